	.target	sm_103a

	.elftype	@"ET_EXEC"


//--------------------- .note.nv.tkinfo           --------------------------
	.section	.note.nv.tkinfo,"",@"SHT_NOTE"
	.sectionflags	@"SHF_NOTE_NV_TKINFO"
	.tkinfo
        /*0018*/ 	.word	0x00000002
        /*0030*/ 	.string	""
        /*0030*/ 	.string	"ptxas"
        /*0030*/ 	.string	"Cuda compilation tools, release 13.0, V13.0.88"
        /*0030*/ 	.string	"Build cuda_13.0.r13.0/compiler.36424714_0"
        /*0030*/ 	.string	"-arch sm_103a -m 64 "



//--------------------- .note.nv.cuinfo           --------------------------
	.section	.note.nv.cuinfo,"",@"SHT_NOTE"
	.sectionflags	@"SHF_NOTE_NV_CUINFO"
        /*0018*/ 	.short	0x0002
        /*001a*/ 	.short	0x0067
        /*001c*/ 	.short	0x0082
	.zero		2


//--------------------- .nv.info                  --------------------------
	.section	.nv.info,"",@"SHT_CUDA_INFO"
	.align	4


	//----- nvinfo : EIATTR_REGCOUNT
	.align		4
        /*0000*/ 	.byte	0x04, 0x2f
        /*0002*/ 	.short	(.L_12 - .L_11)
	.align		4
.L_11:
        /*0004*/ 	.word	index@(_ZN5flash25flash_bwd_dot_do_o_kernelILb1E23Flash_bwd_kernel_traitsILi192ELi64ELi64ELi8ELi4ELi2ELi2ELb0ELb0EN7cutlass10bfloat16_tE19Flash_kernel_traitsILi192ELi64ELi64ELi8ES3_EEEEvNS_16Flash_bwd_paramsE)
        /*0008*/ 	.word	0x00000042


	//----- nvinfo : EIATTR_FRAME_SIZE
	.align		4
.L_12:
        /*000c*/ 	.byte	0x04, 0x11
        /*000e*/ 	.short	(.L_14 - .L_13)
	.align		4
.L_13:
        /*0010*/ 	.word	index@(_ZN5flash25flash_bwd_dot_do_o_kernelILb1E23Flash_bwd_kernel_traitsILi192ELi64ELi64ELi8ELi4ELi2ELi2ELb0ELb0EN7cutlass10bfloat16_tE19Flash_kernel_traitsILi192ELi64ELi64ELi8ES3_EEEEvNS_16Flash_bwd_paramsE)
        /*0014*/ 	.word	0x00000000


	//----- nvinfo : EIATTR_REGCOUNT
	.align		4
.L_14:
        /*0018*/ 	.byte	0x04, 0x2f
        /*001a*/ 	.short	(.L_16 - .L_15)
	.align		4
.L_15:
        /*001c*/ 	.word	index@(_ZN5flash25flash_bwd_dot_do_o_kernelILb0E23Flash_bwd_kernel_traitsILi192ELi64ELi64ELi8ELi4ELi2ELi2ELb0ELb0EN7cutlass10bfloat16_tE19Flash_kernel_traitsILi192ELi64ELi64ELi8ES3_EEEEvNS_16Flash_bwd_paramsE)
        /*0020*/ 	.word	0x00000040


	//----- nvinfo : EIATTR_FRAME_SIZE
	.align		4
.L_16:
        /*0024*/ 	.byte	0x04, 0x11
        /*0026*/ 	.short	(.L_18 - .L_17)
	.align		4
.L_17:
        /*0028*/ 	.word	index@(_ZN5flash25flash_bwd_dot_do_o_kernelILb0E23Flash_bwd_kernel_traitsILi192ELi64ELi64ELi8ELi4ELi2ELi2ELb0ELb0EN7cutlass10bfloat16_tE19Flash_kernel_traitsILi192ELi64ELi64ELi8ES3_EEEEvNS_16Flash_bwd_paramsE)
        /*002c*/ 	.word	0x00000000


	//----- nvinfo : EIATTR_REGCOUNT
	.align		4
.L_18:
        /*0030*/ 	.byte	0x04, 0x2f
        /*0032*/ 	.short	(.L_20 - .L_19)
	.align		4
.L_19:
        /*0034*/ 	.word	index@(_ZN5flash44flash_bwd_dq_dk_dv_loop_seqk_parallel_kernelI23Flash_bwd_kernel_traitsILi192ELi64ELi64ELi8ELi4ELi2ELi2ELb0ELb0EN7cutlass10bfloat16_tE19Flash_kernel_traitsILi192ELi64ELi64ELi8ES3_EELb0ELb0ELb1ELb1ELb0ELb0ELb1EEEvNS_16Flash_bwd_paramsE)
        /*0038*/ 	.word	0x000000ff


	//----- nvinfo : EIATTR_FRAME_SIZE
	.align		4
.L_20:
        /*003c*/ 	.byte	0x04, 0x11
        /*003e*/ 	.short	(.L_22 - .L_21)
	.align		4
.L_21:
        /*0040*/ 	.word	index@(_ZN5flash44flash_bwd_dq_dk_dv_loop_seqk_parallel_kernelI23Flash_bwd_kernel_traitsILi192ELi64ELi64ELi8ELi4ELi2ELi2ELb0ELb0EN7cutlass10bfloat16_tE19Flash_kernel_traitsILi192ELi64ELi64ELi8ES3_EELb0ELb0ELb1ELb1ELb0ELb0ELb1EEEvNS_16Flash_bwd_paramsE)
        /*0044*/ 	.word	0x00000000


	//----- nvinfo : EIATTR_REGCOUNT
	.align		4
.L_22:
        /*0048*/ 	.byte	0x04, 0x2f
        /*004a*/ 	.short	(.L_24 - .L_23)
	.align		4
.L_23:
        /*004c*/ 	.word	index@(_ZN5flash44flash_bwd_dq_dk_dv_loop_seqk_parallel_kernelI23Flash_bwd_kernel_traitsILi192ELi64ELi64ELi8ELi4ELi2ELi2ELb0ELb0EN7cutlass10bfloat16_tE19Flash_kernel_traitsILi192ELi64ELi64ELi8ES3_EELb1ELb0ELb1ELb1ELb0ELb0ELb0EEEvNS_16Flash_bwd_paramsE)
        /*0050*/ 	.word	0x000000fe


	//----- nvinfo : EIATTR_FRAME_SIZE
	.align		4
.L_24:
        /*0054*/ 	.byte	0x04, 0x11
        /*0056*/ 	.short	(.L_26 - .L_25)
	.align		4
.L_25:
        /*0058*/ 	.word	index@(_ZN5flash44flash_bwd_dq_dk_dv_loop_seqk_parallel_kernelI23Flash_bwd_kernel_traitsILi192ELi64ELi64ELi8ELi4ELi2ELi2ELb0ELb0EN7cutlass10bfloat16_tE19Flash_kernel_traitsILi192ELi64ELi64ELi8ES3_EELb1ELb0ELb1ELb1ELb0ELb0ELb0EEEvNS_16Flash_bwd_paramsE)
        /*005c*/ 	.word	0x00000000


	//----- nvinfo : EIATTR_REGCOUNT
	.align		4
.L_26:
        /*0060*/ 	.byte	0x04, 0x2f
        /*0062*/ 	.short	(.L_28 - .L_27)
	.align		4
.L_27:
        /*0064*/ 	.word	index@(_ZN5flash44flash_bwd_dq_dk_dv_loop_seqk_parallel_kernelI23Flash_bwd_kernel_traitsILi192ELi64ELi64ELi8ELi4ELi2ELi2ELb0ELb0EN7cutlass10bfloat16_tE19Flash_kernel_traitsILi192ELi64ELi64ELi8ES3_EELb0ELb0ELb1ELb0ELb0ELb1ELb1EEEvNS_16Flash_bwd_paramsE)
        /*0068*/ 	.word	0x000000fe


	//----- nvinfo : EIATTR_FRAME_SIZE
	.align		4
.L_28:
        /*006c*/ 	.byte	0x04, 0x11
        /*006e*/ 	.short	(.L_30 - .L_29)
	.align		4
.L_29:
        /*0070*/ 	.word	index@(_ZN5flash44flash_bwd_dq_dk_dv_loop_seqk_parallel_kernelI23Flash_bwd_kernel_traitsILi192ELi64ELi64ELi8ELi4ELi2ELi2ELb0ELb0EN7cutlass10bfloat16_tE19Flash_kernel_traitsILi192ELi64ELi64ELi8ES3_EELb0ELb0ELb1ELb0ELb0ELb1ELb1EEEvNS_16Flash_bwd_paramsE)
        /*0074*/ 	.word	0x00000000


	//----- nvinfo : EIATTR_REGCOUNT
	.align		4
.L_30:
        /*0078*/ 	.byte	0x04, 0x2f
        /*007a*/ 	.short	(.L_32 - .L_31)
	.align		4
.L_31:
        /*007c*/ 	.word	index@(_ZN5flash44flash_bwd_dq_dk_dv_loop_seqk_parallel_kernelI23Flash_bwd_kernel_traitsILi192ELi64ELi64ELi8ELi4ELi2ELi2ELb0ELb0EN7cutlass10bfloat16_tE19Flash_kernel_traitsILi192ELi64ELi64ELi8ES3_EELb1ELb0ELb1ELb0ELb0ELb1ELb0EEEvNS_16Flash_bwd_paramsE)
        /*0080*/ 	.word	0x000000fe


	//----- nvinfo : EIATTR_FRAME_SIZE
	.align		4
.L_32:
        /*0084*/ 	.byte	0x04, 0x11
        /*0086*/ 	.short	(.L_34 - .L_33)
	.align		4
.L_33:
        /*0088*/ 	.word	index@(_ZN5flash44flash_bwd_dq_dk_dv_loop_seqk_parallel_kernelI23Flash_bwd_kernel_traitsILi192ELi64ELi64ELi8ELi4ELi2ELi2ELb0ELb0EN7cutlass10bfloat16_tE19Flash_kernel_traitsILi192ELi64ELi64ELi8ES3_EELb1ELb0ELb1ELb0ELb0ELb1ELb0EEEvNS_16Flash_bwd_paramsE)
        /*008c*/ 	.word	0x00000000


	//----- nvinfo : EIATTR_REGCOUNT
	.align		4
.L_34:
        /*0090*/ 	.byte	0x04, 0x2f
        /*0092*/ 	.short	(.L_36 - .L_35)
	.align		4
.L_35:
        /*0094*/ 	.word	index@(_ZN5flash44flash_bwd_dq_dk_dv_loop_seqk_parallel_kernelI23Flash_bwd_kernel_traitsILi192ELi64ELi64ELi8ELi4ELi2ELi2ELb0ELb0EN7cutlass10bfloat16_tE19Flash_kernel_traitsILi192ELi64ELi64ELi8ES3_EELb0ELb0ELb0ELb1ELb0ELb0ELb1EEEvNS_16Flash_bwd_paramsE)
        /*0098*/ 	.word	0x000000ff


	//----- nvinfo : EIATTR_FRAME_SIZE
	.align		4
.L_36:
        /*009c*/ 	.byte	0x04, 0x11
        /*009e*/ 	.short	(.L_38 - .L_37)
	.align		4
.L_37:
        /*00a0*/ 	.word	index@(_ZN5flash44flash_bwd_dq_dk_dv_loop_seqk_parallel_kernelI23Flash_bwd_kernel_traitsILi192ELi64ELi64ELi8ELi4ELi2ELi2ELb0ELb0EN7cutlass10bfloat16_tE19Flash_kernel_traitsILi192ELi64ELi64ELi8ES3_EELb0ELb0ELb0ELb1ELb0ELb0ELb1EEEvNS_16Flash_bwd_paramsE)
        /*00a4*/ 	.word	0x00000000


	//----- nvinfo : EIATTR_REGCOUNT
	.align		4
.L_38:
        /*00a8*/ 	.byte	0x04, 0x2f
        /*00aa*/ 	.short	(.L_40 - .L_39)
	.align		4
.L_39:
        /*00ac*/ 	.word	index@(_ZN5flash44flash_bwd_dq_dk_dv_loop_seqk_parallel_kernelI23Flash_bwd_kernel_traitsILi192ELi64ELi64ELi8ELi4ELi2ELi2ELb0ELb0EN7cutlass10bfloat16_tE19Flash_kernel_traitsILi192ELi64ELi64ELi8ES3_EELb1ELb0ELb0ELb1ELb0ELb0ELb0EEEvNS_16Flash_bwd_paramsE)
        /*00b0*/ 	.word	0x000000fe


	//----- nvinfo : EIATTR_FRAME_SIZE
	.align		4
.L_40:
        /*00b4*/ 	.byte	0x04, 0x11
        /*00b6*/ 	.short	(.L_42 - .L_41)
	.align		4
.L_41:
        /*00b8*/ 	.word	index@(_ZN5flash44flash_bwd_dq_dk_dv_loop_seqk_parallel_kernelI23Flash_bwd_kernel_traitsILi192ELi64ELi64ELi8ELi4ELi2ELi2ELb0ELb0EN7cutlass10bfloat16_tE19Flash_kernel_traitsILi192ELi64ELi64ELi8ES3_EELb1ELb0ELb0ELb1ELb0ELb0ELb0EEEvNS_16Flash_bwd_paramsE)
        /*00bc*/ 	.word	0x00000000


	//----- nvinfo : EIATTR_REGCOUNT
	.align		4
.L_42:
        /*00c0*/ 	.byte	0x04, 0x2f
        /*00c2*/ 	.short	(.L_44 - .L_43)
	.align		4
.L_43:
        /*00c4*/ 	.word	index@(_ZN5flash44flash_bwd_dq_dk_dv_loop_seqk_parallel_kernelI23Flash_bwd_kernel_traitsILi192ELi64ELi64ELi8ELi4ELi2ELi2ELb0ELb0EN7cutlass10bfloat16_tE19Flash_kernel_traitsILi192ELi64ELi64ELi8ES3_EELb0ELb0ELb0ELb0ELb0ELb1ELb1EEEvNS_16Flash_bwd_paramsE)
        /*00c8*/ 	.word	0x000000ff


	//----- nvinfo : EIATTR_FRAME_SIZE
	.align		4
.L_44:
        /*00cc*/ 	.byte	0x04, 0x11
        /*00ce*/ 	.short	(.L_46 - .L_45)
	.align		4
.L_45:
        /*00d0*/ 	.word	index@(_ZN5flash44flash_bwd_dq_dk_dv_loop_seqk_parallel_kernelI23Flash_bwd_kernel_traitsILi192ELi64ELi64ELi8ELi4ELi2ELi2ELb0ELb0EN7cutlass10bfloat16_tE19Flash_kernel_traitsILi192ELi64ELi64ELi8ES3_EELb0ELb0ELb0ELb0ELb0ELb1ELb1EEEvNS_16Flash_bwd_paramsE)
        /*00d4*/ 	.word	0x00000000


	//----- nvinfo : EIATTR_REGCOUNT
	.align		4
.L_46:
        /*00d8*/ 	.byte	0x04, 0x2f
        /*00da*/ 	.short	(.L_48 - .L_47)
	.align		4
.L_47:
        /*00dc*/ 	.word	index@(_ZN5flash44flash_bwd_dq_dk_dv_loop_seqk_parallel_kernelI23Flash_bwd_kernel_traitsILi192ELi64ELi64ELi8ELi4ELi2ELi2ELb0ELb0EN7cutlass10bfloat16_tE19Flash_kernel_traitsILi192ELi64ELi64ELi8ES3_EELb1ELb0ELb0ELb0ELb0ELb1ELb0EEEvNS_16Flash_bwd_paramsE)
        /*00e0*/ 	.word	0x000000fe


	//----- nvinfo : EIATTR_FRAME_SIZE
	.align		4
.L_48:
        /*00e4*/ 	.byte	0x04, 0x11
        /*00e6*/ 	.short	(.L_50 - .L_49)
	.align		4
.L_49:
        /*00e8*/ 	.word	index@(_ZN5flash44flash_bwd_dq_dk_dv_loop_seqk_parallel_kernelI23Flash_bwd_kernel_traitsILi192ELi64ELi64ELi8ELi4ELi2ELi2ELb0ELb0EN7cutlass10bfloat16_tE19Flash_kernel_traitsILi192ELi64ELi64ELi8ES3_EELb1ELb0ELb0ELb0ELb0ELb1ELb0EEEvNS_16Flash_bwd_paramsE)
        /*00ec*/ 	.word	0x00000000


	//----- nvinfo : EIATTR_REGCOUNT
	.align		4
.L_50:
        /*00f0*/ 	.byte	0x04, 0x2f
        /*00f2*/ 	.short	(.L_52 - .L_51)
	.align		4
.L_51:
        /*00f4*/ 	.word	index@(_ZN5flash44flash_bwd_dq_dk_dv_loop_seqk_parallel_kernelI23Flash_bwd_kernel_traitsILi192ELi64ELi64ELi8ELi4ELi2ELi2ELb0ELb0EN7cutlass10bfloat16_tE19Flash_kernel_traitsILi192ELi64ELi64ELi8ES3_EELb0ELb0ELb1ELb0ELb0ELb0ELb1EEEvNS_16Flash_bwd_paramsE)
        /*00f8*/ 	.word	0x000000fe


	//----- nvinfo : EIATTR_FRAME_SIZE
	.align		4
.L_52:
        /*00fc*/ 	.byte	0x04, 0x11
        /*00fe*/ 	.short	(.L_54 - .L_53)
	.align		4
.L_53:
        /*0100*/ 	.word	index@(_ZN5flash44flash_bwd_dq_dk_dv_loop_seqk_parallel_kernelI23Flash_bwd_kernel_traitsILi192ELi64ELi64ELi8ELi4ELi2ELi2ELb0ELb0EN7cutlass10bfloat16_tE19Flash_kernel_traitsILi192ELi64ELi64ELi8ES3_EELb0ELb0ELb1ELb0ELb0ELb0ELb1EEEvNS_16Flash_bwd_paramsE)
        /*0104*/ 	.word	0x00000000


	//----- nvinfo : EIATTR_REGCOUNT
	.align		4
.L_54:
        /*0108*/ 	.byte	0x04, 0x2f
        /*010a*/ 	.short	(.L_56 - .L_55)
	.align		4
.L_55:
        /*010c*/ 	.word	index@(_ZN5flash44flash_bwd_dq_dk_dv_loop_seqk_parallel_kernelI23Flash_bwd_kernel_traitsILi192ELi64ELi64ELi8ELi4ELi2ELi2ELb0ELb0EN7cutlass10bfloat16_tE19Flash_kernel_traitsILi192ELi64ELi64ELi8ES3_EELb1ELb0ELb1ELb0ELb0ELb0ELb0EEEvNS_16Flash_bwd_paramsE)
        /*0110*/ 	.word	0x000000fe


	//----- nvinfo : EIATTR_FRAME_SIZE
	.align		4
.L_56:
        /*0114*/ 	.byte	0x04, 0x11
        /*0116*/ 	.short	(.L_58 - .L_57)
	.align		4
.L_57:
        /*0118*/ 	.word	index@(_ZN5flash44flash_bwd_dq_dk_dv_loop_seqk_parallel_kernelI23Flash_bwd_kernel_traitsILi192ELi64ELi64ELi8ELi4ELi2ELi2ELb0ELb0EN7cutlass10bfloat16_tE19Flash_kernel_traitsILi192ELi64ELi64ELi8ES3_EELb1ELb0ELb1ELb0ELb0ELb0ELb0EEEvNS_16Flash_bwd_paramsE)
        /*011c*/ 	.word	0x00000000


	//----- nvinfo : EIATTR_REGCOUNT
	.align		4
.L_58:
        /*0120*/ 	.byte	0x04, 0x2f
        /*0122*/ 	.short	(.L_60 - .L_59)
	.align		4
.L_59:
        /*0124*/ 	.word	index@(_ZN5flash44flash_bwd_dq_dk_dv_loop_seqk_parallel_kernelI23Flash_bwd_kernel_traitsILi192ELi64ELi64ELi8ELi4ELi2ELi2ELb0ELb0EN7cutlass10bfloat16_tE19Flash_kernel_traitsILi192ELi64ELi64ELi8ES3_EELb0ELb0ELb0ELb0ELb0ELb0ELb1EEEvNS_16Flash_bwd_paramsE)
        /*0128*/ 	.word	0x000000ff


	//----- nvinfo : EIATTR_FRAME_SIZE
	.align		4
.L_60:
        /*012c*/ 	.byte	0x04, 0x11
        /*012e*/ 	.short	(.L_62 - .L_61)
	.align		4
.L_61:
        /*0130*/ 	.word	index@(_ZN5flash44flash_bwd_dq_dk_dv_loop_seqk_parallel_kernelI23Flash_bwd_kernel_traitsILi192ELi64ELi64ELi8ELi4ELi2ELi2ELb0ELb0EN7cutlass10bfloat16_tE19Flash_kernel_traitsILi192ELi64ELi64ELi8ES3_EELb0ELb0ELb0ELb0ELb0ELb0ELb1EEEvNS_16Flash_bwd_paramsE)
        /*0134*/ 	.word	0x00000000


	//----- nvinfo : EIATTR_REGCOUNT
	.align		4
.L_62:
        /*0138*/ 	.byte	0x04, 0x2f
        /*013a*/ 	.short	(.L_64 - .L_63)
	.align		4
.L_63:
        /*013c*/ 	.word	index@(_ZN5flash44flash_bwd_dq_dk_dv_loop_seqk_parallel_kernelI23Flash_bwd_kernel_traitsILi192ELi64ELi64ELi8ELi4ELi2ELi2ELb0ELb0EN7cutlass10bfloat16_tE19Flash_kernel_traitsILi192ELi64ELi64ELi8ES3_EELb1ELb0ELb0ELb0ELb0ELb0ELb0EEEvNS_16Flash_bwd_paramsE)
        /*0140*/ 	.word	0x000000fe


	//----- nvinfo : EIATTR_FRAME_SIZE
	.align		4
.L_64:
        /*0144*/ 	.byte	0x04, 0x11
        /*0146*/ 	.short	(.L_66 - .L_65)
	.align		4
.L_65:
        /*0148*/ 	.word	index@(_ZN5flash44flash_bwd_dq_dk_dv_loop_seqk_parallel_kernelI23Flash_bwd_kernel_traitsILi192ELi64ELi64ELi8ELi4ELi2ELi2ELb0ELb0EN7cutlass10bfloat16_tE19Flash_kernel_traitsILi192ELi64ELi64ELi8ES3_EELb1ELb0ELb0ELb0ELb0ELb0ELb0EEEvNS_16Flash_bwd_paramsE)
        /*014c*/ 	.word	0x00000000


	//----- nvinfo : EIATTR_REGCOUNT
	.align		4
.L_66:
        /*0150*/ 	.byte	0x04, 0x2f
        /*0152*/ 	.short	(.L_68 - .L_67)
	.align		4
.L_67:
        /*0154*/ 	.word	index@(_ZN5flash27flash_bwd_convert_dq_kernelI23Flash_bwd_kernel_traitsILi192ELi64ELi64ELi8ELi4ELi2ELi2ELb0ELb0EN7cutlass10bfloat16_tE19Flash_kernel_traitsILi192ELi64ELi64ELi8ES3_EEEEvNS_16Flash_bwd_paramsEi)
        /*0158*/ 	.word	0x00000048


	//----- nvinfo : EIATTR_FRAME_SIZE
	.align		4
.L_68:
        /*015c*/ 	.byte	0x04, 0x11
        /*015e*/ 	.short	(.L_70 - .L_69)
	.align		4
.L_69:
        /*0160*/ 	.word	index@(_ZN5flash27flash_bwd_convert_dq_kernelI23Flash_bwd_kernel_traitsILi192ELi64ELi64ELi8ELi4ELi2ELi2ELb0ELb0EN7cutlass10bfloat16_tE19Flash_kernel_traitsILi192ELi64ELi64ELi8ES3_EEEEvNS_16Flash_bwd_paramsEi)
        /*0164*/ 	.word	0x00000000


	//----- nvinfo : EIATTR_REGCOUNT
	.align		4
.L_70:
        /*0168*/ 	.byte	0x04, 0x2f
        /*016a*/ 	.short	(.L_72 - .L_71)
	.align		4
.L_71:
        /*016c*/ 	.word	index@(_ZN5flash25flash_bwd_dot_do_o_kernelILb1E23Flash_bwd_kernel_traitsILi192ELi64ELi64ELi8ELi4ELi2ELi2ELb1ELb1EN7cutlass10bfloat16_tE19Flash_kernel_traitsILi192ELi64ELi64ELi8ES3_EEEEvNS_16Flash_bwd_paramsE)
        /*0170*/ 	.word	0x00000042


	//----- nvinfo : EIATTR_FRAME_SIZE
	.align		4
.L_72:
        /*0174*/ 	.byte	0x04, 0x11
        /*0176*/ 	.short	(.L_74 - .L_73)
	.align		4
.L_73:
        /*0178*/ 	.word	index@(_ZN5flash25flash_bwd_dot_do_o_kernelILb1E23Flash_bwd_kernel_traitsILi192ELi64ELi64ELi8ELi4ELi2ELi2ELb1ELb1EN7cutlass10bfloat16_tE19Flash_kernel_traitsILi192ELi64ELi64ELi8ES3_EEEEvNS_16Flash_bwd_paramsE)
        /*017c*/ 	.word	0x00000000


	//----- nvinfo : EIATTR_REGCOUNT
	.align		4
.L_74:
        /*0180*/ 	.byte	0x04, 0x2f
        /*0182*/ 	.short	(.L_76 - .L_75)
	.align		4
.L_75:
        /*0184*/ 	.word	index@(_ZN5flash25flash_bwd_dot_do_o_kernelILb0E23Flash_bwd_kernel_traitsILi192ELi64ELi64ELi8ELi4ELi2ELi2ELb1ELb1EN7cutlass10bfloat16_tE19Flash_kernel_traitsILi192ELi64ELi64ELi8ES3_EEEEvNS_16Flash_bwd_paramsE)
        /*0188*/ 	.word	0x00000040


	//----- nvinfo : EIATTR_FRAME_SIZE
	.align		4
.L_76:
        /*018c*/ 	.byte	0x04, 0x11
        /*018e*/ 	.short	(.L_78 - .L_77)
	.align		4
.L_77:
        /*0190*/ 	.word	index@(_ZN5flash25flash_bwd_dot_do_o_kernelILb0E23Flash_bwd_kernel_traitsILi192ELi64ELi64ELi8ELi4ELi2ELi2ELb1ELb1EN7cutlass10bfloat16_tE19Flash_kernel_traitsILi192ELi64ELi64ELi8ES3_EEEEvNS_16Flash_bwd_paramsE)
        /*0194*/ 	.word	0x00000000


	//----- nvinfo : EIATTR_REGCOUNT
	.align		4
.L_78:
        /*0198*/ 	.byte	0x04, 0x2f
        /*019a*/ 	.short	(.L_80 - .L_79)
	.align		4
.L_79:
        /*019c*/ 	.word	index@(_ZN5flash44flash_bwd_dq_dk_dv_loop_seqk_parallel_kernelI23Flash_bwd_kernel_traitsILi192ELi64ELi64ELi8ELi4ELi2ELi2ELb1ELb1EN7cutlass10bfloat16_tE19Flash_kernel_traitsILi192ELi64ELi64ELi8ES3_EELb0ELb0ELb1ELb1ELb0ELb0ELb1EEEvNS_16Flash_bwd_paramsE)
        /*01a0*/ 	.word	0x000000ff


	//----- nvinfo : EIATTR_FRAME_SIZE
	.align		4
.L_80:
        /*01a4*/ 	.byte	0x04, 0x11
        /*01a6*/ 	.short	(.L_82 - .L_81)
	.align		4
.L_81:
        /*01a8*/ 	.word	index@(_ZN5flash44flash_bwd_dq_dk_dv_loop_seqk_parallel_kernelI23Flash_bwd_kernel_traitsILi192ELi64ELi64ELi8ELi4ELi2ELi2ELb1ELb1EN7cutlass10bfloat16_tE19Flash_kernel_traitsILi192ELi64ELi64ELi8ES3_EELb0ELb0ELb1ELb1ELb0ELb0ELb1EEEvNS_16Flash_bwd_paramsE)
        /*01ac*/ 	.word	0x000000d0


	//----- nvinfo : EIATTR_REGCOUNT
	.align		4
.L_82:
        /*01b0*/ 	.byte	0x04, 0x2f
        /*01b2*/ 	.short	(.L_84 - .L_83)
	.align		4
.L_83:
        /*01b4*/ 	.word	index@(_ZN5flash44flash_bwd_dq_dk_dv_loop_seqk_parallel_kernelI23Flash_bwd_kernel_traitsILi192ELi64ELi64ELi8ELi4ELi2ELi2ELb1ELb1EN7cutlass10bfloat16_tE19Flash_kernel_traitsILi192ELi64ELi64ELi8ES3_EELb1ELb0ELb1ELb1ELb0ELb0ELb0EEEvNS_16Flash_bwd_paramsE)
        /*01b8*/ 	.word	0x000000ff


	//----- nvinfo : EIATTR_FRAME_SIZE
	.align		4
.L_84:
        /*01bc*/ 	.byte	0x04, 0x11
        /*01be*/ 	.short	(.L_86 - .L_85)
	.align		4
.L_85:
        /*01c0*/ 	.word	index@(_ZN5flash44flash_bwd_dq_dk_dv_loop_seqk_parallel_kernelI23Flash_bwd_kernel_traitsILi192ELi64ELi64ELi8ELi4ELi2ELi2ELb1ELb1EN7cutlass10bfloat16_tE19Flash_kernel_traitsILi192ELi64ELi64ELi8ES3_EELb1ELb0ELb1ELb1ELb0ELb0ELb0EEEvNS_16Flash_bwd_paramsE)
        /*01c4*/ 	.word	0x000000d0


	//----- nvinfo : EIATTR_REGCOUNT
	.align		4
.L_86:
        /*01c8*/ 	.byte	0x04, 0x2f
        /*01ca*/ 	.short	(.L_88 - .L_87)
	.align		4
.L_87:
        /*01cc*/ 	.word	index@(_ZN5flash44flash_bwd_dq_dk_dv_loop_seqk_parallel_kernelI23Flash_bwd_kernel_traitsILi192ELi64ELi64ELi8ELi4ELi2ELi2ELb1ELb1EN7cutlass10bfloat16_tE19Flash_kernel_traitsILi192ELi64ELi64ELi8ES3_EELb0ELb0ELb1ELb0ELb0ELb1ELb1EEEvNS_16Flash_bwd_paramsE)
        /*01d0*/ 	.word	0x000000ff


	//----- nvinfo : EIATTR_FRAME_SIZE
	.align		4
.L_88:
        /*01d4*/ 	.byte	0x04, 0x11
        /*01d6*/ 	.short	(.L_90 - .L_89)
	.align		4
.L_89:
        /*01d8*/ 	.word	index@(_ZN5flash44flash_bwd_dq_dk_dv_loop_seqk_parallel_kernelI23Flash_bwd_kernel_traitsILi192ELi64ELi64ELi8ELi4ELi2ELi2ELb1ELb1EN7cutlass10bfloat16_tE19Flash_kernel_traitsILi192ELi64ELi64ELi8ES3_EELb0ELb0ELb1ELb0ELb0ELb1ELb1EEEvNS_16Flash_bwd_paramsE)
        /*01dc*/ 	.word	0x000000c8


	//----- nvinfo : EIATTR_REGCOUNT
	.align		4
.L_90:
        /*01e0*/ 	.byte	0x04, 0x2f
        /*01e2*/ 	.short	(.L_92 - .L_91)
	.align		4
.L_91:
        /*01e4*/ 	.word	index@(_ZN5flash44flash_bwd_dq_dk_dv_loop_seqk_parallel_kernelI23Flash_bwd_kernel_traitsILi192ELi64ELi64ELi8ELi4ELi2ELi2ELb1ELb1EN7cutlass10bfloat16_tE19Flash_kernel_traitsILi192ELi64ELi64ELi8ES3_EELb1ELb0ELb1ELb0ELb0ELb1ELb0EEEvNS_16Flash_bwd_paramsE)
        /*01e8*/ 	.word	0x000000ff


	//----- nvinfo : EIATTR_FRAME_SIZE
	.align		4
.L_92:
        /*01ec*/ 	.byte	0x04, 0x11
        /*01ee*/ 	.short	(.L_94 - .L_93)
	.align		4
.L_93:
        /*01f0*/ 	.word	index@(_ZN5flash44flash_bwd_dq_dk_dv_loop_seqk_parallel_kernelI23Flash_bwd_kernel_traitsILi192ELi64ELi64ELi8ELi4ELi2ELi2ELb1ELb1EN7cutlass10bfloat16_tE19Flash_kernel_traitsILi192ELi64ELi64ELi8ES3_EELb1ELb0ELb1ELb0ELb0ELb1ELb0EEEvNS_16Flash_bwd_paramsE)
        /*01f4*/ 	.word	0x000000c0


	//----- nvinfo : EIATTR_REGCOUNT
	.align		4
.L_94:
        /*01f8*/ 	.byte	0x04, 0x2f
        /*01fa*/ 	.short	(.L_96 - .L_95)
	.align		4
.L_95:
        /*01fc*/ 	.word	index@(_ZN5flash44flash_bwd_dq_dk_dv_loop_seqk_parallel_kernelI23Flash_bwd_kernel_traitsILi192ELi64ELi64ELi8ELi4ELi2ELi2ELb1ELb1EN7cutlass10bfloat16_tE19Flash_kernel_traitsILi192ELi64ELi64ELi8ES3_EELb0ELb0ELb0ELb1ELb0ELb0ELb1EEEvNS_16Flash_bwd_paramsE)
        /*0200*/ 	.word	0x000000ff


	//----- nvinfo : EIATTR_FRAME_SIZE
	.align		4
.L_96:
        /*0204*/ 	.byte	0x04, 0x11
        /*0206*/ 	.short	(.L_98 - .L_97)
	.align		4
.L_97:
        /*0208*/ 	.word	index@(_ZN5flash44flash_bwd_dq_dk_dv_loop_seqk_parallel_kernelI23Flash_bwd_kernel_traitsILi192ELi64ELi64ELi8ELi4ELi2ELi2ELb1ELb1EN7cutlass10bfloat16_tE19Flash_kernel_traitsILi192ELi64ELi64ELi8ES3_EELb0ELb0ELb0ELb1ELb0ELb0ELb1EEEvNS_16Flash_bwd_paramsE)
        /*020c*/ 	.word	0x000000c8


	//----- nvinfo : EIATTR_REGCOUNT
	.align		4
.L_98:
        /*0210*/ 	.byte	0x04, 0x2f
        /*0212*/ 	.short	(.L_100 - .L_99)
	.align		4
.L_99:
        /*0214*/ 	.word	index@(_ZN5flash44flash_bwd_dq_dk_dv_loop_seqk_parallel_kernelI23Flash_bwd_kernel_traitsILi192ELi64ELi64ELi8ELi4ELi2ELi2ELb1ELb1EN7cutlass10bfloat16_tE19Flash_kernel_traitsILi192ELi64ELi64ELi8ES3_EELb1ELb0ELb0ELb1ELb0ELb0ELb0EEEvNS_16Flash_bwd_paramsE)
        /*0218*/ 	.word	0x000000ff


	//----- nvinfo : EIATTR_FRAME_SIZE
	.align		4
.L_100:
        /*021c*/ 	.byte	0x04, 0x11
        /*021e*/ 	.short	(.L_102 - .L_101)
	.align		4
.L_101:
        /*0220*/ 	.word	index@(_ZN5flash44flash_bwd_dq_dk_dv_loop_seqk_parallel_kernelI23Flash_bwd_kernel_traitsILi192ELi64ELi64ELi8ELi4ELi2ELi2ELb1ELb1EN7cutlass10bfloat16_tE19Flash_kernel_traitsILi192ELi64ELi64ELi8ES3_EELb1ELb0ELb0ELb1ELb0ELb0ELb0EEEvNS_16Flash_bwd_paramsE)
        /*0224*/ 	.word	0x000000c8


	//----- nvinfo : EIATTR_REGCOUNT
	.align		4
.L_102:
        /*0228*/ 	.byte	0x04, 0x2f
        /*022a*/ 	.short	(.L_104 - .L_103)
	.align		4
.L_103:
        /*022c*/ 	.word	index@(_ZN5flash44flash_bwd_dq_dk_dv_loop_seqk_parallel_kernelI23Flash_bwd_kernel_traitsILi192ELi64ELi64ELi8ELi4ELi2ELi2ELb1ELb1EN7cutlass10bfloat16_tE19Flash_kernel_traitsILi192ELi64ELi64ELi8ES3_EELb0ELb0ELb0ELb0ELb0ELb1ELb1EEEvNS_16Flash_bwd_paramsE)
        /*0230*/ 	.word	0x000000ff


	//----- nvinfo : EIATTR_FRAME_SIZE
	.align		4
.L_104:
        /*0234*/ 	.byte	0x04, 0x11
        /*0236*/ 	.short	(.L_106 - .L_105)
	.align		4
.L_105:
        /*0238*/ 	.word	index@(_ZN5flash44flash_bwd_dq_dk_dv_loop_seqk_parallel_kernelI23Flash_bwd_kernel_traitsILi192ELi64ELi64ELi8ELi4ELi2ELi2ELb1ELb1EN7cutlass10bfloat16_tE19Flash_kernel_traitsILi192ELi64ELi64ELi8ES3_EELb0ELb0ELb0ELb0ELb0ELb1ELb1EEEvNS_16Flash_bwd_paramsE)
        /*023c*/ 	.word	0x000000c0


	//----- nvinfo : EIATTR_REGCOUNT
	.align		4
.L_106:
        /*0240*/ 	.byte	0x04, 0x2f
        /*0242*/ 	.short	(.L_108 - .L_107)
	.align		4
.L_107:
        /*0244*/ 	.word	index@(_ZN5flash44flash_bwd_dq_dk_dv_loop_seqk_parallel_kernelI23Flash_bwd_kernel_traitsILi192ELi64ELi64ELi8ELi4ELi2ELi2ELb1ELb1EN7cutlass10bfloat16_tE19Flash_kernel_traitsILi192ELi64ELi64ELi8ES3_EELb1ELb0ELb0ELb0ELb0ELb1ELb0EEEvNS_16Flash_bwd_paramsE)
        /*0248*/ 	.word	0x000000ff


	//----- nvinfo : EIATTR_FRAME_SIZE
	.align		4
.L_108:
        /*024c*/ 	.byte	0x04, 0x11
        /*024e*/ 	.short	(.L_110 - .L_109)
	.align		4
.L_109:
        /*0250*/ 	.word	index@(_ZN5flash44flash_bwd_dq_dk_dv_loop_seqk_parallel_kernelI23Flash_bwd_kernel_traitsILi192ELi64ELi64ELi8ELi4ELi2ELi2ELb1ELb1EN7cutlass10bfloat16_tE19Flash_kernel_traitsILi192ELi64ELi64ELi8ES3_EELb1ELb0ELb0ELb0ELb0ELb1ELb0EEEvNS_16Flash_bwd_paramsE)
        /*0254*/ 	.word	0x000000c8


	//----- nvinfo : EIATTR_REGCOUNT
	.align		4
.L_110:
        /*0258*/ 	.byte	0x04, 0x2f
        /*025a*/ 	.short	(.L_112 - .L_111)
	.align		4
.L_111:
        /*025c*/ 	.word	index@(_ZN5flash44flash_bwd_dq_dk_dv_loop_seqk_parallel_kernelI23Flash_bwd_kernel_traitsILi192ELi64ELi64ELi8ELi4ELi2ELi2ELb1ELb1EN7cutlass10bfloat16_tE19Flash_kernel_traitsILi192ELi64ELi64ELi8ES3_EELb0ELb0ELb1ELb0ELb0ELb0ELb1EEEvNS_16Flash_bwd_paramsE)
        /*0260*/ 	.word	0x000000ff


	//----- nvinfo : EIATTR_FRAME_SIZE
	.align		4
.L_112:
        /*0264*/ 	.byte	0x04, 0x11
        /*0266*/ 	.short	(.L_114 - .L_113)
	.align		4
.L_113:
        /*0268*/ 	.word	index@(_ZN5flash44flash_bwd_dq_dk_dv_loop_seqk_parallel_kernelI23Flash_bwd_kernel_traitsILi192ELi64ELi64ELi8ELi4ELi2ELi2ELb1ELb1EN7cutlass10bfloat16_tE19Flash_kernel_traitsILi192ELi64ELi64ELi8ES3_EELb0ELb0ELb1ELb0ELb0ELb0ELb1EEEvNS_16Flash_bwd_paramsE)
        /*026c*/ 	.word	0x000000c8


	//----- nvinfo : EIATTR_REGCOUNT
	.align		4
.L_114:
        /*0270*/ 	.byte	0x04, 0x2f
        /*0272*/ 	.short	(.L_116 - .L_115)
	.align		4
.L_115:
        /*0274*/ 	.word	index@(_ZN5flash44flash_bwd_dq_dk_dv_loop_seqk_parallel_kernelI23Flash_bwd_kernel_traitsILi192ELi64ELi64ELi8ELi4ELi2ELi2ELb1ELb1EN7cutlass10bfloat16_tE19Flash_kernel_traitsILi192ELi64ELi64ELi8ES3_EELb1ELb0ELb1ELb0ELb0ELb0ELb0EEEvNS_16Flash_bwd_paramsE)
        /*0278*/ 	.word	0x000000ff


	//----- nvinfo : EIATTR_FRAME_SIZE
	.align		4
.L_116:
        /*027c*/ 	.byte	0x04, 0x11
        /*027e*/ 	.short	(.L_118 - .L_117)
	.align		4
.L_117:
        /*0280*/ 	.word	index@(_ZN5flash44flash_bwd_dq_dk_dv_loop_seqk_parallel_kernelI23Flash_bwd_kernel_traitsILi192ELi64ELi64ELi8ELi4ELi2ELi2ELb1ELb1EN7cutlass10bfloat16_tE19Flash_kernel_traitsILi192ELi64ELi64ELi8ES3_EELb1ELb0ELb1ELb0ELb0ELb0ELb0EEEvNS_16Flash_bwd_paramsE)
        /*0284*/ 	.word	0x000000c0


	//----- nvinfo : EIATTR_REGCOUNT
	.align		4
.L_118:
        /*0288*/ 	.byte	0x04, 0x2f
        /*028a*/ 	.short	(.L_120 - .L_119)
	.align		4
.L_119:
        /*028c*/ 	.word	index@(_ZN5flash44flash_bwd_dq_dk_dv_loop_seqk_parallel_kernelI23Flash_bwd_kernel_traitsILi192ELi64ELi64ELi8ELi4ELi2ELi2ELb1ELb1EN7cutlass10bfloat16_tE19Flash_kernel_traitsILi192ELi64ELi64ELi8ES3_EELb0ELb0ELb0ELb0ELb0ELb0ELb1EEEvNS_16Flash_bwd_paramsE)
        /*0290*/ 	.word	0x000000ff


	//----- nvinfo : EIATTR_FRAME_SIZE
	.align		4
.L_120:
        /*0294*/ 	.byte	0x04, 0x11
        /*0296*/ 	.short	(.L_122 - .L_121)
	.align		4
.L_121:
        /*0298*/ 	.word	index@(_ZN5flash44flash_bwd_dq_dk_dv_loop_seqk_parallel_kernelI23Flash_bwd_kernel_traitsILi192ELi64ELi64ELi8ELi4ELi2ELi2ELb1ELb1EN7cutlass10bfloat16_tE19Flash_kernel_traitsILi192ELi64ELi64ELi8ES3_EELb0ELb0ELb0ELb0ELb0ELb0ELb1EEEvNS_16Flash_bwd_paramsE)
        /*029c*/ 	.word	0x000000c0


	//----- nvinfo : EIATTR_REGCOUNT
	.align		4
.L_122:
        /*02a0*/ 	.byte	0x04, 0x2f
        /*02a2*/ 	.short	(.L_124 - .L_123)
	.align		4
.L_123:
        /*02a4*/ 	.word	index@(_ZN5flash44flash_bwd_dq_dk_dv_loop_seqk_parallel_kernelI23Flash_bwd_kernel_traitsILi192ELi64ELi64ELi8ELi4ELi2ELi2ELb1ELb1EN7cutlass10bfloat16_tE19Flash_kernel_traitsILi192ELi64ELi64ELi8ES3_EELb1ELb0ELb0ELb0ELb0ELb0ELb0EEEvNS_16Flash_bwd_paramsE)
        /*02a8*/ 	.word	0x000000ff


	//----- nvinfo : EIATTR_FRAME_SIZE
	.align		4
.L_124:
        /*02ac*/ 	.byte	0x04, 0x11
        /*02ae*/ 	.short	(.L_126 - .L_125)
	.align		4
.L_125:
        /*02b0*/ 	.word	index@(_ZN5flash44flash_bwd_dq_dk_dv_loop_seqk_parallel_kernelI23Flash_bwd_kernel_traitsILi192ELi64ELi64ELi8ELi4ELi2ELi2ELb1ELb1EN7cutlass10bfloat16_tE19Flash_kernel_traitsILi192ELi64ELi64ELi8ES3_EELb1ELb0ELb0ELb0ELb0ELb0ELb0EEEvNS_16Flash_bwd_paramsE)
        /*02b4*/ 	.word	0x000000c0


	//----- nvinfo : EIATTR_REGCOUNT
	.align		4
.L_126:
        /*02b8*/ 	.byte	0x04, 0x2f
        /*02ba*/ 	.short	(.L_128 - .L_127)
	.align		4
.L_127:
        /*02bc*/ 	.word	index@(_ZN5flash27flash_bwd_convert_dq_kernelI23Flash_bwd_kernel_traitsILi192ELi64ELi64ELi8ELi4ELi2ELi2ELb1ELb1EN7cutlass10bfloat16_tE19Flash_kernel_traitsILi192ELi64ELi64ELi8ES3_EEEEvNS_16Flash_bwd_paramsEi)
        /*02c0*/ 	.word	0x00000048


	//----- nvinfo : EIATTR_FRAME_SIZE
	.align		4
.L_128:
        /*02c4*/ 	.byte	0x04, 0x11
        /*02c6*/ 	.short	(.L_130 - .L_129)
	.align		4
.L_129:
        /*02c8*/ 	.word	index@(_ZN5flash27flash_bwd_convert_dq_kernelI23Flash_bwd_kernel_traitsILi192ELi64ELi64ELi8ELi4ELi2ELi2ELb1ELb1EN7cutlass10bfloat16_tE19Flash_kernel_traitsILi192ELi64ELi64ELi8ES3_EEEEvNS_16Flash_bwd_paramsEi)
        /*02cc*/ 	.word	0x00000000


	//----- nvinfo : EIATTR_REGCOUNT
	.align		4
.L_130:
        /*02d0*/ 	.byte	0x04, 0x2f
        /*02d2*/ 	.short	(.L_132 - .L_131)
	.align		4
.L_131:
        /*02d4*/ 	.word	index@(_ZN5flash44flash_bwd_dq_dk_dv_loop_seqk_parallel_kernelI23Flash_bwd_kernel_traitsILi192ELi64ELi64ELi8ELi4ELi2ELi2ELb0ELb0EN7cutlass10bfloat16_tE19Flash_kernel_traitsILi192ELi64ELi64ELi8ES3_EELb0ELb0ELb1ELb1ELb0ELb0ELb0EEEvNS_16Flash_bwd_paramsE)
        /*02d8*/ 	.word	0x000000fe


	//----- nvinfo : EIATTR_FRAME_SIZE
	.align		4
.L_132:
        /*02dc*/ 	.byte	0x04, 0x11
        /*02de*/ 	.short	(.L_134 - .L_133)
	.align		4
.L_133:
        /*02e0*/ 	.word	index@(_ZN5flash44flash_bwd_dq_dk_dv_loop_seqk_parallel_kernelI23Flash_bwd_kernel_traitsILi192ELi64ELi64ELi8ELi4ELi2ELi2ELb0ELb0EN7cutlass10bfloat16_tE19Flash_kernel_traitsILi192ELi64ELi64ELi8ES3_EELb0ELb0ELb1ELb1ELb0ELb0ELb0EEEvNS_16Flash_bwd_paramsE)
        /*02e4*/ 	.word	0x00000000


	//----- nvinfo : EIATTR_REGCOUNT
	.align		4
.L_134:
        /*02e8*/ 	.byte	0x04, 0x2f
        /*02ea*/ 	.short	(.L_136 - .L_135)
	.align		4
.L_135:
        /*02ec*/ 	.word	index@(_ZN5flash44flash_bwd_dq_dk_dv_loop_seqk_parallel_kernelI23Flash_bwd_kernel_traitsILi192ELi64ELi64ELi8ELi4ELi2ELi2ELb0ELb0EN7cutlass10bfloat16_tE19Flash_kernel_traitsILi192ELi64ELi64ELi8ES3_EELb0ELb0ELb1ELb0ELb0ELb1ELb0EEEvNS_16Flash_bwd_paramsE)
        /*02f0*/ 	.word	0x000000fe


	//----- nvinfo : EIATTR_FRAME_SIZE
	.align		4
.L_136:
        /*02f4*/ 	.byte	0x04, 0x11
        /*02f6*/ 	.short	(.L_138 - .L_137)
	.align		4
.L_137:
        /*02f8*/ 	.word	index@(_ZN5flash44flash_bwd_dq_dk_dv_loop_seqk_parallel_kernelI23Flash_bwd_kernel_traitsILi192ELi64ELi64ELi8ELi4ELi2ELi2ELb0ELb0EN7cutlass10bfloat16_tE19Flash_kernel_traitsILi192ELi64ELi64ELi8ES3_EELb0ELb0ELb1ELb0ELb0ELb1ELb0EEEvNS_16Flash_bwd_paramsE)
        /*02fc*/ 	.word	0x00000000


	//----- nvinfo : EIATTR_REGCOUNT
	.align		4
.L_138:
        /*0300*/ 	.byte	0x04, 0x2f
        /*0302*/ 	.short	(.L_140 - .L_139)
	.align		4
.L_139:
        /*0304*/ 	.word	index@(_ZN5flash44flash_bwd_dq_dk_dv_loop_seqk_parallel_kernelI23Flash_bwd_kernel_traitsILi192ELi64ELi64ELi8ELi4ELi2ELi2ELb0ELb0EN7cutlass10bfloat16_tE19Flash_kernel_traitsILi192ELi64ELi64ELi8ES3_EELb0ELb0ELb0ELb1ELb0ELb0ELb0EEEvNS_16Flash_bwd_paramsE)
        /*0308*/ 	.word	0x000000fe


	//----- nvinfo : EIATTR_FRAME_SIZE
	.align		4
.L_140:
        /*030c*/ 	.byte	0x04, 0x11
        /*030e*/ 	.short	(.L_142 - .L_141)
	.align		4
.L_141:
        /*0310*/ 	.word	index@(_ZN5flash44flash_bwd_dq_dk_dv_loop_seqk_parallel_kernelI23Flash_bwd_kernel_traitsILi192ELi64ELi64ELi8ELi4ELi2ELi2ELb0ELb0EN7cutlass10bfloat16_tE19Flash_kernel_traitsILi192ELi64ELi64ELi8ES3_EELb0ELb0ELb0ELb1ELb0ELb0ELb0EEEvNS_16Flash_bwd_paramsE)
        /*0314*/ 	.word	0x00000000


	//----- nvinfo : EIATTR_REGCOUNT
	.align		4
.L_142:
        /*0318*/ 	.byte	0x04, 0x2f
        /*031a*/ 	.short	(.L_144 - .L_143)
	.align		4
.L_143:
        /*031c*/ 	.word	index@(_ZN5flash44flash_bwd_dq_dk_dv_loop_seqk_parallel_kernelI23Flash_bwd_kernel_traitsILi192ELi64ELi64ELi8ELi4ELi2ELi2ELb0ELb0EN7cutlass10bfloat16_tE19Flash_kernel_traitsILi192ELi64ELi64ELi8ES3_EELb0ELb0ELb0ELb0ELb0ELb1ELb0EEEvNS_16Flash_bwd_paramsE)
        /*0320*/ 	.word	0x000000fe


	//----- nvinfo : EIATTR_FRAME_SIZE
	.align		4
.L_144:
        /*0324*/ 	.byte	0x04, 0x11
        /*0326*/ 	.short	(.L_146 - .L_145)
	.align		4
.L_145:
        /*0328*/ 	.word	index@(_ZN5flash44flash_bwd_dq_dk_dv_loop_seqk_parallel_kernelI23Flash_bwd_kernel_traitsILi192ELi64ELi64ELi8ELi4ELi2ELi2ELb0ELb0EN7cutlass10bfloat16_tE19Flash_kernel_traitsILi192ELi64ELi64ELi8ES3_EELb0ELb0ELb0ELb0ELb0ELb1ELb0EEEvNS_16Flash_bwd_paramsE)
        /*032c*/ 	.word	0x00000000


	//----- nvinfo : EIATTR_REGCOUNT
	.align		4
.L_146:
        /*0330*/ 	.byte	0x04, 0x2f
        /*0332*/ 	.short	(.L_148 - .L_147)
	.align		4
.L_147:
        /*0334*/ 	.word	index@(_ZN5flash44flash_bwd_dq_dk_dv_loop_seqk_parallel_kernelI23Flash_bwd_kernel_traitsILi192ELi64ELi64ELi8ELi4ELi2ELi2ELb0ELb0EN7cutlass10bfloat16_tE19Flash_kernel_traitsILi192ELi64ELi64ELi8ES3_EELb0ELb0ELb1ELb0ELb0ELb0ELb0EEEvNS_16Flash_bwd_paramsE)
        /*0338*/ 	.word	0x000000fe


	//----- nvinfo : EIATTR_FRAME_SIZE
	.align		4
.L_148:
        /*033c*/ 	.byte	0x04, 0x11
        /*033e*/ 	.short	(.L_150 - .L_149)
	.align		4
.L_149:
        /*0340*/ 	.word	index@(_ZN5flash44flash_bwd_dq_dk_dv_loop_seqk_parallel_kernelI23Flash_bwd_kernel_traitsILi192ELi64ELi64ELi8ELi4ELi2ELi2ELb0ELb0EN7cutlass10bfloat16_tE19Flash_kernel_traitsILi192ELi64ELi64ELi8ES3_EELb0ELb0ELb1ELb0ELb0ELb0ELb0EEEvNS_16Flash_bwd_paramsE)
        /*0344*/ 	.word	0x00000000


	//----- nvinfo : EIATTR_REGCOUNT
	.align		4
.L_150:
        /*0348*/ 	.byte	0x04, 0x2f
        /*034a*/ 	.short	(.L_152 - .L_151)
	.align		4
.L_151:
        /*034c*/ 	.word	index@(_ZN5flash44flash_bwd_dq_dk_dv_loop_seqk_parallel_kernelI23Flash_bwd_kernel_traitsILi192ELi64ELi64ELi8ELi4ELi2ELi2ELb0ELb0EN7cutlass10bfloat16_tE19Flash_kernel_traitsILi192ELi64ELi64ELi8ES3_EELb0ELb0ELb0ELb0ELb0ELb0ELb0EEEvNS_16Flash_bwd_paramsE)
        /*0350*/ 	.word	0x000000fe


	//----- nvinfo : EIATTR_FRAME_SIZE
	.align		4
.L_152:
        /*0354*/ 	.byte	0x04, 0x11
        /*0356*/ 	.short	(.L_154 - .L_153)
	.align		4
.L_153:
        /*0358*/ 	.word	index@(_ZN5flash44flash_bwd_dq_dk_dv_loop_seqk_parallel_kernelI23Flash_bwd_kernel_traitsILi192ELi64ELi64ELi8ELi4ELi2ELi2ELb0ELb0EN7cutlass10bfloat16_tE19Flash_kernel_traitsILi192ELi64ELi64ELi8ES3_EELb0ELb0ELb0ELb0ELb0ELb0ELb0EEEvNS_16Flash_bwd_paramsE)
        /*035c*/ 	.word	0x00000000


	//----- nvinfo : EIATTR_REGCOUNT
	.align		4
.L_154:
        /*0360*/ 	.byte	0x04, 0x2f
        /*0362*/ 	.short	(.L_156 - .L_155)
	.align		4
.L_155:
        /*0364*/ 	.word	index@(_ZN5flash44flash_bwd_dq_dk_dv_loop_seqk_parallel_kernelI23Flash_bwd_kernel_traitsILi192ELi64ELi64ELi8ELi4ELi2ELi2ELb1ELb1EN7cutlass10bfloat16_tE19Flash_kernel_traitsILi192ELi64ELi64ELi8ES3_EELb0ELb0ELb1ELb1ELb0ELb0ELb0EEEvNS_16Flash_bwd_paramsE)
        /*0368*/ 	.word	0x000000ff


	//----- nvinfo : EIATTR_FRAME_SIZE
	.align		4
.L_156:
        /*036c*/ 	.byte	0x04, 0x11
        /*036e*/ 	.short	(.L_158 - .L_157)
	.align		4
.L_157:
        /*0370*/ 	.word	index@(_ZN5flash44flash_bwd_dq_dk_dv_loop_seqk_parallel_kernelI23Flash_bwd_kernel_traitsILi192ELi64ELi64ELi8ELi4ELi2ELi2ELb1ELb1EN7cutlass10bfloat16_tE19Flash_kernel_traitsILi192ELi64ELi64ELi8ES3_EELb0ELb0ELb1ELb1ELb0ELb0ELb0EEEvNS_16Flash_bwd_paramsE)
        /*0374*/ 	.word	0x000000c8


	//----- nvinfo : EIATTR_REGCOUNT
	.align		4
.L_158:
        /*0378*/ 	.byte	0x04, 0x2f
        /*037a*/ 	.short	(.L_160 - .L_159)
	.align		4
.L_159:
        /*037c*/ 	.word	index@(_ZN5flash44flash_bwd_dq_dk_dv_loop_seqk_parallel_kernelI23Flash_bwd_kernel_traitsILi192ELi64ELi64ELi8ELi4ELi2ELi2ELb1ELb1EN7cutlass10bfloat16_tE19Flash_kernel_traitsILi192ELi64ELi64ELi8ES3_EELb0ELb0ELb1ELb0ELb0ELb1ELb0EEEvNS_16Flash_bwd_paramsE)
        /*0380*/ 	.word	0x000000ff


	//----- nvinfo : EIATTR_FRAME_SIZE
	.align		4
.L_160:
        /*0384*/ 	.byte	0x04, 0x11
        /*0386*/ 	.short	(.L_162 - .L_161)
	.align		4
.L_161:
        /*0388*/ 	.word	index@(_ZN5flash44flash_bwd_dq_dk_dv_loop_seqk_parallel_kernelI23Flash_bwd_kernel_traitsILi192ELi64ELi64ELi8ELi4ELi2ELi2ELb1ELb1EN7cutlass10bfloat16_tE19Flash_kernel_traitsILi192ELi64ELi64ELi8ES3_EELb0ELb0ELb1ELb0ELb0ELb1ELb0EEEvNS_16Flash_bwd_paramsE)
        /*038c*/ 	.word	0x000000c0


	//----- nvinfo : EIATTR_REGCOUNT
	.align		4
.L_162:
        /*0390*/ 	.byte	0x04, 0x2f
        /*0392*/ 	.short	(.L_164 - .L_163)
	.align		4
.L_163:
        /*0394*/ 	.word	index@(_ZN5flash44flash_bwd_dq_dk_dv_loop_seqk_parallel_kernelI23Flash_bwd_kernel_traitsILi192ELi64ELi64ELi8ELi4ELi2ELi2ELb1ELb1EN7cutlass10bfloat16_tE19Flash_kernel_traitsILi192ELi64ELi64ELi8ES3_EELb0ELb0ELb0ELb1ELb0ELb0ELb0EEEvNS_16Flash_bwd_paramsE)
        /*0398*/ 	.word	0x000000ff


	//----- nvinfo : EIATTR_FRAME_SIZE
	.align		4
.L_164:
        /*039c*/ 	.byte	0x04, 0x11
        /*039e*/ 	.short	(.L_166 - .L_165)
	.align		4
.L_165:
        /*03a0*/ 	.word	index@(_ZN5flash44flash_bwd_dq_dk_dv_loop_seqk_parallel_kernelI23Flash_bwd_kernel_traitsILi192ELi64ELi64ELi8ELi4ELi2ELi2ELb1ELb1EN7cutlass10bfloat16_tE19Flash_kernel_traitsILi192ELi64ELi64ELi8ES3_EELb0ELb0ELb0ELb1ELb0ELb0ELb0EEEvNS_16Flash_bwd_paramsE)
        /*03a4*/ 	.word	0x000000b8


	//----- nvinfo : EIATTR_REGCOUNT
	.align		4
.L_166:
        /*03a8*/ 	.byte	0x04, 0x2f
        /*03aa*/ 	.short	(.L_168 - .L_167)
	.align		4
.L_167:
        /*03ac*/ 	.word	index@(_ZN5flash44flash_bwd_dq_dk_dv_loop_seqk_parallel_kernelI23Flash_bwd_kernel_traitsILi192ELi64ELi64ELi8ELi4ELi2ELi2ELb1ELb1EN7cutlass10bfloat16_tE19Flash_kernel_traitsILi192ELi64ELi64ELi8ES3_EELb0ELb0ELb0ELb0ELb0ELb1ELb0EEEvNS_16Flash_bwd_paramsE)
        /*03b0*/ 	.word	0x000000ff


	//----- nvinfo : EIATTR_FRAME_SIZE
	.align		4
.L_168:
        /*03b4*/ 	.byte	0x04, 0x11
        /*03b6*/ 	.short	(.L_170 - .L_169)
	.align		4
.L_169:
        /*03b8*/ 	.word	index@(_ZN5flash44flash_bwd_dq_dk_dv_loop_seqk_parallel_kernelI23Flash_bwd_kernel_traitsILi192ELi64ELi64ELi8ELi4ELi2ELi2ELb1ELb1EN7cutlass10bfloat16_tE19Flash_kernel_traitsILi192ELi64ELi64ELi8ES3_EELb0ELb0ELb0ELb0ELb0ELb1ELb0EEEvNS_16Flash_bwd_paramsE)
        /*03bc*/ 	.word	0x000000c0


	//----- nvinfo : EIATTR_REGCOUNT
	.align		4
.L_170:
        /*03c0*/ 	.byte	0x04, 0x2f
        /*03c2*/ 	.short	(.L_172 - .L_171)
	.align		4
.L_171:
        /*03c4*/ 	.word	index@(_ZN5flash44flash_bwd_dq_dk_dv_loop_seqk_parallel_kernelI23Flash_bwd_kernel_traitsILi192ELi64ELi64ELi8ELi4ELi2ELi2ELb1ELb1EN7cutlass10bfloat16_tE19Flash_kernel_traitsILi192ELi64ELi64ELi8ES3_EELb0ELb0ELb1ELb0ELb0ELb0ELb0EEEvNS_16Flash_bwd_paramsE)
        /*03c8*/ 	.word	0x000000ff


	//----- nvinfo : EIATTR_FRAME_SIZE
	.align		4
.L_172:
        /*03cc*/ 	.byte	0x04, 0x11
        /*03ce*/ 	.short	(.L_174 - .L_173)
	.align		4
.L_173:
        /*03d0*/ 	.word	index@(_ZN5flash44flash_bwd_dq_dk_dv_loop_seqk_parallel_kernelI23Flash_bwd_kernel_traitsILi192ELi64ELi64ELi8ELi4ELi2ELi2ELb1ELb1EN7cutlass10bfloat16_tE19Flash_kernel_traitsILi192ELi64ELi64ELi8ES3_EELb0ELb0ELb1ELb0ELb0ELb0ELb0EEEvNS_16Flash_bwd_paramsE)
        /*03d4*/ 	.word	0x000000c8


	//----- nvinfo : EIATTR_REGCOUNT
	.align		4
.L_174:
        /*03d8*/ 	.byte	0x04, 0x2f
        /*03da*/ 	.short	(.L_176 - .L_175)
	.align		4
.L_175:
        /*03dc*/ 	.word	index@(_ZN5flash44flash_bwd_dq_dk_dv_loop_seqk_parallel_kernelI23Flash_bwd_kernel_traitsILi192ELi64ELi64ELi8ELi4ELi2ELi2ELb1ELb1EN7cutlass10bfloat16_tE19Flash_kernel_traitsILi192ELi64ELi64ELi8ES3_EELb0ELb0ELb0ELb0ELb0ELb0ELb0EEEvNS_16Flash_bwd_paramsE)
        /*03e0*/ 	.word	0x000000ff


	//----- nvinfo : EIATTR_FRAME_SIZE
	.align		4
.L_176:
        /*03e4*/ 	.byte	0x04, 0x11
        /*03e6*/ 	.short	(.L_178 - .L_177)
	.align		4
.L_177:
        /*03e8*/ 	.word	index@(_ZN5flash44flash_bwd_dq_dk_dv_loop_seqk_parallel_kernelI23Flash_bwd_kernel_traitsILi192ELi64ELi64ELi8ELi4ELi2ELi2ELb1ELb1EN7cutlass10bfloat16_tE19Flash_kernel_traitsILi192ELi64ELi64ELi8ES3_EELb0ELb0ELb0ELb0ELb0ELb0ELb0EEEvNS_16Flash_bwd_paramsE)
        /*03ec*/ 	.word	0x000000c0


	//----- nvinfo : EIATTR_MIN_STACK_SIZE
	.align		4
.L_178:
        /*03f0*/ 	.byte	0x04, 0x12
        /*03f2*/ 	.short	(.L_180 - .L_179)
	.align		4
.L_179:
        /*03f4*/ 	.word	index@(_ZN5flash44flash_bwd_dq_dk_dv_loop_seqk_parallel_kernelI23Flash_bwd_kernel_traitsILi192ELi64ELi64ELi8ELi4ELi2ELi2ELb1ELb1EN7cutlass10bfloat16_tE19Flash_kernel_traitsILi192ELi64ELi64ELi8ES3_EELb0ELb0ELb0ELb0ELb0ELb0ELb0EEEvNS_16Flash_bwd_paramsE)
        /*03f8*/ 	.word	0x000000c0


	//----- nvinfo : EIATTR_MIN_STACK_SIZE
	.align		4
.L_180:
        /*03fc*/ 	.byte	0x04, 0x12
        /*03fe*/ 	.short	(.L_182 - .L_181)
	.align		4
.L_181:
        /*0400*/ 	.word	index@(_ZN5flash44flash_bwd_dq_dk_dv_loop_seqk_parallel_kernelI23Flash_bwd_kernel_traitsILi192ELi64ELi64ELi8ELi4ELi2ELi2ELb1ELb1EN7cutlass10bfloat16_tE19Flash_kernel_traitsILi192ELi64ELi64ELi8ES3_EELb0ELb0ELb1ELb0ELb0ELb0ELb0EEEvNS_16Flash_bwd_paramsE)
        /*0404*/ 	.word	0x000000c8


	//----- nvinfo : EIATTR_MIN_STACK_SIZE
	.align		4
.L_182:
        /*0408*/ 	.byte	0x04, 0x12
        /*040a*/ 	.short	(.L_184 - .L_183)
	.align		4
.L_183:
        /*040c*/ 	.word	index@(_ZN5flash44flash_bwd_dq_dk_dv_loop_seqk_parallel_kernelI23Flash_bwd_kernel_traitsILi192ELi64ELi64ELi8ELi4ELi2ELi2ELb1ELb1EN7cutlass10bfloat16_tE19Flash_kernel_traitsILi192ELi64ELi64ELi8ES3_EELb0ELb0ELb0ELb0ELb0ELb1ELb0EEEvNS_16Flash_bwd_paramsE)
        /*0410*/ 	.word	0x000000c0


	//----- nvinfo : EIATTR_MIN_STACK_SIZE
	.align		4
.L_184:
        /*0414*/ 	.byte	0x04, 0x12
        /*0416*/ 	.short	(.L_186 - .L_185)
	.align		4
.L_185:
        /*0418*/ 	.word	index@(_ZN5flash44flash_bwd_dq_dk_dv_loop_seqk_parallel_kernelI23Flash_bwd_kernel_traitsILi192ELi64ELi64ELi8ELi4ELi2ELi2ELb1ELb1EN7cutlass10bfloat16_tE19Flash_kernel_traitsILi192ELi64ELi64ELi8ES3_EELb0ELb0ELb0ELb1ELb0ELb0ELb0EEEvNS_16Flash_bwd_paramsE)
        /*041c*/ 	.word	0x000000b8


	//----- nvinfo : EIATTR_MIN_STACK_SIZE
	.align		4
.L_186:
        /*0420*/ 	.byte	0x04, 0x12
        /*0422*/ 	.short	(.L_188 - .L_187)
	.align		4
.L_187:
        /*0424*/ 	.word	index@(_ZN5flash44flash_bwd_dq_dk_dv_loop_seqk_parallel_kernelI23Flash_bwd_kernel_traitsILi192ELi64ELi64ELi8ELi4ELi2ELi2ELb1ELb1EN7cutlass10bfloat16_tE19Flash_kernel_traitsILi192ELi64ELi64ELi8ES3_EELb0ELb0ELb1ELb0ELb0ELb1ELb0EEEvNS_16Flash_bwd_paramsE)
        /*0428*/ 	.word	0x000000c0


	//----- nvinfo : EIATTR_MIN_STACK_SIZE
	.align		4
.L_188:
        /*042c*/ 	.byte	0x04, 0x12
        /*042e*/ 	.short	(.L_190 - .L_189)
	.align		4
.L_189:
        /*0430*/ 	.word	index@(_ZN5flash44flash_bwd_dq_dk_dv_loop_seqk_parallel_kernelI23Flash_bwd_kernel_traitsILi192ELi64ELi64ELi8ELi4ELi2ELi2ELb1ELb1EN7cutlass10bfloat16_tE19Flash_kernel_traitsILi192ELi64ELi64ELi8ES3_EELb0ELb0ELb1ELb1ELb0ELb0ELb0EEEvNS_16Flash_bwd_paramsE)
        /*0434*/ 	.word	0x000000c8


	//----- nvinfo : EIATTR_MIN_STACK_SIZE
	.align		4
.L_190:
        /*0438*/ 	.byte	0x04, 0x12
        /*043a*/ 	.short	(.L_192 - .L_191)
	.align		4
.L_191:
        /*043c*/ 	.word	index@(_ZN5flash44flash_bwd_dq_dk_dv_loop_seqk_parallel_kernelI23Flash_bwd_kernel_traitsILi192ELi64ELi64ELi8ELi4ELi2ELi2ELb0ELb0EN7cutlass10bfloat16_tE19Flash_kernel_traitsILi192ELi64ELi64ELi8ES3_EELb0ELb0ELb0ELb0ELb0ELb0ELb0EEEvNS_16Flash_bwd_paramsE)
        /*0440*/ 	.word	0x00000000


	//----- nvinfo : EIATTR_MIN_STACK_SIZE
	.align		4
.L_192:
        /*0444*/ 	.byte	0x04, 0x12
        /*0446*/ 	.short	(.L_194 - .L_193)
	.align		4
.L_193:
        /*0448*/ 	.word	index@(_ZN5flash44flash_bwd_dq_dk_dv_loop_seqk_parallel_kernelI23Flash_bwd_kernel_traitsILi192ELi64ELi64ELi8ELi4ELi2ELi2ELb0ELb0EN7cutlass10bfloat16_tE19Flash_kernel_traitsILi192ELi64ELi64ELi8ES3_EELb0ELb0ELb1ELb0ELb0ELb0ELb0EEEvNS_16Flash_bwd_paramsE)
        /*044c*/ 	.word	0x00000000


	//----- nvinfo : EIATTR_MIN_STACK_SIZE
	.align		4
.L_194:
        /*0450*/ 	.byte	0x04, 0x12
        /*0452*/ 	.short	(.L_196 - .L_195)
	.align		4
.L_195:
        /*0454*/ 	.word	index@(_ZN5flash44flash_bwd_dq_dk_dv_loop_seqk_parallel_kernelI23Flash_bwd_kernel_traitsILi192ELi64ELi64ELi8ELi4ELi2ELi2ELb0ELb0EN7cutlass10bfloat16_tE19Flash_kernel_traitsILi192ELi64ELi64ELi8ES3_EELb0ELb0ELb0ELb0ELb0ELb1ELb0EEEvNS_16Flash_bwd_paramsE)
        /*0458*/ 	.word	0x00000000


	//----- nvinfo : EIATTR_MIN_STACK_SIZE
	.align		4
.L_196:
        /*045c*/ 	.byte	0x04, 0x12
        /*045e*/ 	.short	(.L_198 - .L_197)
	.align		4
.L_197:
        /*0460*/ 	.word	index@(_ZN5flash44flash_bwd_dq_dk_dv_loop_seqk_parallel_kernelI23Flash_bwd_kernel_traitsILi192ELi64ELi64ELi8ELi4ELi2ELi2ELb0ELb0EN7cutlass10bfloat16_tE19Flash_kernel_traitsILi192ELi64ELi64ELi8ES3_EELb0ELb0ELb0ELb1ELb0ELb0ELb0EEEvNS_16Flash_bwd_paramsE)
        /*0464*/ 	.word	0x00000000


	//----- nvinfo : EIATTR_MIN_STACK_SIZE
	.align		4
.L_198:
        /*0468*/ 	.byte	0x04, 0x12
        /*046a*/ 	.short	(.L_200 - .L_199)
	.align		4
.L_199:
        /*046c*/ 	.word	index@(_ZN5flash44flash_bwd_dq_dk_dv_loop_seqk_parallel_kernelI23Flash_bwd_kernel_traitsILi192ELi64ELi64ELi8ELi4ELi2ELi2ELb0ELb0EN7cutlass10bfloat16_tE19Flash_kernel_traitsILi192ELi64ELi64ELi8ES3_EELb0ELb0ELb1ELb0ELb0ELb1ELb0EEEvNS_16Flash_bwd_paramsE)
        /*0470*/ 	.word	0x00000000


	//----- nvinfo : EIATTR_MIN_STACK_SIZE
	.align		4
.L_200:
        /*0474*/ 	.byte	0x04, 0x12
        /*0476*/ 	.short	(.L_202 - .L_201)
	.align		4
.L_201:
        /*0478*/ 	.word	index@(_ZN5flash44flash_bwd_dq_dk_dv_loop_seqk_parallel_kernelI23Flash_bwd_kernel_traitsILi192ELi64ELi64ELi8ELi4ELi2ELi2ELb0ELb0EN7cutlass10bfloat16_tE19Flash_kernel_traitsILi192ELi64ELi64ELi8ES3_EELb0ELb0ELb1ELb1ELb0ELb0ELb0EEEvNS_16Flash_bwd_paramsE)
        /*047c*/ 	.word	0x00000000


	//----- nvinfo : EIATTR_MIN_STACK_SIZE
	.align		4
.L_202:
        /*0480*/ 	.byte	0x04, 0x12
        /*0482*/ 	.short	(.L_204 - .L_203)
	.align		4
.L_203:
        /*0484*/ 	.word	index@(_ZN5flash27flash_bwd_convert_dq_kernelI23Flash_bwd_kernel_traitsILi192ELi64ELi64ELi8ELi4ELi2ELi2ELb1ELb1EN7cutlass10bfloat16_tE19Flash_kernel_traitsILi192ELi64ELi64ELi8ES3_EEEEvNS_16Flash_bwd_paramsEi)
        /*0488*/ 	.word	0x00000000


	//----- nvinfo : EIATTR_MIN_STACK_SIZE
	.align		4
.L_204:
        /*048c*/ 	.byte	0x04, 0x12
        /*048e*/ 	.short	(.L_206 - .L_205)
	.align		4
.L_205:
        /*0490*/ 	.word	index@(_ZN5flash44flash_bwd_dq_dk_dv_loop_seqk_parallel_kernelI23Flash_bwd_kernel_traitsILi192ELi64ELi64ELi8ELi4ELi2ELi2ELb1ELb1EN7cutlass10bfloat16_tE19Flash_kernel_traitsILi192ELi64ELi64ELi8ES3_EELb1ELb0ELb0ELb0ELb0ELb0ELb0EEEvNS_16Flash_bwd_paramsE)
        /*0494*/ 	.word	0x000000c0


	//----- nvinfo : EIATTR_MIN_STACK_SIZE
	.align		4
.L_206:
        /*0498*/ 	.byte	0x04, 0x12
        /*049a*/ 	.short	(.L_208 - .L_207)
	.align		4
.L_207:
        /*049c*/ 	.word	index@(_ZN5flash44flash_bwd_dq_dk_dv_loop_seqk_parallel_kernelI23Flash_bwd_kernel_traitsILi192ELi64ELi64ELi8ELi4ELi2ELi2ELb1ELb1EN7cutlass10bfloat16_tE19Flash_kernel_traitsILi192ELi64ELi64ELi8ES3_EELb0ELb0ELb0ELb0ELb0ELb0ELb1EEEvNS_16Flash_bwd_paramsE)
        /*04a0*/ 	.word	0x000000c0


	//----- nvinfo : EIATTR_MIN_STACK_SIZE
	.align		4
.L_208:
        /*04a4*/ 	.byte	0x04, 0x12
        /*04a6*/ 	.short	(.L_210 - .L_209)
	.align		4
.L_209:
        /*04a8*/ 	.word	index@(_ZN5flash44flash_bwd_dq_dk_dv_loop_seqk_parallel_kernelI23Flash_bwd_kernel_traitsILi192ELi64ELi64ELi8ELi4ELi2ELi2ELb1ELb1EN7cutlass10bfloat16_tE19Flash_kernel_traitsILi192ELi64ELi64ELi8ES3_EELb1ELb0ELb1ELb0ELb0ELb0ELb0EEEvNS_16Flash_bwd_paramsE)
        /*04ac*/ 	.word	0x000000c0


	//----- nvinfo : EIATTR_MIN_STACK_SIZE
	.align		4
.L_210:
        /*04b0*/ 	.byte	0x04, 0x12
        /*04b2*/ 	.short	(.L_212 - .L_211)
	.align		4
.L_211:
        /*04b4*/ 	.word	index@(_ZN5flash44flash_bwd_dq_dk_dv_loop_seqk_parallel_kernelI23Flash_bwd_kernel_traitsILi192ELi64ELi64ELi8ELi4ELi2ELi2ELb1ELb1EN7cutlass10bfloat16_tE19Flash_kernel_traitsILi192ELi64ELi64ELi8ES3_EELb0ELb0ELb1ELb0ELb0ELb0ELb1EEEvNS_16Flash_bwd_paramsE)
        /*04b8*/ 	.word	0x000000c8


	//----- nvinfo : EIATTR_MIN_STACK_SIZE
	.align		4
.L_212:
        /*04bc*/ 	.byte	0x04, 0x12
        /*04be*/ 	.short	(.L_214 - .L_213)
	.align		4
.L_213:
        /*04c0*/ 	.word	index@(_ZN5flash44flash_bwd_dq_dk_dv_loop_seqk_parallel_kernelI23Flash_bwd_kernel_traitsILi192ELi64ELi64ELi8ELi4ELi2ELi2ELb1ELb1EN7cutlass10bfloat16_tE19Flash_kernel_traitsILi192ELi64ELi64ELi8ES3_EELb1ELb0ELb0ELb0ELb0ELb1ELb0EEEvNS_16Flash_bwd_paramsE)
        /*04c4*/ 	.word	0x000000c8


	//----- nvinfo : EIATTR_MIN_STACK_SIZE
	.align		4
.L_214:
        /*04c8*/ 	.byte	0x04, 0x12
        /*04ca*/ 	.short	(.L_216 - .L_215)
	.align		4
.L_215:
        /*04cc*/ 	.word	index@(_ZN5flash44flash_bwd_dq_dk_dv_loop_seqk_parallel_kernelI23Flash_bwd_kernel_traitsILi192ELi64ELi64ELi8ELi4ELi2ELi2ELb1ELb1EN7cutlass10bfloat16_tE19Flash_kernel_traitsILi192ELi64ELi64ELi8ES3_EELb0ELb0ELb0ELb0ELb0ELb1ELb1EEEvNS_16Flash_bwd_paramsE)
        /*04d0*/ 	.word	0x000000c0


	//----- nvinfo : EIATTR_MIN_STACK_SIZE
	.align		4
.L_216:
        /*04d4*/ 	.byte	0x04, 0x12
        /*04d6*/ 	.short	(.L_218 - .L_217)
	.align		4
.L_217:
        /*04d8*/ 	.word	index@(_ZN5flash44flash_bwd_dq_dk_dv_loop_seqk_parallel_kernelI23Flash_bwd_kernel_traitsILi192ELi64ELi64ELi8ELi4ELi2ELi2ELb1ELb1EN7cutlass10bfloat16_tE19Flash_kernel_traitsILi192ELi64ELi64ELi8ES3_EELb1ELb0ELb0ELb1ELb0ELb0ELb0EEEvNS_16Flash_bwd_paramsE)
        /*04dc*/ 	.word	0x000000c8


	//----- nvinfo : EIATTR_MIN_STACK_SIZE
	.align		4
.L_218:
        /*04e0*/ 	.byte	0x04, 0x12
        /*04e2*/ 	.short	(.L_220 - .L_219)
	.align		4
.L_219:
        /*04e4*/ 	.word	index@(_ZN5flash44flash_bwd_dq_dk_dv_loop_seqk_parallel_kernelI23Flash_bwd_kernel_traitsILi192ELi64ELi64ELi8ELi4ELi2ELi2ELb1ELb1EN7cutlass10bfloat16_tE19Flash_kernel_traitsILi192ELi64ELi64ELi8ES3_EELb0ELb0ELb0ELb1ELb0ELb0ELb1EEEvNS_16Flash_bwd_paramsE)
        /*04e8*/ 	.word	0x000000c8


	//----- nvinfo : EIATTR_MIN_STACK_SIZE
	.align		4
.L_220:
        /*04ec*/ 	.byte	0x04, 0x12
        /*04ee*/ 	.short	(.L_222 - .L_221)
	.align		4
.L_221:
        /*04f0*/ 	.word	index@(_ZN5flash44flash_bwd_dq_dk_dv_loop_seqk_parallel_kernelI23Flash_bwd_kernel_traitsILi192ELi64ELi64ELi8ELi4ELi2ELi2ELb1ELb1EN7cutlass10bfloat16_tE19Flash_kernel_traitsILi192ELi64ELi64ELi8ES3_EELb1ELb0ELb1ELb0ELb0ELb1ELb0EEEvNS_16Flash_bwd_paramsE)
        /*04f4*/ 	.word	0x000000c0


	//----- nvinfo : EIATTR_MIN_STACK_SIZE
	.align		4
.L_222:
        /*04f8*/ 	.byte	0x04, 0x12
        /*04fa*/ 	.short	(.L_224 - .L_223)
	.align		4
.L_223:
        /*04fc*/ 	.word	index@(_ZN5flash44flash_bwd_dq_dk_dv_loop_seqk_parallel_kernelI23Flash_bwd_kernel_traitsILi192ELi64ELi64ELi8ELi4ELi2ELi2ELb1ELb1EN7cutlass10bfloat16_tE19Flash_kernel_traitsILi192ELi64ELi64ELi8ES3_EELb0ELb0ELb1ELb0ELb0ELb1ELb1EEEvNS_16Flash_bwd_paramsE)
        /*0500*/ 	.word	0x000000c8


	//----- nvinfo : EIATTR_MIN_STACK_SIZE
	.align		4
.L_224:
        /*0504*/ 	.byte	0x04, 0x12
        /*0506*/ 	.short	(.L_226 - .L_225)
	.align		4
.L_225:
        /*0508*/ 	.word	index@(_ZN5flash44flash_bwd_dq_dk_dv_loop_seqk_parallel_kernelI23Flash_bwd_kernel_traitsILi192ELi64ELi64ELi8ELi4ELi2ELi2ELb1ELb1EN7cutlass10bfloat16_tE19Flash_kernel_traitsILi192ELi64ELi64ELi8ES3_EELb1ELb0ELb1ELb1ELb0ELb0ELb0EEEvNS_16Flash_bwd_paramsE)
        /*050c*/ 	.word	0x000000d0


	//----- nvinfo : EIATTR_MIN_STACK_SIZE
	.align		4
.L_226:
        /*0510*/ 	.byte	0x04, 0x12
        /*0512*/ 	.short	(.L_228 - .L_227)
	.align		4
.L_227:
        /*0514*/ 	.word	index@(_ZN5flash44flash_bwd_dq_dk_dv_loop_seqk_parallel_kernelI23Flash_bwd_kernel_traitsILi192ELi64ELi64ELi8ELi4ELi2ELi2ELb1ELb1EN7cutlass10bfloat16_tE19Flash_kernel_traitsILi192ELi64ELi64ELi8ES3_EELb0ELb0ELb1ELb1ELb0ELb0ELb1EEEvNS_16Flash_bwd_paramsE)
        /*0518*/ 	.word	0x000000d0


	//----- nvinfo : EIATTR_MIN_STACK_SIZE
	.align		4
.L_228:
        /*051c*/ 	.byte	0x04, 0x12
        /*051e*/ 	.short	(.L_230 - .L_229)
	.align		4
.L_229:
        /*0520*/ 	.word	index@(_ZN5flash25flash_bwd_dot_do_o_kernelILb0E23Flash_bwd_kernel_traitsILi192ELi64ELi64ELi8ELi4ELi2ELi2ELb1ELb1EN7cutlass10bfloat16_tE19Flash_kernel_traitsILi192ELi64ELi64ELi8ES3_EEEEvNS_16Flash_bwd_paramsE)
        /*0524*/ 	.word	0x00000000


	//----- nvinfo : EIATTR_MIN_STACK_SIZE
	.align		4
.L_230:
        /*0528*/ 	.byte	0x04, 0x12
        /*052a*/ 	.short	(.L_232 - .L_231)
	.align		4
.L_231:
        /*052c*/ 	.word	index@(_ZN5flash25flash_bwd_dot_do_o_kernelILb1E23Flash_bwd_kernel_traitsILi192ELi64ELi64ELi8ELi4ELi2ELi2ELb1ELb1EN7cutlass10bfloat16_tE19Flash_kernel_traitsILi192ELi64ELi64ELi8ES3_EEEEvNS_16Flash_bwd_paramsE)
        /*0530*/ 	.word	0x00000000


	//----- nvinfo : EIATTR_MIN_STACK_SIZE
	.align		4
.L_232:
        /*0534*/ 	.byte	0x04, 0x12
        /*0536*/ 	.short	(.L_234 - .L_233)
	.align		4
.L_233:
        /*0538*/ 	.word	index@(_ZN5flash27flash_bwd_convert_dq_kernelI23Flash_bwd_kernel_traitsILi192ELi64ELi64ELi8ELi4ELi2ELi2ELb0ELb0EN7cutlass10bfloat16_tE19Flash_kernel_traitsILi192ELi64ELi64ELi8ES3_EEEEvNS_16Flash_bwd_paramsEi)
        /*053c*/ 	.word	0x00000000


	//----- nvinfo : EIATTR_MIN_STACK_SIZE
	.align		4
.L_234:
        /*0540*/ 	.byte	0x04, 0x12
        /*0542*/ 	.short	(.L_236 - .L_235)
	.align		4
.L_235:
        /*0544*/ 	.word	index@(_ZN5flash44flash_bwd_dq_dk_dv_loop_seqk_parallel_kernelI23Flash_bwd_kernel_traitsILi192ELi64ELi64ELi8ELi4ELi2ELi2ELb0ELb0EN7cutlass10bfloat16_tE19Flash_kernel_traitsILi192ELi64ELi64ELi8ES3_EELb1ELb0ELb0ELb0ELb0ELb0ELb0EEEvNS_16Flash_bwd_paramsE)
        /*0548*/ 	.word	0x00000000


	//----- nvinfo : EIATTR_MIN_STACK_SIZE
	.align		4
.L_236:
        /*054c*/ 	.byte	0x04, 0x12
        /*054e*/ 	.short	(.L_238 - .L_237)
	.align		4
.L_237:
        /*0550*/ 	.word	index@(_ZN5flash44flash_bwd_dq_dk_dv_loop_seqk_parallel_kernelI23Flash_bwd_kernel_traitsILi192ELi64ELi64ELi8ELi4ELi2ELi2ELb0ELb0EN7cutlass10bfloat16_tE19Flash_kernel_traitsILi192ELi64ELi64ELi8ES3_EELb0ELb0ELb0ELb0ELb0ELb0ELb1EEEvNS_16Flash_bwd_paramsE)
        /*0554*/ 	.word	0x00000000


	//----- nvinfo : EIATTR_MIN_STACK_SIZE
	.align		4
.L_238:
        /*0558*/ 	.byte	0x04, 0x12
        /*055a*/ 	.short	(.L_240 - .L_239)
	.align		4
.L_239:
        /*055c*/ 	.word	index@(_ZN5flash44flash_bwd_dq_dk_dv_loop_seqk_parallel_kernelI23Flash_bwd_kernel_traitsILi192ELi64ELi64ELi8ELi4ELi2ELi2ELb0ELb0EN7cutlass10bfloat16_tE19Flash_kernel_traitsILi192ELi64ELi64ELi8ES3_EELb1ELb0ELb1ELb0ELb0ELb0ELb0EEEvNS_16Flash_bwd_paramsE)
        /*0560*/ 	.word	0x00000000


	//----- nvinfo : EIATTR_MIN_STACK_SIZE
	.align		4
.L_240:
        /*0564*/ 	.byte	0x04, 0x12
        /*0566*/ 	.short	(.L_242 - .L_241)
	.align		4
.L_241:
        /*0568*/ 	.word	index@(_ZN5flash44flash_bwd_dq_dk_dv_loop_seqk_parallel_kernelI23Flash_bwd_kernel_traitsILi192ELi64ELi64ELi8ELi4ELi2ELi2ELb0ELb0EN7cutlass10bfloat16_tE19Flash_kernel_traitsILi192ELi64ELi64ELi8ES3_EELb0ELb0ELb1ELb0ELb0ELb0ELb1EEEvNS_16Flash_bwd_paramsE)
        /*056c*/ 	.word	0x00000000


	//----- nvinfo : EIATTR_MIN_STACK_SIZE
	.align		4
.L_242:
        /*0570*/ 	.byte	0x04, 0x12
        /*0572*/ 	.short	(.L_244 - .L_243)
	.align		4
.L_243:
        /*0574*/ 	.word	index@(_ZN5flash44flash_bwd_dq_dk_dv_loop_seqk_parallel_kernelI23Flash_bwd_kernel_traitsILi192ELi64ELi64ELi8ELi4ELi2ELi2ELb0ELb0EN7cutlass10bfloat16_tE19Flash_kernel_traitsILi192ELi64ELi64ELi8ES3_EELb1ELb0ELb0ELb0ELb0ELb1ELb0EEEvNS_16Flash_bwd_paramsE)
        /*0578*/ 	.word	0x00000000


	//----- nvinfo : EIATTR_MIN_STACK_SIZE
	.align		4
.L_244:
        /*057c*/ 	.byte	0x04, 0x12
        /*057e*/ 	.short	(.L_246 - .L_245)
	.align		4
.L_245:
        /*0580*/ 	.word	index@(_ZN5flash44flash_bwd_dq_dk_dv_loop_seqk_parallel_kernelI23Flash_bwd_kernel_traitsILi192ELi64ELi64ELi8ELi4ELi2ELi2ELb0ELb0EN7cutlass10bfloat16_tE19Flash_kernel_traitsILi192ELi64ELi64ELi8ES3_EELb0ELb0ELb0ELb0ELb0ELb1ELb1EEEvNS_16Flash_bwd_paramsE)
        /*0584*/ 	.word	0x00000000


	//----- nvinfo : EIATTR_MIN_STACK_SIZE
	.align		4
.L_246:
        /*0588*/ 	.byte	0x04, 0x12
        /*058a*/ 	.short	(.L_248 - .L_247)
	.align		4
.L_247:
        /*058c*/ 	.word	index@(_ZN5flash44flash_bwd_dq_dk_dv_loop_seqk_parallel_kernelI23Flash_bwd_kernel_traitsILi192ELi64ELi64ELi8ELi4ELi2ELi2ELb0ELb0EN7cutlass10bfloat16_tE19Flash_kernel_traitsILi192ELi64ELi64ELi8ES3_EELb1ELb0ELb0ELb1ELb0ELb0ELb0EEEvNS_16Flash_bwd_paramsE)
        /*0590*/ 	.word	0x00000000


	//----- nvinfo : EIATTR_MIN_STACK_SIZE
	.align		4
.L_248:
        /*0594*/ 	.byte	0x04, 0x12
        /*0596*/ 	.short	(.L_250 - .L_249)
	.align		4
.L_249:
        /*0598*/ 	.word	index@(_ZN5flash44flash_bwd_dq_dk_dv_loop_seqk_parallel_kernelI23Flash_bwd_kernel_traitsILi192ELi64ELi64ELi8ELi4ELi2ELi2ELb0ELb0EN7cutlass10bfloat16_tE19Flash_kernel_traitsILi192ELi64ELi64ELi8ES3_EELb0ELb0ELb0ELb1ELb0ELb0ELb1EEEvNS_16Flash_bwd_paramsE)
        /*059c*/ 	.word	0x00000000


	//----- nvinfo : EIATTR_MIN_STACK_SIZE
	.align		4
.L_250:
        /*05a0*/ 	.byte	0x04, 0x12
        /*05a2*/ 	.short	(.L_252 - .L_251)
	.align		4
.L_251:
        /*05a4*/ 	.word	index@(_ZN5flash44flash_bwd_dq_dk_dv_loop_seqk_parallel_kernelI23Flash_bwd_kernel_traitsILi192ELi64ELi64ELi8ELi4ELi2ELi2ELb0ELb0EN7cutlass10bfloat16_tE19Flash_kernel_traitsILi192ELi64ELi64ELi8ES3_EELb1ELb0ELb1ELb0ELb0ELb1ELb0EEEvNS_16Flash_bwd_paramsE)
        /*05a8*/ 	.word	0x00000000


	//----- nvinfo : EIATTR_MIN_STACK_SIZE
	.align		4
.L_252:
        /*05ac*/ 	.byte	0x04, 0x12
        /*05ae*/ 	.short	(.L_254 - .L_253)
	.align		4
.L_253:
        /*05b0*/ 	.word	index@(_ZN5flash44flash_bwd_dq_dk_dv_loop_seqk_parallel_kernelI23Flash_bwd_kernel_traitsILi192ELi64ELi64ELi8ELi4ELi2ELi2ELb0ELb0EN7cutlass10bfloat16_tE19Flash_kernel_traitsILi192ELi64ELi64ELi8ES3_EELb0ELb0ELb1ELb0ELb0ELb1ELb1EEEvNS_16Flash_bwd_paramsE)
        /*05b4*/ 	.word	0x00000000


	//----- nvinfo : EIATTR_MIN_STACK_SIZE
	.align		4
.L_254:
        /*05b8*/ 	.byte	0x04, 0x12
        /*05ba*/ 	.short	(.L_256 - .L_255)
	.align		4
.L_255:
        /*05bc*/ 	.word	index@(_ZN5flash44flash_bwd_dq_dk_dv_loop_seqk_parallel_kernelI23Flash_bwd_kernel_traitsILi192ELi64ELi64ELi8ELi4ELi2ELi2ELb0ELb0EN7cutlass10bfloat16_tE19Flash_kernel_traitsILi192ELi64ELi64ELi8ES3_EELb1ELb0ELb1ELb1ELb0ELb0ELb0EEEvNS_16Flash_bwd_paramsE)
        /*05c0*/ 	.word	0x00000000


	//----- nvinfo : EIATTR_MIN_STACK_SIZE
	.align		4
.L_256:
        /*05c4*/ 	.byte	0x04, 0x12
        /*05c6*/ 	.short	(.L_258 - .L_257)
	.align		4
.L_257:
        /*05c8*/ 	.word	index@(_ZN5flash44flash_bwd_dq_dk_dv_loop_seqk_parallel_kernelI23Flash_bwd_kernel_traitsILi192ELi64ELi64ELi8ELi4ELi2ELi2ELb0ELb0EN7cutlass10bfloat16_tE19Flash_kernel_traitsILi192ELi64ELi64ELi8ES3_EELb0ELb0ELb1ELb1ELb0ELb0ELb1EEEvNS_16Flash_bwd_paramsE)
        /*05cc*/ 	.word	0x00000000


	//----- nvinfo : EIATTR_MIN_STACK_SIZE
	.align		4
.L_258:
        /*05d0*/ 	.byte	0x04, 0x12
        /*05d2*/ 	.short	(.L_260 - .L_259)
	.align		4
.L_259:
        /*05d4*/ 	.word	index@(_ZN5flash25flash_bwd_dot_do_o_kernelILb0E23Flash_bwd_kernel_traitsILi192ELi64ELi64ELi8ELi4ELi2ELi2ELb0ELb0EN7cutlass10bfloat16_tE19Flash_kernel_traitsILi192ELi64ELi64ELi8ES3_EEEEvNS_16Flash_bwd_paramsE)
        /*05d8*/ 	.word	0x00000000


	//----- nvinfo : EIATTR_MIN_STACK_SIZE
	.align		4
.L_260:
        /*05dc*/ 	.byte	0x04, 0x12
        /*05de*/ 	.short	(.L_262 - .L_261)
	.align		4
.L_261:
        /*05e0*/ 	.word	index@(_ZN5flash25flash_bwd_dot_do_o_kernelILb1E23Flash_bwd_kernel_traitsILi192ELi64ELi64ELi8ELi4ELi2ELi2ELb0ELb0EN7cutlass10bfloat16_tE19Flash_kernel_traitsILi192ELi64ELi64ELi8ES3_EEEEvNS_16Flash_bwd_paramsE)
        /*05e4*/ 	.word	0x00000000
.L_262:


//--------------------- .nv.compat                --------------------------
	.section	.nv.compat,"",@"SHT_CUDA_COMPAT_INFO"
	.align	4
        /*0000*/ 	.byte	0x02, 0x09, 0x01, 0x00, 0x02, 0x02, 0x01, 0x00, 0x02, 0x05, 0x05, 0x00, 0x03, 0x07, 0x01, 0x01
        /*0010*/ 	.byte	0x02, 0x03, 0x00, 0x00, 0x02, 0x06, 0x01, 0x00, 0x04, 0x0b, 0x08, 0x00, 0x00, 0x00, 0x00, 0x00
        /*0020*/ 	.byte	0x00, 0x00, 0x00, 0x00


//--------------------- .nv.info._ZN5flash44flash_bwd_dq_dk_dv_loop_seqk_parallel_kernelI23Flash_bwd_kernel_traitsILi192ELi64ELi64ELi8ELi4ELi2ELi2ELb1ELb1EN7cutlass10bfloat16_tE19Flash_kernel_traitsILi192ELi64ELi64ELi8ES3_EELb0ELb0ELb0ELb0ELb0ELb0ELb0EEEvNS_16Flash_bwd_paramsE --------------------------
	.section	.nv.info._ZN5flash44flash_bwd_dq_dk_dv_loop_seqk_parallel_kernelI23Flash_bwd_kernel_traitsILi192ELi64ELi64ELi8ELi4ELi2ELi2ELb1ELb1EN7cutlass10bfloat16_tE19Flash_kernel_traitsILi192ELi64ELi64ELi8ES3_EELb0ELb0ELb0ELb0ELb0ELb0ELb0EEEvNS_16Flash_bwd_paramsE,"",@"SHT_CUDA_INFO"
	.sectionflags	@""
	.align	4


	//----- nvinfo : EIATTR_CUDA_API_VERSION
	.align		4
        /*0000*/ 	.byte	0x04, 0x37
        /*0002*/ 	.short	(.L_264 - .L_263)
.L_263:
        /*0004*/ 	.word	0x00000082


	//----- nvinfo : EIATTR_KPARAM_INFO
	.align		4
.L_264:
        /*0008*/ 	.byte	0x04, 0x17
        /*000a*/ 	.short	(.L_266 - .L_265)
.L_265:
        /*000c*/ 	.word	0x00000000
        /*0010*/ 	.short	0x0000
        /*0012*/ 	.short	0x0000
        /*0014*/ 	.byte	0x00, 0xf0, 0x01, 0x0a


	//----- nvinfo : EIATTR_SPARSE_MMA_MASK
	.align		4
.L_266:
        /*0018*/ 	.byte	0x03, 0x50
        /*001a*/ 	.short	0x0000


	//----- nvinfo : EIATTR_MAXREG_COUNT
	.align		4
        /*001c*/ 	.byte	0x03, 0x1b
        /*001e*/ 	.short	0x00ff


	//----- nvinfo : EIATTR_NUM_BARRIERS
	.align		4
        /*0020*/ 	.byte	0x02, 0x4c
        /*0022*/ 	.byte	0x01
	.zero		1


	//----- nvinfo : EIATTR_ANNOTATIONS
	.align		4
        /*0024*/ 	.byte	0x04, 0x55
        /*0026*/ 	.short	(.L_268 - .L_267)


	//   ....[0]....
.L_267:
        /*0028*/ 	.word	0x00000001
        /*002c*/ 	.byte	0x00, 0x14, 0x00, 0x00, 0x01, 0x00, 0x00, 0x00, 0x40, 0x14, 0x00, 0x00, 0x01, 0x00, 0x00, 0x00
        /* <DEDUP_REMOVED lines=38> */
        /*029c*/ 	.byte	0x70, 0x73, 0x00, 0x00


	//----- nvinfo : EIATTR_MERCURY_ISA_VERSION
	.align		4
.L_268:
        /*02a0*/ 	.byte	0x03, 0x5f
        /*02a2*/ 	.short	0x0101


	//----- nvinfo : EIATTR_VRC_CTA_INIT_COUNT
	.align		4
        /*02a4*/ 	.byte	0x02, 0x4a
	.zero		1
	.zero		1


	//----- nvinfo : EIATTR_EXIT_INSTR_OFFSETS
	.align		4
        /*02a8*/ 	.byte	0x04, 0x1c
        /*02aa*/ 	.short	(.L_270 - .L_269)


	//   ....[0]....
.L_269:
        /*02ac*/ 	.word	0x00000090


	//   ....[1]....
        /*02b0*/ 	.word	0x00008af0


	//----- nvinfo : EIATTR_CRS_STACK_SIZE
	.align		4
.L_270:
        /*02b4*/ 	.byte	0x04, 0x1e
        /*02b6*/ 	.short	(.L_272 - .L_271)
.L_271:
        /*02b8*/ 	.word	0x00000000


	//----- nvinfo : EIATTR_CBANK_PARAM_SIZE
	.align		4
.L_272:
        /*02bc*/ 	.byte	0x03, 0x19
        /*02be*/ 	.short	0x0280


	//----- nvinfo : EIATTR_PARAM_CBANK
	.align		4
        /*02c0*/ 	.byte	0x04, 0x0a
        /*02c2*/ 	.short	(.L_274 - .L_273)
	.align		4
.L_273:
        /*02c4*/ 	.word	index@(.nv.constant0._ZN5flash44flash_bwd_dq_dk_dv_loop_seqk_parallel_kernelI23Flash_bwd_kernel_traitsILi192ELi64ELi64ELi8ELi4ELi2ELi2ELb1ELb1EN7cutlass10bfloat16_tE19Flash_kernel_traitsILi192ELi64ELi64ELi8ES3_EELb0ELb0ELb0ELb0ELb0ELb0ELb0EEEvNS_16Flash_bwd_paramsE)
        /*02c8*/ 	.short	0x0380
        /*02ca*/ 	.short	0x0280


	//----- nvinfo : EIATTR_SW_WAR
	.align		4
.L_274:
        /*02cc*/ 	.byte	0x04, 0x36
        /*02ce*/ 	.short	(.L_276 - .L_275)
.L_275:
        /*02d0*/ 	.word	0x00000008
.L_276:


//--------------------- .nv.info._ZN5flash44flash_bwd_dq_dk_dv_loop_seqk_parallel_kernelI23Flash_bwd_kernel_traitsILi192ELi64ELi64ELi8ELi4ELi2ELi2ELb1ELb1EN7cutlass10bfloat16_tE19Flash_kernel_traitsILi192ELi64ELi64ELi8ES3_EELb0ELb0ELb1ELb0ELb0ELb0ELb0EEEvNS_16Flash_bwd_paramsE --------------------------
	.section	.nv.info._ZN5flash44flash_bwd_dq_dk_dv_loop_seqk_parallel_kernelI23Flash_bwd_kernel_traitsILi192ELi64ELi64ELi8ELi4ELi2ELi2ELb1ELb1EN7cutlass10bfloat16_tE19Flash_kernel_traitsILi192ELi64ELi64ELi8ES3_EELb0ELb0ELb1ELb0ELb0ELb0ELb0EEEvNS_16Flash_bwd_paramsE,"",@"SHT_CUDA_INFO"
	.sectionflags	@""
	.align	4


	//----- nvinfo : EIATTR_CUDA_API_VERSION
	.align		4
        /*0000*/ 	.byte	0x04, 0x37
        /*0002*/ 	.short	(.L_278 - .L_277)
.L_277:
        /*0004*/ 	.word	0x00000082


	//----- nvinfo : EIATTR_KPARAM_INFO
	.align		4
.L_278:
        /*0008*/ 	.byte	0x04, 0x17
        /*000a*/ 	.short	(.L_280 - .L_279)
.L_279:
        /*000c*/ 	.word	0x00000000
        /*0010*/ 	.short	0x0000
        /*0012*/ 	.short	0x0000
        /*0014*/ 	.byte	0x00, 0xf0, 0x01, 0x0a


	//----- nvinfo : EIATTR_SPARSE_MMA_MASK
	.align		4
.L_280:
        /*0018*/ 	.byte	0x03, 0x50
        /*001a*/ 	.short	0x0000


	//----- nvinfo : EIATTR_MAXREG_COUNT
	.align		4
        /*001c*/ 	.byte	0x03, 0x1b
        /*001e*/ 	.short	0x00ff


	//----- nvinfo : EIATTR_NUM_BARRIERS
	.align		4
        /*0020*/ 	.byte	0x02, 0x4c
        /*0022*/ 	.byte	0x01
	.zero		1


	//----- nvinfo : EIATTR_ANNOTATIONS
	.align		4
        /*0024*/ 	.byte	0x04, 0x55
        /*0026*/ 	.short	(.L_282 - .L_281)


	//   ....[0]....
.L_281:
        /* <DEDUP_REMOVED lines=42> */
        /*02bc*/ 	.byte	0x90, 0x76, 0x00, 0x00, 0x01, 0x00, 0x00, 0x00, 0xd0, 0x76, 0x00, 0x00


	//----- nvinfo : EIATTR_MERCURY_ISA_VERSION
	.align		4
.L_282:
        /*02c8*/ 	.byte	0x03, 0x5f
        /*02ca*/ 	.short	0x0101


	//----- nvinfo : EIATTR_VRC_CTA_INIT_COUNT
	.align		4
        /*02cc*/ 	.byte	0x02, 0x4a
	.zero		1
	.zero		1


	//----- nvinfo : EIATTR_EXIT_INSTR_OFFSETS
	.align		4
        /*02d0*/ 	.byte	0x04, 0x1c
        /*02d2*/ 	.short	(.L_284 - .L_283)


	//   ....[0]....
.L_283:
        /*02d4*/ 	.word	0x00000090


	//   ....[1]....
        /*02d8*/ 	.word	0x00008e00


	//----- nvinfo : EIATTR_CRS_STACK_SIZE
	.align		4
.L_284:
        /*02dc*/ 	.byte	0x04, 0x1e
        /*02de*/ 	.short	(.L_286 - .L_285)
.L_285:
        /*02e0*/ 	.word	0x00000000


	//----- nvinfo : EIATTR_CBANK_PARAM_SIZE
	.align		4
.L_286:
        /*02e4*/ 	.byte	0x03, 0x19
        /*02e6*/ 	.short	0x0280


	//----- nvinfo : EIATTR_PARAM_CBANK
	.align		4
        /*02e8*/ 	.byte	0x04, 0x0a
        /*02ea*/ 	.short	(.L_288 - .L_287)
	.align		4
.L_287:
        /*02ec*/ 	.word	index@(.nv.constant0._ZN5flash44flash_bwd_dq_dk_dv_loop_seqk_parallel_kernelI23Flash_bwd_kernel_traitsILi192ELi64ELi64ELi8ELi4ELi2ELi2ELb1ELb1EN7cutlass10bfloat16_tE19Flash_kernel_traitsILi192ELi64ELi64ELi8ES3_EELb0ELb0ELb1ELb0ELb0ELb0ELb0EEEvNS_16Flash_bwd_paramsE)
        /*02f0*/ 	.short	0x0380
        /*02f2*/ 	.short	0x0280


	//----- nvinfo : EIATTR_SW_WAR
	.align		4
.L_288:
        /*02f4*/ 	.byte	0x04, 0x36
        /*02f6*/ 	.short	(.L_290 - .L_289)
.L_289:
        /*02f8*/ 	.word	0x00000008
.L_290:


//--------------------- .nv.info._ZN5flash44flash_bwd_dq_dk_dv_loop_seqk_parallel_kernelI23Flash_bwd_kernel_traitsILi192ELi64ELi64ELi8ELi4ELi2ELi2ELb1ELb1EN7cutlass10bfloat16_tE19Flash_kernel_traitsILi192ELi64ELi64ELi8ES3_EELb0ELb0ELb0ELb0ELb0ELb1ELb0EEEvNS_16Flash_bwd_paramsE --------------------------
	.section	.nv.info._ZN5flash44flash_bwd_dq_dk_dv_loop_seqk_parallel_kernelI23Flash_bwd_kernel_traitsILi192ELi64ELi64ELi8ELi4ELi2ELi2ELb1ELb1EN7cutlass10bfloat16_tE19Flash_kernel_traitsILi192ELi64ELi64ELi8ES3_EELb0ELb0ELb0ELb0ELb0ELb1ELb0EEEvNS_16Flash_bwd_paramsE,"",@"SHT_CUDA_INFO"
	.sectionflags	@""
	.align	4


	//----- nvinfo : EIATTR_CUDA_API_VERSION
	.align		4
        /*0000*/ 	.byte	0x04, 0x37
        /*0002*/ 	.short	(.L_292 - .L_291)
.L_291:
        /*0004*/ 	.word	0x00000082


	//----- nvinfo : EIATTR_KPARAM_INFO
	.align		4
.L_292:
        /*0008*/ 	.byte	0x04, 0x17
        /*000a*/ 	.short	(.L_294 - .L_293)
.L_293:
        /*000c*/ 	.word	0x00000000
        /*0010*/ 	.short	0x0000
        /*0012*/ 	.short	0x0000
        /*0014*/ 	.byte	0x00, 0xf0, 0x01, 0x0a


	//----- nvinfo : EIATTR_SPARSE_MMA_MASK
	.align		4
.L_294:
        /*0018*/ 	.byte	0x03, 0x50
        /*001a*/ 	.short	0x0000


	//----- nvinfo : EIATTR_MAXREG_COUNT
	.align		4
        /*001c*/ 	.byte	0x03, 0x1b
        /*001e*/ 	.short	0x00ff


	//----- nvinfo : EIATTR_NUM_BARRIERS
	.align		4
        /*0020*/ 	.byte	0x02, 0x4c
        /*0022*/ 	.byte	0x01
	.zero		1


	//----- nvinfo : EIATTR_ANNOTATIONS
	.align		4
        /*0024*/ 	.byte	0x04, 0x55
        /*0026*/ 	.short	(.L_296 - .L_295)


	//   ....[0]....
.L_295:
        /* <DEDUP_REMOVED lines=38> */


	//----- nvinfo : EIATTR_MERCURY_ISA_VERSION
	.align		4
.L_296:
        /*0270*/ 	.byte	0x03, 0x5f
        /*0272*/ 	.short	0x0101


	//----- nvinfo : EIATTR_VRC_CTA_INIT_COUNT
	.align		4
        /*0274*/ 	.byte	0x02, 0x4a
	.zero		1
	.zero		1


	//----- nvinfo : EIATTR_EXIT_INSTR_OFFSETS
	.align		4
        /*0278*/ 	.byte	0x04, 0x1c
        /*027a*/ 	.short	(.L_298 - .L_297)


	//   ....[0]....
.L_297:
        /*027c*/ 	.word	0x00000090


	//   ....[1]....
        /*0280*/ 	.word	0x00007910


	//----- nvinfo : EIATTR_CRS_STACK_SIZE
	.align		4
.L_298:
        /*0284*/ 	.byte	0x04, 0x1e
        /*0286*/ 	.short	(.L_300 - .L_299)
.L_299:
        /*0288*/ 	.word	0x00000000


	//----- nvinfo : EIATTR_CBANK_PARAM_SIZE
	.align		4
.L_300:
        /*028c*/ 	.byte	0x03, 0x19
        /*028e*/ 	.short	0x0280


	//----- nvinfo : EIATTR_PARAM_CBANK
	.align		4
        /*0290*/ 	.byte	0x04, 0x0a
        /*0292*/ 	.short	(.L_302 - .L_301)
	.align		4
.L_301:
        /*0294*/ 	.word	index@(.nv.constant0._ZN5flash44flash_bwd_dq_dk_dv_loop_seqk_parallel_kernelI23Flash_bwd_kernel_traitsILi192ELi64ELi64ELi8ELi4ELi2ELi2ELb1ELb1EN7cutlass10bfloat16_tE19Flash_kernel_traitsILi192ELi64ELi64ELi8ES3_EELb0ELb0ELb0ELb0ELb0ELb1ELb0EEEvNS_16Flash_bwd_paramsE)
        /*0298*/ 	.short	0x0380
        /*029a*/ 	.short	0x0280


	//----- nvinfo : EIATTR_SW_WAR
	.align		4
.L_302:
        /*029c*/ 	.byte	0x04, 0x36
        /*029e*/ 	.short	(.L_304 - .L_303)
.L_303:
        /*02a0*/ 	.word	0x00000008
.L_304:


//--------------------- .nv.info._ZN5flash44flash_bwd_dq_dk_dv_loop_seqk_parallel_kernelI23Flash_bwd_kernel_traitsILi192ELi64ELi64ELi8ELi4ELi2ELi2ELb1ELb1EN7cutlass10bfloat16_tE19Flash_kernel_traitsILi192ELi64ELi64ELi8ES3_EELb0ELb0ELb0ELb1ELb0ELb0ELb0EEEvNS_16Flash_bwd_paramsE --------------------------
	.section	.nv.info._ZN5flash44flash_bwd_dq_dk_dv_loop_seqk_parallel_kernelI23Flash_bwd_kernel_traitsILi192ELi64ELi64ELi8ELi4ELi2ELi2ELb1ELb1EN7cutlass10bfloat16_tE19Flash_kernel_traitsILi192ELi64ELi64ELi8ES3_EELb0ELb0ELb0ELb1ELb0ELb0ELb0EEEvNS_16Flash_bwd_paramsE,"",@"SHT_CUDA_INFO"
	.sectionflags	@""
	.align	4


	//----- nvinfo : EIATTR_CUDA_API_VERSION
	.align		4
        /*0000*/ 	.byte	0x04, 0x37
        /*0002*/ 	.short	(.L_306 - .L_305)
.L_305:
        /*0004*/ 	.word	0x00000082


	//----- nvinfo : EIATTR_KPARAM_INFO
	.align		4
.L_306:
        /*0008*/ 	.byte	0x04, 0x17
        /*000a*/ 	.short	(.L_308 - .L_307)
.L_307:
        /*000c*/ 	.word	0x00000000
        /*0010*/ 	.short	0x0000
        /*0012*/ 	.short	0x0000
        /*0014*/ 	.byte	0x00, 0xf0, 0x01, 0x0a


	//----- nvinfo : EIATTR_SPARSE_MMA_MASK
	.align		4
.L_308:
        /*0018*/ 	.byte	0x03, 0x50
        /*001a*/ 	.short	0x0000


	//----- nvinfo : EIATTR_MAXREG_COUNT
	.align		4
        /*001c*/ 	.byte	0x03, 0x1b
        /*001e*/ 	.short	0x00ff


	//----- nvinfo : EIATTR_NUM_BARRIERS
	.align		4
        /*0020*/ 	.byte	0x02, 0x4c
        /*0022*/ 	.byte	0x01
	.zero		1


	//----- nvinfo : EIATTR_ANNOTATIONS
	.align		4
        /*0024*/ 	.byte	0x04, 0x55
        /*0026*/ 	.short	(.L_310 - .L_309)


	//   ....[0]....
.L_309:
        /* <DEDUP_REMOVED lines=41> */


	//----- nvinfo : EIATTR_MERCURY_ISA_VERSION
	.align		4
.L_310:
        /*02a8*/ 	.byte	0x03, 0x5f
        /*02aa*/ 	.short	0x0101


	//----- nvinfo : EIATTR_VRC_CTA_INIT_COUNT
	.align		4
        /*02ac*/ 	.byte	0x02, 0x4a
	.zero		1
	.zero		1


	//----- nvinfo : EIATTR_EXIT_INSTR_OFFSETS
	.align		4
        /*02b0*/ 	.byte	0x04, 0x1c
        /*02b2*/ 	.short	(.L_312 - .L_311)


	//   ....[0]....
.L_311:
        /*02b4*/ 	.word	0x00000090


	//   ....[1]....
        /*02b8*/ 	.word	0x00009060


	//----- nvinfo : EIATTR_CRS_STACK_SIZE
	.align		4
.L_312:
        /*02bc*/ 	.byte	0x04, 0x1e
        /*02be*/ 	.short	(.L_314 - .L_313)
.L_313:
        /*02c0*/ 	.word	0x00000000


	//----- nvinfo : EIATTR_CBANK_PARAM_SIZE
	.align		4
.L_314:
        /*02c4*/ 	.byte	0x03, 0x19
        /*02c6*/ 	.short	0x0280


	//----- nvinfo : EIATTR_PARAM_CBANK
	.align		4
        /*02c8*/ 	.byte	0x04, 0x0a
        /*02ca*/ 	.short	(.L_316 - .L_315)
	.align		4
.L_315:
        /*02cc*/ 	.word	index@(.nv.constant0._ZN5flash44flash_bwd_dq_dk_dv_loop_seqk_parallel_kernelI23Flash_bwd_kernel_traitsILi192ELi64ELi64ELi8ELi4ELi2ELi2ELb1ELb1EN7cutlass10bfloat16_tE19Flash_kernel_traitsILi192ELi64ELi64ELi8ES3_EELb0ELb0ELb0ELb1ELb0ELb0ELb0EEEvNS_16Flash_bwd_paramsE)
        /*02d0*/ 	.short	0x0380
        /*02d2*/ 	.short	0x0280


	//----- nvinfo : EIATTR_SW_WAR
	.align		4
.L_316:
        /*02d4*/ 	.byte	0x04, 0x36
        /*02d6*/ 	.short	(.L_318 - .L_317)
.L_317:
        /*02d8*/ 	.word	0x00000008
.L_318:


//--------------------- .nv.info._ZN5flash44flash_bwd_dq_dk_dv_loop_seqk_parallel_kernelI23Flash_bwd_kernel_traitsILi192ELi64ELi64ELi8ELi4ELi2ELi2ELb1ELb1EN7cutlass10bfloat16_tE19Flash_kernel_traitsILi192ELi64ELi64ELi8ES3_EELb0ELb0ELb1ELb0ELb0ELb1ELb0EEEvNS_16Flash_bwd_paramsE --------------------------
	.section	.nv.info._ZN5flash44flash_bwd_dq_dk_dv_loop_seqk_parallel_kernelI23Flash_bwd_kernel_traitsILi192ELi64ELi64ELi8ELi4ELi2ELi2ELb1ELb1EN7cutlass10bfloat16_tE19Flash_kernel_traitsILi192ELi64ELi64ELi8ES3_EELb0ELb0ELb1ELb0ELb0ELb1ELb0EEEvNS_16Flash_bwd_paramsE,"",@"SHT_CUDA_INFO"
	.sectionflags	@""
	.align	4


	//----- nvinfo : EIATTR_CUDA_API_VERSION
	.align		4
        /*0000*/ 	.byte	0x04, 0x37
        /*0002*/ 	.short	(.L_320 - .L_319)
.L_319:
        /*0004*/ 	.word	0x00000082


	//----- nvinfo : EIATTR_KPARAM_INFO
	.align		4
.L_320:
        /*0008*/ 	.byte	0x04, 0x17
        /*000a*/ 	.short	(.L_322 - .L_321)
.L_321:
        /*000c*/ 	.word	0x00000000
        /*0010*/ 	.short	0x0000
        /*0012*/ 	.short	0x0000
        /*0014*/ 	.byte	0x00, 0xf0, 0x01, 0x0a


	//----- nvinfo : EIATTR_SPARSE_MMA_MASK
	.align		4
.L_322:
        /*0018*/ 	.byte	0x03, 0x50
        /*001a*/ 	.short	0x0000


	//----- nvinfo : EIATTR_MAXREG_COUNT
	.align		4
        /*001c*/ 	.byte	0x03, 0x1b
        /*001e*/ 	.short	0x00ff


	//----- nvinfo : EIATTR_NUM_BARRIERS
	.align		4
        /*0020*/ 	.byte	0x02, 0x4c
        /*0022*/ 	.byte	0x01
	.zero		1


	//----- nvinfo : EIATTR_ANNOTATIONS
	.align		4
        /*0024*/ 	.byte	0x04, 0x55
        /*0026*/ 	.short	(.L_324 - .L_323)


	//   ....[0]....
.L_323:
        /* <DEDUP_REMOVED lines=40> */


	//----- nvinfo : EIATTR_MERCURY_ISA_VERSION
	.align		4
.L_324:
        /*0290*/ 	.byte	0x03, 0x5f
        /*0292*/ 	.short	0x0101


	//----- nvinfo : EIATTR_VRC_CTA_INIT_COUNT
	.align		4
        /*0294*/ 	.byte	0x02, 0x4a
	.zero		1
	.zero		1


	//----- nvinfo : EIATTR_EXIT_INSTR_OFFSETS
	.align		4
        /*0298*/ 	.byte	0x04, 0x1c
        /*029a*/ 	.short	(.L_326 - .L_325)


	//   ....[0]....
.L_325:
        /*029c*/ 	.word	0x00000090


	//   ....[1]....
        /*02a0*/ 	.word	0x00007c80


	//----- nvinfo : EIATTR_CRS_STACK_SIZE
	.align		4
.L_326:
        /*02a4*/ 	.byte	0x04, 0x1e
        /*02a6*/ 	.short	(.L_328 - .L_327)
.L_327:
        /*02a8*/ 	.word	0x00000000


	//----- nvinfo : EIATTR_CBANK_PARAM_SIZE
	.align		4
.L_328:
        /*02ac*/ 	.byte	0x03, 0x19
        /*02ae*/ 	.short	0x0280


	//----- nvinfo : EIATTR_PARAM_CBANK
	.align		4
        /*02b0*/ 	.byte	0x04, 0x0a
        /*02b2*/ 	.short	(.L_330 - .L_329)
	.align		4
.L_329:
        /*02b4*/ 	.word	index@(.nv.constant0._ZN5flash44flash_bwd_dq_dk_dv_loop_seqk_parallel_kernelI23Flash_bwd_kernel_traitsILi192ELi64ELi64ELi8ELi4ELi2ELi2ELb1ELb1EN7cutlass10bfloat16_tE19Flash_kernel_traitsILi192ELi64ELi64ELi8ES3_EELb0ELb0ELb1ELb0ELb0ELb1ELb0EEEvNS_16Flash_bwd_paramsE)
        /*02b8*/ 	.short	0x0380
        /*02ba*/ 	.short	0x0280


	//----- nvinfo : EIATTR_SW_WAR
	.align		4
.L_330:
        /*02bc*/ 	.byte	0x04, 0x36
        /*02be*/ 	.short	(.L_332 - .L_331)
.L_331:
        /*02c0*/ 	.word	0x00000008
.L_332:


//--------------------- .nv.info._ZN5flash44flash_bwd_dq_dk_dv_loop_seqk_parallel_kernelI23Flash_bwd_kernel_traitsILi192ELi64ELi64ELi8ELi4ELi2ELi2ELb1ELb1EN7cutlass10bfloat16_tE19Flash_kernel_traitsILi192ELi64ELi64ELi8ES3_EELb0ELb0ELb1ELb1ELb0ELb0ELb0EEEvNS_16Flash_bwd_paramsE --------------------------
	.section	.nv.info._ZN5flash44flash_bwd_dq_dk_dv_loop_seqk_parallel_kernelI23Flash_bwd_kernel_traitsILi192ELi64ELi64ELi8ELi4ELi2ELi2ELb1ELb1EN7cutlass10bfloat16_tE19Flash_kernel_traitsILi192ELi64ELi64ELi8ES3_EELb0ELb0ELb1ELb1ELb0ELb0ELb0EEEvNS_16Flash_bwd_paramsE,"",@"SHT_CUDA_INFO"
	.sectionflags	@""
	.align	4


	//----- nvinfo : EIATTR_CUDA_API_VERSION
	.align		4
        /*0000*/ 	.byte	0x04, 0x37
        /*0002*/ 	.short	(.L_334 - .L_333)
.L_333:
        /*0004*/ 	.word	0x00000082


	//----- nvinfo : EIATTR_KPARAM_INFO
	.align		4
.L_334:
        /*0008*/ 	.byte	0x04, 0x17
        /*000a*/ 	.short	(.L_336 - .L_335)
.L_335:
        /*000c*/ 	.word	0x00000000
        /*0010*/ 	.short	0x0000
        /*0012*/ 	.short	0x0000
        /*0014*/ 	.byte	0x00, 0xf0, 0x01, 0x0a


	//----- nvinfo : EIATTR_SPARSE_MMA_MASK
	.align		4
.L_336:
        /*0018*/ 	.byte	0x03, 0x50
        /*001a*/ 	.short	0x0000


	//----- nvinfo : EIATTR_MAXREG_COUNT
	.align		4
        /*001c*/ 	.byte	0x03, 0x1b
        /*001e*/ 	.short	0x00ff


	//----- nvinfo : EIATTR_NUM_BARRIERS
	.align		4
        /*0020*/ 	.byte	0x02, 0x4c
        /*0022*/ 	.byte	0x01
	.zero		1


	//----- nvinfo : EIATTR_ANNOTATIONS
	.align		4
        /*0024*/ 	.byte	0x04, 0x55
        /*0026*/ 	.short	(.L_338 - .L_337)


	//   ....[0]....
.L_337:
        /* <DEDUP_REMOVED lines=44> */


	//----- nvinfo : EIATTR_MERCURY_ISA_VERSION
	.align		4
.L_338:
        /*02d8*/ 	.byte	0x03, 0x5f
        /*02da*/ 	.short	0x0101


	//----- nvinfo : EIATTR_VRC_CTA_INIT_COUNT
	.align		4
        /*02dc*/ 	.byte	0x02, 0x4a
	.zero		1
	.zero		1


	//----- nvinfo : EIATTR_EXIT_INSTR_OFFSETS
	.align		4
        /*02e0*/ 	.byte	0x04, 0x1c
        /*02e2*/ 	.short	(.L_340 - .L_339)


	//   ....[0]....
.L_339:
        /*02e4*/ 	.word	0x00000090


	//   ....[1]....
        /*02e8*/ 	.word	0x000092e0


	//----- nvinfo : EIATTR_CRS_STACK_SIZE
	.align		4
.L_340:
        /*02ec*/ 	.byte	0x04, 0x1e
        /*02ee*/ 	.short	(.L_342 - .L_341)
.L_341:
        /*02f0*/ 	.word	0x00000000


	//----- nvinfo : EIATTR_CBANK_PARAM_SIZE
	.align		4
.L_342:
        /*02f4*/ 	.byte	0x03, 0x19
        /*02f6*/ 	.short	0x0280


	//----- nvinfo : EIATTR_PARAM_CBANK
	.align		4
        /*02f8*/ 	.byte	0x04, 0x0a
        /*02fa*/ 	.short	(.L_344 - .L_343)
	.align		4
.L_343:
        /*02fc*/ 	.word	index@(.nv.constant0._ZN5flash44flash_bwd_dq_dk_dv_loop_seqk_parallel_kernelI23Flash_bwd_kernel_traitsILi192ELi64ELi64ELi8ELi4ELi2ELi2ELb1ELb1EN7cutlass10bfloat16_tE19Flash_kernel_traitsILi192ELi64ELi64ELi8ES3_EELb0ELb0ELb1ELb1ELb0ELb0ELb0EEEvNS_16Flash_bwd_paramsE)
        /*0300*/ 	.short	0x0380
        /*0302*/ 	.short	0x0280


	//----- nvinfo : EIATTR_SW_WAR
	.align		4
.L_344:
        /*0304*/ 	.byte	0x04, 0x36
        /*0306*/ 	.short	(.L_346 - .L_345)
.L_345:
        /*0308*/ 	.word	0x00000008
.L_346:


//--------------------- .nv.info._ZN5flash44flash_bwd_dq_dk_dv_loop_seqk_parallel_kernelI23Flash_bwd_kernel_traitsILi192ELi64ELi64ELi8ELi4ELi2ELi2ELb0ELb0EN7cutlass10bfloat16_tE19Flash_kernel_traitsILi192ELi64ELi64ELi8ES3_EELb0ELb0ELb0ELb0ELb0ELb0ELb0EEEvNS_16Flash_bwd_paramsE --------------------------
	.section	.nv.info._ZN5flash44flash_bwd_dq_dk_dv_loop_seqk_parallel_kernelI23Flash_bwd_kernel_traitsILi192ELi64ELi64ELi8ELi4ELi2ELi2ELb0ELb0EN7cutlass10bfloat16_tE19Flash_kernel_traitsILi192ELi64ELi64ELi8ES3_EELb0ELb0ELb0ELb0ELb0ELb0ELb0EEEvNS_16Flash_bwd_paramsE,"",@"SHT_CUDA_INFO"
	.sectionflags	@""
	.align	4


	//----- nvinfo : EIATTR_CUDA_API_VERSION
	.align		4
        /*0000*/ 	.byte	0x04, 0x37
        /*0002*/ 	.short	(.L_348 - .L_347)
.L_347:
        /*0004*/ 	.word	0x00000082


	//----- nvinfo : EIATTR_KPARAM_INFO
	.align		4
.L_348:
        /*0008*/ 	.byte	0x04, 0x17
        /*000a*/ 	.short	(.L_350 - .L_349)
.L_349:
        /*000c*/ 	.word	0x00000000
        /*0010*/ 	.short	0x0000
        /*0012*/ 	.short	0x0000
        /*0014*/ 	.byte	0x00, 0xf0, 0x01, 0x0a


	//----- nvinfo : EIATTR_SPARSE_MMA_MASK
	.align		4
.L_350:
        /*0018*/ 	.byte	0x03, 0x50
        /*001a*/ 	.short	0x0000


	//----- nvinfo : EIATTR_MAXREG_COUNT
	.align		4
        /*001c*/ 	.byte	0x03, 0x1b
        /*001e*/ 	.short	0x00ff


	//----- nvinfo : EIATTR_NUM_BARRIERS
	.align		4
        /*0020*/ 	.byte	0x02, 0x4c
        /*0022*/ 	.byte	0x01
	.zero		1


	//----- nvinfo : EIATTR_MERCURY_ISA_VERSION
	.align		4
        /*0024*/ 	.byte	0x03, 0x5f
        /*0026*/ 	.short	0x0101


	//----- nvinfo : EIATTR_VRC_CTA_INIT_COUNT
	.align		4
        /*0028*/ 	.byte	0x02, 0x4a
	.zero		1
	.zero		1


	//----- nvinfo : EIATTR_EXIT_INSTR_OFFSETS
	.align		4
        /*002c*/ 	.byte	0x04, 0x1c
        /*002e*/ 	.short	(.L_352 - .L_351)


	//   ....[0]....
.L_351:
        /*0030*/ 	.word	0x00000080


	//   ....[1]....
        /*0034*/ 	.word	0x00007860


	//----- nvinfo : EIATTR_CRS_STACK_SIZE
	.align		4
.L_352:
        /*0038*/ 	.byte	0x04, 0x1e
        /*003a*/ 	.short	(.L_354 - .L_353)
.L_353:
        /*003c*/ 	.word	0x00000000


	//----- nvinfo : EIATTR_CBANK_PARAM_SIZE
	.align		4
.L_354:
        /*0040*/ 	.byte	0x03, 0x19
        /*0042*/ 	.short	0x0280


	//----- nvinfo : EIATTR_PARAM_CBANK
	.align		4
        /*0044*/ 	.byte	0x04, 0x0a
        /*0046*/ 	.short	(.L_356 - .L_355)
	.align		4
.L_355:
        /*0048*/ 	.word	index@(.nv.constant0._ZN5flash44flash_bwd_dq_dk_dv_loop_seqk_parallel_kernelI23Flash_bwd_kernel_traitsILi192ELi64ELi64ELi8ELi4ELi2ELi2ELb0ELb0EN7cutlass10bfloat16_tE19Flash_kernel_traitsILi192ELi64ELi64ELi8ES3_EELb0ELb0ELb0ELb0ELb0ELb0ELb0EEEvNS_16Flash_bwd_paramsE)
        /*004c*/ 	.short	0x0380
        /*004e*/ 	.short	0x0280


	//----- nvinfo : EIATTR_SW_WAR
	.align		4
.L_356:
        /*0050*/ 	.byte	0x04, 0x36
        /*0052*/ 	.short	(.L_358 - .L_357)
.L_357:
        /*0054*/ 	.word	0x00000008
.L_358:


//--------------------- .nv.info._ZN5flash44flash_bwd_dq_dk_dv_loop_seqk_parallel_kernelI23Flash_bwd_kernel_traitsILi192ELi64ELi64ELi8ELi4ELi2ELi2ELb0ELb0EN7cutlass10bfloat16_tE19Flash_kernel_traitsILi192ELi64ELi64ELi8ES3_EELb0ELb0ELb1ELb0ELb0ELb0ELb0EEEvNS_16Flash_bwd_paramsE --------------------------
	.section	.nv.info._ZN5flash44flash_bwd_dq_dk_dv_loop_seqk_parallel_kernelI23Flash_bwd_kernel_traitsILi192ELi64ELi64ELi8ELi4ELi2ELi2ELb0ELb0EN7cutlass10bfloat16_tE19Flash_kernel_traitsILi192ELi64ELi64ELi8ES3_EELb0ELb0ELb1ELb0ELb0ELb0ELb0EEEvNS_16Flash_bwd_paramsE,"",@"SHT_CUDA_INFO"
	.sectionflags	@""
	.align	4


	//----- nvinfo : EIATTR_CUDA_API_VERSION
	.align		4
        /*0000*/ 	.byte	0x04, 0x37
        /*0002*/ 	.short	(.L_360 - .L_359)
.L_359:
        /*0004*/ 	.word	0x00000082


	//----- nvinfo : EIATTR_KPARAM_INFO
	.align		4
.L_360:
        /*0008*/ 	.byte	0x04, 0x17
        /*000a*/ 	.short	(.L_362 - .L_361)
.L_361:
        /*000c*/ 	.word	0x00000000
        /*0010*/ 	.short	0x0000
        /*0012*/ 	.short	0x0000
        /*0014*/ 	.byte	0x00, 0xf0, 0x01, 0x0a


	//----- nvinfo : EIATTR_SPARSE_MMA_MASK
	.align		4
.L_362:
        /*0018*/ 	.byte	0x03, 0x50
        /*001a*/ 	.short	0x0000


	//----- nvinfo : EIATTR_MAXREG_COUNT
	.align		4
        /*001c*/ 	.byte	0x03, 0x1b
        /*001e*/ 	.short	0x00ff


	//----- nvinfo : EIATTR_NUM_BARRIERS
	.align		4
        /*0020*/ 	.byte	0x02, 0x4c
        /*0022*/ 	.byte	0x01
	.zero		1


	//----- nvinfo : EIATTR_MERCURY_ISA_VERSION
	.align		4
        /*0024*/ 	.byte	0x03, 0x5f
        /*0026*/ 	.short	0x0101


	//----- nvinfo : EIATTR_VRC_CTA_INIT_COUNT
	.align		4
        /*0028*/ 	.byte	0x02, 0x4a
	.zero		1
	.zero		1


	//----- nvinfo : EIATTR_EXIT_INSTR_OFFSETS
	.align		4
        /*002c*/ 	.byte	0x04, 0x1c
        /*002e*/ 	.short	(.L_364 - .L_363)


	//   ....[0]....
.L_363:
        /*0030*/ 	.word	0x00000080


	//   ....[1]....
        /*0034*/ 	.word	0x00007c80


	//----- nvinfo : EIATTR_CRS_STACK_SIZE
	.align		4
.L_364:
        /*0038*/ 	.byte	0x04, 0x1e
        /*003a*/ 	.short	(.L_366 - .L_365)
.L_365:
        /*003c*/ 	.word	0x00000000


	//----- nvinfo : EIATTR_CBANK_PARAM_SIZE
	.align		4
.L_366:
        /*0040*/ 	.byte	0x03, 0x19
        /*0042*/ 	.short	0x0280


	//----- nvinfo : EIATTR_PARAM_CBANK
	.align		4
        /*0044*/ 	.byte	0x04, 0x0a
        /*0046*/ 	.short	(.L_368 - .L_367)
	.align		4
.L_367:
        /*0048*/ 	.word	index@(.nv.constant0._ZN5flash44flash_bwd_dq_dk_dv_loop_seqk_parallel_kernelI23Flash_bwd_kernel_traitsILi192ELi64ELi64ELi8ELi4ELi2ELi2ELb0ELb0EN7cutlass10bfloat16_tE19Flash_kernel_traitsILi192ELi64ELi64ELi8ES3_EELb0ELb0ELb1ELb0ELb0ELb0ELb0EEEvNS_16Flash_bwd_paramsE)
        /*004c*/ 	.short	0x0380
        /*004e*/ 	.short	0x0280


	//----- nvinfo : EIATTR_SW_WAR
	.align		4
.L_368:
        /*0050*/ 	.byte	0x04, 0x36
        /*0052*/ 	.short	(.L_370 - .L_369)
.L_369:
        /*0054*/ 	.word	0x00000008
.L_370:


//--------------------- .nv.info._ZN5flash44flash_bwd_dq_dk_dv_loop_seqk_parallel_kernelI23Flash_bwd_kernel_traitsILi192ELi64ELi64ELi8ELi4ELi2ELi2ELb0ELb0EN7cutlass10bfloat16_tE19Flash_kernel_traitsILi192ELi64ELi64ELi8ES3_EELb0ELb0ELb0ELb0ELb0ELb1ELb0EEEvNS_16Flash_bwd_paramsE --------------------------
	.section	.nv.info._ZN5flash44flash_bwd_dq_dk_dv_loop_seqk_parallel_kernelI23Flash_bwd_kernel_traitsILi192ELi64ELi64ELi8ELi4ELi2ELi2ELb0ELb0EN7cutlass10bfloat16_tE19Flash_kernel_traitsILi192ELi64ELi64ELi8ES3_EELb0ELb0ELb0ELb0ELb0ELb1ELb0EEEvNS_16Flash_bwd_paramsE,"",@"SHT_CUDA_INFO"
	.sectionflags	@""
	.align	4


	//----- nvinfo : EIATTR_CUDA_API_VERSION
	.align		4
        /*0000*/ 	.byte	0x04, 0x37
        /*0002*/ 	.short	(.L_372 - .L_371)
.L_371:
        /*0004*/ 	.word	0x00000082


	//----- nvinfo : EIATTR_KPARAM_INFO
	.align		4
.L_372:
        /*0008*/ 	.byte	0x04, 0x17
        /*000a*/ 	.short	(.L_374 - .L_373)
.L_373:
        /*000c*/ 	.word	0x00000000
        /*0010*/ 	.short	0x0000
        /*0012*/ 	.short	0x0000
        /*0014*/ 	.byte	0x00, 0xf0, 0x01, 0x0a


	//----- nvinfo : EIATTR_SPARSE_MMA_MASK
	.align		4
.L_374:
        /*0018*/ 	.byte	0x03, 0x50
        /*001a*/ 	.short	0x0000


	//----- nvinfo : EIATTR_MAXREG_COUNT
	.align		4
        /*001c*/ 	.byte	0x03, 0x1b
        /*001e*/ 	.short	0x00ff


	//----- nvinfo : EIATTR_NUM_BARRIERS
	.align		4
        /*0020*/ 	.byte	0x02, 0x4c
        /*0022*/ 	.byte	0x01
	.zero		1


	//----- nvinfo : EIATTR_MERCURY_ISA_VERSION
	.align		4
        /*0024*/ 	.byte	0x03, 0x5f
        /*0026*/ 	.short	0x0101


	//----- nvinfo : EIATTR_VRC_CTA_INIT_COUNT
	.align		4
        /*0028*/ 	.byte	0x02, 0x4a
	.zero		1
	.zero		1


	//----- nvinfo : EIATTR_EXIT_INSTR_OFFSETS
	.align		4
        /*002c*/ 	.byte	0x04, 0x1c
        /*002e*/ 	.short	(.L_376 - .L_375)


	//   ....[0]....
.L_375:
        /*0030*/ 	.word	0x00000080


	//   ....[1]....
        /*0034*/ 	.word	0x00006880


	//----- nvinfo : EIATTR_CRS_STACK_SIZE
	.align		4
.L_376:
        /*0038*/ 	.byte	0x04, 0x1e
        /*003a*/ 	.short	(.L_378 - .L_377)
.L_377:
        /*003c*/ 	.word	0x00000000


	//----- nvinfo : EIATTR_CBANK_PARAM_SIZE
	.align		4
.L_378:
        /*0040*/ 	.byte	0x03, 0x19
        /*0042*/ 	.short	0x0280


	//----- nvinfo : EIATTR_PARAM_CBANK
	.align		4
        /*0044*/ 	.byte	0x04, 0x0a
        /*0046*/ 	.short	(.L_380 - .L_379)
	.align		4
.L_379:
        /*0048*/ 	.word	index@(.nv.constant0._ZN5flash44flash_bwd_dq_dk_dv_loop_seqk_parallel_kernelI23Flash_bwd_kernel_traitsILi192ELi64ELi64ELi8ELi4ELi2ELi2ELb0ELb0EN7cutlass10bfloat16_tE19Flash_kernel_traitsILi192ELi64ELi64ELi8ES3_EELb0ELb0ELb0ELb0ELb0ELb1ELb0EEEvNS_16Flash_bwd_paramsE)
        /*004c*/ 	.short	0x0380
        /*004e*/ 	.short	0x0280


	//----- nvinfo : EIATTR_SW_WAR
	.align		4
.L_380:
        /*0050*/ 	.byte	0x04, 0x36
        /*0052*/ 	.short	(.L_382 - .L_381)
.L_381:
        /*0054*/ 	.word	0x00000008
.L_382:


//--------------------- .nv.info._ZN5flash44flash_bwd_dq_dk_dv_loop_seqk_parallel_kernelI23Flash_bwd_kernel_traitsILi192ELi64ELi64ELi8ELi4ELi2ELi2ELb0ELb0EN7cutlass10bfloat16_tE19Flash_kernel_traitsILi192ELi64ELi64ELi8ES3_EELb0ELb0ELb0ELb1ELb0ELb0ELb0EEEvNS_16Flash_bwd_paramsE --------------------------
	.section	.nv.info._ZN5flash44flash_bwd_dq_dk_dv_loop_seqk_parallel_kernelI23Flash_bwd_kernel_traitsILi192ELi64ELi64ELi8ELi4ELi2ELi2ELb0ELb0EN7cutlass10bfloat16_tE19Flash_kernel_traitsILi192ELi64ELi64ELi8ES3_EELb0ELb0ELb0ELb1ELb0ELb0ELb0EEEvNS_16Flash_bwd_paramsE,"",@"SHT_CUDA_INFO"
	.sectionflags	@""
	.align	4


	//----- nvinfo : EIATTR_CUDA_API_VERSION
	.align		4
        /*0000*/ 	.byte	0x04, 0x37
        /*0002*/ 	.short	(.L_384 - .L_383)
.L_383:
        /*0004*/ 	.word	0x00000082


	//----- nvinfo : EIATTR_KPARAM_INFO
	.align		4
.L_384:
        /*0008*/ 	.byte	0x04, 0x17
        /*000a*/ 	.short	(.L_386 - .L_385)
.L_385:
        /*000c*/ 	.word	0x00000000
        /*0010*/ 	.short	0x0000
        /*0012*/ 	.short	0x0000
        /*0014*/ 	.byte	0x00, 0xf0, 0x01, 0x0a


	//----- nvinfo : EIATTR_SPARSE_MMA_MASK
	.align		4
.L_386:
        /*0018*/ 	.byte	0x03, 0x50
        /*001a*/ 	.short	0x0000


	//----- nvinfo : EIATTR_MAXREG_COUNT
	.align		4
        /*001c*/ 	.byte	0x03, 0x1b
        /*001e*/ 	.short	0x00ff


	//----- nvinfo : EIATTR_NUM_BARRIERS
	.align		4
        /*0020*/ 	.byte	0x02, 0x4c
        /*0022*/ 	.byte	0x01
	.zero		1


	//----- nvinfo : EIATTR_MERCURY_ISA_VERSION
	.align		4
        /*0024*/ 	.byte	0x03, 0x5f
        /*0026*/ 	.short	0x0101


	//----- nvinfo : EIATTR_VRC_CTA_INIT_COUNT
	.align		4
        /*0028*/ 	.byte	0x02, 0x4a
	.zero		1
	.zero		1


	//----- nvinfo : EIATTR_EXIT_INSTR_OFFSETS
	.align		4
        /*002c*/ 	.byte	0x04, 0x1c
        /*002e*/ 	.short	(.L_388 - .L_387)


	//   ....[0]....
.L_387:
        /*0030*/ 	.word	0x00000080


	//   ....[1]....
        /*0034*/ 	.word	0x00007c30


	//----- nvinfo : EIATTR_CRS_STACK_SIZE
	.align		4
.L_388:
        /*0038*/ 	.byte	0x04, 0x1e
        /*003a*/ 	.short	(.L_390 - .L_389)
.L_389:
        /*003c*/ 	.word	0x00000000


	//----- nvinfo : EIATTR_CBANK_PARAM_SIZE
	.align		4
.L_390:
        /*0040*/ 	.byte	0x03, 0x19
        /*0042*/ 	.short	0x0280


	//----- nvinfo : EIATTR_PARAM_CBANK
	.align		4
        /*0044*/ 	.byte	0x04, 0x0a
        /*0046*/ 	.short	(.L_392 - .L_391)
	.align		4
.L_391:
        /*0048*/ 	.word	index@(.nv.constant0._ZN5flash44flash_bwd_dq_dk_dv_loop_seqk_parallel_kernelI23Flash_bwd_kernel_traitsILi192ELi64ELi64ELi8ELi4ELi2ELi2ELb0ELb0EN7cutlass10bfloat16_tE19Flash_kernel_traitsILi192ELi64ELi64ELi8ES3_EELb0ELb0ELb0ELb1ELb0ELb0ELb0EEEvNS_16Flash_bwd_paramsE)
        /*004c*/ 	.short	0x0380
        /*004e*/ 	.short	0x0280


	//----- nvinfo : EIATTR_SW_WAR
	.align		4
.L_392:
        /*0050*/ 	.byte	0x04, 0x36
        /*0052*/ 	.short	(.L_394 - .L_393)
.L_393:
        /*0054*/ 	.word	0x00000008
.L_394:


//--------------------- .nv.info._ZN5flash44flash_bwd_dq_dk_dv_loop_seqk_parallel_kernelI23Flash_bwd_kernel_traitsILi192ELi64ELi64ELi8ELi4ELi2ELi2ELb0ELb0EN7cutlass10bfloat16_tE19Flash_kernel_traitsILi192ELi64ELi64ELi8ES3_EELb0ELb0ELb1ELb0ELb0ELb1ELb0EEEvNS_16Flash_bwd_paramsE --------------------------
	.section	.nv.info._ZN5flash44flash_bwd_dq_dk_dv_loop_seqk_parallel_kernelI23Flash_bwd_kernel_traitsILi192ELi64ELi64ELi8ELi4ELi2ELi2ELb0ELb0EN7cutlass10bfloat16_tE19Flash_kernel_traitsILi192ELi64ELi64ELi8ES3_EELb0ELb0ELb1ELb0ELb0ELb1ELb0EEEvNS_16Flash_bwd_paramsE,"",@"SHT_CUDA_INFO"
	.sectionflags	@""
	.align	4


	//----- nvinfo : EIATTR_CUDA_API_VERSION
	.align		4
        /*0000*/ 	.byte	0x04, 0x37
        /*0002*/ 	.short	(.L_396 - .L_395)
.L_395:
        /*0004*/ 	.word	0x00000082


	//----- nvinfo : EIATTR_KPARAM_INFO
	.align		4
.L_396:
        /*0008*/ 	.byte	0x04, 0x17
        /*000a*/ 	.short	(.L_398 - .L_397)
.L_397:
        /*000c*/ 	.word	0x00000000
        /*0010*/ 	.short	0x0000
        /*0012*/ 	.short	0x0000
        /*0014*/ 	.byte	0x00, 0xf0, 0x01, 0x0a


	//----- nvinfo : EIATTR_SPARSE_MMA_MASK
	.align		4
.L_398:
        /*0018*/ 	.byte	0x03, 0x50
        /*001a*/ 	.short	0x0000


	//----- nvinfo : EIATTR_MAXREG_COUNT
	.align		4
        /*001c*/ 	.byte	0x03, 0x1b
        /*001e*/ 	.short	0x00ff


	//----- nvinfo : EIATTR_NUM_BARRIERS
	.align		4
        /*0020*/ 	.byte	0x02, 0x4c
        /*0022*/ 	.byte	0x01
	.zero		1


	//----- nvinfo : EIATTR_MERCURY_ISA_VERSION
	.align		4
        /*0024*/ 	.byte	0x03, 0x5f
        /*0026*/ 	.short	0x0101


	//----- nvinfo : EIATTR_VRC_CTA_INIT_COUNT
	.align		4
        /*0028*/ 	.byte	0x02, 0x4a
	.zero		1
	.zero		1


	//----- nvinfo : EIATTR_EXIT_INSTR_OFFSETS
	.align		4
        /*002c*/ 	.byte	0x04, 0x1c
        /*002e*/ 	.short	(.L_400 - .L_399)


	//   ....[0]....
.L_399:
        /*0030*/ 	.word	0x00000080


	//   ....[1]....
        /*0034*/ 	.word	0x00006d00


	//----- nvinfo : EIATTR_CRS_STACK_SIZE
	.align		4
.L_400:
        /*0038*/ 	.byte	0x04, 0x1e
        /*003a*/ 	.short	(.L_402 - .L_401)
.L_401:
        /*003c*/ 	.word	0x00000000


	//----- nvinfo : EIATTR_CBANK_PARAM_SIZE
	.align		4
.L_402:
        /*0040*/ 	.byte	0x03, 0x19
        /*0042*/ 	.short	0x0280


	//----- nvinfo : EIATTR_PARAM_CBANK
	.align		4
        /*0044*/ 	.byte	0x04, 0x0a
        /*0046*/ 	.short	(.L_404 - .L_403)
	.align		4
.L_403:
        /*0048*/ 	.word	index@(.nv.constant0._ZN5flash44flash_bwd_dq_dk_dv_loop_seqk_parallel_kernelI23Flash_bwd_kernel_traitsILi192ELi64ELi64ELi8ELi4ELi2ELi2ELb0ELb0EN7cutlass10bfloat16_tE19Flash_kernel_traitsILi192ELi64ELi64ELi8ES3_EELb0ELb0ELb1ELb0ELb0ELb1ELb0EEEvNS_16Flash_bwd_paramsE)
        /*004c*/ 	.short	0x0380
        /*004e*/ 	.short	0x0280


	//----- nvinfo : EIATTR_SW_WAR
	.align		4
.L_404:
        /*0050*/ 	.byte	0x04, 0x36
        /*0052*/ 	.short	(.L_406 - .L_405)
.L_405:
        /*0054*/ 	.word	0x00000008
.L_406:


//--------------------- .nv.info._ZN5flash44flash_bwd_dq_dk_dv_loop_seqk_parallel_kernelI23Flash_bwd_kernel_traitsILi192ELi64ELi64ELi8ELi4ELi2ELi2ELb0ELb0EN7cutlass10bfloat16_tE19Flash_kernel_traitsILi192ELi64ELi64ELi8ES3_EELb0ELb0ELb1ELb1ELb0ELb0ELb0EEEvNS_16Flash_bwd_paramsE --------------------------
	.section	.nv.info._ZN5flash44flash_bwd_dq_dk_dv_loop_seqk_parallel_kernelI23Flash_bwd_kernel_traitsILi192ELi64ELi64ELi8ELi4ELi2ELi2ELb0ELb0EN7cutlass10bfloat16_tE19Flash_kernel_traitsILi192ELi64ELi64ELi8ES3_EELb0ELb0ELb1ELb1ELb0ELb0ELb0EEEvNS_16Flash_bwd_paramsE,"",@"SHT_CUDA_INFO"
	.sectionflags	@""
	.align	4


	//----- nvinfo : EIATTR_CUDA_API_VERSION
	.align		4
        /*0000*/ 	.byte	0x04, 0x37
        /*0002*/ 	.short	(.L_408 - .L_407)
.L_407:
        /*0004*/ 	.word	0x00000082


	//----- nvinfo : EIATTR_KPARAM_INFO
	.align		4
.L_408:
        /*0008*/ 	.byte	0x04, 0x17
        /*000a*/ 	.short	(.L_410 - .L_409)
.L_409:
        /*000c*/ 	.word	0x00000000
        /*0010*/ 	.short	0x0000
        /*0012*/ 	.short	0x0000
        /*0014*/ 	.byte	0x00, 0xf0, 0x01, 0x0a


	//----- nvinfo : EIATTR_SPARSE_MMA_MASK
	.align		4
.L_410:
        /*0018*/ 	.byte	0x03, 0x50
        /*001a*/ 	.short	0x0000


	//----- nvinfo : EIATTR_MAXREG_COUNT
	.align		4
        /*001c*/ 	.byte	0x03, 0x1b
        /*001e*/ 	.short	0x00ff


	//----- nvinfo : EIATTR_NUM_BARRIERS
	.align		4
        /*0020*/ 	.byte	0x02, 0x4c
        /*0022*/ 	.byte	0x01
	.zero		1


	//----- nvinfo : EIATTR_MERCURY_ISA_VERSION
	.align		4
        /*0024*/ 	.byte	0x03, 0x5f
        /*0026*/ 	.short	0x0101


	//----- nvinfo : EIATTR_VRC_CTA_INIT_COUNT
	.align		4
        /*0028*/ 	.byte	0x02, 0x4a
	.zero		1
	.zero		1


	//----- nvinfo : EIATTR_EXIT_INSTR_OFFSETS
	.align		4
        /*002c*/ 	.byte	0x04, 0x1c
        /*002e*/ 	.short	(.L_412 - .L_411)


	//   ....[0]....
.L_411:
        /*0030*/ 	.word	0x00000080


	//   ....[1]....
        /*0034*/ 	.word	0x000081b0


	//----- nvinfo : EIATTR_CRS_STACK_SIZE
	.align		4
.L_412:
        /*0038*/ 	.byte	0x04, 0x1e
        /*003a*/ 	.short	(.L_414 - .L_413)
.L_413:
        /*003c*/ 	.word	0x00000000


	//----- nvinfo : EIATTR_CBANK_PARAM_SIZE
	.align		4
.L_414:
        /*0040*/ 	.byte	0x03, 0x19
        /*0042*/ 	.short	0x0280


	//----- nvinfo : EIATTR_PARAM_CBANK
	.align		4
        /*0044*/ 	.byte	0x04, 0x0a
        /*0046*/ 	.short	(.L_416 - .L_415)
	.align		4
.L_415:
        /*0048*/ 	.word	index@(.nv.constant0._ZN5flash44flash_bwd_dq_dk_dv_loop_seqk_parallel_kernelI23Flash_bwd_kernel_traitsILi192ELi64ELi64ELi8ELi4ELi2ELi2ELb0ELb0EN7cutlass10bfloat16_tE19Flash_kernel_traitsILi192ELi64ELi64ELi8ES3_EELb0ELb0ELb1ELb1ELb0ELb0ELb0EEEvNS_16Flash_bwd_paramsE)
        /*004c*/ 	.short	0x0380
        /*004e*/ 	.short	0x0280


	//----- nvinfo : EIATTR_SW_WAR
	.align		4
.L_416:
        /*0050*/ 	.byte	0x04, 0x36
        /*0052*/ 	.short	(.L_418 - .L_417)
.L_417:
        /*0054*/ 	.word	0x00000008
.L_418:


//--------------------- .nv.info._ZN5flash27flash_bwd_convert_dq_kernelI23Flash_bwd_kernel_traitsILi192ELi64ELi64ELi8ELi4ELi2ELi2ELb1ELb1EN7cutlass10bfloat16_tE19Flash_kernel_traitsILi192ELi64ELi64ELi8ES3_EEEEvNS_16Flash_bwd_paramsEi --------------------------
	.section	.nv.info._ZN5flash27flash_bwd_convert_dq_kernelI23Flash_bwd_kernel_traitsILi192ELi64ELi64ELi8ELi4ELi2ELi2ELb1ELb1EN7cutlass10bfloat16_tE19Flash_kernel_traitsILi192ELi64ELi64ELi8ES3_EEEEvNS_16Flash_bwd_paramsEi,"",@"SHT_CUDA_INFO"
	.sectionflags	@""
	.align	4


	//----- nvinfo : EIATTR_CUDA_API_VERSION
	.align		4
        /*0000*/ 	.byte	0x04, 0x37
        /*0002*/ 	.short	(.L_420 - .L_419)
.L_419:
        /*0004*/ 	.word	0x00000082


	//----- nvinfo : EIATTR_KPARAM_INFO
	.align		4
.L_420:
        /*0008*/ 	.byte	0x04, 0x17
        /*000a*/ 	.short	(.L_422 - .L_421)
.L_421:
        /*000c*/ 	.word	0x00000000
        /*0010*/ 	.short	0x0001
        /*0012*/ 	.short	0x0280
        /*0014*/ 	.byte	0x00, 0xf0, 0x11, 0x00


	//----- nvinfo : EIATTR_KPARAM_INFO
	.align		4
.L_422:
        /*0018*/ 	.byte	0x04, 0x17
        /*001a*/ 	.short	(.L_424 - .L_423)
.L_423:
        /*001c*/ 	.word	0x00000000
        /*0020*/ 	.short	0x0000
        /*0022*/ 	.short	0x0000
        /*0024*/ 	.byte	0x00, 0xf0, 0x01, 0x0a


	//----- nvinfo : EIATTR_SPARSE_MMA_MASK
	.align		4
.L_424:
        /*0028*/ 	.byte	0x03, 0x50
        /*002a*/ 	.short	0x0000


	//----- nvinfo : EIATTR_MAXREG_COUNT
	.align		4
        /*002c*/ 	.byte	0x03, 0x1b
        /*002e*/ 	.short	0x00ff


	//----- nvinfo : EIATTR_NUM_BARRIERS
	.align		4
        /*0030*/ 	.byte	0x02, 0x4c
        /*0032*/ 	.byte	0x01
	.zero		1


	//----- nvinfo : EIATTR_MERCURY_ISA_VERSION
	.align		4
        /*0034*/ 	.byte	0x03, 0x5f
        /*0036*/ 	.short	0x0101


	//----- nvinfo : EIATTR_VRC_CTA_INIT_COUNT
	.align		4
        /*0038*/ 	.byte	0x02, 0x4a
	.zero		1
	.zero		1


	//----- nvinfo : EIATTR_EXIT_INSTR_OFFSETS
	.align		4
        /*003c*/ 	.byte	0x04, 0x1c
        /*003e*/ 	.short	(.L_426 - .L_425)


	//   ....[0]....
.L_425:
        /*0040*/ 	.word	0x00000120


	//   ....[1]....
        /*0044*/ 	.word	0x00001790


	//   ....[2]....
        /*0048*/ 	.word	0x000018c0


	//   ....[3]....
        /*004c*/ 	.word	0x000018e0


	//----- nvinfo : EIATTR_CRS_STACK_SIZE
	.align		4
.L_426:
        /*0050*/ 	.byte	0x04, 0x1e
        /*0052*/ 	.short	(.L_428 - .L_427)
.L_427:
        /*0054*/ 	.word	0x00000000


	//----- nvinfo : EIATTR_CBANK_PARAM_SIZE
	.align		4
.L_428:
        /*0058*/ 	.byte	0x03, 0x19
        /*005a*/ 	.short	0x0284


	//----- nvinfo : EIATTR_PARAM_CBANK
	.align		4
        /*005c*/ 	.byte	0x04, 0x0a
        /*005e*/ 	.short	(.L_430 - .L_429)
	.align		4
.L_429:
        /*0060*/ 	.word	index@(.nv.constant0._ZN5flash27flash_bwd_convert_dq_kernelI23Flash_bwd_kernel_traitsILi192ELi64ELi64ELi8ELi4ELi2ELi2ELb1ELb1EN7cutlass10bfloat16_tE19Flash_kernel_traitsILi192ELi64ELi64ELi8ES3_EEEEvNS_16Flash_bwd_paramsEi)
        /*0064*/ 	.short	0x0380
        /*0066*/ 	.short	0x0284


	//----- nvinfo : EIATTR_SW_WAR
	.align		4
.L_430:
        /*0068*/ 	.byte	0x04, 0x36
        /*006a*/ 	.short	(.L_432 - .L_431)
.L_431:
        /*006c*/ 	.word	0x00000008
.L_432:


//--------------------- .nv.info._ZN5flash44flash_bwd_dq_dk_dv_loop_seqk_parallel_kernelI23Flash_bwd_kernel_traitsILi192ELi64ELi64ELi8ELi4ELi2ELi2ELb1ELb1EN7cutlass10bfloat16_tE19Flash_kernel_traitsILi192ELi64ELi64ELi8ES3_EELb1ELb0ELb0ELb0ELb0ELb0ELb0EEEvNS_16Flash_bwd_paramsE --------------------------
	.section	.nv.info._ZN5flash44flash_bwd_dq_dk_dv_loop_seqk_parallel_kernelI23Flash_bwd_kernel_traitsILi192ELi64ELi64ELi8ELi4ELi2ELi2ELb1ELb1EN7cutlass10bfloat16_tE19Flash_kernel_traitsILi192ELi64ELi64ELi8ES3_EELb1ELb0ELb0ELb0ELb0ELb0ELb0EEEvNS_16Flash_bwd_paramsE,"",@"SHT_CUDA_INFO"
	.sectionflags	@""
	.align	4


	//----- nvinfo : EIATTR_CUDA_API_VERSION
	.align		4
        /*0000*/ 	.byte	0x04, 0x37
        /*0002*/ 	.short	(.L_434 - .L_433)
.L_433:
        /*0004*/ 	.word	0x00000082


	//----- nvinfo : EIATTR_KPARAM_INFO
	.align		4
.L_434:
        /*0008*/ 	.byte	0x04, 0x17
        /*000a*/ 	.short	(.L_436 - .L_435)
.L_435:
        /*000c*/ 	.word	0x00000000
        /*0010*/ 	.short	0x0000
        /*0012*/ 	.short	0x0000
        /*0014*/ 	.byte	0x00, 0xf0, 0x01, 0x0a


	//----- nvinfo : EIATTR_SPARSE_MMA_MASK
	.align		4
.L_436:
        /*0018*/ 	.byte	0x03, 0x50
        /*001a*/ 	.short	0x0000


	//----- nvinfo : EIATTR_MAXREG_COUNT
	.align		4
        /*001c*/ 	.byte	0x03, 0x1b
        /*001e*/ 	.short	0x00ff


	//----- nvinfo : EIATTR_NUM_BARRIERS
	.align		4
        /*0020*/ 	.byte	0x02, 0x4c
        /*0022*/ 	.byte	0x01
	.zero		1


	//----- nvinfo : EIATTR_ANNOTATIONS
	.align		4
        /*0024*/ 	.byte	0x04, 0x55
        /*0026*/ 	.short	(.L_438 - .L_437)


	//   ....[0]....
.L_437:
        /* <DEDUP_REMOVED lines=43> */


	//----- nvinfo : EIATTR_MERCURY_ISA_VERSION
	.align		4
.L_438:
        /*02c0*/ 	.byte	0x03, 0x5f
        /*02c2*/ 	.short	0x0101


	//----- nvinfo : EIATTR_VRC_CTA_INIT_COUNT
	.align		4
        /*02c4*/ 	.byte	0x02, 0x4a
	.zero		1
	.zero		1


	//----- nvinfo : EIATTR_EXIT_INSTR_OFFSETS
	.align		4
        /*02c8*/ 	.byte	0x04, 0x1c
        /*02ca*/ 	.short	(.L_440 - .L_439)


	//   ....[0]....
.L_439:
        /*02cc*/ 	.word	0x00000090


	//   ....[1]....
        /*02d0*/ 	.word	0x000097b0


	//----- nvinfo : EIATTR_CRS_STACK_SIZE
	.align		4
.L_440:
        /*02d4*/ 	.byte	0x04, 0x1e
        /*02d6*/ 	.short	(.L_442 - .L_441)
.L_441:
        /*02d8*/ 	.word	0x00000000


	//----- nvinfo : EIATTR_CBANK_PARAM_SIZE
	.align		4
.L_442:
        /*02dc*/ 	.byte	0x03, 0x19
        /*02de*/ 	.short	0x0280


	//----- nvinfo : EIATTR_PARAM_CBANK
	.align		4
        /*02e0*/ 	.byte	0x04, 0x0a
        /*02e2*/ 	.short	(.L_444 - .L_443)
	.align		4
.L_443:
        /*02e4*/ 	.word	index@(.nv.constant0._ZN5flash44flash_bwd_dq_dk_dv_loop_seqk_parallel_kernelI23Flash_bwd_kernel_traitsILi192ELi64ELi64ELi8ELi4ELi2ELi2ELb1ELb1EN7cutlass10bfloat16_tE19Flash_kernel_traitsILi192ELi64ELi64ELi8ES3_EELb1ELb0ELb0ELb0ELb0ELb0ELb0EEEvNS_16Flash_bwd_paramsE)
        /*02e8*/ 	.short	0x0380
        /*02ea*/ 	.short	0x0280


	//----- nvinfo : EIATTR_SW_WAR
	.align		4
.L_444:
        /*02ec*/ 	.byte	0x04, 0x36
        /*02ee*/ 	.short	(.L_446 - .L_445)
.L_445:
        /*02f0*/ 	.word	0x00000008
.L_446:


//--------------------- .nv.info._ZN5flash44flash_bwd_dq_dk_dv_loop_seqk_parallel_kernelI23Flash_bwd_kernel_traitsILi192ELi64ELi64ELi8ELi4ELi2ELi2ELb1ELb1EN7cutlass10bfloat16_tE19Flash_kernel_traitsILi192ELi64ELi64ELi8ES3_EELb0ELb0ELb0ELb0ELb0ELb0ELb1EEEvNS_16Flash_bwd_paramsE --------------------------
	.section	.nv.info._ZN5flash44flash_bwd_dq_dk_dv_loop_seqk_parallel_kernelI23Flash_bwd_kernel_traitsILi192ELi64ELi64ELi8ELi4ELi2ELi2ELb1ELb1EN7cutlass10bfloat16_tE19Flash_kernel_traitsILi192ELi64ELi64ELi8ES3_EELb0ELb0ELb0ELb0ELb0ELb0ELb1EEEvNS_16Flash_bwd_paramsE,"",@"SHT_CUDA_INFO"
	.sectionflags	@""
	.align	4


	//----- nvinfo : EIATTR_CUDA_API_VERSION
	.align		4
        /*0000*/ 	.byte	0x04, 0x37
        /*0002*/ 	.short	(.L_448 - .L_447)
.L_447:
        /*0004*/ 	.word	0x00000082


	//----- nvinfo : EIATTR_KPARAM_INFO
	.align		4
.L_448:
        /*0008*/ 	.byte	0x04, 0x17
        /*000a*/ 	.short	(.L_450 - .L_449)
.L_449:
        /*000c*/ 	.word	0x00000000
        /*0010*/ 	.short	0x0000
        /*0012*/ 	.short	0x0000
        /*0014*/ 	.byte	0x00, 0xf0, 0x01, 0x0a


	//----- nvinfo : EIATTR_SPARSE_MMA_MASK
	.align		4
.L_450:
        /*0018*/ 	.byte	0x03, 0x50
        /*001a*/ 	.short	0x0000


	//----- nvinfo : EIATTR_MAXREG_COUNT
	.align		4
        /*001c*/ 	.byte	0x03, 0x1b
        /*001e*/ 	.short	0x00ff


	//----- nvinfo : EIATTR_NUM_BARRIERS
	.align		4
        /*0020*/ 	.byte	0x02, 0x4c
        /*0022*/ 	.byte	0x01
	.zero		1


	//----- nvinfo : EIATTR_ANNOTATIONS
	.align		4
        /*0024*/ 	.byte	0x04, 0x55
        /*0026*/ 	.short	(.L_452 - .L_451)


	//   ....[0]....
.L_451:
        /* <DEDUP_REMOVED lines=52> */


	//----- nvinfo : EIATTR_MERCURY_ISA_VERSION
	.align		4
.L_452:
        /*0350*/ 	.byte	0x03, 0x5f
        /*0352*/ 	.short	0x0101


	//----- nvinfo : EIATTR_VRC_CTA_INIT_COUNT
	.align		4
        /*0354*/ 	.byte	0x02, 0x4a
	.zero		1
	.zero		1


	//----- nvinfo : EIATTR_EXIT_INSTR_OFFSETS
	.align		4
        /*0358*/ 	.byte	0x04, 0x1c
        /*035a*/ 	.short	(.L_454 - .L_453)


	//   ....[0]....
.L_453:
        /*035c*/ 	.word	0x00000090


	//   ....[1]....
        /*0360*/ 	.word	0x00009260


	//----- nvinfo : EIATTR_CRS_STACK_SIZE
	.align		4
.L_454:
        /*0364*/ 	.byte	0x04, 0x1e
        /*0366*/ 	.short	(.L_456 - .L_455)
.L_455:
        /*0368*/ 	.word	0x00000000


	//----- nvinfo : EIATTR_CBANK_PARAM_SIZE
	.align		4
.L_456:
        /*036c*/ 	.byte	0x03, 0x19
        /*036e*/ 	.short	0x0280


	//----- nvinfo : EIATTR_PARAM_CBANK
	.align		4
        /*0370*/ 	.byte	0x04, 0x0a
        /*0372*/ 	.short	(.L_458 - .L_457)
	.align		4
.L_457:
        /*0374*/ 	.word	index@(.nv.constant0._ZN5flash44flash_bwd_dq_dk_dv_loop_seqk_parallel_kernelI23Flash_bwd_kernel_traitsILi192ELi64ELi64ELi8ELi4ELi2ELi2ELb1ELb1EN7cutlass10bfloat16_tE19Flash_kernel_traitsILi192ELi64ELi64ELi8ES3_EELb0ELb0ELb0ELb0ELb0ELb0ELb1EEEvNS_16Flash_bwd_paramsE)
        /*0378*/ 	.short	0x0380
        /*037a*/ 	.short	0x0280


	//----- nvinfo : EIATTR_SW_WAR
	.align		4
.L_458:
        /*037c*/ 	.byte	0x04, 0x36
        /*037e*/ 	.short	(.L_460 - .L_459)
.L_459:
        /*0380*/ 	.word	0x00000008
.L_460:


//--------------------- .nv.info._ZN5flash44flash_bwd_dq_dk_dv_loop_seqk_parallel_kernelI23Flash_bwd_kernel_traitsILi192ELi64ELi64ELi8ELi4ELi2ELi2ELb1ELb1EN7cutlass10bfloat16_tE19Flash_kernel_traitsILi192ELi64ELi64ELi8ES3_EELb1ELb0ELb1ELb0ELb0ELb0ELb0EEEvNS_16Flash_bwd_paramsE --------------------------
	.section	.nv.info._ZN5flash44flash_bwd_dq_dk_dv_loop_seqk_parallel_kernelI23Flash_bwd_kernel_traitsILi192ELi64ELi64ELi8ELi4ELi2ELi2ELb1ELb1EN7cutlass10bfloat16_tE19Flash_kernel_traitsILi192ELi64ELi64ELi8ES3_EELb1ELb0ELb1ELb0ELb0ELb0ELb0EEEvNS_16Flash_bwd_paramsE,"",@"SHT_CUDA_INFO"
	.sectionflags	@""
	.align	4


	//----- nvinfo : EIATTR_CUDA_API_VERSION
	.align		4
        /*0000*/ 	.byte	0x04, 0x37
        /*0002*/ 	.short	(.L_462 - .L_461)
.L_461:
        /*0004*/ 	.word	0x00000082


	//----- nvinfo : EIATTR_KPARAM_INFO
	.align		4
.L_462:
        /*0008*/ 	.byte	0x04, 0x17
        /*000a*/ 	.short	(.L_464 - .L_463)
.L_463:
        /*000c*/ 	.word	0x00000000
        /*0010*/ 	.short	0x0000
        /*0012*/ 	.short	0x0000
        /*0014*/ 	.byte	0x00, 0xf0, 0x01, 0x0a


	//----- nvinfo : EIATTR_SPARSE_MMA_MASK
	.align		4
.L_464:
        /*0018*/ 	.byte	0x03, 0x50
        /*001a*/ 	.short	0x0000


	//----- nvinfo : EIATTR_MAXREG_COUNT
	.align		4
        /*001c*/ 	.byte	0x03, 0x1b
        /*001e*/ 	.short	0x00ff


	//----- nvinfo : EIATTR_NUM_BARRIERS
	.align		4
        /*0020*/ 	.byte	0x02, 0x4c
        /*0022*/ 	.byte	0x01
	.zero		1


	//----- nvinfo : EIATTR_ANNOTATIONS
	.align		4
        /*0024*/ 	.byte	0x04, 0x55
        /*0026*/ 	.short	(.L_466 - .L_465)


	//   ....[0]....
.L_465:
        /* <DEDUP_REMOVED lines=41> */


	//----- nvinfo : EIATTR_MERCURY_ISA_VERSION
	.align		4
.L_466:
        /*02a0*/ 	.byte	0x03, 0x5f
        /*02a2*/ 	.short	0x0101


	//----- nvinfo : EIATTR_VRC_CTA_INIT_COUNT
	.align		4
        /*02a4*/ 	.byte	0x02, 0x4a
	.zero		1
	.zero		1


	//----- nvinfo : EIATTR_EXIT_INSTR_OFFSETS
	.align		4
        /*02a8*/ 	.byte	0x04, 0x1c
        /*02aa*/ 	.short	(.L_468 - .L_467)


	//   ....[0]....
.L_467:
        /*02ac*/ 	.word	0x00000090


	//   ....[1]....
        /*02b0*/ 	.word	0x000099b0


	//----- nvinfo : EIATTR_CRS_STACK_SIZE
	.align		4
.L_468:
        /*02b4*/ 	.byte	0x04, 0x1e
        /*02b6*/ 	.short	(.L_470 - .L_469)
.L_469:
        /*02b8*/ 	.word	0x00000000


	//----- nvinfo : EIATTR_CBANK_PARAM_SIZE
	.align		4
.L_470:
        /*02bc*/ 	.byte	0x03, 0x19
        /*02be*/ 	.short	0x0280


	//----- nvinfo : EIATTR_PARAM_CBANK
	.align		4
        /*02c0*/ 	.byte	0x04, 0x0a
        /*02c2*/ 	.short	(.L_472 - .L_471)
	.align		4
.L_471:
        /*02c4*/ 	.word	index@(.nv.constant0._ZN5flash44flash_bwd_dq_dk_dv_loop_seqk_parallel_kernelI23Flash_bwd_kernel_traitsILi192ELi64ELi64ELi8ELi4ELi2ELi2ELb1ELb1EN7cutlass10bfloat16_tE19Flash_kernel_traitsILi192ELi64ELi64ELi8ES3_EELb1ELb0ELb1ELb0ELb0ELb0ELb0EEEvNS_16Flash_bwd_paramsE)
        /*02c8*/ 	.short	0x0380
        /*02ca*/ 	.short	0x0280


	//----- nvinfo : EIATTR_SW_WAR
	.align		4
.L_472:
        /*02cc*/ 	.byte	0x04, 0x36
        /*02ce*/ 	.short	(.L_474 - .L_473)
.L_473:
        /*02d0*/ 	.word	0x00000008
.L_474:


//--------------------- .nv.info._ZN5flash44flash_bwd_dq_dk_dv_loop_seqk_parallel_kernelI23Flash_bwd_kernel_traitsILi192ELi64ELi64ELi8ELi4ELi2ELi2ELb1ELb1EN7cutlass10bfloat16_tE19Flash_kernel_traitsILi192ELi64ELi64ELi8ES3_EELb0ELb0ELb1ELb0ELb0ELb0ELb1EEEvNS_16Flash_bwd_paramsE --------------------------
	.section	.nv.info._ZN5flash44flash_bwd_dq_dk_dv_loop_seqk_parallel_kernelI23Flash_bwd_kernel_traitsILi192ELi64ELi64ELi8ELi4ELi2ELi2ELb1ELb1EN7cutlass10bfloat16_tE19Flash_kernel_traitsILi192ELi64ELi64ELi8ES3_EELb0ELb0ELb1ELb0ELb0ELb0ELb1EEEvNS_16Flash_bwd_paramsE,"",@"SHT_CUDA_INFO"
	.sectionflags	@""
	.align	4


	//----- nvinfo : EIATTR_CUDA_API_VERSION
	.align		4
        /*0000*/ 	.byte	0x04, 0x37
        /*0002*/ 	.short	(.L_476 - .L_475)
.L_475:
        /*0004*/ 	.word	0x00000082


	//----- nvinfo : EIATTR_KPARAM_INFO
	.align		4
.L_476:
        /*0008*/ 	.byte	0x04, 0x17
        /*000a*/ 	.short	(.L_478 - .L_477)
.L_477:
        /*000c*/ 	.word	0x00000000
        /*0010*/ 	.short	0x0000
        /*0012*/ 	.short	0x0000
        /*0014*/ 	.byte	0x00, 0xf0, 0x01, 0x0a


	//----- nvinfo : EIATTR_SPARSE_MMA_MASK
	.align		4
.L_478:
        /*0018*/ 	.byte	0x03, 0x50
        /*001a*/ 	.short	0x0000


	//----- nvinfo : EIATTR_MAXREG_COUNT
	.align		4
        /*001c*/ 	.byte	0x03, 0x1b
        /*001e*/ 	.short	0x00ff


	//----- nvinfo : EIATTR_NUM_BARRIERS
	.align		4
        /*0020*/ 	.byte	0x02, 0x4c
        /*0022*/ 	.byte	0x01
	.zero		1


	//----- nvinfo : EIATTR_ANNOTATIONS
	.align		4
        /*0024*/ 	.byte	0x04, 0x55
        /*0026*/ 	.short	(.L_480 - .L_479)


	//   ....[0]....
.L_479:
        /* <DEDUP_REMOVED lines=53> */


	//----- nvinfo : EIATTR_MERCURY_ISA_VERSION
	.align		4
.L_480:
        /*0360*/ 	.byte	0x03, 0x5f
        /*0362*/ 	.short	0x0101


	//----- nvinfo : EIATTR_VRC_CTA_INIT_COUNT
	.align		4
        /*0364*/ 	.byte	0x02, 0x4a
	.zero		1
	.zero		1


	//----- nvinfo : EIATTR_EXIT_INSTR_OFFSETS
	.align		4
        /*0368*/ 	.byte	0x04, 0x1c
        /*036a*/ 	.short	(.L_482 - .L_481)


	//   ....[0]....
.L_481:
        /*036c*/ 	.word	0x00000090


	//   ....[1]....
        /*0370*/ 	.word	0x000096b0


	//----- nvinfo : EIATTR_CRS_STACK_SIZE
	.align		4
.L_482:
        /*0374*/ 	.byte	0x04, 0x1e
        /*0376*/ 	.short	(.L_484 - .L_483)
.L_483:
        /*0378*/ 	.word	0x00000000


	//----- nvinfo : EIATTR_CBANK_PARAM_SIZE
	.align		4
.L_484:
        /*037c*/ 	.byte	0x03, 0x19
        /*037e*/ 	.short	0x0280


	//----- nvinfo : EIATTR_PARAM_CBANK
	.align		4
        /*0380*/ 	.byte	0x04, 0x0a
        /*0382*/ 	.short	(.L_486 - .L_485)
	.align		4
.L_485:
        /*0384*/ 	.word	index@(.nv.constant0._ZN5flash44flash_bwd_dq_dk_dv_loop_seqk_parallel_kernelI23Flash_bwd_kernel_traitsILi192ELi64ELi64ELi8ELi4ELi2ELi2ELb1ELb1EN7cutlass10bfloat16_tE19Flash_kernel_traitsILi192ELi64ELi64ELi8ES3_EELb0ELb0ELb1ELb0ELb0ELb0ELb1EEEvNS_16Flash_bwd_paramsE)
        /*0388*/ 	.short	0x0380
        /*038a*/ 	.short	0x0280


	//----- nvinfo : EIATTR_SW_WAR
	.align		4
.L_486:
        /*038c*/ 	.byte	0x04, 0x36
        /*038e*/ 	.short	(.L_488 - .L_487)
.L_487:
        /*0390*/ 	.word	0x00000008
.L_488:


//--------------------- .nv.info._ZN5flash44flash_bwd_dq_dk_dv_loop_seqk_parallel_kernelI23Flash_bwd_kernel_traitsILi192ELi64ELi64ELi8ELi4ELi2ELi2ELb1ELb1EN7cutlass10bfloat16_tE19Flash_kernel_traitsILi192ELi64ELi64ELi8ES3_EELb1ELb0ELb0ELb0ELb0ELb1ELb0EEEvNS_16Flash_bwd_paramsE --------------------------
	.section	.nv.info._ZN5flash44flash_bwd_dq_dk_dv_loop_seqk_parallel_kernelI23Flash_bwd_kernel_traitsILi192ELi64ELi64ELi8ELi4ELi2ELi2ELb1ELb1EN7cutlass10bfloat16_tE19Flash_kernel_traitsILi192ELi64ELi64ELi8ES3_EELb1ELb0ELb0ELb0ELb0ELb1ELb0EEEvNS_16Flash_bwd_paramsE,"",@"SHT_CUDA_INFO"
	.sectionflags	@""
	.align	4


	//----- nvinfo : EIATTR_CUDA_API_VERSION
	.align		4
        /*0000*/ 	.byte	0x04, 0x37
        /*0002*/ 	.short	(.L_490 - .L_489)
.L_489:
        /*0004*/ 	.word	0x00000082


	//----- nvinfo : EIATTR_KPARAM_INFO
	.align		4
.L_490:
        /*0008*/ 	.byte	0x04, 0x17
        /*000a*/ 	.short	(.L_492 - .L_491)
.L_491:
        /*000c*/ 	.word	0x00000000
        /*0010*/ 	.short	0x0000
        /*0012*/ 	.short	0x0000
        /*0014*/ 	.byte	0x00, 0xf0, 0x01, 0x0a


	//----- nvinfo : EIATTR_SPARSE_MMA_MASK
	.align		4
.L_492:
        /*0018*/ 	.byte	0x03, 0x50
        /*001a*/ 	.short	0x0000


	//----- nvinfo : EIATTR_MAXREG_COUNT
	.align		4
        /*001c*/ 	.byte	0x03, 0x1b
        /*001e*/ 	.short	0x00ff


	//----- nvinfo : EIATTR_NUM_BARRIERS
	.align		4
        /*0020*/ 	.byte	0x02, 0x4c
        /*0022*/ 	.byte	0x01
	.zero		1


	//----- nvinfo : EIATTR_ANNOTATIONS
	.align		4
        /*0024*/ 	.byte	0x04, 0x55
        /*0026*/ 	.short	(.L_494 - .L_493)


	//   ....[0]....
.L_493:
        /* <DEDUP_REMOVED lines=40> */


	//----- nvinfo : EIATTR_MERCURY_ISA_VERSION
	.align		4
.L_494:
        /*0290*/ 	.byte	0x03, 0x5f
        /*0292*/ 	.short	0x0101


	//----- nvinfo : EIATTR_VRC_CTA_INIT_COUNT
	.align		4
        /*0294*/ 	.byte	0x02, 0x4a
	.zero		1
	.zero		1


	//----- nvinfo : EIATTR_EXIT_INSTR_OFFSETS
	.align		4
        /*0298*/ 	.byte	0x04, 0x1c
        /*029a*/ 	.short	(.L_496 - .L_495)


	//   ....[0]....
.L_495:
        /*029c*/ 	.word	0x00000090


	//   ....[1]....
        /*02a0*/ 	.word	0x00008590


	//----- nvinfo : EIATTR_CRS_STACK_SIZE
	.align		4
.L_496:
        /*02a4*/ 	.byte	0x04, 0x1e
        /*02a6*/ 	.short	(.L_498 - .L_497)
.L_497:
        /*02a8*/ 	.word	0x00000000


	//----- nvinfo : EIATTR_CBANK_PARAM_SIZE
	.align		4
.L_498:
        /*02ac*/ 	.byte	0x03, 0x19
        /*02ae*/ 	.short	0x0280


	//----- nvinfo : EIATTR_PARAM_CBANK
	.align		4
        /*02b0*/ 	.byte	0x04, 0x0a
        /*02b2*/ 	.short	(.L_500 - .L_499)
	.align		4
.L_499:
        /*02b4*/ 	.word	index@(.nv.constant0._ZN5flash44flash_bwd_dq_dk_dv_loop_seqk_parallel_kernelI23Flash_bwd_kernel_traitsILi192ELi64ELi64ELi8ELi4ELi2ELi2ELb1ELb1EN7cutlass10bfloat16_tE19Flash_kernel_traitsILi192ELi64ELi64ELi8ES3_EELb1ELb0ELb0ELb0ELb0ELb1ELb0EEEvNS_16Flash_bwd_paramsE)
        /*02b8*/ 	.short	0x0380
        /*02ba*/ 	.short	0x0280


	//----- nvinfo : EIATTR_SW_WAR
	.align		4
.L_500:
        /*02bc*/ 	.byte	0x04, 0x36
        /*02be*/ 	.short	(.L_502 - .L_501)
.L_501:
        /*02c0*/ 	.word	0x00000008
.L_502:


//--------------------- .nv.info._ZN5flash44flash_bwd_dq_dk_dv_loop_seqk_parallel_kernelI23Flash_bwd_kernel_traitsILi192ELi64ELi64ELi8ELi4ELi2ELi2ELb1ELb1EN7cutlass10bfloat16_tE19Flash_kernel_traitsILi192ELi64ELi64ELi8ES3_EELb0ELb0ELb0ELb0ELb0ELb1ELb1EEEvNS_16Flash_bwd_paramsE --------------------------
	.section	.nv.info._ZN5flash44flash_bwd_dq_dk_dv_loop_seqk_parallel_kernelI23Flash_bwd_kernel_traitsILi192ELi64ELi64ELi8ELi4ELi2ELi2ELb1ELb1EN7cutlass10bfloat16_tE19Flash_kernel_traitsILi192ELi64ELi64ELi8ES3_EELb0ELb0ELb0ELb0ELb0ELb1ELb1EEEvNS_16Flash_bwd_paramsE,"",@"SHT_CUDA_INFO"
	.sectionflags	@""
	.align	4


	//----- nvinfo : EIATTR_CUDA_API_VERSION
	.align		4
        /*0000*/ 	.byte	0x04, 0x37
        /*0002*/ 	.short	(.L_504 - .L_503)
.L_503:
        /*0004*/ 	.word	0x00000082


	//----- nvinfo : EIATTR_KPARAM_INFO
	.align		4
.L_504:
        /*0008*/ 	.byte	0x04, 0x17
        /*000a*/ 	.short	(.L_506 - .L_505)
.L_505:
        /*000c*/ 	.word	0x00000000
        /*0010*/ 	.short	0x0000
        /*0012*/ 	.short	0x0000
        /*0014*/ 	.byte	0x00, 0xf0, 0x01, 0x0a


	//----- nvinfo : EIATTR_SPARSE_MMA_MASK
	.align		4
.L_506:
        /*0018*/ 	.byte	0x03, 0x50
        /*001a*/ 	.short	0x0000


	//----- nvinfo : EIATTR_MAXREG_COUNT
	.align		4
        /*001c*/ 	.byte	0x03, 0x1b
        /*001e*/ 	.short	0x00ff


	//----- nvinfo : EIATTR_NUM_BARRIERS
	.align		4
        /*0020*/ 	.byte	0x02, 0x4c
        /*0022*/ 	.byte	0x01
	.zero		1


	//----- nvinfo : EIATTR_ANNOTATIONS
	.align		4
        /*0024*/ 	.byte	0x04, 0x55
        /*0026*/ 	.short	(.L_508 - .L_507)


	//   ....[0]....
.L_507:
        /* <DEDUP_REMOVED lines=47> */


	//----- nvinfo : EIATTR_MERCURY_ISA_VERSION
	.align		4
.L_508:
        /*0308*/ 	.byte	0x03, 0x5f
        /*030a*/ 	.short	0x0101


	//----- nvinfo : EIATTR_VRC_CTA_INIT_COUNT
	.align		4
        /*030c*/ 	.byte	0x02, 0x4a
	.zero		1
	.zero		1


	//----- nvinfo : EIATTR_EXIT_INSTR_OFFSETS
	.align		4
        /*0310*/ 	.byte	0x04, 0x1c
        /*0312*/ 	.short	(.L_510 - .L_509)


	//   ....[0]....
.L_509:
        /*0314*/ 	.word	0x00000090


	//   ....[1]....
        /*0318*/ 	.word	0x000080c0


	//----- nvinfo : EIATTR_CRS_STACK_SIZE
	.align		4
.L_510:
        /*031c*/ 	.byte	0x04, 0x1e
        /*031e*/ 	.short	(.L_512 - .L_511)
.L_511:
        /*0320*/ 	.word	0x00000000


	//----- nvinfo : EIATTR_CBANK_PARAM_SIZE
	.align		4
.L_512:
        /*0324*/ 	.byte	0x03, 0x19
        /*0326*/ 	.short	0x0280


	//----- nvinfo : EIATTR_PARAM_CBANK
	.align		4
        /*0328*/ 	.byte	0x04, 0x0a
        /*032a*/ 	.short	(.L_514 - .L_513)
	.align		4
.L_513:
        /*032c*/ 	.word	index@(.nv.constant0._ZN5flash44flash_bwd_dq_dk_dv_loop_seqk_parallel_kernelI23Flash_bwd_kernel_traitsILi192ELi64ELi64ELi8ELi4ELi2ELi2ELb1ELb1EN7cutlass10bfloat16_tE19Flash_kernel_traitsILi192ELi64ELi64ELi8ES3_EELb0ELb0ELb0ELb0ELb0ELb1ELb1EEEvNS_16Flash_bwd_paramsE)
        /*0330*/ 	.short	0x0380
        /*0332*/ 	.short	0x0280


	//----- nvinfo : EIATTR_SW_WAR
	.align		4
.L_514:
        /*0334*/ 	.byte	0x04, 0x36
        /*0336*/ 	.short	(.L_516 - .L_515)
.L_515:
        /*0338*/ 	.word	0x00000008
.L_516:


//--------------------- .nv.info._ZN5flash44flash_bwd_dq_dk_dv_loop_seqk_parallel_kernelI23Flash_bwd_kernel_traitsILi192ELi64ELi64ELi8ELi4ELi2ELi2ELb1ELb1EN7cutlass10bfloat16_tE19Flash_kernel_traitsILi192ELi64ELi64ELi8ES3_EELb1ELb0ELb0ELb1ELb0ELb0ELb0EEEvNS_16Flash_bwd_paramsE --------------------------
	.section	.nv.info._ZN5flash44flash_bwd_dq_dk_dv_loop_seqk_parallel_kernelI23Flash_bwd_kernel_traitsILi192ELi64ELi64ELi8ELi4ELi2ELi2ELb1ELb1EN7cutlass10bfloat16_tE19Flash_kernel_traitsILi192ELi64ELi64ELi8ES3_EELb1ELb0ELb0ELb1ELb0ELb0ELb0EEEvNS_16Flash_bwd_paramsE,"",@"SHT_CUDA_INFO"
	.sectionflags	@""
	.align	4


	//----- nvinfo : EIATTR_CUDA_API_VERSION
	.align		4
        /*0000*/ 	.byte	0x04, 0x37
        /*0002*/ 	.short	(.L_518 - .L_517)
.L_517:
        /*0004*/ 	.word	0x00000082


	//----- nvinfo : EIATTR_KPARAM_INFO
	.align		4
.L_518:
        /*0008*/ 	.byte	0x04, 0x17
        /*000a*/ 	.short	(.L_520 - .L_519)
.L_519:
        /*000c*/ 	.word	0x00000000
        /*0010*/ 	.short	0x0000
        /*0012*/ 	.short	0x0000
        /*0014*/ 	.byte	0x00, 0xf0, 0x01, 0x0a


	//----- nvinfo : EIATTR_SPARSE_MMA_MASK
	.align		4
.L_520:
        /*0018*/ 	.byte	0x03, 0x50
        /*001a*/ 	.short	0x0000


	//----- nvinfo : EIATTR_MAXREG_COUNT
	.align		4
        /*001c*/ 	.byte	0x03, 0x1b
        /*001e*/ 	.short	0x00ff


	//----- nvinfo : EIATTR_NUM_BARRIERS
	.align		4
        /*0020*/ 	.byte	0x02, 0x4c
        /*0022*/ 	.byte	0x01
	.zero		1


	//----- nvinfo : EIATTR_ANNOTATIONS
	.align		4
        /*0024*/ 	.byte	0x04, 0x55
        /*0026*/ 	.short	(.L_522 - .L_521)


	//   ....[0]....
.L_521:
        /* <DEDUP_REMOVED lines=45> */


	//----- nvinfo : EIATTR_MERCURY_ISA_VERSION
	.align		4
.L_522:
        /*02e0*/ 	.byte	0x03, 0x5f
        /*02e2*/ 	.short	0x0101


	//----- nvinfo : EIATTR_VRC_CTA_INIT_COUNT
	.align		4
        /*02e4*/ 	.byte	0x02, 0x4a
	.zero		1
	.zero		1


	//----- nvinfo : EIATTR_EXIT_INSTR_OFFSETS
	.align		4
        /*02e8*/ 	.byte	0x04, 0x1c
        /*02ea*/ 	.short	(.L_524 - .L_523)


	//   ....[0]....
.L_523:
        /*02ec*/ 	.word	0x00000090


	//   ....[1]....
        /*02f0*/ 	.word	0x00009d20


	//----- nvinfo : EIATTR_CRS_STACK_SIZE
	.align		4
.L_524:
        /*02f4*/ 	.byte	0x04, 0x1e
        /*02f6*/ 	.short	(.L_526 - .L_525)
.L_525:
        /*02f8*/ 	.word	0x00000000


	//----- nvinfo : EIATTR_CBANK_PARAM_SIZE
	.align		4
.L_526:
        /*02fc*/ 	.byte	0x03, 0x19
        /*02fe*/ 	.short	0x0280


	//----- nvinfo : EIATTR_PARAM_CBANK
	.align		4
        /*0300*/ 	.byte	0x04, 0x0a
        /*0302*/ 	.short	(.L_528 - .L_527)
	.align		4
.L_527:
        /*0304*/ 	.word	index@(.nv.constant0._ZN5flash44flash_bwd_dq_dk_dv_loop_seqk_parallel_kernelI23Flash_bwd_kernel_traitsILi192ELi64ELi64ELi8ELi4ELi2ELi2ELb1ELb1EN7cutlass10bfloat16_tE19Flash_kernel_traitsILi192ELi64ELi64ELi8ES3_EELb1ELb0ELb0ELb1ELb0ELb0ELb0EEEvNS_16Flash_bwd_paramsE)
        /*0308*/ 	.short	0x0380
        /*030a*/ 	.short	0x0280


	//----- nvinfo : EIATTR_SW_WAR
	.align		4
.L_528:
        /*030c*/ 	.byte	0x04, 0x36
        /*030e*/ 	.short	(.L_530 - .L_529)
.L_529:
        /*0310*/ 	.word	0x00000008
.L_530:


//--------------------- .nv.info._ZN5flash44flash_bwd_dq_dk_dv_loop_seqk_parallel_kernelI23Flash_bwd_kernel_traitsILi192ELi64ELi64ELi8ELi4ELi2ELi2ELb1ELb1EN7cutlass10bfloat16_tE19Flash_kernel_traitsILi192ELi64ELi64ELi8ES3_EELb0ELb0ELb0ELb1ELb0ELb0ELb1EEEvNS_16Flash_bwd_paramsE --------------------------
	.section	.nv.info._ZN5flash44flash_bwd_dq_dk_dv_loop_seqk_parallel_kernelI23Flash_bwd_kernel_traitsILi192ELi64ELi64ELi8ELi4ELi2ELi2ELb1ELb1EN7cutlass10bfloat16_tE19Flash_kernel_traitsILi192ELi64ELi64ELi8ES3_EELb0ELb0ELb0ELb1ELb0ELb0ELb1EEEvNS_16Flash_bwd_paramsE,"",@"SHT_CUDA_INFO"
	.sectionflags	@""
	.align	4


	//----- nvinfo : EIATTR_CUDA_API_VERSION
	.align		4
        /*0000*/ 	.byte	0x04, 0x37
        /*0002*/ 	.short	(.L_532 - .L_531)
.L_531:
        /*0004*/ 	.word	0x00000082


	//----- nvinfo : EIATTR_KPARAM_INFO
	.align		4
.L_532:
        /*0008*/ 	.byte	0x04, 0x17
        /*000a*/ 	.short	(.L_534 - .L_533)
.L_533:
        /*000c*/ 	.word	0x00000000
        /*0010*/ 	.short	0x0000
        /*0012*/ 	.short	0x0000
        /*0014*/ 	.byte	0x00, 0xf0, 0x01, 0x0a


	//----- nvinfo : EIATTR_SPARSE_MMA_MASK
	.align		4
.L_534:
        /*0018*/ 	.byte	0x03, 0x50
        /*001a*/ 	.short	0x0000


	//----- nvinfo : EIATTR_MAXREG_COUNT
	.align		4
        /*001c*/ 	.byte	0x03, 0x1b
        /*001e*/ 	.short	0x00ff


	//----- nvinfo : EIATTR_NUM_BARRIERS
	.align		4
        /*0020*/ 	.byte	0x02, 0x4c
        /*0022*/ 	.byte	0x01
	.zero		1


	//----- nvinfo : EIATTR_ANNOTATIONS
	.align		4
        /*0024*/ 	.byte	0x04, 0x55
        /*0026*/ 	.short	(.L_536 - .L_535)


	//   ....[0]....
.L_535:
        /* <DEDUP_REMOVED lines=54> */


	//----- nvinfo : EIATTR_MERCURY_ISA_VERSION
	.align		4
.L_536:
        /*0370*/ 	.byte	0x03, 0x5f
        /*0372*/ 	.short	0x0101


	//----- nvinfo : EIATTR_VRC_CTA_INIT_COUNT
	.align		4
        /*0374*/ 	.byte	0x02, 0x4a
	.zero		1
	.zero		1


	//----- nvinfo : EIATTR_EXIT_INSTR_OFFSETS
	.align		4
        /*0378*/ 	.byte	0x04, 0x1c
        /*037a*/ 	.short	(.L_538 - .L_537)


	//   ....[0]....
.L_537:
        /*037c*/ 	.word	0x00000090


	//   ....[1]....
        /*0380*/ 	.word	0x000096c0


	//----- nvinfo : EIATTR_CRS_STACK_SIZE
	.align		4
.L_538:
        /*0384*/ 	.byte	0x04, 0x1e
        /*0386*/ 	.short	(.L_540 - .L_539)
.L_539:
        /*0388*/ 	.word	0x00000000


	//----- nvinfo : EIATTR_CBANK_PARAM_SIZE
	.align		4
.L_540:
        /*038c*/ 	.byte	0x03, 0x19
        /*038e*/ 	.short	0x0280


	//----- nvinfo : EIATTR_PARAM_CBANK
	.align		4
        /*0390*/ 	.byte	0x04, 0x0a
        /*0392*/ 	.short	(.L_542 - .L_541)
	.align		4
.L_541:
        /*0394*/ 	.word	index@(.nv.constant0._ZN5flash44flash_bwd_dq_dk_dv_loop_seqk_parallel_kernelI23Flash_bwd_kernel_traitsILi192ELi64ELi64ELi8ELi4ELi2ELi2ELb1ELb1EN7cutlass10bfloat16_tE19Flash_kernel_traitsILi192ELi64ELi64ELi8ES3_EELb0ELb0ELb0ELb1ELb0ELb0ELb1EEEvNS_16Flash_bwd_paramsE)
        /*0398*/ 	.short	0x0380
        /*039a*/ 	.short	0x0280


	//----- nvinfo : EIATTR_SW_WAR
	.align		4
.L_542:
        /*039c*/ 	.byte	0x04, 0x36
        /*039e*/ 	.short	(.L_544 - .L_543)
.L_543:
        /*03a0*/ 	.word	0x00000008
.L_544:


//--------------------- .nv.info._ZN5flash44flash_bwd_dq_dk_dv_loop_seqk_parallel_kernelI23Flash_bwd_kernel_traitsILi192ELi64ELi64ELi8ELi4ELi2ELi2ELb1ELb1EN7cutlass10bfloat16_tE19Flash_kernel_traitsILi192ELi64ELi64ELi8ES3_EELb1ELb0ELb1ELb0ELb0ELb1ELb0EEEvNS_16Flash_bwd_paramsE --------------------------
	.section	.nv.info._ZN5flash44flash_bwd_dq_dk_dv_loop_seqk_parallel_kernelI23Flash_bwd_kernel_traitsILi192ELi64ELi64ELi8ELi4ELi2ELi2ELb1ELb1EN7cutlass10bfloat16_tE19Flash_kernel_traitsILi192ELi64ELi64ELi8ES3_EELb1ELb0ELb1ELb0ELb0ELb1ELb0EEEvNS_16Flash_bwd_paramsE,"",@"SHT_CUDA_INFO"
	.sectionflags	@""
	.align	4


	//----- nvinfo : EIATTR_CUDA_API_VERSION
	.align		4
        /*0000*/ 	.byte	0x04, 0x37
        /*0002*/ 	.short	(.L_546 - .L_545)
.L_545:
        /*0004*/ 	.word	0x00000082


	//----- nvinfo : EIATTR_KPARAM_INFO
	.align		4
.L_546:
        /*0008*/ 	.byte	0x04, 0x17
        /*000a*/ 	.short	(.L_548 - .L_547)
.L_547:
        /*000c*/ 	.word	0x00000000
        /*0010*/ 	.short	0x0000
        /*0012*/ 	.short	0x0000
        /*0014*/ 	.byte	0x00, 0xf0, 0x01, 0x0a


	//----- nvinfo : EIATTR_SPARSE_MMA_MASK
	.align		4
.L_548:
        /*0018*/ 	.byte	0x03, 0x50
        /*001a*/ 	.short	0x0000


	//----- nvinfo : EIATTR_MAXREG_COUNT
	.align		4
        /*001c*/ 	.byte	0x03, 0x1b
        /*001e*/ 	.short	0x00ff


	//----- nvinfo : EIATTR_NUM_BARRIERS
	.align		4
        /*0020*/ 	.byte	0x02, 0x4c
        /*0022*/ 	.byte	0x01
	.zero		1


	//----- nvinfo : EIATTR_ANNOTATIONS
	.align		4
        /*0024*/ 	.byte	0x04, 0x55
        /*0026*/ 	.short	(.L_550 - .L_549)


	//   ....[0]....
.L_549:
        /* <DEDUP_REMOVED lines=38> */


	//----- nvinfo : EIATTR_MERCURY_ISA_VERSION
	.align		4
.L_550:
        /*0270*/ 	.byte	0x03, 0x5f
        /*0272*/ 	.short	0x0101


	//----- nvinfo : EIATTR_VRC_CTA_INIT_COUNT
	.align		4
        /*0274*/ 	.byte	0x02, 0x4a
	.zero		1
	.zero		1


	//----- nvinfo : EIATTR_EXIT_INSTR_OFFSETS
	.align		4
        /*0278*/ 	.byte	0x04, 0x1c
        /*027a*/ 	.short	(.L_552 - .L_551)


	//   ....[0]....
.L_551:
        /*027c*/ 	.word	0x00000090


	//   ....[1]....
        /*0280*/ 	.word	0x000087b0


	//----- nvinfo : EIATTR_CRS_STACK_SIZE
	.align		4
.L_552:
        /*0284*/ 	.byte	0x04, 0x1e
        /*0286*/ 	.short	(.L_554 - .L_553)
.L_553:
        /*0288*/ 	.word	0x00000000


	//----- nvinfo : EIATTR_CBANK_PARAM_SIZE
	.align		4
.L_554:
        /*028c*/ 	.byte	0x03, 0x19
        /*028e*/ 	.short	0x0280


	//----- nvinfo : EIATTR_PARAM_CBANK
	.align		4
        /*0290*/ 	.byte	0x04, 0x0a
        /*0292*/ 	.short	(.L_556 - .L_555)
	.align		4
.L_555:
        /*0294*/ 	.word	index@(.nv.constant0._ZN5flash44flash_bwd_dq_dk_dv_loop_seqk_parallel_kernelI23Flash_bwd_kernel_traitsILi192ELi64ELi64ELi8ELi4ELi2ELi2ELb1ELb1EN7cutlass10bfloat16_tE19Flash_kernel_traitsILi192ELi64ELi64ELi8ES3_EELb1ELb0ELb1ELb0ELb0ELb1ELb0EEEvNS_16Flash_bwd_paramsE)
        /*0298*/ 	.short	0x0380
        /*029a*/ 	.short	0x0280


	//----- nvinfo : EIATTR_SW_WAR
	.align		4
.L_556:
        /*029c*/ 	.byte	0x04, 0x36
        /*029e*/ 	.short	(.L_558 - .L_557)
.L_557:
        /*02a0*/ 	.word	0x00000008
.L_558:


//--------------------- .nv.info._ZN5flash44flash_bwd_dq_dk_dv_loop_seqk_parallel_kernelI23Flash_bwd_kernel_traitsILi192ELi64ELi64ELi8ELi4ELi2ELi2ELb1ELb1EN7cutlass10bfloat16_tE19Flash_kernel_traitsILi192ELi64ELi64ELi8ES3_EELb0ELb0ELb1ELb0ELb0ELb1ELb1EEEvNS_16Flash_bwd_paramsE --------------------------
	.section	.nv.info._ZN5flash44flash_bwd_dq_dk_dv_loop_seqk_parallel_kernelI23Flash_bwd_kernel_traitsILi192ELi64ELi64ELi8ELi4ELi2ELi2ELb1ELb1EN7cutlass10bfloat16_tE19Flash_kernel_traitsILi192ELi64ELi64ELi8ES3_EELb0ELb0ELb1ELb0ELb0ELb1ELb1EEEvNS_16Flash_bwd_paramsE,"",@"SHT_CUDA_INFO"
	.sectionflags	@""
	.align	4


	//----- nvinfo : EIATTR_CUDA_API_VERSION
	.align		4
        /*0000*/ 	.byte	0x04, 0x37
        /*0002*/ 	.short	(.L_560 - .L_559)
.L_559:
        /*0004*/ 	.word	0x00000082


	//----- nvinfo : EIATTR_KPARAM_INFO
	.align		4
.L_560:
        /*0008*/ 	.byte	0x04, 0x17
        /*000a*/ 	.short	(.L_562 - .L_561)
.L_561:
        /*000c*/ 	.word	0x00000000
        /*0010*/ 	.short	0x0000
        /*0012*/ 	.short	0x0000
        /*0014*/ 	.byte	0x00, 0xf0, 0x01, 0x0a


	//----- nvinfo : EIATTR_SPARSE_MMA_MASK
	.align		4
.L_562:
        /*0018*/ 	.byte	0x03, 0x50
        /*001a*/ 	.short	0x0000


	//----- nvinfo : EIATTR_MAXREG_COUNT
	.align		4
        /*001c*/ 	.byte	0x03, 0x1b
        /*001e*/ 	.short	0x00ff


	//----- nvinfo : EIATTR_NUM_BARRIERS
	.align		4
        /*0020*/ 	.byte	0x02, 0x4c
        /*0022*/ 	.byte	0x01
	.zero		1


	//----- nvinfo : EIATTR_ANNOTATIONS
	.align		4
        /*0024*/ 	.byte	0x04, 0x55
        /*0026*/ 	.short	(.L_564 - .L_563)


	//   ....[0]....
.L_563:
        /* <DEDUP_REMOVED lines=48> */


	//----- nvinfo : EIATTR_MERCURY_ISA_VERSION
	.align		4
.L_564:
        /*0318*/ 	.byte	0x03, 0x5f
        /*031a*/ 	.short	0x0101


	//----- nvinfo : EIATTR_VRC_CTA_INIT_COUNT
	.align		4
        /*031c*/ 	.byte	0x02, 0x4a
	.zero		1
	.zero		1


	//----- nvinfo : EIATTR_EXIT_INSTR_OFFSETS
	.align		4
        /*0320*/ 	.byte	0x04, 0x1c
        /*0322*/ 	.short	(.L_566 - .L_565)


	//   ....[0]....
.L_565:
        /*0324*/ 	.word	0x00000090


	//   ....[1]....
        /*0328*/ 	.word	0x00008400


	//----- nvinfo : EIATTR_CRS_STACK_SIZE
	.align		4
.L_566:
        /*032c*/ 	.byte	0x04, 0x1e
        /*032e*/ 	.short	(.L_568 - .L_567)
.L_567:
        /*0330*/ 	.word	0x00000000


	//----- nvinfo : EIATTR_CBANK_PARAM_SIZE
	.align		4
.L_568:
        /*0334*/ 	.byte	0x03, 0x19
        /*0336*/ 	.short	0x0280


	//----- nvinfo : EIATTR_PARAM_CBANK
	.align		4
        /*0338*/ 	.byte	0x04, 0x0a
        /*033a*/ 	.short	(.L_570 - .L_569)
	.align		4
.L_569:
        /*033c*/ 	.word	index@(.nv.constant0._ZN5flash44flash_bwd_dq_dk_dv_loop_seqk_parallel_kernelI23Flash_bwd_kernel_traitsILi192ELi64ELi64ELi8ELi4ELi2ELi2ELb1ELb1EN7cutlass10bfloat16_tE19Flash_kernel_traitsILi192ELi64ELi64ELi8ES3_EELb0ELb0ELb1ELb0ELb0ELb1ELb1EEEvNS_16Flash_bwd_paramsE)
        /*0340*/ 	.short	0x0380
        /*0342*/ 	.short	0x0280


	//----- nvinfo : EIATTR_SW_WAR
	.align		4
.L_570:
        /*0344*/ 	.byte	0x04, 0x36
        /*0346*/ 	.short	(.L_572 - .L_571)
.L_571:
        /*0348*/ 	.word	0x00000008
.L_572:


//--------------------- .nv.info._ZN5flash44flash_bwd_dq_dk_dv_loop_seqk_parallel_kernelI23Flash_bwd_kernel_traitsILi192ELi64ELi64ELi8ELi4ELi2ELi2ELb1ELb1EN7cutlass10bfloat16_tE19Flash_kernel_traitsILi192ELi64ELi64ELi8ES3_EELb1ELb0ELb1ELb1ELb0ELb0ELb0EEEvNS_16Flash_bwd_paramsE --------------------------
	.section	.nv.info._ZN5flash44flash_bwd_dq_dk_dv_loop_seqk_parallel_kernelI23Flash_bwd_kernel_traitsILi192ELi64ELi64ELi8ELi4ELi2ELi2ELb1ELb1EN7cutlass10bfloat16_tE19Flash_kernel_traitsILi192ELi64ELi64ELi8ES3_EELb1ELb0ELb1ELb1ELb0ELb0ELb0EEEvNS_16Flash_bwd_paramsE,"",@"SHT_CUDA_INFO"
	.sectionflags	@""
	.align	4


	//----- nvinfo : EIATTR_CUDA_API_VERSION
	.align		4
        /*0000*/ 	.byte	0x04, 0x37
        /*0002*/ 	.short	(.L_574 - .L_573)
.L_573:
        /*0004*/ 	.word	0x00000082


	//----- nvinfo : EIATTR_KPARAM_INFO
	.align		4
.L_574:
        /*0008*/ 	.byte	0x04, 0x17
        /*000a*/ 	.short	(.L_576 - .L_575)
.L_575:
        /*000c*/ 	.word	0x00000000
        /*0010*/ 	.short	0x0000
        /*0012*/ 	.short	0x0000
        /*0014*/ 	.byte	0x00, 0xf0, 0x01, 0x0a


	//----- nvinfo : EIATTR_SPARSE_MMA_MASK
	.align		4
.L_576:
        /*0018*/ 	.byte	0x03, 0x50
        /*001a*/ 	.short	0x0000


	//----- nvinfo : EIATTR_MAXREG_COUNT
	.align		4
        /*001c*/ 	.byte	0x03, 0x1b
        /*001e*/ 	.short	0x00ff


	//----- nvinfo : EIATTR_NUM_BARRIERS
	.align		4
        /*0020*/ 	.byte	0x02, 0x4c
        /*0022*/ 	.byte	0x01
	.zero		1


	//----- nvinfo : EIATTR_ANNOTATIONS
	.align		4
        /*0024*/ 	.byte	0x04, 0x55
        /*0026*/ 	.short	(.L_578 - .L_577)


	//   ....[0]....
.L_577:
        /* <DEDUP_REMOVED lines=44> */


	//----- nvinfo : EIATTR_MERCURY_ISA_VERSION
	.align		4
.L_578:
        /*02d8*/ 	.byte	0x03, 0x5f
        /*02da*/ 	.short	0x0101


	//----- nvinfo : EIATTR_VRC_CTA_INIT_COUNT
	.align		4
        /*02dc*/ 	.byte	0x02, 0x4a
	.zero		1
	.zero		1


	//----- nvinfo : EIATTR_EXIT_INSTR_OFFSETS
	.align		4
        /*02e0*/ 	.byte	0x04, 0x1c
        /*02e2*/ 	.short	(.L_580 - .L_579)


	//   ....[0]....
.L_579:
        /*02e4*/ 	.word	0x00000090


	//   ....[1]....
        /*02e8*/ 	.word	0x00009fb0


	//----- nvinfo : EIATTR_CRS_STACK_SIZE
	.align		4
.L_580:
        /*02ec*/ 	.byte	0x04, 0x1e
        /*02ee*/ 	.short	(.L_582 - .L_581)
.L_581:
        /*02f0*/ 	.word	0x00000000


	//----- nvinfo : EIATTR_CBANK_PARAM_SIZE
	.align		4
.L_582:
        /*02f4*/ 	.byte	0x03, 0x19
        /*02f6*/ 	.short	0x0280


	//----- nvinfo : EIATTR_PARAM_CBANK
	.align		4
        /*02f8*/ 	.byte	0x04, 0x0a
        /*02fa*/ 	.short	(.L_584 - .L_583)
	.align		4
.L_583:
        /*02fc*/ 	.word	index@(.nv.constant0._ZN5flash44flash_bwd_dq_dk_dv_loop_seqk_parallel_kernelI23Flash_bwd_kernel_traitsILi192ELi64ELi64ELi8ELi4ELi2ELi2ELb1ELb1EN7cutlass10bfloat16_tE19Flash_kernel_traitsILi192ELi64ELi64ELi8ES3_EELb1ELb0ELb1ELb1ELb0ELb0ELb0EEEvNS_16Flash_bwd_paramsE)
        /*0300*/ 	.short	0x0380
        /*0302*/ 	.short	0x0280


	//----- nvinfo : EIATTR_SW_WAR
	.align		4
.L_584:
        /*0304*/ 	.byte	0x04, 0x36
        /*0306*/ 	.short	(.L_586 - .L_585)
.L_585:
        /*0308*/ 	.word	0x00000008
.L_586:


//--------------------- .nv.info._ZN5flash44flash_bwd_dq_dk_dv_loop_seqk_parallel_kernelI23Flash_bwd_kernel_traitsILi192ELi64ELi64ELi8ELi4ELi2ELi2ELb1ELb1EN7cutlass10bfloat16_tE19Flash_kernel_traitsILi192ELi64ELi64ELi8ES3_EELb0ELb0ELb1ELb1ELb0ELb0ELb1EEEvNS_16Flash_bwd_paramsE --------------------------
	.section	.nv.info._ZN5flash44flash_bwd_dq_dk_dv_loop_seqk_parallel_kernelI23Flash_bwd_kernel_traitsILi192ELi64ELi64ELi8ELi4ELi2ELi2ELb1ELb1EN7cutlass10bfloat16_tE19Flash_kernel_traitsILi192ELi64ELi64ELi8ES3_EELb0ELb0ELb1ELb1ELb0ELb0ELb1EEEvNS_16Flash_bwd_paramsE,"",@"SHT_CUDA_INFO"
	.sectionflags	@""
	.align	4


	//----- nvinfo : EIATTR_CUDA_API_VERSION
	.align		4
        /*0000*/ 	.byte	0x04, 0x37
        /*0002*/ 	.short	(.L_588 - .L_587)
.L_587:
        /*0004*/ 	.word	0x00000082


	//----- nvinfo : EIATTR_KPARAM_INFO
	.align		4
.L_588:
        /*0008*/ 	.byte	0x04, 0x17
        /*000a*/ 	.short	(.L_590 - .L_589)
.L_589:
        /*000c*/ 	.word	0x00000000
        /*0010*/ 	.short	0x0000
        /*0012*/ 	.short	0x0000
        /*0014*/ 	.byte	0x00, 0xf0, 0x01, 0x0a


	//----- nvinfo : EIATTR_SPARSE_MMA_MASK
	.align		4
.L_590:
        /*0018*/ 	.byte	0x03, 0x50
        /*001a*/ 	.short	0x0000


	//----- nvinfo : EIATTR_MAXREG_COUNT
	.align		4
        /*001c*/ 	.byte	0x03, 0x1b
        /*001e*/ 	.short	0x00ff


	//----- nvinfo : EIATTR_NUM_BARRIERS
	.align		4
        /*0020*/ 	.byte	0x02, 0x4c
        /*0022*/ 	.byte	0x01
	.zero		1


	//----- nvinfo : EIATTR_ANNOTATIONS
	.align		4
        /*0024*/ 	.byte	0x04, 0x55
        /*0026*/ 	.short	(.L_592 - .L_591)


	//   ....[0]....
.L_591:
        /* <DEDUP_REMOVED lines=56> */


	//----- nvinfo : EIATTR_MERCURY_ISA_VERSION
	.align		4
.L_592:
        /*0398*/ 	.byte	0x03, 0x5f
        /*039a*/ 	.short	0x0101


	//----- nvinfo : EIATTR_VRC_CTA_INIT_COUNT
	.align		4
        /*039c*/ 	.byte	0x02, 0x4a
	.zero		1
	.zero		1


	//----- nvinfo : EIATTR_EXIT_INSTR_OFFSETS
	.align		4
        /*03a0*/ 	.byte	0x04, 0x1c
        /*03a2*/ 	.short	(.L_594 - .L_593)


	//   ....[0]....
.L_593:
        /*03a4*/ 	.word	0x00000090


	//   ....[1]....
        /*03a8*/ 	.word	0x00009980


	//----- nvinfo : EIATTR_CRS_STACK_SIZE
	.align		4
.L_594:
        /*03ac*/ 	.byte	0x04, 0x1e
        /*03ae*/ 	.short	(.L_596 - .L_595)
.L_595:
        /*03b0*/ 	.word	0x00000000


	//----- nvinfo : EIATTR_CBANK_PARAM_SIZE
	.align		4
.L_596:
        /*03b4*/ 	.byte	0x03, 0x19
        /*03b6*/ 	.short	0x0280


	//----- nvinfo : EIATTR_PARAM_CBANK
	.align		4
        /*03b8*/ 	.byte	0x04, 0x0a
        /*03ba*/ 	.short	(.L_598 - .L_597)
	.align		4
.L_597:
        /*03bc*/ 	.word	index@(.nv.constant0._ZN5flash44flash_bwd_dq_dk_dv_loop_seqk_parallel_kernelI23Flash_bwd_kernel_traitsILi192ELi64ELi64ELi8ELi4ELi2ELi2ELb1ELb1EN7cutlass10bfloat16_tE19Flash_kernel_traitsILi192ELi64ELi64ELi8ES3_EELb0ELb0ELb1ELb1ELb0ELb0ELb1EEEvNS_16Flash_bwd_paramsE)
        /*03c0*/ 	.short	0x0380
        /*03c2*/ 	.short	0x0280


	//----- nvinfo : EIATTR_SW_WAR
	.align		4
.L_598:
        /*03c4*/ 	.byte	0x04, 0x36
        /*03c6*/ 	.short	(.L_600 - .L_599)
.L_599:
        /*03c8*/ 	.word	0x00000008
.L_600:


//--------------------- .nv.info._ZN5flash25flash_bwd_dot_do_o_kernelILb0E23Flash_bwd_kernel_traitsILi192ELi64ELi64ELi8ELi4ELi2ELi2ELb1ELb1EN7cutlass10bfloat16_tE19Flash_kernel_traitsILi192ELi64ELi64ELi8ES3_EEEEvNS_16Flash_bwd_paramsE --------------------------
	.section	.nv.info._ZN5flash25flash_bwd_dot_do_o_kernelILb0E23Flash_bwd_kernel_traitsILi192ELi64ELi64ELi8ELi4ELi2ELi2ELb1ELb1EN7cutlass10bfloat16_tE19Flash_kernel_traitsILi192ELi64ELi64ELi8ES3_EEEEvNS_16Flash_bwd_paramsE,"",@"SHT_CUDA_INFO"
	.sectionflags	@""
	.align	4


	//----- nvinfo : EIATTR_CUDA_API_VERSION
	.align		4
        /*0000*/ 	.byte	0x04, 0x37
        /*0002*/ 	.short	(.L_602 - .L_601)
.L_601:
        /*0004*/ 	.word	0x00000082


	//----- nvinfo : EIATTR_KPARAM_INFO
	.align		4
.L_602:
        /*0008*/ 	.byte	0x04, 0x17
        /*000a*/ 	.short	(.L_604 - .L_603)
.L_603:
        /*000c*/ 	.word	0x00000000
        /*0010*/ 	.short	0x0000
        /*0012*/ 	.short	0x0000
        /*0014*/ 	.byte	0x00, 0xf0, 0x01, 0x0a


	//----- nvinfo : EIATTR_SPARSE_MMA_MASK
	.align		4
.L_604:
        /*0018*/ 	.byte	0x03, 0x50
        /*001a*/ 	.short	0x0000


	//----- nvinfo : EIATTR_MAXREG_COUNT
	.align		4
        /*001c*/ 	.byte	0x03, 0x1b
        /*001e*/ 	.short	0x00ff


	//----- nvinfo : EIATTR_MERCURY_ISA_VERSION
	.align		4
        /*0020*/ 	.byte	0x03, 0x5f
        /*0022*/ 	.short	0x0101


	//----- nvinfo : EIATTR_COOP_GROUP_MASK_REGIDS
	.align		4
        /*0024*/ 	.byte	0x04, 0x29
        /*0026*/ 	.short	(.L_606 - .L_605)


	//   ....[0]....
.L_605:
        /*0028*/ 	.word	0xffffffff


	//   ....[1]....
        /*002c*/ 	.word	0xffffffff


	//   ....[2]....
        /*0030*/ 	.word	0xffffffff


	//   ....[3]....
        /*0034*/ 	.word	0xffffffff


	//   ....[4]....
        /*0038*/ 	.word	0xffffffff


	//   ....[5]....
        /*003c*/ 	.word	0xffffffff


	//----- nvinfo : EIATTR_COOP_GROUP_INSTR_OFFSETS
	.align		4
.L_606:
        /*0040*/ 	.byte	0x04, 0x28
        /*0042*/ 	.short	(.L_608 - .L_607)


	//   ....[0]....
.L_607:
        /*0044*/ 	.word	0x00001490


	//   ....[1]....
        /*0048*/ 	.word	0x000014c0


	//   ....[2]....
        /*004c*/ 	.word	0x000014f0


	//   ....[3]....
        /*0050*/ 	.word	0x00001500


	//   ....[4]....
        /*0054*/ 	.word	0x00001550


	//   ....[5]....
        /*0058*/ 	.word	0x00001570


	//----- nvinfo : EIATTR_VRC_CTA_INIT_COUNT
	.align		4
.L_608:
        /*005c*/ 	.byte	0x02, 0x4a
	.zero		1
	.zero		1


	//----- nvinfo : EIATTR_EXIT_INSTR_OFFSETS
	.align		4
        /*0060*/ 	.byte	0x04, 0x1c
        /*0062*/ 	.short	(.L_610 - .L_609)


	//   ....[0]....
.L_609:
        /*0064*/ 	.word	0x00000140


	//   ....[1]....
        /*0068*/ 	.word	0x000015e0


	//   ....[2]....
        /*006c*/ 	.word	0x00001600


	//----- nvinfo : EIATTR_CRS_STACK_SIZE
	.align		4
.L_610:
        /*0070*/ 	.byte	0x04, 0x1e
        /*0072*/ 	.short	(.L_612 - .L_611)
.L_611:
        /*0074*/ 	.word	0x00000000


	//----- nvinfo : EIATTR_CBANK_PARAM_SIZE
	.align		4
.L_612:
        /*0078*/ 	.byte	0x03, 0x19
        /*007a*/ 	.short	0x0280


	//----- nvinfo : EIATTR_PARAM_CBANK
	.align		4
        /*007c*/ 	.byte	0x04, 0x0a
        /*007e*/ 	.short	(.L_614 - .L_613)
	.align		4
.L_613:
        /*0080*/ 	.word	index@(.nv.constant0._ZN5flash25flash_bwd_dot_do_o_kernelILb0E23Flash_bwd_kernel_traitsILi192ELi64ELi64ELi8ELi4ELi2ELi2ELb1ELb1EN7cutlass10bfloat16_tE19Flash_kernel_traitsILi192ELi64ELi64ELi8ES3_EEEEvNS_16Flash_bwd_paramsE)
        /*0084*/ 	.short	0x0380
        /*0086*/ 	.short	0x0280


	//----- nvinfo : EIATTR_SW_WAR
	.align		4
.L_614:
        /*0088*/ 	.byte	0x04, 0x36
        /*008a*/ 	.short	(.L_616 - .L_615)
.L_615:
        /*008c*/ 	.word	0x00000008
.L_616:


//--------------------- .nv.info._ZN5flash25flash_bwd_dot_do_o_kernelILb1E23Flash_bwd_kernel_traitsILi192ELi64ELi64ELi8ELi4ELi2ELi2ELb1ELb1EN7cutlass10bfloat16_tE19Flash_kernel_traitsILi192ELi64ELi64ELi8ES3_EEEEvNS_16Flash_bwd_paramsE --------------------------
	.section	.nv.info._ZN5flash25flash_bwd_dot_do_o_kernelILb1E23Flash_bwd_kernel_traitsILi192ELi64ELi64ELi8ELi4ELi2ELi2ELb1ELb1EN7cutlass10bfloat16_tE19Flash_kernel_traitsILi192ELi64ELi64ELi8ES3_EEEEvNS_16Flash_bwd_paramsE,"",@"SHT_CUDA_INFO"
	.sectionflags	@""
	.align	4


	//----- nvinfo : EIATTR_CUDA_API_VERSION
	.align		4
        /*0000*/ 	.byte	0x04, 0x37
        /*0002*/ 	.short	(.L_618 - .L_617)
.L_617:
        /*0004*/ 	.word	0x00000082


	//----- nvinfo : EIATTR_KPARAM_INFO
	.align		4
.L_618:
        /*0008*/ 	.byte	0x04, 0x17
        /*000a*/ 	.short	(.L_620 - .L_619)
.L_619:
        /*000c*/ 	.word	0x00000000
        /*0010*/ 	.short	0x0000
        /*0012*/ 	.short	0x0000
        /*0014*/ 	.byte	0x00, 0xf0, 0x01, 0x0a


	//----- nvinfo : EIATTR_SPARSE_MMA_MASK
	.align		4
.L_620:
        /*0018*/ 	.byte	0x03, 0x50
        /*001a*/ 	.short	0x0000


	//----- nvinfo : EIATTR_MAXREG_COUNT
	.align		4
        /*001c*/ 	.byte	0x03, 0x1b
        /*001e*/ 	.short	0x00ff


	//----- nvinfo : EIATTR_MERCURY_ISA_VERSION
	.align		4
        /*0020*/ 	.byte	0x03, 0x5f
        /*0022*/ 	.short	0x0101


	//----- nvinfo : EIATTR_COOP_GROUP_MASK_REGIDS
	.align		4
        /*0024*/ 	.byte	0x04, 0x29
        /*0026*/ 	.short	(.L_622 - .L_621)


	//   ....[0]....
.L_621:
        /*0028*/ 	.word	0xffffffff


	//   ....[1]....
        /*002c*/ 	.word	0xffffffff


	//   ....[2]....
        /*0030*/ 	.word	0xffffffff


	//   ....[3]....
        /*0034*/ 	.word	0xffffffff


	//   ....[4]....
        /*0038*/ 	.word	0xffffffff


	//   ....[5]....
        /*003c*/ 	.word	0xffffffff


	//----- nvinfo : EIATTR_COOP_GROUP_INSTR_OFFSETS
	.align		4
.L_622:
        /*0040*/ 	.byte	0x04, 0x28
        /*0042*/ 	.short	(.L_624 - .L_623)


	//   ....[0]....
.L_623:
        /*0044*/ 	.word	0x00001750


	//   ....[1]....
        /*0048*/ 	.word	0x00001770


	//   ....[2]....
        /*004c*/ 	.word	0x000017b0


	//   ....[3]....
        /*0050*/ 	.word	0x000017d0


	//   ....[4]....
        /*0054*/ 	.word	0x00001860


	//   ....[5]....
        /*0058*/ 	.word	0x00001890


	//----- nvinfo : EIATTR_VRC_CTA_INIT_COUNT
	.align		4
.L_624:
        /*005c*/ 	.byte	0x02, 0x4a
	.zero		1
	.zero		1


	//----- nvinfo : EIATTR_EXIT_INSTR_OFFSETS
	.align		4
        /*0060*/ 	.byte	0x04, 0x1c
        /*0062*/ 	.short	(.L_626 - .L_625)


	//   ....[0]....
.L_625:
        /*0064*/ 	.word	0x00000140


	//   ....[1]....
        /*0068*/ 	.word	0x00001a40


	//----- nvinfo : EIATTR_CRS_STACK_SIZE
	.align		4
.L_626:
        /*006c*/ 	.byte	0x04, 0x1e
        /*006e*/ 	.short	(.L_628 - .L_627)
.L_627:
        /*0070*/ 	.word	0x00000000


	//----- nvinfo : EIATTR_CBANK_PARAM_SIZE
	.align		4
.L_628:
        /*0074*/ 	.byte	0x03, 0x19
        /*0076*/ 	.short	0x0280


	//----- nvinfo : EIATTR_PARAM_CBANK
	.align		4
        /*0078*/ 	.byte	0x04, 0x0a
        /*007a*/ 	.short	(.L_630 - .L_629)
	.align		4
.L_629:
        /*007c*/ 	.word	index@(.nv.constant0._ZN5flash25flash_bwd_dot_do_o_kernelILb1E23Flash_bwd_kernel_traitsILi192ELi64ELi64ELi8ELi4ELi2ELi2ELb1ELb1EN7cutlass10bfloat16_tE19Flash_kernel_traitsILi192ELi64ELi64ELi8ES3_EEEEvNS_16Flash_bwd_paramsE)
        /*0080*/ 	.short	0x0380
        /*0082*/ 	.short	0x0280


	//----- nvinfo : EIATTR_SW_WAR
	.align		4
.L_630:
        /*0084*/ 	.byte	0x04, 0x36
        /*0086*/ 	.short	(.L_632 - .L_631)
.L_631:
        /*0088*/ 	.word	0x00000008
.L_632:


//--------------------- .nv.info._ZN5flash27flash_bwd_convert_dq_kernelI23Flash_bwd_kernel_traitsILi192ELi64ELi64ELi8ELi4ELi2ELi2ELb0ELb0EN7cutlass10bfloat16_tE19Flash_kernel_traitsILi192ELi64ELi64ELi8ES3_EEEEvNS_16Flash_bwd_paramsEi --------------------------
	.section	.nv.info._ZN5flash27flash_bwd_convert_dq_kernelI23Flash_bwd_kernel_traitsILi192ELi64ELi64ELi8ELi4ELi2ELi2ELb0ELb0EN7cutlass10bfloat16_tE19Flash_kernel_traitsILi192ELi64ELi64ELi8ES3_EEEEvNS_16Flash_bwd_paramsEi,"",@"SHT_CUDA_INFO"
	.sectionflags	@""
	.align	4


	//----- nvinfo : EIATTR_CUDA_API_VERSION
	.align		4
        /*0000*/ 	.byte	0x04, 0x37
        /*0002*/ 	.short	(.L_634 - .L_633)
.L_633:
        /*0004*/ 	.word	0x00000082


	//----- nvinfo : EIATTR_KPARAM_INFO
	.align		4
.L_634:
        /*0008*/ 	.byte	0x04, 0x17
        /*000a*/ 	.short	(.L_636 - .L_635)
.L_635:
        /*000c*/ 	.word	0x00000000
        /*0010*/ 	.short	0x0001
        /*0012*/ 	.short	0x0280
        /*0014*/ 	.byte	0x00, 0xf0, 0x11, 0x00


	//----- nvinfo : EIATTR_KPARAM_INFO
	.align		4
.L_636:
        /*0018*/ 	.byte	0x04, 0x17
        /*001a*/ 	.short	(.L_638 - .L_637)
.L_637:
        /*001c*/ 	.word	0x00000000
        /*0020*/ 	.short	0x0000
        /*0022*/ 	.short	0x0000
        /*0024*/ 	.byte	0x00, 0xf0, 0x01, 0x0a


	//----- nvinfo : EIATTR_SPARSE_MMA_MASK
	.align		4
.L_638:
        /*0028*/ 	.byte	0x03, 0x50
        /*002a*/ 	.short	0x0000


	//----- nvinfo : EIATTR_MAXREG_COUNT
	.align		4
        /*002c*/ 	.byte	0x03, 0x1b
        /*002e*/ 	.short	0x00ff


	//----- nvinfo : EIATTR_NUM_BARRIERS
	.align		4
        /*0030*/ 	.byte	0x02, 0x4c
        /*0032*/ 	.byte	0x01
	.zero		1


	//----- nvinfo : EIATTR_MERCURY_ISA_VERSION
	.align		4
        /*0034*/ 	.byte	0x03, 0x5f
        /*0036*/ 	.short	0x0101


	//----- nvinfo : EIATTR_VRC_CTA_INIT_COUNT
	.align		4
        /*0038*/ 	.byte	0x02, 0x4a
	.zero		1
	.zero		1


	//----- nvinfo : EIATTR_EXIT_INSTR_OFFSETS
	.align		4
        /*003c*/ 	.byte	0x04, 0x1c
        /*003e*/ 	.short	(.L_640 - .L_639)


	//   ....[0]....
.L_639:
        /*0040*/ 	.word	0x00000120


	//   ....[1]....
        /*0044*/ 	.word	0x00001790


	//   ....[2]....
        /*0048*/ 	.word	0x000018c0


	//   ....[3]....
        /*004c*/ 	.word	0x000018e0


	//----- nvinfo : EIATTR_CRS_STACK_SIZE
	.align		4
.L_640:
        /*0050*/ 	.byte	0x04, 0x1e
        /*0052*/ 	.short	(.L_642 - .L_641)
.L_641:
        /*0054*/ 	.word	0x00000000


	//----- nvinfo : EIATTR_CBANK_PARAM_SIZE
	.align		4
.L_642:
        /*0058*/ 	.byte	0x03, 0x19
        /*005a*/ 	.short	0x0284


	//----- nvinfo : EIATTR_PARAM_CBANK
	.align		4
        /*005c*/ 	.byte	0x04, 0x0a
        /*005e*/ 	.short	(.L_644 - .L_643)
	.align		4
.L_643:
        /*0060*/ 	.word	index@(.nv.constant0._ZN5flash27flash_bwd_convert_dq_kernelI23Flash_bwd_kernel_traitsILi192ELi64ELi64ELi8ELi4ELi2ELi2ELb0ELb0EN7cutlass10bfloat16_tE19Flash_kernel_traitsILi192ELi64ELi64ELi8ES3_EEEEvNS_16Flash_bwd_paramsEi)
        /*0064*/ 	.short	0x0380
        /*0066*/ 	.short	0x0284


	//----- nvinfo : EIATTR_SW_WAR
	.align		4
.L_644:
        /*0068*/ 	.byte	0x04, 0x36
        /*006a*/ 	.short	(.L_646 - .L_645)
.L_645:
        /*006c*/ 	.word	0x00000008
.L_646:


//--------------------- .nv.info._ZN5flash44flash_bwd_dq_dk_dv_loop_seqk_parallel_kernelI23Flash_bwd_kernel_traitsILi192ELi64ELi64ELi8ELi4ELi2ELi2ELb0ELb0EN7cutlass10bfloat16_tE19Flash_kernel_traitsILi192ELi64ELi64ELi8ES3_EELb1ELb0ELb0ELb0ELb0ELb0ELb0EEEvNS_16Flash_bwd_paramsE --------------------------
	.section	.nv.info._ZN5flash44flash_bwd_dq_dk_dv_loop_seqk_parallel_kernelI23Flash_bwd_kernel_traitsILi192ELi64ELi64ELi8ELi4ELi2ELi2ELb0ELb0EN7cutlass10bfloat16_tE19Flash_kernel_traitsILi192ELi64ELi64ELi8ES3_EELb1ELb0ELb0ELb0ELb0ELb0ELb0EEEvNS_16Flash_bwd_paramsE,"",@"SHT_CUDA_INFO"
	.sectionflags	@""
	.align	4


	//----- nvinfo : EIATTR_CUDA_API_VERSION
	.align		4
        /*0000*/ 	.byte	0x04, 0x37
        /*0002*/ 	.short	(.L_648 - .L_647)
.L_647:
        /*0004*/ 	.word	0x00000082


	//----- nvinfo : EIATTR_KPARAM_INFO
	.align		4
.L_648:
        /*0008*/ 	.byte	0x04, 0x17
        /*000a*/ 	.short	(.L_650 - .L_649)
.L_649:
        /*000c*/ 	.word	0x00000000
        /*0010*/ 	.short	0x0000
        /*0012*/ 	.short	0x0000
        /*0014*/ 	.byte	0x00, 0xf0, 0x01, 0x0a


	//----- nvinfo : EIATTR_SPARSE_MMA_MASK
	.align		4
.L_650:
        /*0018*/ 	.byte	0x03, 0x50
        /*001a*/ 	.short	0x0000


	//----- nvinfo : EIATTR_MAXREG_COUNT
	.align		4
        /*001c*/ 	.byte	0x03, 0x1b
        /*001e*/ 	.short	0x00ff


	//----- nvinfo : EIATTR_NUM_BARRIERS
	.align		4
        /*0020*/ 	.byte	0x02, 0x4c
        /*0022*/ 	.byte	0x01
	.zero		1


	//----- nvinfo : EIATTR_MERCURY_ISA_VERSION
	.align		4
        /*0024*/ 	.byte	0x03, 0x5f
        /*0026*/ 	.short	0x0101


	//----- nvinfo : EIATTR_VRC_CTA_INIT_COUNT
	.align		4
        /*0028*/ 	.byte	0x02, 0x4a
	.zero		1
	.zero		1


	//----- nvinfo : EIATTR_EXIT_INSTR_OFFSETS
	.align		4
        /*002c*/ 	.byte	0x04, 0x1c
        /*002e*/ 	.short	(.L_652 - .L_651)


	//   ....[0]....
.L_651:
        /*0030*/ 	.word	0x00000080


	//   ....[1]....
        /*0034*/ 	.word	0x000084f0


	//----- nvinfo : EIATTR_CRS_STACK_SIZE
	.align		4
.L_652:
        /*0038*/ 	.byte	0x04, 0x1e
        /*003a*/ 	.short	(.L_654 - .L_653)
.L_653:
        /*003c*/ 	.word	0x00000000


	//----- nvinfo : EIATTR_CBANK_PARAM_SIZE
	.align		4
.L_654:
        /*0040*/ 	.byte	0x03, 0x19
        /*0042*/ 	.short	0x0280


	//----- nvinfo : EIATTR_PARAM_CBANK
	.align		4
        /*0044*/ 	.byte	0x04, 0x0a
        /*0046*/ 	.short	(.L_656 - .L_655)
	.align		4
.L_655:
        /*0048*/ 	.word	index@(.nv.constant0._ZN5flash44flash_bwd_dq_dk_dv_loop_seqk_parallel_kernelI23Flash_bwd_kernel_traitsILi192ELi64ELi64ELi8ELi4ELi2ELi2ELb0ELb0EN7cutlass10bfloat16_tE19Flash_kernel_traitsILi192ELi64ELi64ELi8ES3_EELb1ELb0ELb0ELb0ELb0ELb0ELb0EEEvNS_16Flash_bwd_paramsE)
        /*004c*/ 	.short	0x0380
        /*004e*/ 	.short	0x0280


	//----- nvinfo : EIATTR_SW_WAR
	.align		4
.L_656:
        /*0050*/ 	.byte	0x04, 0x36
        /*0052*/ 	.short	(.L_658 - .L_657)
.L_657:
        /*0054*/ 	.word	0x00000008
.L_658:


//--------------------- .nv.info._ZN5flash44flash_bwd_dq_dk_dv_loop_seqk_parallel_kernelI23Flash_bwd_kernel_traitsILi192ELi64ELi64ELi8ELi4ELi2ELi2ELb0ELb0EN7cutlass10bfloat16_tE19Flash_kernel_traitsILi192ELi64ELi64ELi8ES3_EELb0ELb0ELb0ELb0ELb0ELb0ELb1EEEvNS_16Flash_bwd_paramsE --------------------------
	.section	.nv.info._ZN5flash44flash_bwd_dq_dk_dv_loop_seqk_parallel_kernelI23Flash_bwd_kernel_traitsILi192ELi64ELi64ELi8ELi4ELi2ELi2ELb0ELb0EN7cutlass10bfloat16_tE19Flash_kernel_traitsILi192ELi64ELi64ELi8ES3_EELb0ELb0ELb0ELb0ELb0ELb0ELb1EEEvNS_16Flash_bwd_paramsE,"",@"SHT_CUDA_INFO"
	.sectionflags	@""
	.align	4


	//----- nvinfo : EIATTR_CUDA_API_VERSION
	.align		4
        /*0000*/ 	.byte	0x04, 0x37
        /*0002*/ 	.short	(.L_660 - .L_659)
.L_659:
        /*0004*/ 	.word	0x00000082


	//----- nvinfo : EIATTR_KPARAM_INFO
	.align		4
.L_660:
        /*0008*/ 	.byte	0x04, 0x17
        /*000a*/ 	.short	(.L_662 - .L_661)
.L_661:
        /*000c*/ 	.word	0x00000000
        /*0010*/ 	.short	0x0000
        /*0012*/ 	.short	0x0000
        /*0014*/ 	.byte	0x00, 0xf0, 0x01, 0x0a


	//----- nvinfo : EIATTR_SPARSE_MMA_MASK
	.align		4
.L_662:
        /*0018*/ 	.byte	0x03, 0x50
        /*001a*/ 	.short	0x0000


	//----- nvinfo : EIATTR_MAXREG_COUNT
	.align		4
        /*001c*/ 	.byte	0x03, 0x1b
        /*001e*/ 	.short	0x00ff


	//----- nvinfo : EIATTR_NUM_BARRIERS
	.align		4
        /*0020*/ 	.byte	0x02, 0x4c
        /*0022*/ 	.byte	0x01
	.zero		1


	//----- nvinfo : EIATTR_MERCURY_ISA_VERSION
	.align		4
        /*0024*/ 	.byte	0x03, 0x5f
        /*0026*/ 	.short	0x0101


	//----- nvinfo : EIATTR_VRC_CTA_INIT_COUNT
	.align		4
        /*0028*/ 	.byte	0x02, 0x4a
	.zero		1
	.zero		1


	//----- nvinfo : EIATTR_EXIT_INSTR_OFFSETS
	.align		4
        /*002c*/ 	.byte	0x04, 0x1c
        /*002e*/ 	.short	(.L_664 - .L_663)


	//   ....[0]....
.L_663:
        /*0030*/ 	.word	0x00000080


	//   ....[1]....
        /*0034*/ 	.word	0x00007e40


	//----- nvinfo : EIATTR_CRS_STACK_SIZE
	.align		4
.L_664:
        /*0038*/ 	.byte	0x04, 0x1e
        /*003a*/ 	.short	(.L_666 - .L_665)
.L_665:
        /*003c*/ 	.word	0x00000000


	//----- nvinfo : EIATTR_CBANK_PARAM_SIZE
	.align		4
.L_666:
        /*0040*/ 	.byte	0x03, 0x19
        /*0042*/ 	.short	0x0280


	//----- nvinfo : EIATTR_PARAM_CBANK
	.align		4
        /*0044*/ 	.byte	0x04, 0x0a
        /*0046*/ 	.short	(.L_668 - .L_667)
	.align		4
.L_667:
        /*0048*/ 	.word	index@(.nv.constant0._ZN5flash44flash_bwd_dq_dk_dv_loop_seqk_parallel_kernelI23Flash_bwd_kernel_traitsILi192ELi64ELi64ELi8ELi4ELi2ELi2ELb0ELb0EN7cutlass10bfloat16_tE19Flash_kernel_traitsILi192ELi64ELi64ELi8ES3_EELb0ELb0ELb0ELb0ELb0ELb0ELb1EEEvNS_16Flash_bwd_paramsE)
        /*004c*/ 	.short	0x0380
        /*004e*/ 	.short	0x0280


	//----- nvinfo : EIATTR_SW_WAR
	.align		4
.L_668:
        /*0050*/ 	.byte	0x04, 0x36
        /*0052*/ 	.short	(.L_670 - .L_669)
.L_669:
        /*0054*/ 	.word	0x00000008
.L_670:


//--------------------- .nv.info._ZN5flash44flash_bwd_dq_dk_dv_loop_seqk_parallel_kernelI23Flash_bwd_kernel_traitsILi192ELi64ELi64ELi8ELi4ELi2ELi2ELb0ELb0EN7cutlass10bfloat16_tE19Flash_kernel_traitsILi192ELi64ELi64ELi8ES3_EELb1ELb0ELb1ELb0ELb0ELb0ELb0EEEvNS_16Flash_bwd_paramsE --------------------------
	.section	.nv.info._ZN5flash44flash_bwd_dq_dk_dv_loop_seqk_parallel_kernelI23Flash_bwd_kernel_traitsILi192ELi64ELi64ELi8ELi4ELi2ELi2ELb0ELb0EN7cutlass10bfloat16_tE19Flash_kernel_traitsILi192ELi64ELi64ELi8ES3_EELb1ELb0ELb1ELb0ELb0ELb0ELb0EEEvNS_16Flash_bwd_paramsE,"",@"SHT_CUDA_INFO"
	.sectionflags	@""
	.align	4


	//----- nvinfo : EIATTR_CUDA_API_VERSION
	.align		4
        /*0000*/ 	.byte	0x04, 0x37
        /*0002*/ 	.short	(.L_672 - .L_671)
.L_671:
        /*0004*/ 	.word	0x00000082


	//----- nvinfo : EIATTR_KPARAM_INFO
	.align		4
.L_672:
        /*0008*/ 	.byte	0x04, 0x17
        /*000a*/ 	.short	(.L_674 - .L_673)
.L_673:
        /*000c*/ 	.word	0x00000000
        /*0010*/ 	.short	0x0000
        /*0012*/ 	.short	0x0000
        /*0014*/ 	.byte	0x00, 0xf0, 0x01, 0x0a


	//----- nvinfo : EIATTR_SPARSE_MMA_MASK
	.align		4
.L_674:
        /*0018*/ 	.byte	0x03, 0x50
        /*001a*/ 	.short	0x0000


	//----- nvinfo : EIATTR_MAXREG_COUNT
	.align		4
        /*001c*/ 	.byte	0x03, 0x1b
        /*001e*/ 	.short	0x00ff


	//----- nvinfo : EIATTR_NUM_BARRIERS
	.align		4
        /*0020*/ 	.byte	0x02, 0x4c
        /*0022*/ 	.byte	0x01
	.zero		1


	//----- nvinfo : EIATTR_MERCURY_ISA_VERSION
	.align		4
        /*0024*/ 	.byte	0x03, 0x5f
        /*0026*/ 	.short	0x0101


	//----- nvinfo : EIATTR_VRC_CTA_INIT_COUNT
	.align		4
        /*0028*/ 	.byte	0x02, 0x4a
	.zero		1
	.zero		1


	//----- nvinfo : EIATTR_EXIT_INSTR_OFFSETS
	.align		4
        /*002c*/ 	.byte	0x04, 0x1c
        /*002e*/ 	.short	(.L_676 - .L_675)


	//   ....[0]....
.L_675:
        /*0030*/ 	.word	0x00000080


	//   ....[1]....
        /*0034*/ 	.word	0x00008850


	//----- nvinfo : EIATTR_CRS_STACK_SIZE
	.align		4
.L_676:
        /*0038*/ 	.byte	0x04, 0x1e
        /*003a*/ 	.short	(.L_678 - .L_677)
.L_677:
        /*003c*/ 	.word	0x00000000


	//----- nvinfo : EIATTR_CBANK_PARAM_SIZE
	.align		4
.L_678:
        /*0040*/ 	.byte	0x03, 0x19
        /*0042*/ 	.short	0x0280


	//----- nvinfo : EIATTR_PARAM_CBANK
	.align		4
        /*0044*/ 	.byte	0x04, 0x0a
        /*0046*/ 	.short	(.L_680 - .L_679)
	.align		4
.L_679:
        /*0048*/ 	.word	index@(.nv.constant0._ZN5flash44flash_bwd_dq_dk_dv_loop_seqk_parallel_kernelI23Flash_bwd_kernel_traitsILi192ELi64ELi64ELi8ELi4ELi2ELi2ELb0ELb0EN7cutlass10bfloat16_tE19Flash_kernel_traitsILi192ELi64ELi64ELi8ES3_EELb1ELb0ELb1ELb0ELb0ELb0ELb0EEEvNS_16Flash_bwd_paramsE)
        /*004c*/ 	.short	0x0380
        /*004e*/ 	.short	0x0280


	//----- nvinfo : EIATTR_SW_WAR
	.align		4
.L_680:
        /*0050*/ 	.byte	0x04, 0x36
        /*0052*/ 	.short	(.L_682 - .L_681)
.L_681:
        /*0054*/ 	.word	0x00000008
.L_682:


//--------------------- .nv.info._ZN5flash44flash_bwd_dq_dk_dv_loop_seqk_parallel_kernelI23Flash_bwd_kernel_traitsILi192ELi64ELi64ELi8ELi4ELi2ELi2ELb0ELb0EN7cutlass10bfloat16_tE19Flash_kernel_traitsILi192ELi64ELi64ELi8ES3_EELb0ELb0ELb1ELb0ELb0ELb0ELb1EEEvNS_16Flash_bwd_paramsE --------------------------
	.section	.nv.info._ZN5flash44flash_bwd_dq_dk_dv_loop_seqk_parallel_kernelI23Flash_bwd_kernel_traitsILi192ELi64ELi64ELi8ELi4ELi2ELi2ELb0ELb0EN7cutlass10bfloat16_tE19Flash_kernel_traitsILi192ELi64ELi64ELi8ES3_EELb0ELb0ELb1ELb0ELb0ELb0ELb1EEEvNS_16Flash_bwd_paramsE,"",@"SHT_CUDA_INFO"
	.sectionflags	@""
	.align	4


	//----- nvinfo : EIATTR_CUDA_API_VERSION
	.align		4
        /*0000*/ 	.byte	0x04, 0x37
        /*0002*/ 	.short	(.L_684 - .L_683)
.L_683:
        /*0004*/ 	.word	0x00000082


	//----- nvinfo : EIATTR_KPARAM_INFO
	.align		4
.L_684:
        /*0008*/ 	.byte	0x04, 0x17
        /*000a*/ 	.short	(.L_686 - .L_685)
.L_685:
        /*000c*/ 	.word	0x00000000
        /*0010*/ 	.short	0x0000
        /*0012*/ 	.short	0x0000
        /*0014*/ 	.byte	0x00, 0xf0, 0x01, 0x0a


	//----- nvinfo : EIATTR_SPARSE_MMA_MASK
	.align		4
.L_686:
        /*0018*/ 	.byte	0x03, 0x50
        /*001a*/ 	.short	0x0000


	//----- nvinfo : EIATTR_MAXREG_COUNT
	.align		4
        /*001c*/ 	.byte	0x03, 0x1b
        /*001e*/ 	.short	0x00ff


	//----- nvinfo : EIATTR_NUM_BARRIERS
	.align		4
        /*0020*/ 	.byte	0x02, 0x4c
        /*0022*/ 	.byte	0x01
	.zero		1


	//----- nvinfo : EIATTR_MERCURY_ISA_VERSION
	.align		4
        /*0024*/ 	.byte	0x03, 0x5f
        /*0026*/ 	.short	0x0101


	//----- nvinfo : EIATTR_VRC_CTA_INIT_COUNT
	.align		4
        /*0028*/ 	.byte	0x02, 0x4a
	.zero		1
	.zero		1


	//----- nvinfo : EIATTR_EXIT_INSTR_OFFSETS
	.align		4
        /*002c*/ 	.byte	0x04, 0x1c
        /*002e*/ 	.short	(.L_688 - .L_687)


	//   ....[0]....
.L_687:
        /*0030*/ 	.word	0x00000080


	//   ....[1]....
        /*0034*/ 	.word	0x00008290


	//----- nvinfo : EIATTR_CRS_STACK_SIZE
	.align		4
.L_688:
        /*0038*/ 	.byte	0x04, 0x1e
        /*003a*/ 	.short	(.L_690 - .L_689)
.L_689:
        /*003c*/ 	.word	0x00000000


	//----- nvinfo : EIATTR_CBANK_PARAM_SIZE
	.align		4
.L_690:
        /*0040*/ 	.byte	0x03, 0x19
        /*0042*/ 	.short	0x0280


	//----- nvinfo : EIATTR_PARAM_CBANK
	.align		4
        /*0044*/ 	.byte	0x04, 0x0a
        /*0046*/ 	.short	(.L_692 - .L_691)
	.align		4
.L_691:
        /*0048*/ 	.word	index@(.nv.constant0._ZN5flash44flash_bwd_dq_dk_dv_loop_seqk_parallel_kernelI23Flash_bwd_kernel_traitsILi192ELi64ELi64ELi8ELi4ELi2ELi2ELb0ELb0EN7cutlass10bfloat16_tE19Flash_kernel_traitsILi192ELi64ELi64ELi8ES3_EELb0ELb0ELb1ELb0ELb0ELb0ELb1EEEvNS_16Flash_bwd_paramsE)
        /*004c*/ 	.short	0x0380
        /*004e*/ 	.short	0x0280


	//----- nvinfo : EIATTR_SW_WAR
	.align		4
.L_692:
        /*0050*/ 	.byte	0x04, 0x36
        /*0052*/ 	.short	(.L_694 - .L_693)
.L_693:
        /*0054*/ 	.word	0x00000008
.L_694:


//--------------------- .nv.info._ZN5flash44flash_bwd_dq_dk_dv_loop_seqk_parallel_kernelI23Flash_bwd_kernel_traitsILi192ELi64ELi64ELi8ELi4ELi2ELi2ELb0ELb0EN7cutlass10bfloat16_tE19Flash_kernel_traitsILi192ELi64ELi64ELi8ES3_EELb1ELb0ELb0ELb0ELb0ELb1ELb0EEEvNS_16Flash_bwd_paramsE --------------------------
	.section	.nv.info._ZN5flash44flash_bwd_dq_dk_dv_loop_seqk_parallel_kernelI23Flash_bwd_kernel_traitsILi192ELi64ELi64ELi8ELi4ELi2ELi2ELb0ELb0EN7cutlass10bfloat16_tE19Flash_kernel_traitsILi192ELi64ELi64ELi8ES3_EELb1ELb0ELb0ELb0ELb0ELb1ELb0EEEvNS_16Flash_bwd_paramsE,"",@"SHT_CUDA_INFO"
	.sectionflags	@""
	.align	4


	//----- nvinfo : EIATTR_CUDA_API_VERSION
	.align		4
        /*0000*/ 	.byte	0x04, 0x37
        /*0002*/ 	.short	(.L_696 - .L_695)
.L_695:
        /*0004*/ 	.word	0x00000082


	//----- nvinfo : EIATTR_KPARAM_INFO
	.align		4
.L_696:
        /*0008*/ 	.byte	0x04, 0x17
        /*000a*/ 	.short	(.L_698 - .L_697)
.L_697:
        /*000c*/ 	.word	0x00000000
        /*0010*/ 	.short	0x0000
        /*0012*/ 	.short	0x0000
        /*0014*/ 	.byte	0x00, 0xf0, 0x01, 0x0a


	//----- nvinfo : EIATTR_SPARSE_MMA_MASK
	.align		4
.L_698:
        /*0018*/ 	.byte	0x03, 0x50
        /*001a*/ 	.short	0x0000


	//----- nvinfo : EIATTR_MAXREG_COUNT
	.align		4
        /*001c*/ 	.byte	0x03, 0x1b
        /*001e*/ 	.short	0x00ff


	//----- nvinfo : EIATTR_NUM_BARRIERS
	.align		4
        /*0020*/ 	.byte	0x02, 0x4c
        /*0022*/ 	.byte	0x01
	.zero		1


	//----- nvinfo : EIATTR_MERCURY_ISA_VERSION
	.align		4
        /*0024*/ 	.byte	0x03, 0x5f
        /*0026*/ 	.short	0x0101


	//----- nvinfo : EIATTR_VRC_CTA_INIT_COUNT
	.align		4
        /*0028*/ 	.byte	0x02, 0x4a
	.zero		1
	.zero		1


	//----- nvinfo : EIATTR_EXIT_INSTR_OFFSETS
	.align		4
        /*002c*/ 	.byte	0x04, 0x1c
        /*002e*/ 	.short	(.L_700 - .L_699)


	//   ....[0]....
.L_699:
        /*0030*/ 	.word	0x00000080


	//   ....[1]....
        /*0034*/ 	.word	0x000074c0


	//----- nvinfo : EIATTR_CRS_STACK_SIZE
	.align		4
.L_700:
        /*0038*/ 	.byte	0x04, 0x1e
        /*003a*/ 	.short	(.L_702 - .L_701)
.L_701:
        /*003c*/ 	.word	0x00000000


	//----- nvinfo : EIATTR_CBANK_PARAM_SIZE
	.align		4
.L_702:
        /*0040*/ 	.byte	0x03, 0x19
        /*0042*/ 	.short	0x0280


	//----- nvinfo : EIATTR_PARAM_CBANK
	.align		4
        /*0044*/ 	.byte	0x04, 0x0a
        /*0046*/ 	.short	(.L_704 - .L_703)
	.align		4
.L_703:
        /*0048*/ 	.word	index@(.nv.constant0._ZN5flash44flash_bwd_dq_dk_dv_loop_seqk_parallel_kernelI23Flash_bwd_kernel_traitsILi192ELi64ELi64ELi8ELi4ELi2ELi2ELb0ELb0EN7cutlass10bfloat16_tE19Flash_kernel_traitsILi192ELi64ELi64ELi8ES3_EELb1ELb0ELb0ELb0ELb0ELb1ELb0EEEvNS_16Flash_bwd_paramsE)
        /*004c*/ 	.short	0x0380
        /*004e*/ 	.short	0x0280


	//----- nvinfo : EIATTR_SW_WAR
	.align		4
.L_704:
        /*0050*/ 	.byte	0x04, 0x36
        /*0052*/ 	.short	(.L_706 - .L_705)
.L_705:
        /*0054*/ 	.word	0x00000008
.L_706:


//--------------------- .nv.info._ZN5flash44flash_bwd_dq_dk_dv_loop_seqk_parallel_kernelI23Flash_bwd_kernel_traitsILi192ELi64ELi64ELi8ELi4ELi2ELi2ELb0ELb0EN7cutlass10bfloat16_tE19Flash_kernel_traitsILi192ELi64ELi64ELi8ES3_EELb0ELb0ELb0ELb0ELb0ELb1ELb1EEEvNS_16Flash_bwd_paramsE --------------------------
	.section	.nv.info._ZN5flash44flash_bwd_dq_dk_dv_loop_seqk_parallel_kernelI23Flash_bwd_kernel_traitsILi192ELi64ELi64ELi8ELi4ELi2ELi2ELb0ELb0EN7cutlass10bfloat16_tE19Flash_kernel_traitsILi192ELi64ELi64ELi8ES3_EELb0ELb0ELb0ELb0ELb0ELb1ELb1EEEvNS_16Flash_bwd_paramsE,"",@"SHT_CUDA_INFO"
	.sectionflags	@""
	.align	4


	//----- nvinfo : EIATTR_CUDA_API_VERSION
	.align		4
        /*0000*/ 	.byte	0x04, 0x37
        /*0002*/ 	.short	(.L_708 - .L_707)
.L_707:
        /*0004*/ 	.word	0x00000082


	//----- nvinfo : EIATTR_KPARAM_INFO
	.align		4
.L_708:
        /*0008*/ 	.byte	0x04, 0x17
        /*000a*/ 	.short	(.L_710 - .L_709)
.L_709:
        /*000c*/ 	.word	0x00000000
        /*0010*/ 	.short	0x0000
        /*0012*/ 	.short	0x0000
        /*0014*/ 	.byte	0x00, 0xf0, 0x01, 0x0a


	//----- nvinfo : EIATTR_SPARSE_MMA_MASK
	.align		4
.L_710:
        /*0018*/ 	.byte	0x03, 0x50
        /*001a*/ 	.short	0x0000


	//----- nvinfo : EIATTR_MAXREG_COUNT
	.align		4
        /*001c*/ 	.byte	0x03, 0x1b
        /*001e*/ 	.short	0x00ff


	//----- nvinfo : EIATTR_NUM_BARRIERS
	.align		4
        /*0020*/ 	.byte	0x02, 0x4c
        /*0022*/ 	.byte	0x01
	.zero		1


	//----- nvinfo : EIATTR_MERCURY_ISA_VERSION
	.align		4
        /*0024*/ 	.byte	0x03, 0x5f
        /*0026*/ 	.short	0x0101


	//----- nvinfo : EIATTR_VRC_CTA_INIT_COUNT
	.align		4
        /*0028*/ 	.byte	0x02, 0x4a
	.zero		1
	.zero		1


	//----- nvinfo : EIATTR_EXIT_INSTR_OFFSETS
	.align		4
        /*002c*/ 	.byte	0x04, 0x1c
        /*002e*/ 	.short	(.L_712 - .L_711)


	//   ....[0]....
.L_711:
        /*0030*/ 	.word	0x00000080


	//   ....[1]....
        /*0034*/ 	.word	0x00006e90


	//----- nvinfo : EIATTR_CRS_STACK_SIZE
	.align		4
.L_712:
        /*0038*/ 	.byte	0x04, 0x1e
        /*003a*/ 	.short	(.L_714 - .L_713)
.L_713:
        /*003c*/ 	.word	0x00000000


	//----- nvinfo : EIATTR_CBANK_PARAM_SIZE
	.align		4
.L_714:
        /*0040*/ 	.byte	0x03, 0x19
        /*0042*/ 	.short	0x0280


	//----- nvinfo : EIATTR_PARAM_CBANK
	.align		4
        /*0044*/ 	.byte	0x04, 0x0a
        /*0046*/ 	.short	(.L_716 - .L_715)
	.align		4
.L_715:
        /*0048*/ 	.word	index@(.nv.constant0._ZN5flash44flash_bwd_dq_dk_dv_loop_seqk_parallel_kernelI23Flash_bwd_kernel_traitsILi192ELi64ELi64ELi8ELi4ELi2ELi2ELb0ELb0EN7cutlass10bfloat16_tE19Flash_kernel_traitsILi192ELi64ELi64ELi8ES3_EELb0ELb0ELb0ELb0ELb0ELb1ELb1EEEvNS_16Flash_bwd_paramsE)
        /*004c*/ 	.short	0x0380
        /*004e*/ 	.short	0x0280


	//----- nvinfo : EIATTR_SW_WAR
	.align		4
.L_716:
        /*0050*/ 	.byte	0x04, 0x36
        /*0052*/ 	.short	(.L_718 - .L_717)
.L_717:
        /*0054*/ 	.word	0x00000008
.L_718:


//--------------------- .nv.info._ZN5flash44flash_bwd_dq_dk_dv_loop_seqk_parallel_kernelI23Flash_bwd_kernel_traitsILi192ELi64ELi64ELi8ELi4ELi2ELi2ELb0ELb0EN7cutlass10bfloat16_tE19Flash_kernel_traitsILi192ELi64ELi64ELi8ES3_EELb1ELb0ELb0ELb1ELb0ELb0ELb0EEEvNS_16Flash_bwd_paramsE --------------------------
	.section	.nv.info._ZN5flash44flash_bwd_dq_dk_dv_loop_seqk_parallel_kernelI23Flash_bwd_kernel_traitsILi192ELi64ELi64ELi8ELi4ELi2ELi2ELb0ELb0EN7cutlass10bfloat16_tE19Flash_kernel_traitsILi192ELi64ELi64ELi8ES3_EELb1ELb0ELb0ELb1ELb0ELb0ELb0EEEvNS_16Flash_bwd_paramsE,"",@"SHT_CUDA_INFO"
	.sectionflags	@""
	.align	4


	//----- nvinfo : EIATTR_CUDA_API_VERSION
	.align		4
        /*0000*/ 	.byte	0x04, 0x37
        /*0002*/ 	.short	(.L_720 - .L_719)
.L_719:
        /*0004*/ 	.word	0x00000082


	//----- nvinfo : EIATTR_KPARAM_INFO
	.align		4
.L_720:
        /*0008*/ 	.byte	0x04, 0x17
        /*000a*/ 	.short	(.L_722 - .L_721)
.L_721:
        /*000c*/ 	.word	0x00000000
        /*0010*/ 	.short	0x0000
        /*0012*/ 	.short	0x0000
        /*0014*/ 	.byte	0x00, 0xf0, 0x01, 0x0a


	//----- nvinfo : EIATTR_SPARSE_MMA_MASK
	.align		4
.L_722:
        /*0018*/ 	.byte	0x03, 0x50
        /*001a*/ 	.short	0x0000


	//----- nvinfo : EIATTR_MAXREG_COUNT
	.align		4
        /*001c*/ 	.byte	0x03, 0x1b
        /*001e*/ 	.short	0x00ff


	//----- nvinfo : EIATTR_NUM_BARRIERS
	.align		4
        /*0020*/ 	.byte	0x02, 0x4c
        /*0022*/ 	.byte	0x01
	.zero		1


	//----- nvinfo : EIATTR_MERCURY_ISA_VERSION
	.align		4
        /*0024*/ 	.byte	0x03, 0x5f
        /*0026*/ 	.short	0x0101


	//----- nvinfo : EIATTR_VRC_CTA_INIT_COUNT
	.align		4
        /*0028*/ 	.byte	0x02, 0x4a
	.zero		1
	.zero		1


	//----- nvinfo : EIATTR_EXIT_INSTR_OFFSETS
	.align		4
        /*002c*/ 	.byte	0x04, 0x1c
        /*002e*/ 	.short	(.L_724 - .L_723)


	//   ....[0]....
.L_723:
        /*0030*/ 	.word	0x00000080


	//   ....[1]....
        /*0034*/ 	.word	0x000089e0


	//----- nvinfo : EIATTR_CRS_STACK_SIZE
	.align		4
.L_724:
        /*0038*/ 	.byte	0x04, 0x1e
        /*003a*/ 	.short	(.L_726 - .L_725)
.L_725:
        /*003c*/ 	.word	0x00000000


	//----- nvinfo : EIATTR_CBANK_PARAM_SIZE
	.align		4
.L_726:
        /*0040*/ 	.byte	0x03, 0x19
        /*0042*/ 	.short	0x0280


	//----- nvinfo : EIATTR_PARAM_CBANK
	.align		4
        /*0044*/ 	.byte	0x04, 0x0a
        /*0046*/ 	.short	(.L_728 - .L_727)
	.align		4
.L_727:
        /*0048*/ 	.word	index@(.nv.constant0._ZN5flash44flash_bwd_dq_dk_dv_loop_seqk_parallel_kernelI23Flash_bwd_kernel_traitsILi192ELi64ELi64ELi8ELi4ELi2ELi2ELb0ELb0EN7cutlass10bfloat16_tE19Flash_kernel_traitsILi192ELi64ELi64ELi8ES3_EELb1ELb0ELb0ELb1ELb0ELb0ELb0EEEvNS_16Flash_bwd_paramsE)
        /*004c*/ 	.short	0x0380
        /*004e*/ 	.short	0x0280


	//----- nvinfo : EIATTR_SW_WAR
	.align		4
.L_728:
        /*0050*/ 	.byte	0x04, 0x36
        /*0052*/ 	.short	(.L_730 - .L_729)
.L_729:
        /*0054*/ 	.word	0x00000008
.L_730:


//--------------------- .nv.info._ZN5flash44flash_bwd_dq_dk_dv_loop_seqk_parallel_kernelI23Flash_bwd_kernel_traitsILi192ELi64ELi64ELi8ELi4ELi2ELi2ELb0ELb0EN7cutlass10bfloat16_tE19Flash_kernel_traitsILi192ELi64ELi64ELi8ES3_EELb0ELb0ELb0ELb1ELb0ELb0ELb1EEEvNS_16Flash_bwd_paramsE --------------------------
	.section	.nv.info._ZN5flash44flash_bwd_dq_dk_dv_loop_seqk_parallel_kernelI23Flash_bwd_kernel_traitsILi192ELi64ELi64ELi8ELi4ELi2ELi2ELb0ELb0EN7cutlass10bfloat16_tE19Flash_kernel_traitsILi192ELi64ELi64ELi8ES3_EELb0ELb0ELb0ELb1ELb0ELb0ELb1EEEvNS_16Flash_bwd_paramsE,"",@"SHT_CUDA_INFO"
	.sectionflags	@""
	.align	4


	//----- nvinfo : EIATTR_CUDA_API_VERSION
	.align		4
        /*0000*/ 	.byte	0x04, 0x37
        /*0002*/ 	.short	(.L_732 - .L_731)
.L_731:
        /*0004*/ 	.word	0x00000082


	//----- nvinfo : EIATTR_KPARAM_INFO
	.align		4
.L_732:
        /*0008*/ 	.byte	0x04, 0x17
        /*000a*/ 	.short	(.L_734 - .L_733)
.L_733:
        /*000c*/ 	.word	0x00000000
        /*0010*/ 	.short	0x0000
        /*0012*/ 	.short	0x0000
        /*0014*/ 	.byte	0x00, 0xf0, 0x01, 0x0a


	//----- nvinfo : EIATTR_SPARSE_MMA_MASK
	.align		4
.L_734:
        /*0018*/ 	.byte	0x03, 0x50
        /*001a*/ 	.short	0x0000


	//----- nvinfo : EIATTR_MAXREG_COUNT
	.align		4
        /*001c*/ 	.byte	0x03, 0x1b
        /*001e*/ 	.short	0x00ff


	//----- nvinfo : EIATTR_NUM_BARRIERS
	.align		4
        /*0020*/ 	.byte	0x02, 0x4c
        /*0022*/ 	.byte	0x01
	.zero		1


	//----- nvinfo : EIATTR_MERCURY_ISA_VERSION
	.align		4
        /*0024*/ 	.byte	0x03, 0x5f
        /*0026*/ 	.short	0x0101


	//----- nvinfo : EIATTR_VRC_CTA_INIT_COUNT
	.align		4
        /*0028*/ 	.byte	0x02, 0x4a
	.zero		1
	.zero		1


	//----- nvinfo : EIATTR_EXIT_INSTR_OFFSETS
	.align		4
        /*002c*/ 	.byte	0x04, 0x1c
        /*002e*/ 	.short	(.L_736 - .L_735)


	//   ....[0]....
.L_735:
        /*0030*/ 	.word	0x00000080


	//   ....[1]....
        /*0034*/ 	.word	0x00008180


	//----- nvinfo : EIATTR_CRS_STACK_SIZE
	.align		4
.L_736:
        /*0038*/ 	.byte	0x04, 0x1e
        /*003a*/ 	.short	(.L_738 - .L_737)
.L_737:
        /*003c*/ 	.word	0x00000000


	//----- nvinfo : EIATTR_CBANK_PARAM_SIZE
	.align		4
.L_738:
        /*0040*/ 	.byte	0x03, 0x19
        /*0042*/ 	.short	0x0280


	//----- nvinfo : EIATTR_PARAM_CBANK
	.align		4
        /*0044*/ 	.byte	0x04, 0x0a
        /*0046*/ 	.short	(.L_740 - .L_739)
	.align		4
.L_739:
        /*0048*/ 	.word	index@(.nv.constant0._ZN5flash44flash_bwd_dq_dk_dv_loop_seqk_parallel_kernelI23Flash_bwd_kernel_traitsILi192ELi64ELi64ELi8ELi4ELi2ELi2ELb0ELb0EN7cutlass10bfloat16_tE19Flash_kernel_traitsILi192ELi64ELi64ELi8ES3_EELb0ELb0ELb0ELb1ELb0ELb0ELb1EEEvNS_16Flash_bwd_paramsE)
        /*004c*/ 	.short	0x0380
        /*004e*/ 	.short	0x0280


	//----- nvinfo : EIATTR_SW_WAR
	.align		4
.L_740:
        /*0050*/ 	.byte	0x04, 0x36
        /*0052*/ 	.short	(.L_742 - .L_741)
.L_741:
        /*0054*/ 	.word	0x00000008
.L_742:


//--------------------- .nv.info._ZN5flash44flash_bwd_dq_dk_dv_loop_seqk_parallel_kernelI23Flash_bwd_kernel_traitsILi192ELi64ELi64ELi8ELi4ELi2ELi2ELb0ELb0EN7cutlass10bfloat16_tE19Flash_kernel_traitsILi192ELi64ELi64ELi8ES3_EELb1ELb0ELb1ELb0ELb0ELb1ELb0EEEvNS_16Flash_bwd_paramsE --------------------------
	.section	.nv.info._ZN5flash44flash_bwd_dq_dk_dv_loop_seqk_parallel_kernelI23Flash_bwd_kernel_traitsILi192ELi64ELi64ELi8ELi4ELi2ELi2ELb0ELb0EN7cutlass10bfloat16_tE19Flash_kernel_traitsILi192ELi64ELi64ELi8ES3_EELb1ELb0ELb1ELb0ELb0ELb1ELb0EEEvNS_16Flash_bwd_paramsE,"",@"SHT_CUDA_INFO"
	.sectionflags	@""
	.align	4


	//----- nvinfo : EIATTR_CUDA_API_VERSION
	.align		4
        /*0000*/ 	.byte	0x04, 0x37
        /*0002*/ 	.short	(.L_744 - .L_743)
.L_743:
        /*0004*/ 	.word	0x00000082


	//----- nvinfo : EIATTR_KPARAM_INFO
	.align		4
.L_744:
        /*0008*/ 	.byte	0x04, 0x17
        /*000a*/ 	.short	(.L_746 - .L_745)
.L_745:
        /*000c*/ 	.word	0x00000000
        /*0010*/ 	.short	0x0000
        /*0012*/ 	.short	0x0000
        /*0014*/ 	.byte	0x00, 0xf0, 0x01, 0x0a


	//----- nvinfo : EIATTR_SPARSE_MMA_MASK
	.align		4
.L_746:
        /*0018*/ 	.byte	0x03, 0x50
        /*001a*/ 	.short	0x0000


	//----- nvinfo : EIATTR_MAXREG_COUNT
	.align		4
        /*001c*/ 	.byte	0x03, 0x1b
        /*001e*/ 	.short	0x00ff


	//----- nvinfo : EIATTR_NUM_BARRIERS
	.align		4
        /*0020*/ 	.byte	0x02, 0x4c
        /*0022*/ 	.byte	0x01
	.zero		1


	//----- nvinfo : EIATTR_MERCURY_ISA_VERSION
	.align		4
        /*0024*/ 	.byte	0x03, 0x5f
        /*0026*/ 	.short	0x0101


	//----- nvinfo : EIATTR_VRC_CTA_INIT_COUNT
	.align		4
        /*0028*/ 	.byte	0x02, 0x4a
	.zero		1
	.zero		1


	//----- nvinfo : EIATTR_EXIT_INSTR_OFFSETS
	.align		4
        /*002c*/ 	.byte	0x04, 0x1c
        /*002e*/ 	.short	(.L_748 - .L_747)


	//   ....[0]....
.L_747:
        /*0030*/ 	.word	0x00000080


	//   ....[1]....
        /*0034*/ 	.word	0x00007890


	//----- nvinfo : EIATTR_CRS_STACK_SIZE
	.align		4
.L_748:
        /*0038*/ 	.byte	0x04, 0x1e
        /*003a*/ 	.short	(.L_750 - .L_749)
.L_749:
        /*003c*/ 	.word	0x00000000


	//----- nvinfo : EIATTR_CBANK_PARAM_SIZE
	.align		4
.L_750:
        /*0040*/ 	.byte	0x03, 0x19
        /*0042*/ 	.short	0x0280


	//----- nvinfo : EIATTR_PARAM_CBANK
	.align		4
        /*0044*/ 	.byte	0x04, 0x0a
        /*0046*/ 	.short	(.L_752 - .L_751)
	.align		4
.L_751:
        /*0048*/ 	.word	index@(.nv.constant0._ZN5flash44flash_bwd_dq_dk_dv_loop_seqk_parallel_kernelI23Flash_bwd_kernel_traitsILi192ELi64ELi64ELi8ELi4ELi2ELi2ELb0ELb0EN7cutlass10bfloat16_tE19Flash_kernel_traitsILi192ELi64ELi64ELi8ES3_EELb1ELb0ELb1ELb0ELb0ELb1ELb0EEEvNS_16Flash_bwd_paramsE)
        /*004c*/ 	.short	0x0380
        /*004e*/ 	.short	0x0280


	//----- nvinfo : EIATTR_SW_WAR
	.align		4
.L_752:
        /*0050*/ 	.byte	0x04, 0x36
        /*0052*/ 	.short	(.L_754 - .L_753)
.L_753:
        /*0054*/ 	.word	0x00000008
.L_754:


//--------------------- .nv.info._ZN5flash44flash_bwd_dq_dk_dv_loop_seqk_parallel_kernelI23Flash_bwd_kernel_traitsILi192ELi64ELi64ELi8ELi4ELi2ELi2ELb0ELb0EN7cutlass10bfloat16_tE19Flash_kernel_traitsILi192ELi64ELi64ELi8ES3_EELb0ELb0ELb1ELb0ELb0ELb1ELb1EEEvNS_16Flash_bwd_paramsE --------------------------
	.section	.nv.info._ZN5flash44flash_bwd_dq_dk_dv_loop_seqk_parallel_kernelI23Flash_bwd_kernel_traitsILi192ELi64ELi64ELi8ELi4ELi2ELi2ELb0ELb0EN7cutlass10bfloat16_tE19Flash_kernel_traitsILi192ELi64ELi64ELi8ES3_EELb0ELb0ELb1ELb0ELb0ELb1ELb1EEEvNS_16Flash_bwd_paramsE,"",@"SHT_CUDA_INFO"
	.sectionflags	@""
	.align	4


	//----- nvinfo : EIATTR_CUDA_API_VERSION
	.align		4
        /*0000*/ 	.byte	0x04, 0x37
        /*0002*/ 	.short	(.L_756 - .L_755)
.L_755:
        /*0004*/ 	.word	0x00000082


	//----- nvinfo : EIATTR_KPARAM_INFO
	.align		4
.L_756:
        /*0008*/ 	.byte	0x04, 0x17
        /*000a*/ 	.short	(.L_758 - .L_757)
.L_757:
        /*000c*/ 	.word	0x00000000
        /*0010*/ 	.short	0x0000
        /*0012*/ 	.short	0x0000
        /*0014*/ 	.byte	0x00, 0xf0, 0x01, 0x0a


	//----- nvinfo : EIATTR_SPARSE_MMA_MASK
	.align		4
.L_758:
        /*0018*/ 	.byte	0x03, 0x50
        /*001a*/ 	.short	0x0000


	//----- nvinfo : EIATTR_MAXREG_COUNT
	.align		4
        /*001c*/ 	.byte	0x03, 0x1b
        /*001e*/ 	.short	0x00ff


	//----- nvinfo : EIATTR_NUM_BARRIERS
	.align		4
        /*0020*/ 	.byte	0x02, 0x4c
        /*0022*/ 	.byte	0x01
	.zero		1


	//----- nvinfo : EIATTR_MERCURY_ISA_VERSION
	.align		4
        /*0024*/ 	.byte	0x03, 0x5f
        /*0026*/ 	.short	0x0101


	//----- nvinfo : EIATTR_VRC_CTA_INIT_COUNT
	.align		4
        /*0028*/ 	.byte	0x02, 0x4a
	.zero		1
	.zero		1


	//----- nvinfo : EIATTR_EXIT_INSTR_OFFSETS
	.align		4
        /*002c*/ 	.byte	0x04, 0x1c
        /*002e*/ 	.short	(.L_760 - .L_759)


	//   ....[0]....
.L_759:
        /*0030*/ 	.word	0x00000080


	//   ....[1]....
        /*0034*/ 	.word	0x00007330


	//----- nvinfo : EIATTR_CRS_STACK_SIZE
	.align		4
.L_760:
        /*0038*/ 	.byte	0x04, 0x1e
        /*003a*/ 	.short	(.L_762 - .L_761)
.L_761:
        /*003c*/ 	.word	0x00000000


	//----- nvinfo : EIATTR_CBANK_PARAM_SIZE
	.align		4
.L_762:
        /*0040*/ 	.byte	0x03, 0x19
        /*0042*/ 	.short	0x0280


	//----- nvinfo : EIATTR_PARAM_CBANK
	.align		4
        /*0044*/ 	.byte	0x04, 0x0a
        /*0046*/ 	.short	(.L_764 - .L_763)
	.align		4
.L_763:
        /*0048*/ 	.word	index@(.nv.constant0._ZN5flash44flash_bwd_dq_dk_dv_loop_seqk_parallel_kernelI23Flash_bwd_kernel_traitsILi192ELi64ELi64ELi8ELi4ELi2ELi2ELb0ELb0EN7cutlass10bfloat16_tE19Flash_kernel_traitsILi192ELi64ELi64ELi8ES3_EELb0ELb0ELb1ELb0ELb0ELb1ELb1EEEvNS_16Flash_bwd_paramsE)
        /*004c*/ 	.short	0x0380
        /*004e*/ 	.short	0x0280


	//----- nvinfo : EIATTR_SW_WAR
	.align		4
.L_764:
        /*0050*/ 	.byte	0x04, 0x36
        /*0052*/ 	.short	(.L_766 - .L_765)
.L_765:
        /*0054*/ 	.word	0x00000008
.L_766:


//--------------------- .nv.info._ZN5flash44flash_bwd_dq_dk_dv_loop_seqk_parallel_kernelI23Flash_bwd_kernel_traitsILi192ELi64ELi64ELi8ELi4ELi2ELi2ELb0ELb0EN7cutlass10bfloat16_tE19Flash_kernel_traitsILi192ELi64ELi64ELi8ES3_EELb1ELb0ELb1ELb1ELb0ELb0ELb0EEEvNS_16Flash_bwd_paramsE --------------------------
	.section	.nv.info._ZN5flash44flash_bwd_dq_dk_dv_loop_seqk_parallel_kernelI23Flash_bwd_kernel_traitsILi192ELi64ELi64ELi8ELi4ELi2ELi2ELb0ELb0EN7cutlass10bfloat16_tE19Flash_kernel_traitsILi192ELi64ELi64ELi8ES3_EELb1ELb0ELb1ELb1ELb0ELb0ELb0EEEvNS_16Flash_bwd_paramsE,"",@"SHT_CUDA_INFO"
	.sectionflags	@""
	.align	4


	//----- nvinfo : EIATTR_CUDA_API_VERSION
	.align		4
        /*0000*/ 	.byte	0x04, 0x37
        /*0002*/ 	.short	(.L_768 - .L_767)
.L_767:
        /*0004*/ 	.word	0x00000082


	//----- nvinfo : EIATTR_KPARAM_INFO
	.align		4
.L_768:
        /*0008*/ 	.byte	0x04, 0x17
        /*000a*/ 	.short	(.L_770 - .L_769)
.L_769:
        /*000c*/ 	.word	0x00000000
        /*0010*/ 	.short	0x0000
        /*0012*/ 	.short	0x0000
        /*0014*/ 	.byte	0x00, 0xf0, 0x01, 0x0a


	//----- nvinfo : EIATTR_SPARSE_MMA_MASK
	.align		4
.L_770:
        /*0018*/ 	.byte	0x03, 0x50
        /*001a*/ 	.short	0x0000


	//----- nvinfo : EIATTR_MAXREG_COUNT
	.align		4
        /*001c*/ 	.byte	0x03, 0x1b
        /*001e*/ 	.short	0x00ff


	//----- nvinfo : EIATTR_NUM_BARRIERS
	.align		4
        /*0020*/ 	.byte	0x02, 0x4c
        /*0022*/ 	.byte	0x01
	.zero		1


	//----- nvinfo : EIATTR_MERCURY_ISA_VERSION
	.align		4
        /*0024*/ 	.byte	0x03, 0x5f
        /*0026*/ 	.short	0x0101


	//----- nvinfo : EIATTR_VRC_CTA_INIT_COUNT
	.align		4
        /*0028*/ 	.byte	0x02, 0x4a
	.zero		1
	.zero		1


	//----- nvinfo : EIATTR_EXIT_INSTR_OFFSETS
	.align		4
        /*002c*/ 	.byte	0x04, 0x1c
        /*002e*/ 	.short	(.L_772 - .L_771)


	//   ....[0]....
.L_771:
        /*0030*/ 	.word	0x00000080


	//   ....[1]....
        /*0034*/ 	.word	0x00008d60


	//----- nvinfo : EIATTR_CRS_STACK_SIZE
	.align		4
.L_772:
        /*0038*/ 	.byte	0x04, 0x1e
        /*003a*/ 	.short	(.L_774 - .L_773)
.L_773:
        /*003c*/ 	.word	0x00000000


	//----- nvinfo : EIATTR_CBANK_PARAM_SIZE
	.align		4
.L_774:
        /*0040*/ 	.byte	0x03, 0x19
        /*0042*/ 	.short	0x0280


	//----- nvinfo : EIATTR_PARAM_CBANK
	.align		4
        /*0044*/ 	.byte	0x04, 0x0a
        /*0046*/ 	.short	(.L_776 - .L_775)
	.align		4
.L_775:
        /*0048*/ 	.word	index@(.nv.constant0._ZN5flash44flash_bwd_dq_dk_dv_loop_seqk_parallel_kernelI23Flash_bwd_kernel_traitsILi192ELi64ELi64ELi8ELi4ELi2ELi2ELb0ELb0EN7cutlass10bfloat16_tE19Flash_kernel_traitsILi192ELi64ELi64ELi8ES3_EELb1ELb0ELb1ELb1ELb0ELb0ELb0EEEvNS_16Flash_bwd_paramsE)
        /*004c*/ 	.short	0x0380
        /*004e*/ 	.short	0x0280


	//----- nvinfo : EIATTR_SW_WAR
	.align		4
.L_776:
        /*0050*/ 	.byte	0x04, 0x36
        /*0052*/ 	.short	(.L_778 - .L_777)
.L_777:
        /*0054*/ 	.word	0x00000008
.L_778:


//--------------------- .nv.info._ZN5flash44flash_bwd_dq_dk_dv_loop_seqk_parallel_kernelI23Flash_bwd_kernel_traitsILi192ELi64ELi64ELi8ELi4ELi2ELi2ELb0ELb0EN7cutlass10bfloat16_tE19Flash_kernel_traitsILi192ELi64ELi64ELi8ES3_EELb0ELb0ELb1ELb1ELb0ELb0ELb1EEEvNS_16Flash_bwd_paramsE --------------------------
	.section	.nv.info._ZN5flash44flash_bwd_dq_dk_dv_loop_seqk_parallel_kernelI23Flash_bwd_kernel_traitsILi192ELi64ELi64ELi8ELi4ELi2ELi2ELb0ELb0EN7cutlass10bfloat16_tE19Flash_kernel_traitsILi192ELi64ELi64ELi8ES3_EELb0ELb0ELb1ELb1ELb0ELb0ELb1EEEvNS_16Flash_bwd_paramsE,"",@"SHT_CUDA_INFO"
	.sectionflags	@""
	.align	4


	//----- nvinfo : EIATTR_CUDA_API_VERSION
	.align		4
        /*0000*/ 	.byte	0x04, 0x37
        /*0002*/ 	.short	(.L_780 - .L_779)
.L_779:
        /*0004*/ 	.word	0x00000082


	//----- nvinfo : EIATTR_KPARAM_INFO
	.align		4
.L_780:
        /*0008*/ 	.byte	0x04, 0x17
        /*000a*/ 	.short	(.L_782 - .L_781)
.L_781:
        /*000c*/ 	.word	0x00000000
        /*0010*/ 	.short	0x0000
        /*0012*/ 	.short	0x0000
        /*0014*/ 	.byte	0x00, 0xf0, 0x01, 0x0a


	//----- nvinfo : EIATTR_SPARSE_MMA_MASK
	.align		4
.L_782:
        /*0018*/ 	.byte	0x03, 0x50
        /*001a*/ 	.short	0x0000


	//----- nvinfo : EIATTR_MAXREG_COUNT
	.align		4
        /*001c*/ 	.byte	0x03, 0x1b
        /*001e*/ 	.short	0x00ff


	//----- nvinfo : EIATTR_NUM_BARRIERS
	.align		4
        /*0020*/ 	.byte	0x02, 0x4c
        /*0022*/ 	.byte	0x01
	.zero		1


	//----- nvinfo : EIATTR_MERCURY_ISA_VERSION
	.align		4
        /*0024*/ 	.byte	0x03, 0x5f
        /*0026*/ 	.short	0x0101


	//----- nvinfo : EIATTR_VRC_CTA_INIT_COUNT
	.align		4
        /*0028*/ 	.byte	0x02, 0x4a
	.zero		1
	.zero		1


	//----- nvinfo : EIATTR_EXIT_INSTR_OFFSETS
	.align		4
        /*002c*/ 	.byte	0x04, 0x1c
        /*002e*/ 	.short	(.L_784 - .L_783)


	//   ....[0]....
.L_783:
        /*0030*/ 	.word	0x00000080


	//   ....[1]....
        /*0034*/ 	.word	0x00008640


	//----- nvinfo : EIATTR_CRS_STACK_SIZE
	.align		4
.L_784:
        /*0038*/ 	.byte	0x04, 0x1e
        /*003a*/ 	.short	(.L_786 - .L_785)
.L_785:
        /*003c*/ 	.word	0x00000000


	//----- nvinfo : EIATTR_CBANK_PARAM_SIZE
	.align		4
.L_786:
        /*0040*/ 	.byte	0x03, 0x19
        /*0042*/ 	.short	0x0280


	//----- nvinfo : EIATTR_PARAM_CBANK
	.align		4
        /*0044*/ 	.byte	0x04, 0x0a
        /*0046*/ 	.short	(.L_788 - .L_787)
	.align		4
.L_787:
        /*0048*/ 	.word	index@(.nv.constant0._ZN5flash44flash_bwd_dq_dk_dv_loop_seqk_parallel_kernelI23Flash_bwd_kernel_traitsILi192ELi64ELi64ELi8ELi4ELi2ELi2ELb0ELb0EN7cutlass10bfloat16_tE19Flash_kernel_traitsILi192ELi64ELi64ELi8ES3_EELb0ELb0ELb1ELb1ELb0ELb0ELb1EEEvNS_16Flash_bwd_paramsE)
        /*004c*/ 	.short	0x0380
        /*004e*/ 	.short	0x0280


	//----- nvinfo : EIATTR_SW_WAR
	.align		4
.L_788:
        /*0050*/ 	.byte	0x04, 0x36
        /*0052*/ 	.short	(.L_790 - .L_789)
.L_789:
        /*0054*/ 	.word	0x00000008
.L_790:


//--------------------- .nv.info._ZN5flash25flash_bwd_dot_do_o_kernelILb0E23Flash_bwd_kernel_traitsILi192ELi64ELi64ELi8ELi4ELi2ELi2ELb0ELb0EN7cutlass10bfloat16_tE19Flash_kernel_traitsILi192ELi64ELi64ELi8ES3_EEEEvNS_16Flash_bwd_paramsE --------------------------
	.section	.nv.info._ZN5flash25flash_bwd_dot_do_o_kernelILb0E23Flash_bwd_kernel_traitsILi192ELi64ELi64ELi8ELi4ELi2ELi2ELb0ELb0EN7cutlass10bfloat16_tE19Flash_kernel_traitsILi192ELi64ELi64ELi8ES3_EEEEvNS_16Flash_bwd_paramsE,"",@"SHT_CUDA_INFO"
	.sectionflags	@""
	.align	4


	//----- nvinfo : EIATTR_CUDA_API_VERSION
	.align		4
        /*0000*/ 	.byte	0x04, 0x37
        /*0002*/ 	.short	(.L_792 - .L_791)
.L_791:
        /*0004*/ 	.word	0x00000082


	//----- nvinfo : EIATTR_KPARAM_INFO
	.align		4
.L_792:
        /*0008*/ 	.byte	0x04, 0x17
        /*000a*/ 	.short	(.L_794 - .L_793)
.L_793:
        /*000c*/ 	.word	0x00000000
        /*0010*/ 	.short	0x0000
        /*0012*/ 	.short	0x0000
        /*0014*/ 	.byte	0x00, 0xf0, 0x01, 0x0a


	//----- nvinfo : EIATTR_SPARSE_MMA_MASK
	.align		4
.L_794:
        /*0018*/ 	.byte	0x03, 0x50
        /*001a*/ 	.short	0x0000


	//----- nvinfo : EIATTR_MAXREG_COUNT
	.align		4
        /*001c*/ 	.byte	0x03, 0x1b
        /*001e*/ 	.short	0x00ff


	//----- nvinfo : EIATTR_MERCURY_ISA_VERSION
	.align		4
        /*0020*/ 	.byte	0x03, 0x5f
        /*0022*/ 	.short	0x0101


	//----- nvinfo : EIATTR_COOP_GROUP_MASK_REGIDS
	.align		4
        /*0024*/ 	.byte	0x04, 0x29
        /*0026*/ 	.short	(.L_796 - .L_795)


	//   ....[0]....
.L_795:
        /*0028*/ 	.word	0xffffffff


	//   ....[1]....
        /*002c*/ 	.word	0xffffffff


	//   ....[2]....
        /*0030*/ 	.word	0xffffffff


	//   ....[3]....
        /*0034*/ 	.word	0xffffffff


	//   ....[4]....
        /*0038*/ 	.word	0xffffffff


	//   ....[5]....
        /*003c*/ 	.word	0xffffffff


	//----- nvinfo : EIATTR_COOP_GROUP_INSTR_OFFSETS
	.align		4
.L_796:
        /*0040*/ 	.byte	0x04, 0x28
        /*0042*/ 	.short	(.L_798 - .L_797)


	//   ....[0]....
.L_797:
        /*0044*/ 	.word	0x00001490


	//   ....[1]....
        /*0048*/ 	.word	0x000014c0


	//   ....[2]....
        /*004c*/ 	.word	0x000014f0


	//   ....[3]....
        /*0050*/ 	.word	0x00001500


	//   ....[4]....
        /*0054*/ 	.word	0x00001550


	//   ....[5]....
        /*0058*/ 	.word	0x00001570


	//----- nvinfo : EIATTR_VRC_CTA_INIT_COUNT
	.align		4
.L_798:
        /*005c*/ 	.byte	0x02, 0x4a
	.zero		1
	.zero		1


	//----- nvinfo : EIATTR_EXIT_INSTR_OFFSETS
	.align		4
        /*0060*/ 	.byte	0x04, 0x1c
        /*0062*/ 	.short	(.L_800 - .L_799)


	//   ....[0]....
.L_799:
        /*0064*/ 	.word	0x00000140


	//   ....[1]....
        /*0068*/ 	.word	0x000015e0


	//   ....[2]....
        /*006c*/ 	.word	0x00001600


	//----- nvinfo : EIATTR_CRS_STACK_SIZE
	.align		4
.L_800:
        /*0070*/ 	.byte	0x04, 0x1e
        /*0072*/ 	.short	(.L_802 - .L_801)
.L_801:
        /*0074*/ 	.word	0x00000000


	//----- nvinfo : EIATTR_CBANK_PARAM_SIZE
	.align		4
.L_802:
        /*0078*/ 	.byte	0x03, 0x19
        /*007a*/ 	.short	0x0280


	//----- nvinfo : EIATTR_PARAM_CBANK
	.align		4
        /*007c*/ 	.byte	0x04, 0x0a
        /*007e*/ 	.short	(.L_804 - .L_803)
	.align		4
.L_803:
        /*0080*/ 	.word	index@(.nv.constant0._ZN5flash25flash_bwd_dot_do_o_kernelILb0E23Flash_bwd_kernel_traitsILi192ELi64ELi64ELi8ELi4ELi2ELi2ELb0ELb0EN7cutlass10bfloat16_tE19Flash_kernel_traitsILi192ELi64ELi64ELi8ES3_EEEEvNS_16Flash_bwd_paramsE)
        /*0084*/ 	.short	0x0380
        /*0086*/ 	.short	0x0280


	//----- nvinfo : EIATTR_SW_WAR
	.align		4
.L_804:
        /*0088*/ 	.byte	0x04, 0x36
        /*008a*/ 	.short	(.L_806 - .L_805)
.L_805:
        /*008c*/ 	.word	0x00000008
.L_806:


//--------------------- .nv.info._ZN5flash25flash_bwd_dot_do_o_kernelILb1E23Flash_bwd_kernel_traitsILi192ELi64ELi64ELi8ELi4ELi2ELi2ELb0ELb0EN7cutlass10bfloat16_tE19Flash_kernel_traitsILi192ELi64ELi64ELi8ES3_EEEEvNS_16Flash_bwd_paramsE --------------------------
	.section	.nv.info._ZN5flash25flash_bwd_dot_do_o_kernelILb1E23Flash_bwd_kernel_traitsILi192ELi64ELi64ELi8ELi4ELi2ELi2ELb0ELb0EN7cutlass10bfloat16_tE19Flash_kernel_traitsILi192ELi64ELi64ELi8ES3_EEEEvNS_16Flash_bwd_paramsE,"",@"SHT_CUDA_INFO"
	.sectionflags	@""
	.align	4


	//----- nvinfo : EIATTR_CUDA_API_VERSION
	.align		4
        /*0000*/ 	.byte	0x04, 0x37
        /*0002*/ 	.short	(.L_808 - .L_807)
.L_807:
        /*0004*/ 	.word	0x00000082


	//----- nvinfo : EIATTR_KPARAM_INFO
	.align		4
.L_808:
        /*0008*/ 	.byte	0x04, 0x17
        /*000a*/ 	.short	(.L_810 - .L_809)
.L_809:
        /*000c*/ 	.word	0x00000000
        /*0010*/ 	.short	0x0000
        /*0012*/ 	.short	0x0000
        /*0014*/ 	.byte	0x00, 0xf0, 0x01, 0x0a


	//----- nvinfo : EIATTR_SPARSE_MMA_MASK
	.align		4
.L_810:
        /*0018*/ 	.byte	0x03, 0x50
        /*001a*/ 	.short	0x0000


	//----- nvinfo : EIATTR_MAXREG_COUNT
	.align		4
        /*001c*/ 	.byte	0x03, 0x1b
        /*001e*/ 	.short	0x00ff


	//----- nvinfo : EIATTR_MERCURY_ISA_VERSION
	.align		4
        /*0020*/ 	.byte	0x03, 0x5f
        /*0022*/ 	.short	0x0101


	//----- nvinfo : EIATTR_COOP_GROUP_MASK_REGIDS
	.align		4
        /*0024*/ 	.byte	0x04, 0x29
        /*0026*/ 	.short	(.L_812 - .L_811)


	//   ....[0]....
.L_811:
        /*0028*/ 	.word	0xffffffff


	//   ....[1]....
        /*002c*/ 	.word	0xffffffff


	//   ....[2]....
        /*0030*/ 	.word	0xffffffff


	//   ....[3]....
        /*0034*/ 	.word	0xffffffff


	//   ....[4]....
        /*0038*/ 	.word	0xffffffff


	//   ....[5]....
        /*003c*/ 	.word	0xffffffff


	//----- nvinfo : EIATTR_COOP_GROUP_INSTR_OFFSETS
	.align		4
.L_812:
        /*0040*/ 	.byte	0x04, 0x28
        /*0042*/ 	.short	(.L_814 - .L_813)


	//   ....[0]....
.L_813:
        /*0044*/ 	.word	0x00001750


	//   ....[1]....
        /*0048*/ 	.word	0x00001770


	//   ....[2]....
        /*004c*/ 	.word	0x000017b0


	//   ....[3]....
        /*0050*/ 	.word	0x000017d0


	//   ....[4]....
        /*0054*/ 	.word	0x00001860


	//   ....[5]....
        /*0058*/ 	.word	0x00001890


	//----- nvinfo : EIATTR_VRC_CTA_INIT_COUNT
	.align		4
.L_814:
        /*005c*/ 	.byte	0x02, 0x4a
	.zero		1
	.zero		1


	//----- nvinfo : EIATTR_EXIT_INSTR_OFFSETS
	.align		4
        /*0060*/ 	.byte	0x04, 0x1c
        /*0062*/ 	.short	(.L_816 - .L_815)


	//   ....[0]....
.L_815:
        /*0064*/ 	.word	0x00000140


	//   ....[1]....
        /*0068*/ 	.word	0x00001a40


	//----- nvinfo : EIATTR_CRS_STACK_SIZE
	.align		4
.L_816:
        /*006c*/ 	.byte	0x04, 0x1e
        /*006e*/ 	.short	(.L_818 - .L_817)
.L_817:
        /*0070*/ 	.word	0x00000000


	//----- nvinfo : EIATTR_CBANK_PARAM_SIZE
	.align		4
.L_818:
        /*0074*/ 	.byte	0x03, 0x19
        /*0076*/ 	.short	0x0280


	//----- nvinfo : EIATTR_PARAM_CBANK
	.align		4
        /*0078*/ 	.byte	0x04, 0x0a
        /*007a*/ 	.short	(.L_820 - .L_819)
	.align		4
.L_819:
        /*007c*/ 	.word	index@(.nv.constant0._ZN5flash25flash_bwd_dot_do_o_kernelILb1E23Flash_bwd_kernel_traitsILi192ELi64ELi64ELi8ELi4ELi2ELi2ELb0ELb0EN7cutlass10bfloat16_tE19Flash_kernel_traitsILi192ELi64ELi64ELi8ES3_EEEEvNS_16Flash_bwd_paramsE)
        /*0080*/ 	.short	0x0380
        /*0082*/ 	.short	0x0280


	//----- nvinfo : EIATTR_SW_WAR
	.align		4
.L_820:
        /*0084*/ 	.byte	0x04, 0x36
        /*0086*/ 	.short	(.L_822 - .L_821)
.L_821:
        /*0088*/ 	.word	0x00000008
.L_822:


//--------------------- .nv.callgraph             --------------------------
	.section	.nv.callgraph,"",@"SHT_CUDA_CALLGRAPH"
	.align	4
	.sectionentsize	8
	.align		4
        /*0000*/ 	.word	0x00000000
	.align		4
        /*0004*/ 	.word	0xffffffff
	.align		4
        /*0008*/ 	.word	0x00000000
	.align		4
        /*000c*/ 	.word	0xfffffffe
	.align		4
        /*0010*/ 	.word	0x00000000
	.align		4
        /*0014*/ 	.word	0xfffffffd
	.align		4
        /*0018*/ 	.word	0x00000000
	.align		4
        /*001c*/ 	.word	0xfffffffc


//--------------------- .nv.constant4             --------------------------
	.section	.nv.constant4,"a",@progbits
	.align	8
	.align		8
.nv.constant4:
        /*0000*/ 	.dword	_ZN66_INTERNAL_f8426be4_30_flash_bwd_hdim192_bf16_sm80_cu_a6473388_31284cuda3std3__45__cpo5beginE
	.align		8
        /*0008*/ 	.dword	_ZN66_INTERNAL_f8426be4_30_flash_bwd_hdim192_bf16_sm80_cu_a6473388_31284cuda3std3__45__cpo3endE
	.align		8
        /*0010*/ 	.dword	_ZN66_INTERNAL_f8426be4_30_flash_bwd_hdim192_bf16_sm80_cu_a6473388_31284cuda3std3__45__cpo6cbeginE
	.align		8
        /*0018*/ 	.dword	_ZN66_INTERNAL_f8426be4_30_flash_bwd_hdim192_bf16_sm80_cu_a6473388_31284cuda3std3__45__cpo4cendE
	.align		8
        /*0020*/ 	.dword	_ZN66_INTERNAL_f8426be4_30_flash_bwd_hdim192_bf16_sm80_cu_a6473388_31284cuda3std3__468_GLOBAL__N__f8426be4_30_flash_bwd_hdim192_bf16_sm80_cu_a6473388_31286ignoreE
	.align		8
        /*0028*/ 	.dword	_ZN66_INTERNAL_f8426be4_30_flash_bwd_hdim192_bf16_sm80_cu_a6473388_31284cuda3std3__419piecewise_constructE
	.align		8
        /*0030*/ 	.dword	_ZN66_INTERNAL_f8426be4_30_flash_bwd_hdim192_bf16_sm80_cu_a6473388_31284cuda3std3__48in_placeE
	.align		8
        /*0038*/ 	.dword	_ZN66_INTERNAL_f8426be4_30_flash_bwd_hdim192_bf16_sm80_cu_a6473388_31284cuda3std6ranges3__45__cpo4swapE
	.align		8
        /*0040*/ 	.dword	_ZN66_INTERNAL_f8426be4_30_flash_bwd_hdim192_bf16_sm80_cu_a6473388_31284cuda3std6ranges3__45__cpo9iter_moveE
	.align		8
        /*0048*/ 	.dword	_ZN66_INTERNAL_f8426be4_30_flash_bwd_hdim192_bf16_sm80_cu_a6473388_31284cute7productE
	.align		8
        /*0050*/ 	.dword	_ZN66_INTERNAL_f8426be4_30_flash_bwd_hdim192_bf16_sm80_cu_a6473388_31284cute1_E


//--------------------- .text._ZN5flash44flash_bwd_dq_dk_dv_loop_seqk_parallel_kernelI23Flash_bwd_kernel_traitsILi192ELi64ELi64ELi8ELi4ELi2ELi2ELb1ELb1EN7cutlass10bfloat16_tE19Flash_kernel_traitsILi192ELi64ELi64ELi8ES3_EELb0ELb0ELb0ELb0ELb0ELb0ELb0EEEvNS_16Flash_bwd_paramsE --------------------------
	.section	.text._ZN5flash44flash_bwd_dq_dk_dv_loop_seqk_parallel_kernelI23Flash_bwd_kernel_traitsILi192ELi64ELi64ELi8ELi4ELi2ELi2ELb1ELb1EN7cutlass10bfloat16_tE19Flash_kernel_traitsILi192ELi64ELi64ELi8ES3_EELb0ELb0ELb0ELb0ELb0ELb0ELb0EEEvNS_16Flash_bwd_paramsE,"ax",@progbits
	.align	128
        .global         _ZN5flash44flash_bwd_dq_dk_dv_loop_seqk_parallel_kernelI23Flash_bwd_kernel_traitsILi192ELi64ELi64ELi8ELi4ELi2ELi2ELb1ELb1EN7cutlass10bfloat16_tE19Flash_kernel_traitsILi192ELi64ELi64ELi8ES3_EELb0ELb0ELb0ELb0ELb0ELb0ELb0EEEvNS_16Flash_bwd_paramsE
        .type           _ZN5flash44flash_bwd_dq_dk_dv_loop_seqk_parallel_kernelI23Flash_bwd_kernel_traitsILi192ELi64ELi64ELi8ELi4ELi2ELi2ELb1ELb1EN7cutlass10bfloat16_tE19Flash_kernel_traitsILi192ELi64ELi64ELi8ES3_EELb0ELb0ELb0ELb0ELb0ELb0ELb0EEEvNS_16Flash_bwd_paramsE,@function
        .size           _ZN5flash44flash_bwd_dq_dk_dv_loop_seqk_parallel_kernelI23Flash_bwd_kernel_traitsILi192ELi64ELi64ELi8ELi4ELi2ELi2ELb1ELb1EN7cutlass10bfloat16_tE19Flash_kernel_traitsILi192ELi64ELi64ELi8ES3_EELb0ELb0ELb0ELb0ELb0ELb0ELb0EEEvNS_16Flash_bwd_paramsE,(.L_x_2152 - _ZN5flash44flash_bwd_dq_dk_dv_loop_seqk_parallel_kernelI23Flash_bwd_kernel_traitsILi192ELi64ELi64ELi8ELi4ELi2ELi2ELb1ELb1EN7cutlass10bfloat16_tE19Flash_kernel_traitsILi192ELi64ELi64ELi8ES3_EELb0ELb0ELb0ELb0ELb0ELb0ELb0EEEvNS_16Flash_bwd_paramsE)
        .other          _ZN5flash44flash_bwd_dq_dk_dv_loop_seqk_parallel_kernelI23Flash_bwd_kernel_traitsILi192ELi64ELi64ELi8ELi4ELi2ELi2ELb1ELb1EN7cutlass10bfloat16_tE19Flash_kernel_traitsILi192ELi64ELi64ELi8ES3_EELb0ELb0ELb0ELb0ELb0ELb0ELb0EEEvNS_16Flash_bwd_paramsE,@"STO_CUDA_ENTRY STV_DEFAULT"
_ZN5flash44flash_bwd_dq_dk_dv_loop_seqk_parallel_kernelI23Flash_bwd_kernel_traitsILi192ELi64ELi64ELi8ELi4ELi2ELi2ELb1ELb1EN7cutlass10bfloat16_tE19Flash_kernel_traitsILi192ELi64ELi64ELi8ES3_EELb0ELb0ELb0ELb0ELb0ELb0ELb0EEEvNS_16Flash_bwd_paramsE:
.text._ZN5flash44flash_bwd_dq_dk_dv_loop_seqk_parallel_kernelI23Flash_bwd_kernel_traitsILi192ELi64ELi64ELi8ELi4ELi2ELi2ELb1ELb1EN7cutlass10bfloat16_tE19Flash_kernel_traitsILi192ELi64ELi64ELi8ES3_EELb0ELb0ELb0ELb0ELb0ELb0ELb0EEEvNS_16Flash_bwd_paramsE:
[----:B------:R-:W1:Y:S08]  /*0000*/  LDC R1, c[0x0][0x37c] ;  /* 0x0000df00ff017b82 */ /* 0x000e700000000800 */
[----:B------:R-:W2:Y:S01]  /*0010*/  LDC R0, c[0x0][0x438] ;  /* 0x00010e00ff007b82 */ /* 0x000ea20000000800 */
[----:B-1----:R-:W-:-:S07]  /*0020*/  VIADD R1, R1, 0xffffff40 ;  /* 0xffffff4001017836 */ /* 0x002fce0000000000 */
[----:B------:R-:W1:Y:S01]  /*0030*/  S2UR UR36, SR_CTAID.X ;  /* 0x00000000002479c3 */ /* 0x000e620000002500 */
[----:B--2---:R-:W-:-:S05]  /*0040*/  VIADD R0, R0, 0x3f ;  /* 0x0000003f00007836 */ /* 0x004fca0000000000 */
[----:B------:R-:W-:-:S04]  /*0050*/  SHF.R.S32.HI R2, RZ, 0x1f, R0 ;  /* 0x0000001fff027819 */ /* 0x000fc80000011400 */
[----:B------:R-:W-:-:S04]  /*0060*/  LEA.HI R0, R2, R0, RZ, 0x6 ;  /* 0x0000000002007211 */ /* 0x000fc800078f30ff */
[----:B------:R-:W-:-:S04]  /*0070*/  SHF.R.S32.HI R0, RZ, 0x6, R0 ;  /* 0x00000006ff007819 */ /* 0x000fc80000011400 */
[----:B-1----:R-:W-:-:S13]  /*0080*/  ISETP.LE.AND P0, PT, R0, UR36, PT ;  /* 0x0000002400007c0c */ /* 0x002fda000bf03270 */
[----:B------:R-:W-:Y:S05]  /*0090*/  @P0 EXIT ;  /* 0x000000000000094d */ /* 0x000fea0003800000 */
[----:B------:R-:W1:Y:S01]  /*00a0*/  S2UR UR40, SR_CTAID.Y ;  /* 0x00000000002879c3 */ /* 0x000e620000002600 */
[----:B------:R-:W1:Y:S01]  /*00b0*/  LDCU.64 UR38, c[0x0][0x468] ;  /* 0x00008d00ff2677ac */ /* 0x000e620008000a00 */
[----:B------:R-:W2:Y:S06]  /*00c0*/  LDCU.64 UR4, c[0x0][0x468] ;  /* 0x00008d00ff0477ac */ /* 0x000eac0008000a00 */
[----:B------:R-:W-:Y:S01]  /*00d0*/  S2UR UR24, SR_CTAID.Z ;  /* 0x00000000001879c3 */ /* 0x000fe20000002700 */
[----:B------:R-:W3:Y:S01]  /*00e0*/  LDCU.64 UR6, c[0x0][0x460] ;  /* 0x00008c00ff0677ac */ /* 0x000ee20008000a00 */
[----:B------:R-:W4:Y:S06]  /*00f0*/  LDCU.U8 UR8, c[0x0][0x532] ;  /* 0x0000a640ff0877ac */ /* 0x000f2c0008000000 */
[----:B------:R-:W-:Y:S01]  /*0100*/  S2UR UR22, SR_CTAID.X ;  /* 0x00000000001679c3 */ /* 0x000fe20000002500 */
[----:B------:R-:W5:Y:S01]  /*0110*/  LDCU.64 UR12, c[0x0][0x470] ;  /* 0x00008e00ff0c77ac */ /* 0x000f620008000a00 */
[----:B------:R-:W4:Y:S06]  /*0120*/  LDCU UR10, c[0x0][0x438] ;  /* 0x00008700ff0a77ac */ /* 0x000f2c0008000800 */
[----:B------:R-:W-:Y:S01]  /*0130*/  S2UR UR21, SR_CTAID.Z ;  /* 0x00000000001579c3 */ /* 0x000fe20000002700 */
[----:B-1----:R-:W-:-:S02]  /*0140*/  ULEA UR38, UP0, UR40, UR38, 0x2 ;  /* 0x0000002628267291 */ /* 0x002fc4000f8010ff */
[----:B--2---:R-:W-:Y:S02]  /*0150*/  UISETP.EQ.U32.AND UP2, UPT, UR4, URZ, UPT ;  /* 0x000000ff0400728c */ /* 0x004fe4000bf42070 */
[----:B------:R-:W-:Y:S02]  /*0160*/  ULEA.HI.X UR39, UR40, UR39, URZ, 0x2, UP0 ;  /* 0x0000002728277291 */ /* 0x000fe400080f14ff */
[----:B------:R-:W-:Y:S01]  /*0170*/  UISETP.NE.U32.AND UP6, UPT, UR4, URZ, UPT ;  /* 0x000000ff0400728c */ /* 0x000fe2000bfc5070 */
[----:B------:R-:W1:Y:S01]  /*0180*/  S2UR UR4, SR_CgaCtaId ;  /* 0x00000000000479c3 */ /* 0x000e620000008800 */
[----:B---3--:R-:W-:Y:S02]  /*0190*/  UISETP.NE.U32.AND UP1, UPT, UR6, URZ, UPT ;  /* 0x000000ff0600728c */ /* 0x008fe4000bf25070 */
[----:B------:R-:W-:Y:S02]  /*01a0*/  UISETP.NE.U32.AND UP0, UPT, UR6, URZ, UPT ;  /* 0x000000ff0600728c */ /* 0x000fe4000bf05070 */
[----:B------:R-:W-:-:S02]  /*01b0*/  UISETP.NE.AND.EX UP5, UPT, UR7, URZ, UPT, UP1 ;  /* 0x000000ff0700728c */ /* 0x000fc4000bfa5310 */
[----:B------:R-:W-:Y:S01]  /*01c0*/  UISETP.NE.AND.EX UP4, UPT, UR7, URZ, UPT, UP0 ;  /* 0x000000ff0700728c */ /* 0x000fe2000bf85300 */
[----:B------:R-:W2:Y:S01]  /*01d0*/  S2UR UR6, SR_CgaCtaId ;  /* 0x00000000000679c3 */ /* 0x000ea20000008800 */
[----:B----4-:R-:W-:Y:S02]  /*01e0*/  UISETP.NE.AND UP3, UPT, UR8, URZ, UPT ;  /* 0x000000ff0800728c */ /* 0x010fe4000bf65270 */
[----:B------:R-:W-:Y:S02]  /*01f0*/  UISETP.NE.AND.EX UP6, UPT, UR5, URZ, UPT, UP6 ;  /* 0x000000ff0500728c */ /* 0x000fe4000bfc5360 */
[----:B------:R-:W-:Y:S01]  /*0200*/  UISETP.EQ.OR.EX UP0, UPT, UR5, URZ, !UP3, UP2 ;  /* 0x000000ff0500728c */ /* 0x000fe2000df02720 */
[----:B------:R-:W-:Y:S02]  /*0210*/  UMOV UR8, 0x400 ;  /* 0x0000040000087882 */ /* 0x000fe40000000000 */
[----:B------:R-:W3:Y:S01]  /*0220*/  S2UR UR7, SR_CTAID.Y ;  /* 0x00000000000779c3 */ /* 0x000ee20000002600 */
[----:B------:R-:W-:Y:S01]  /*0230*/  UMOV UR5, 0x400 ;  /* 0x0000040000057882 */ /* 0x000fe20000000000 */
[----:B------:R-:W-:-:S02]  /*0240*/  UP2UR UR26, UPR, URZ, 0x1 ;  /* 0x00000001ff1a7883 */ /* 0x000fc40008000000 */
[----:B-----5:R-:W-:Y:S02]  /*0250*/  UISETP.NE.U32.AND UP0, UPT, UR12, URZ, UPT ;  /* 0x000000ff0c00728c */ /* 0x020fe4000bf05070 */
[----:B------:R-:W-:Y:S02]  /*0260*/  UP2UR UR25, UPR, URZ, 0x8 ;  /* 0x00000008ff197883 */ /* 0x000fe40008000000 */
[----:B-1----:R-:W-:Y:S01]  /*0270*/  ULEA UR4, UR4, UR5, 0x18 ;  /* 0x0000000504047291 */ /* 0x002fe2000f8ec0ff */
[----:B------:R-:W1:Y:S01]  /*0280*/  LDCU.64 UR34, c[0x0][0x358] ;  /* 0x00006b00ff2277ac */ /* 0x000e620008000a00 */
[----:B------:R-:W4:Y:S01]  /*0290*/  LDCU.64 UR28, c[0x0][0x460] ;  /* 0x00008c00ff1c77ac */ /* 0x000f220008000a00 */
[----:B------:R-:W1:Y:S01]  /*02a0*/  LDCU UR20, c[0x0][0x438] ;  /* 0x00008700ff1477ac */ /* 0x000e620008000800 */
[----:B------:R-:W1:Y:S01]  /*02b0*/  @!UP4 LDCU UR23, c[0x0][0x434] ;  /* 0x00008680ff17c7ac */ /* 0x000e620008000800 */
[----:B--2---:R-:W-:Y:S02]  /*02c0*/  ULEA UR6, UR6, UR8, 0x18 ;  /* 0x0000000806067291 */ /* 0x004fe4000f8ec0ff */
[----:B------:R-:W-:-:S02]  /*02d0*/  UIADD3 UR5, UPT, UPT, UR4, 0x14000, URZ ;  /* 0x0001400004057890 */ /* 0x000fc4000fffe0ff */
[----:B------:R-:W-:Y:S01]  /*02e0*/  UISETP.NE.AND.EX UP3, UPT, UR13, URZ, UPT, UP0 ;  /* 0x000000ff0d00728c */ /* 0x000fe2000bf65300 */
[----:B------:R-:W-:Y:S01]  /*02f0*/  UMOV UR31, URZ ;  /* 0x000000ff001f7c82 */ /* 0x000fe20008000000 */
[----:B------:R-:W-:-:S09]  /*0300*/  UMOV UR32, URZ ;  /* 0x000000ff00207c82 */ /* 0x000fd20008000000 */
.L_x_65:
[----:B--2---:R-:W2:Y:S01]  /*0310*/  LDCU.64 UR8, c[0x0][0x478] ;  /* 0x00008f00ff0877ac */ /* 0x004ea20008000a00 */
[----:B------:R-:W-:Y:S02]  /*0320*/  PLOP3.LUT P1, PT, PT, PT, UP3, 0x80, 0x8 ;  /* 0x000000000008781c */ /* 0x000fe40003f2f038 */
[----:B------:R-:W-:Y:S01]  /*0330*/  PLOP3.LUT P4, PT, PT, PT, UP5, 0x80, 0x8 ;  /* 0x000000000008781c */ /* 0x000fe20003f8f058 */
[----:B------:R-:W-:Y:S01]  /*0340*/  @UP3 ULEA UR14, UP0, UR40, UR12, 0x2 ;  /* 0x0000000c280e3291 */ /* 0x000fe2000f8010ff */
[----:B------:R-:W-:Y:S01]  /*0350*/  PLOP3.LUT P2, PT, PT, PT, UP4, 0x80, 0x8 ;  /* 0x000000000008781c */ /* 0x000fe20003f4f048 */
[----:B------:R-:W-:Y:S02]  /*0360*/  UISETP.NE.AND UP2, UPT, UR26, URZ, UPT ;  /* 0x000000ff1a00728c */ /* 0x000fe4000bf45270 */
[----:B------:R-:W-:Y:S02]  /*0370*/  @UP3 ULEA.HI.X UR15, UR40, UR13, URZ, 0x2, UP0 ;  /* 0x0000000d280f3291 */ /* 0x000fe400080f14ff */
[----:B------:R-:W-:-:S04]  /*0380*/  IMAD.U32 R4, RZ, RZ, UR14 ;  /* 0x0000000eff047e24 */ /* 0x000fc8000f8e00ff */
[----:B------:R-:W-:Y:S01]  /*0390*/  IMAD.U32 R5, RZ, RZ, UR15 ;  /* 0x0000000fff057e24 */ /* 0x000fe2000f8e00ff */
[----:B----4-:R-:W-:Y:S02]  /*03a0*/  UIMAD.WIDE.U32 UR14, UR40, 0x4, UR28 ;  /* 0x00000004280e78a5 */ /* 0x010fe4000f8e001c */
[----:B--2---:R-:W-:Y:S02]  /*03b0*/  UISETP.NE.U32.AND UP0, UPT, UR8, URZ, UPT ;  /* 0x000000ff0800728c */ /* 0x004fe4000bf05070 */
[----:B-1----:R-:W2:Y:S02]  /*03c0*/  @P1 LDG.E R6, desc[UR34][R4.64] ;  /* 0x0000002204061981 */ /* 0x002ea4000c1e1900 */
[----:B------:R-:W-:-:S06]  /*03d0*/  UISETP.NE.AND.EX UP0, UPT, UR9, URZ, UPT, UP0 ;  /* 0x000000ff0900728c */ /* 0x000fcc000bf05300 */
[----:B------:R-:W-:-:S05]  /*03e0*/  PLOP3.LUT P0, PT, PT, PT, UP0, 0x80, 0x8 ;  /* 0x000000000008781c */ /* 0x000fca0003f0f008 */
[----:B------:R-:W-:Y:S01]  /*03f0*/  @UP0 ULEA UR16, UP1, UR40, UR8, 0x2 ;  /* 0x0000000828100291 */ /* 0x000fe2000f8210ff */
[----:B------:R-:W-:Y:S01]  /*0400*/  PLOP3.LUT P3, PT, PT, PT, UP2, 0x80, 0x8 ;  /* 0x000000000008781c */ /* 0x000fe20003f6f028 */
[----:B------:R-:W1:Y:S02]  /*0410*/  @!UP0 LDCU UR11, c[0x0][0x43c] ;  /* 0x00008780ff0b87ac */ /* 0x000e640008000800 */
[----:B------:R-:W-:Y:S02]  /*0420*/  @UP0 ULEA.HI.X UR17, UR40, UR9, URZ, 0x2, UP1 ;  /* 0x0000000928110291 */ /* 0x000fe400088f14ff */
[----:B---3--:R-:W-:Y:S01]  /*0430*/  IMAD.U32 R2, RZ, RZ, UR16 ;  /* 0x00000010ff027e24 */ /* 0x008fe2000f8e00ff */
[----:B------:R-:W4:Y:S03]  /*0440*/  @!UP0 LDCU.64 UR8, c[0x0][0x488] ;  /* 0x00009100ff0887ac */ /* 0x000f260008000a00 */
[----:B------:R-:W-:-:S05]  /*0450*/  IMAD.U32 R3, RZ, RZ, UR17 ;  /* 0x00000011ff037e24 */ /* 0x000fca000f8e00ff */
[----:B------:R5:W3:Y:S01]  /*0460*/  @P0 LDG.E R4, desc[UR34][R2.64] ;  /* 0x0000002202040981 */ /* 0x000ae2000c1e1900 */
[----:B------:R-:W-:Y:S01]  /*0470*/  UMOV UR37, URZ ;  /* 0x000000ff00257c82 */ /* 0x000fe20008000000 */
[----:B------:R-:W-:Y:S01]  /*0480*/  UMOV UR18, 0xffffffff ;  /* 0xffffffff00127882 */ /* 0x000fe20000000000 */
[----:B------:R-:W-:Y:S01]  /*0490*/  UMOV UR41, 0xffffffff ;  /* 0xffffffff00297882 */ /* 0x000fe20000000000 */
[----:B----4-:R-:W-:-:S04]  /*04a0*/  @!UP0 UISETP.NE.U32.AND UP1, UPT, UR8, URZ, UPT ;  /* 0x000000ff0800828c */ /* 0x010fc8000bf25070 */
[----:B------:R-:W-:Y:S02]  /*04b0*/  @!UP0 UISETP.NE.AND.EX UP1, UPT, UR9, URZ, UPT, UP1 ;  /* 0x000000ff0900828c */ /* 0x000fe4000bf25310 */
[----:B------:R-:W-:Y:S02]  /*04c0*/  USHF.L.U32 UR30, UR36, 0x6, URZ ;  /* 0x00000006241e7899 */ /* 0x000fe400080006ff */
[----:B-1----:R-:W-:Y:S01]  /*04d0*/  @!UP0 USEL UR9, UR11, URZ, UP1 ;  /* 0x000000ff0b098287 */ /* 0x002fe20008800000 */
[----:B-----5:R-:W-:Y:S02]  /*04e0*/  IMAD.U32 R2, RZ, RZ, UR14 ;  /* 0x0000000eff027e24 */ /* 0x020fe4000f8e00ff */
[----:B------:R-:W-:-:S05]  /*04f0*/  IMAD.U32 R3, RZ, RZ, UR15 ;  /* 0x0000000fff037e24 */ /* 0x000fca000f8e00ff */
[----:B------:R-:W4:Y:S04]  /*0500*/  @P4 LDG.E R5, desc[UR34][R2.64] ;  /* 0x0000002202054981 */ /* 0x000f28000c1e1900 */
[----:B------:R1:W5:Y:S02]  /*0510*/  @P2 LDG.E R0, desc[UR34][R2.64+0x4] ;  /* 0x0000042202002981 */ /* 0x000364000c1e1900 */
[----:B-1----:R-:W-:Y:S02]  /*0520*/  IMAD.U32 R2, RZ, RZ, UR38 ;  /* 0x00000026ff027e24 */ /* 0x002fe4000f8e00ff */
[----:B------:R-:W-:-:S05]  /*0530*/  IMAD.U32 R3, RZ, RZ, UR39 ;  /* 0x00000027ff037e24 */ /* 0x000fca000f8e00ff */
[----:B------:R-:W5:Y:S01]  /*0540*/  @!P3 LDG.E R2, desc[UR34][R2.64] ;  /* 0x000000220202b981 */ /* 0x000f62000c1e1900 */
[----:B--2---:R-:W-:Y:S02]  /*0550*/  @P1 R2UR UR37, R6 ;  /* 0x00000000062512ca */ /* 0x004fe400000e0000 */
[----:B---3--:R-:W-:-:S13]  /*0560*/  @P0 R2UR UR33, R4 ;  /* 0x00000000042102ca */ /* 0x008fda00000e0000 */
[----:B------:R-:W-:Y:S01]  /*0570*/  @UP0 UIADD3 UR33, UPT, UPT, UR33, -UR37, URZ ;  /* 0x8000002521210290 */ /* 0x000fe2000fffe0ff */
[----:B----4-:R-:W-:Y:S02]  /*0580*/  @P4 R2UR UR18, R5 ;  /* 0x00000000051242ca */ /* 0x010fe400000e0000 */
[----:B-----5:R-:W-:Y:S02]  /*0590*/  @P2 R2UR UR8, R0 ;  /* 0x00000000000822ca */ /* 0x020fe400000e0000 */
[----:B------:R-:W-:Y:S01]  /*05a0*/  @!P3 R2UR UR41, R2 ;  /* 0x000000000229b2ca */ /* 0x000fe200000e0000 */
[----:B------:R-:W-:-:S14]  /*05b0*/  BRA.U !UP6, `(.L_x_0) ;  /* 0x000000010e247547 */ /* 0x000fdc000b800000 */
[----:B------:R-:W-:Y:S01]  /*05c0*/  UISETP.NE.AND UP1, UPT, UR25, URZ, UPT ;  /* 0x000000ff1900728c */ /* 0x000fe2000bf25270 */
[----:B------:R-:W-:Y:S02]  /*05d0*/  IMAD.U32 R2, RZ, RZ, UR38 ;  /* 0x00000026ff027e24 */ /* 0x000fe4000f8e00ff */
[----:B------:R-:W-:-:S03]  /*05e0*/  IMAD.U32 R3, RZ, RZ, UR39 ;  /* 0x00000027ff037e24 */ /* 0x000fc6000f8e00ff */
[----:B------:R-:W-:-:S13]  /*05f0*/  PLOP3.LUT P0, PT, PT, PT, UP1, 0x80, 0x8 ;  /* 0x000000000008781c */ /* 0x000fda0003f0f018 */
[----:B------:R-:W2:Y:S04]  /*0600*/  @P0 LDG.E R0, desc[UR34][R2.64+0x4] ;  /* 0x0000042202000981 */ /* 0x000ea8000c1e1900 */
[----:B------:R-:W3:Y:S01]  /*0610*/  @!P0 LDG.E R2, desc[UR34][R2.64] ;  /* 0x0000002202028981 */ /* 0x000ee2000c1e1900 */
[----:B--2---:R-:W-:-:S13]  /*0620*/  @P0 R2UR UR10, R0 ;  /* 0x00000000000a02ca */ /* 0x004fda00000e0000 */
[----:B------:R-:W-:-:S07]  /*0630*/  @UP1 UIADD3 UR10, UPT, UPT, UR10, -UR41, URZ ;  /* 0x800000290a0a1290 */ /* 0x000fce000fffe0ff */
[----:B---3--:R-:W-:-:S15]  /*0640*/  @!P0 R2UR UR10, R2 ;  /* 0x00000000020a82ca */ /* 0x008fde00000e0000 */
.L_x_0:
[----:B------:R-:W-:Y:S01]  /*0650*/  @!UP0 UIADD3 UR33, UPT, UPT, UR9, UR10, -UR37 ;  /* 0x0000000a09218290 */ /* 0x000fe2000fffe825 */
[----:B------:R-:W-:Y:S01]  /*0660*/  @!UP4 UMOV UR42, UR23 ;  /* 0x00000017002acc82 */ /* 0x000fe20008000000 */
[----:B------:R-:W-:Y:S02]  /*0670*/  @UP4 UIADD3 UR42, UPT, UPT, UR8, -UR18, URZ ;  /* 0x80000012082a4290 */ /* 0x000fe4000fffe0ff */
[----:B------:R-:W-:-:S09]  /*0680*/  UISETP.GT.AND UP0, UPT, UR33, UR30, UPT ;  /* 0x0000001e2100728c */ /* 0x000fd2000bf04270 */
[----:B------:R-:W-:Y:S05]  /*0690*/  BRA.U !UP0, `(.L_x_1) ;  /* 0x0000008108ec7547 */ /* 0x000fea000b800000 */
[----:B------:R-:W-:Y:S02]  /*06a0*/  UISETP.NE.AND UP1, UPT, UR18, -0x1, UPT ;  /* 0xffffffff1200788c */ /* 0x000fe4000bf25270 */
[----:B------:R-:W-:Y:S02]  /*06b0*/  UIADD3 UR15, UPT, UPT, UR42, 0x3f, URZ ;  /* 0x0000003f2a0f7890 */ /* 0x000fe4000fffe0ff */
[----:B------:R-:W-:Y:S02]  /*06c0*/  UISETP.NE.AND UP2, UPT, UR41, -0x1, UPT ;  /* 0xffffffff2900788c */ /* 0x000fe4000bf45270 */
[----:B------:R-:W-:-:S04]  /*06d0*/  USHF.R.S32.HI UR14, URZ, 0x1f, UR15 ;  /* 0x0000001fff0e7899 */ /* 0x000fc8000801140f */
[----:B------:R-:W-:Y:S01]  /*06e0*/  ULEA.HI UR14, UR14, UR15, URZ, 0x6 ;  /* 0x0000000f0e0e7291 */ /* 0x000fe2000f8f30ff */
[----:B------:R-:W1:Y:S01]  /*06f0*/  @!UP1 LDCU.64 UR10, c[0x0][0x398] ;  /* 0x00007300ff0a97ac */ /* 0x000e620008000a00 */
[----:B------:R-:W2:Y:S02]  /*0700*/  @UP1 LDCU.64 UR8, c[0x0][0x3b0] ;  /* 0x00007600ff0817ac */ /* 0x000ea40008000a00 */
[----:B------:R-:W-:-:S04]  /*0710*/  USHF.R.S32.HI UR43, URZ, 0x6, UR14 ;  /* 0x00000006ff2b7899 */ /* 0x000fc8000801140e */
[----:B------:R-:W-:-:S04]  /*0720*/  ULEA UR46, UR43, 0xffffffc0, 0x6 ;  /* 0xffffffc02b2e7891 */ /* 0x000fc8000f8e30ff */
[----:B------:R-:W-:Y:S02]  /*0730*/  USHF.R.S32.HI UR49, URZ, 0x1f, UR46 ;  /* 0x0000001fff317899 */ /* 0x000fe4000801142e */
[----:B-1----:R-:W-:Y:S02]  /*0740*/  @!UP1 UIMAD.WIDE.U32 UR50, UR40, UR10, URZ ;  /* 0x0000000a283292a5 */ /* 0x002fe4000f8e00ff */
[----:B--2---:R-:W-:Y:S02]  /*0750*/  @UP1 UIMAD.WIDE.U32 UR16, UR18, UR8, URZ ;  /* 0x00000008121012a5 */ /* 0x004fe4000f8e00ff */
[----:B------:R-:W-:Y:S02]  /*0760*/  @!UP1 UIMAD UR47, UR40, UR11, UR51 ;  /* 0x0000000b282f92a4 */ /* 0x000fe4000f8e0233 */
[----:B------:R-:W-:-:S03]  /*0770*/  @UP1 UIMAD UR47, UR18, UR9, UR17 ;  /* 0x00000009122f12a4 */ /* 0x000fc6000f8e0211 */
[----:B------:R-:W-:Y:S01]  /*0780*/  @UP1 UMOV UR50, UR16 ;  /* 0x0000001000321c82 */ /* 0x000fe20008000000 */
[----:B------:R-:W-:Y:S08]  /*0790*/  BRA.U UP2, `(.L_x_2) ;  /* 0x0000000102307547 */ /* 0x000ff0000b800000 */
[----:B------:R-:W1:Y:S01]  /*07a0*/  LDCU.64 UR16, c[0x0][0x3b8] ;  /* 0x00007700ff1077ac */ /* 0x000e620008000a00 */
[----:B------:R-:W2:Y:S01]  /*07b0*/  LDCU.64 UR8, c[0x0][0x3a0] ;  /* 0x00007400ff0877ac */ /* 0x000ea20008000a00 */
[----:B------:R-:W-:-:S04]  /*07c0*/  USHF.R.S32.HI UR10, URZ, 0x1f, UR37 ;  /* 0x0000001fff0a7899 */ /* 0x000fc80008011425 */
[----:B-1----:R-:W-:Y:S02]  /*07d0*/  UIMAD UR10, UR10, UR16, URZ ;  /* 0x000000100a0a72a4 */ /* 0x002fe4000f8e02ff */
[----:B------:R-:W-:Y:S02]  /*07e0*/  UIMAD.WIDE.U32 UR14, UR37, UR16, URZ ;  /* 0x00000010250e72a5 */ /* 0x000fe4000f8e00ff */
[----:B------:R-:W-:-:S04]  /*07f0*/  UIMAD UR10, UR37, UR17, UR10 ;  /* 0x00000011250a72a4 */ /* 0x000fc8000f8e020a */
[----:B------:R-:W-:-:S03]  /*0800*/  UIADD3 UR11, UPT, UPT, UR15, UR10, URZ ;  /* 0x0000000a0f0b7290 */ /* 0x000fc6000fffe0ff */
[----:B------:R-:W-:Y:S02]  /*0810*/  UMOV UR10, UR14 ;  /* 0x0000000e000a7c82 */ /* 0x000fe40008000000 */
[----:B--2---:R-:W-:-:S04]  /*0820*/  UIMAD.WIDE.U32 UR44, UR40, UR8, UR10 ;  /* 0x00000008282c72a5 */ /* 0x004fc8000f8e000a */
[----:B------:R-:W-:-:S06]  /*0830*/  UIMAD UR9, UR40, UR9, UR45 ;  /* 0x00000009280972a4 */ /* 0x000fcc000f8e022d */
[----:B------:R-:W-:Y:S01]  /*0840*/  MOV R20, UR9 ;  /* 0x0000000900147c02 */ /* 0x000fe20008000f00 */
[----:B------:R-:W-:Y:S05]  /*0850*/  BRA `(.L_x_3) ;  /* 0x0000000000187947 */ /* 0x000fea0003800000 */
.L_x_2:
[----:B------:R-:W1:Y:S01]  /*0860*/  LDCU.64 UR16, c[0x0][0x3b8] ;  /* 0x00007700ff1077ac */ /* 0x000e620008000a00 */
[----:B------:R-:W-:-:S04]  /*0870*/  UIADD3 UR8, UPT, UPT, UR37, UR41, URZ ;  /* 0x0000002925087290 */ /* 0x000fc8000fffe0ff */
[----:B-1----:R-:W-:Y:S02]  /*0880*/  UIMAD.WIDE.U32 UR44, UR8, UR16, URZ ;  /* 0x00000010082c72a5 */ /* 0x002fe4000f8e00ff */
[----:B------:R-:W-:-:S04]  /*0890*/  UIMAD UR8, UR8, UR17, URZ ;  /* 0x00000011080872a4 */ /* 0x000fc8000f8e02ff */
[----:B------:R-:W-:-:S06]  /*08a0*/  UIADD3 UR8, UPT, UPT, UR45, UR8, URZ ;  /* 0x000000082d087290 */ /* 0x000fcc000fffe0ff */
[----:B------:R-:W-:Y:S02]  /*08b0*/  MOV R20, UR8 ;  /* 0x0000000800147c02 */ /* 0x000fe40008000f00 */
.L_x_3:
[----:B------:R-:W1:Y:S01]  /*08c0*/  LDC R5, c[0x0][0x3e8] ;  /* 0x0000fa00ff057b82 */ /* 0x000e620000000800 */
[----:B------:R-:W2:Y:S01]  /*08d0*/  S2R R6, SR_CTAID.Z ;  /* 0x0000000000067919 */ /* 0x000ea20000002700 */
[----:B------:R-:W-:Y:S01]  /*08e0*/  USHF.R.S32.HI UR27, URZ, 0x1f, UR30 ;  /* 0x0000001fff1b7899 */ /* 0x000fe2000801141e */
[----:B-1----:R-:W-:-:S05]  /*08f0*/  IABS R0, R5 ;  /* 0x0000000500007213 */ /* 0x002fca0000000000 */
[----:B------:R-:W-:-:S04]  /*0900*/  IMAD.MOV.U32 R4, RZ, RZ, R0 ;  /* 0x000000ffff047224 */ /* 0x000fc800078e0000 */
[----:B------:R-:W1:Y:S01]  /*0910*/  I2F.RP R2, R4 ;  /* 0x0000000400027306 */ /* 0x000e620000209400 */
[----:B--2---:R-:W-:-:S07]  /*0920*/  IABS R6, R6 ;  /* 0x0000000600067213 */ /* 0x004fce0000000000 */
[----:B-1----:R-:W1:Y:S02]  /*0930*/  MUFU.RCP R2, R2 ;  /* 0x0000000200027308 */ /* 0x002e640000001000 */
[----:B-1----:R-:W-:-:S06]  /*0940*/  VIADD R2, R2, 0xffffffe ;  /* 0x0ffffffe02027836 */ /* 0x002fcc0000000000 */
[----:B------:R-:W1:Y:S02]  /*0950*/  F2I.FTZ.U32.TRUNC.NTZ R3, R2 ;  /* 0x0000000200037305 */ /* 0x000e64000021f000 */
[----:B-1----:R-:W-:Y:S01]  /*0960*/  IADD3 R0, PT, PT, RZ, -R3, RZ ;  /* 0x80000003ff007210 */ /* 0x002fe20007ffe0ff */
[----:B------:R-:W-:-:S04]  /*0970*/  IMAD.MOV.U32 R2, RZ, RZ, RZ ;  /* 0x000000ffff027224 */ /* 0x000fc800078e00ff */
[----:B------:R-:W-:-:S04]  /*0980*/  IMAD R0, R0, R4, RZ ;  /* 0x0000000400007224 */ /* 0x000fc800078e02ff */
[----:B------:R-:W-:-:S04]  /*0990*/  IMAD.HI.U32 R0, R3, R0, R2 ;  /* 0x0000000003007227 */ /* 0x000fc800078e0002 */
[----:B------:R-:W-:-:S04]  /*09a0*/  IMAD.MOV.U32 R3, RZ, RZ, R6 ;  /* 0x000000ffff037224 */ /* 0x000fc800078e0006 */
[----:B------:R-:W-:-:S05]  /*09b0*/  IMAD.HI.U32 R0, R0, R3, RZ ;  /* 0x0000000300007227 */ /* 0x000fca00078e00ff */
[----:B------:R-:W-:-:S05]  /*09c0*/  IADD3 R2, PT, PT, -R0, RZ, RZ ;  /* 0x000000ff00027210 */ /* 0x000fca0007ffe1ff */
[----:B------:R-:W-:-:S05]  /*09d0*/  IMAD R2, R4, R2, R3 ;  /* 0x0000000204027224 */ /* 0x000fca00078e0203 */
[----:B------:R-:W-:-:S13]  /*09e0*/  ISETP.GT.U32.AND P1, PT, R4, R2, PT ;  /* 0x000000020400720c */ /* 0x000fda0003f24070 */
[----:B------:R-:W-:Y:S02]  /*09f0*/  @!P1 IMAD.IADD R2, R2, 0x1, -R4 ;  /* 0x0000000102029824 */ /* 0x000fe400078e0a04 */
[----:B------:R-:W-:Y:S01]  /*0a00*/  @!P1 VIADD R0, R0, 0x1 ;  /* 0x0000000100009836 */ /* 0x000fe20000000000 */
[C---:B------:R-:W-:Y:S02]  /*0a10*/  ISETP.NE.AND P1, PT, R5.reuse, RZ, PT ;  /* 0x000000ff0500720c */ /* 0x040fe40003f25270 */
[----:B------:R-:W-:Y:S02]  /*0a20*/  ISETP.GE.U32.AND P2, PT, R2, R4, PT ;  /* 0x000000040200720c */ /* 0x000fe40003f46070 */
[----:B------:R-:W-:-:S04]  /*0a30*/  LOP3.LUT R2, R5, UR24, RZ, 0x3c, !PT ;  /* 0x0000001805027c12 */ /* 0x000fc8000f8e3cff */
[----:B------:R-:W-:-:S07]  /*0a40*/  ISETP.GE.AND P0, PT, R2, RZ, PT ;  /* 0x000000ff0200720c */ /* 0x000fce0003f06270 */
[----:B------:R-:W-:-:S05]  /*0a50*/  @P2 IADD3 R0, PT, PT, R0, 0x1, RZ ;  /* 0x0000000100002810 */ /* 0x000fca0007ffe0ff */
[----:B------:R-:W-:-:S05]  /*0a60*/  IMAD.MOV.U32 R14, RZ, RZ, R0 ;  /* 0x000000ffff0e7224 */ /* 0x000fca00078e0000 */
[----:B------:R-:W-:Y:S02]  /*0a70*/  @!P0 IADD3 R14, PT, PT, -R14, RZ, RZ ;  /* 0x000000ff0e0e8210 */ /* 0x000fe40007ffe1ff */
[----:B------:R-:W-:-:S04]  /*0a80*/  @!P1 LOP3.LUT R14, RZ, R5, RZ, 0x33, !PT ;  /* 0x00000005ff0e9212 */ /* 0x000fc800078e33ff */
[----:B------:R-:W-:Y:S01]  /*0a90*/  SHF.R.S32.HI R19, RZ, 0x1f, R14 ;  /* 0x0000001fff137819 */ /* 0x000fe2000001140e */
[----:B------:R-:W-:Y:S05]  /*0aa0*/  BRA.U UP2, `(.L_x_4) ;  /* 0x0000000102347547 */ /* 0x000fea000b800000 */
        /* <DEDUP_REMOVED lines=9> */
[----:B------:R-:W-:-:S03]  /*0b40*/  UIMAD UR9, UR40, UR9, UR11 ;  /* 0x00000009280972a4 */ /* 0x000fc6000f8e020b */
[----:B------:R-:W-:-:S03]  /*0b50*/  UMOV UR48, UR10 ;  /* 0x0000000a00307c82 */ /* 0x000fc60008000000 */
[----:B------:R-:W-:Y:S01]  /*0b60*/  MOV R18, UR9 ;  /* 0x0000000900127c02 */ /* 0x000fe20008000f00 */
[----:B------:R-:W-:Y:S06]  /*0b70*/  BRA `(.L_x_5) ;  /* 0x00000000001c7947 */ /* 0x000fec0003800000 */
.L_x_4:
[----:B------:R-:W1:Y:S01]  /*0b80*/  LDCU.64 UR14, c[0x0][0x3c0] ;  /* 0x00007800ff0e77ac */ /* 0x000e620008000a00 */
[----:B------:R-:W-:-:S04]  /*0b90*/  UIADD3 UR8, UPT, UPT, UR37, UR41, URZ ;  /* 0x0000002925087290 */ /* 0x000fc8000fffe0ff */
[----:B-1----:R-:W-:Y:S02]  /*0ba0*/  UIMAD.WIDE.U32 UR10, UR8, UR14, URZ ;  /* 0x0000000e080a72a5 */ /* 0x002fe4000f8e00ff */
[----:B------:R-:W-:-:S04]  /*0bb0*/  UIMAD UR8, UR8, UR15, URZ ;  /* 0x0000000f080872a4 */ /* 0x000fc8000f8e02ff */
[----:B------:R-:W-:Y:S01]  /*0bc0*/  UIADD3 UR8, UPT, UPT, UR11, UR8, URZ ;  /* 0x000000080b087290 */ /* 0x000fe2000fffe0ff */
[----:B------:R-:W-:-:S05]  /*0bd0*/  UMOV UR48, UR10 ;  /* 0x0000000a00307c82 */ /* 0x000fca0008000000 */
[----:B------:R-:W-:-:S07]  /*0be0*/  MOV R18, UR8 ;  /* 0x0000000800127c02 */ /* 0x000fce0008000f00 */
.L_x_5:
[----:B------:R-:W1:Y:S01]  /*0bf0*/  @!UP1 LDCU.64 UR10, c[0x0][0x588] ;  /* 0x0000b100ff0a97ac */ /* 0x000e620008000a00 */
[----:B------:R-:W2:Y:S01]  /*0c00*/  @UP1 LDCU.64 UR8, c[0x0][0x590] ;  /* 0x0000b200ff0817ac */ /* 0x000ea20008000a00 */
[----:B------:R-:W3:Y:S01]  /*0c10*/  LDCU UR19, c[0x0][0x3e0] ;  /* 0x00007c00ff1377ac */ /* 0x000ee20008000800 */
[----:B------:R-:W3:Y:S01]  /*0c20*/  LDCU UR55, c[0x0][0x44c] ;  /* 0x00008980ff3777ac */ /* 0x000ee20008000800 */
[----:B-1----:R-:W-:-:S04]  /*0c30*/  @!UP1 UIMAD.WIDE.U32 UR58, UR40, UR10, URZ ;  /* 0x0000000a283a92a5 */ /* 0x002fc8000f8e00ff */
[----:B------:R-:W-:Y:S02]  /*0c40*/  @!UP1 UIMAD UR45, UR40, UR11, UR59 ;  /* 0x0000000b282d92a4 */ /* 0x000fe4000f8e023b */
[----:B--2---:R-:W-:-:S04]  /*0c50*/  @UP1 UIMAD.WIDE.U32 UR10, UR18, UR8, URZ ;  /* 0x00000008120a12a5 */ /* 0x004fc8000f8e00ff */
[----:B------:R-:W-:Y:S02]  /*0c60*/  @UP1 UIMAD UR45, UR18, UR9, UR11 ;  /* 0x00000009122d12a4 */ /* 0x000fe4000f8e020b */
[----:B---3--:R-:W-:Y:S01]  /*0c70*/  UIMAD.WIDE UR62, UR19, UR55, URZ ;  /* 0x00000037133e72a5 */ /* 0x008fe2000f8e02ff */
[----:B------:R-:W-:Y:S01]  /*0c80*/  @UP1 UMOV UR58, UR10 ;  /* 0x0000000a003a1c82 */ /* 0x000fe20008000000 */
[----:B------:R-:W-:Y:S10]  /*0c90*/  BRA.U UP1, `(.L_x_6) ;  /* 0x0000000101407547 */ /* 0x000ff4000b800000 */
[----:B------:R-:W1:Y:S01]  /*0ca0*/  LDCU UR52, c[0x0][0x444] ;  /* 0x00008880ff3477ac */ /* 0x000e620008000800 */
[----:B------:R-:W-:Y:S02]  /*0cb0*/  USHF.R.S32.HI UR9, URZ, 0x1f, UR19 ;  /* 0x0000001fff097899 */ /* 0x000fe40008011413 */
[----:B-1----:R-:W-:Y:S02]  /*0cc0*/  USHF.R.S32.HI UR8, URZ, 0x1f, UR52 ;  /* 0x0000001fff087899 */ /* 0x002fe40008011434 */
[----:B------:R-:W-:Y:S02]  /*0cd0*/  UIMAD.WIDE.U32 UR52, UR40, UR52, URZ ;  /* 0x00000034283472a5 */ /* 0x000fe4000f8e00ff */
[----:B------:R-:W-:Y:S02]  /*0ce0*/  UIMAD UR8, UR8, UR40, URZ ;  /* 0x00000028080872a4 */ /* 0x000fe4000f8e02ff */
[----:B------:R-:W-:Y:S02]  /*0cf0*/  UIMAD.WIDE.U32 UR10, UR52, UR19, URZ ;  /* 0x00000013340a72a5 */ /* 0x000fe4000f8e00ff */
[----:B------:R-:W-:-:S04]  /*0d00*/  UIADD3 UR8, UPT, UPT, UR53, UR8, URZ ;  /* 0x0000000835087290 */ /* 0x000fc8000fffe0ff */
[----:B------:R-:W-:-:S04]  /*0d10*/  UIMAD UR8, UR8, UR19, URZ ;  /* 0x00000013080872a4 */ /* 0x000fc8000f8e02ff */
[----:B------:R-:W-:Y:S02]  /*0d20*/  UIMAD UR8, UR9, UR52, UR8 ;  /* 0x00000034090872a4 */ /* 0x000fe4000f8e0208 */
[----:B------:R-:W-:Y:S02]  /*0d30*/  USHF.R.S32.HI UR9, URZ, 0x1f, UR55 ;  /* 0x0000001fff097899 */ /* 0x000fe40008011437 */
[----:B------:R-:W-:Y:S02]  /*0d40*/  UIADD3 UR8, UPT, UPT, UR11, UR8, URZ ;  /* 0x000000080b087290 */ /* 0x000fe4000fffe0ff */
[----:B------:R-:W-:Y:S02]  /*0d50*/  UIMAD.WIDE.U32 UR52, UR10, UR55, URZ ;  /* 0x000000370a3472a5 */ /* 0x000fe4000f8e00ff */
[----:B------:R-:W-:-:S04]  /*0d60*/  UIMAD UR8, UR8, UR55, URZ ;  /* 0x00000037080872a4 */ /* 0x000fc8000f8e02ff */
[----:B------:R-:W-:-:S04]  /*0d70*/  UIMAD UR8, UR9, UR10, UR8 ;  /* 0x0000000a090872a4 */ /* 0x000fc8000f8e0208 */
[----:B------:R-:W-:Y:S01]  /*0d80*/  UIADD3 UR8, UPT, UPT, UR53, UR8, URZ ;  /* 0x0000000835087290 */ /* 0x000fe2000fffe0ff */
[----:B------:R-:W-:Y:S11]  /*0d90*/  BRA `(.L_x_7) ;  /* 0x00000000000c7947 */ /* 0x000ff60003800000 */
.L_x_6:
[----:B------:R-:W-:Y:S02]  /*0da0*/  UIMAD.WIDE.U32 UR52, UR62, UR18, URZ ;  /* 0x000000123e3472a5 */ /* 0x000fe4000f8e00ff */
[----:B------:R-:W-:-:S04]  /*0db0*/  UIMAD UR8, UR63, UR18, URZ ;  /* 0x000000123f0872a4 */ /* 0x000fc8000f8e02ff */
[----:B------:R-:W-:Y:S02]  /*0dc0*/  UIADD3 UR8, UPT, UPT, UR53, UR8, URZ ;  /* 0x0000000835087290 */ /* 0x000fe4000fffe0ff */
.L_x_7:
[----:B------:R-:W1:Y:S01]  /*0dd0*/  LDCU.U8 UR11, c[0x0][0x548] ;  /* 0x0000a900ff0b77ac */ /* 0x000e620008000000 */
[----:B------:R-:W-:Y:S01]  /*0de0*/  USHF.L.U32 UR10, UR40, 0x7, URZ ;  /* 0x00000007280a7899 */ /* 0x000fe200080006ff */
[----:B------:R-:W2:Y:S03]  /*0df0*/  LDCU.U8 UR56, c[0x0][0x5f0] ;  /* 0x0000be00ff3877ac */ /* 0x000ea60008000000 */
[----:B------:R-:W-:-:S04]  /*0e00*/  USEL UR9, UR10, URZ, UP5 ;  /* 0x000000ff0a097287 */ /* 0x000fc8000a800000 */
[----:B------:R-:W-:Y:S02]  /*0e10*/  UIADD3 UR9, UP0, UPT, UR46, UR9, URZ ;  /* 0x000000092e097290 */ /* 0x000fe4000ff1e0ff */
[----:B-1----:R-:W-:Y:S02]  /*0e20*/  UISETP.NE.AND UP1, UPT, UR11, URZ, UPT ;  /* 0x000000ff0b00728c */ /* 0x002fe4000bf25270 */
[----:B------:R-:W-:Y:S02]  /*0e30*/  UIADD3.X UR51, UPT, UPT, URZ, UR49, URZ, UP0, !UPT ;  /* 0x00000031ff337290 */ /* 0x000fe400087fe4ff */
[----:B------:R-:W-:Y:S02]  /*0e40*/  UIMAD.WIDE.U32 UR60, UR9, UR62, URZ ;  /* 0x0000003e093c72a5 */ /* 0x000fe4000f8e00ff */
[----:B------:R-:W-:-:S04]  /*0e50*/  UIMAD UR51, UR51, UR62, URZ ;  /* 0x0000003e333372a4 */ /* 0x000fc8000f8e02ff */
[----:B------:R-:W-:Y:S02]  /*0e60*/  UIMAD UR51, UR63, UR9, UR51 ;  /* 0x000000093f3372a4 */ /* 0x000fe4000f8e0233 */
[----:B------:R-:W-:Y:S02]  /*0e70*/  UIMAD UR9, UR24, UR55, URZ ;  /* 0x00000037180972a4 */ /* 0x000fe4000f8e02ff */
[----:B------:R-:W-:Y:S01]  /*0e80*/  UIADD3 UR51, UPT, UPT, UR61, UR51, URZ ;  /* 0x000000333d337290 */ /* 0x000fe2000fffe0ff */
[----:B--2---:R-:W-:Y:S11]  /*0e90*/  BRA.U !UP1, `(.L_x_8) ;  /* 0x00000001091c7547 */ /* 0x004ff6000b800000 */
[----:B------:R-:W1:Y:S01]  /*0ea0*/  LDCU UR11, c[0x0][0x434] ;  /* 0x00008680ff0b77ac */ /* 0x000e620008000800 */
[----:B------:R-:W2:Y:S01]  /*0eb0*/  LDCU UR54, c[0x0][0x454] ;  /* 0x00008a80ff3677ac */ /* 0x000ea20008000800 */
[----:B------:R-:W-:Y:S02]  /*0ec0*/  UISETP.NE.AND UP0, UPT, UR18, -0x1, UPT ;  /* 0xffffffff1200788c */ /* 0x000fe4000bf05270 */
[----:B-1----:R-:W-:-:S04]  /*0ed0*/  UIMAD UR11, UR40, UR11, URZ ;  /* 0x0000000b280b72a4 */ /* 0x002fc8000f8e02ff */
[----:B------:R-:W-:-:S04]  /*0ee0*/  USEL UR11, UR11, UR18, !UP0 ;  /* 0x000000120b0b7287 */ /* 0x000fc8000c000000 */
[----:B--2---:R-:W-:Y:S01]  /*0ef0*/  UIMAD UR54, UR24, UR54, UR11 ;  /* 0x00000036183672a4 */ /* 0x004fe2000f8e020b */
[----:B------:R-:W-:Y:S05]  /*0f00*/  BRA `(.L_x_9) ;  /* 0x00000000000c7947 */ /* 0x000fea0003800000 */
.L_x_8:
[----:B------:R-:W1:Y:S01]  /*0f10*/  LDCU UR54, c[0x0][0x434] ;  /* 0x00008680ff3677ac */ /* 0x000e620008000800 */
[----:B------:R-:W-:-:S04]  /*0f20*/  UIMAD UR11, UR40, UR19, UR24 ;  /* 0x00000013280b72a4 */ /* 0x000fc8000f8e0218 */
[----:B-1----:R-:W-:Y:S02]  /*0f30*/  UIMAD UR54, UR11, UR54, URZ ;  /* 0x000000360b3672a4 */ /* 0x002fe4000f8e02ff */
.L_x_9:
[----:B------:R-:W-:Y:S01]  /*0f40*/  UIADD3 UR43, UPT, UPT, UR43, -0x1, URZ ;  /* 0xffffffff2b2b7890 */ /* 0x000fe2000fffe0ff */
[----:B------:R-:W-:Y:S09]  /*0f50*/  BRA.U !UP1, `(.L_x_10) ;  /* 0x0000000109247547 */ /* 0x000ff2000b800000 */
[----:B------:R-:W1:Y:S01]  /*0f60*/  LDCU UR11, c[0x0][0x444] ;  /* 0x00008880ff0b77ac */ /* 0x000e620008000800 */
[----:B------:R-:W-:Y:S01]  /*0f70*/  UISETP.NE.AND UP0, UPT, UR18, -0x1, UPT ;  /* 0xffffffff1200788c */ /* 0x000fe2000bf05270 */
[----:B------:R-:W2:Y:S10]  /*0f80*/  LDCU UR53, c[0x0][0x430] ;  /* 0x00008600ff3577ac */ /* 0x000eb40008000800 */
[----:B-1----:R-:W-:Y:S01]  /*0f90*/  @!UP0 UIMAD UR18, UR40, UR11, URZ ;  /* 0x0000000b281282a4 */ /* 0x002fe2000f8e02ff */
[----:B------:R-:W2:Y:S03]  /*0fa0*/  LDCU UR11, c[0x0][0x454] ;  /* 0x00008a80ff0b77ac */ /* 0x000ea60008000800 */
[----:B------:R-:W-:-:S02]  /*0fb0*/  UIADD3 UR10, UPT, UPT, UR10, UR18, URZ ;  /* 0x000000120a0a7290 */ /* 0x000fc4000fffe0ff */
[----:B--2---:R-:W-:-:S04]  /*0fc0*/  ULEA UR53, UR53, UR11, 0x7 ;  /* 0x0000000b35357291 */ /* 0x004fc8000f8e38ff */
[----:B------:R-:W-:Y:S01]  /*0fd0*/  UIMAD UR53, UR53, UR24, UR10 ;  /* 0x00000018353572a4 */ /* 0x000fe2000f8e020a */
[----:B------:R-:W-:Y:S11]  /*0fe0*/  BRA `(.L_x_11) ;  /* 0x00000000000c7947 */ /* 0x000ff60003800000 */
.L_x_10:
[----:B------:R-:W1:Y:S01]  /*0ff0*/  LDCU UR53, c[0x0][0x444] ;  /* 0x00008880ff3577ac */ /* 0x000e620008000800 */
[----:B------:R-:W-:-:S04]  /*1000*/  UIMAD UR10, UR40, UR19, UR24 ;  /* 0x00000013280a72a4 */ /* 0x000fc8000f8e0218 */
[----:B-1----:R-:W-:-:S12]  /*1010*/  UIMAD UR53, UR10, UR53, URZ ;  /* 0x000000350a3572a4 */ /* 0x002fd8000f8e02ff */
.L_x_11:
[----:B------:R-:W1:Y:S01]  /*1020*/  S2R R23, SR_TID.X ;  /* 0x0000000000177919 */ /* 0x000e620000002100 */
[----:B------:R-:W-:Y:S01]  /*1030*/  USHF.R.S32.HI UR10, URZ, 0x1f, UR9 ;  /* 0x0000001fff0a7899 */ /* 0x000fe20008011409 */
[----:B------:R-:W2:Y:S01]  /*1040*/  LDC.64 R12, c[0x0][0x3b0] ;  /* 0x0000ec00ff0c7b82 */ /* 0x000ea20000000a00 */
[----:B------:R-:W-:Y:S01]  /*1050*/  UIADD3 UR52, UP1, UP0, UR60, UR52, UR9 ;  /* 0x000000343c347290 */ /* 0x000fe2000f83e009 */
[----:B------:R-:W-:Y:S01]  /*1060*/  IMAD.MOV.U32 R9, RZ, RZ, RZ ;  /* 0x000000ffff097224 */ /* 0x000fe200078e00ff */
[----:B------:R-:W-:Y:S01]  /*1070*/  UIMAD UR55, UR19, UR55, URZ ;  /* 0x00000037133772a4 */ /* 0x000fe2000f8e02ff */
[----:B------:R-:W-:Y:S01]  /*1080*/  ISETP.NE.AND P3, PT, RZ, UR56, PT ;  /* 0x00000038ff007c0c */ /* 0x000fe2000bf65270 */
[----:B------:R-:W-:Y:S01]  /*1090*/  UIADD3.X UR51, UPT, UPT, UR51, UR8, UR10, UP1, UP0 ;  /* 0x0000000833337290 */ /* 0x000fe20008fe040a */
[----:B------:R-:W-:Y:S01]  /*10a0*/  BSSY.RECONVERGENT B1, `(.L_x_1) ;  /* 0x000079a000017945 */ /* 0x000fe20003800200 */
[----:B------:R-:W3:Y:S01]  /*10b0*/  LDCU.64 UR56, c[0x0][0x420] ;  /* 0x00008400ff3877ac */ /* 0x000ee20008000a00 */
[----:B------:R-:W4:Y:S02]  /*10c0*/  LDC.64 R16, c[0x0][0x5f8] ;  /* 0x00017e00ff107b82 */ /* 0x000f240000000a00 */
[----:B------:R-:W5:Y:S01]  /*10d0*/  LDCU.128 UR8, c[0x0][0x590] ;  /* 0x0000b200ff0877ac */ /* 0x000f620008000c00 */
[----:B------:R-:W-:-:S02]  /*10e0*/  UISETP.GT.AND UP0, UPT, UR42, URZ, UPT ;  /* 0x000000ff2a00728c */ /* 0x000fc4000bf04270 */
[----:B------:R-:W-:Y:S02]  /*10f0*/  ULEA UR53, UR43, UR53, 0x6 ;  /* 0x000000352b357291 */ /* 0x000fe4000f8e30ff */
[----:B------:R-:W-:Y:S02]  /*1100*/  ULEA UR54, UR43, UR54, 0x6 ;  /* 0x000000362b367291 */ /* 0x000fe4000f8e30ff */
[----:B-----5:R-:W-:Y:S01]  /*1110*/  UIMAD UR18, UR49, UR8, URZ ;  /* 0x00000008311272a4 */ /* 0x020fe2000f8e02ff */
[----:B-1----:R-:W-:Y:S01]  /*1120*/  IMAD.SHL.U32 R24, R23, 0x8, RZ ;  /* 0x0000000817187824 */ /* 0x002fe200078e00ff */
[----:B------:R-:W-:Y:S01]  /*1130*/  MOV R4, UR10 ;  /* 0x0000000a00047c02 */ /* 0x000fe20008000f00 */
[----:B------:R-:W-:Y:S01]  /*1140*/  IMAD.U32 R0, RZ, RZ, UR8 ;  /* 0x00000008ff007e24 */ /* 0x000fe2000f8e00ff */
[----:B------:R-:W-:Y:S01]  /*1150*/  UIMAD UR18, UR46, UR9, UR18 ;  /* 0x000000092e1272a4 */ /* 0x000fe2000f8e0212 */
[----:B------:R-:W-:Y:S02]  /*1160*/  SHF.R.U32.HI R21, RZ, 0x3, R23 ;  /* 0x00000003ff157819 */ /* 0x000fe40000011617 */
[----:B------:R-:W-:-:S02]  /*1170*/  LOP3.LUT R8, R24, 0x38, RZ, 0xc0, !PT ;  /* 0x0000003818087812 */ /* 0x000fc400078ec0ff */
[----:B------:R-:W-:Y:S02]  /*1180*/  SHF.R.U32.HI R11, RZ, 0x5, R23 ;  /* 0x00000005ff0b7819 */ /* 0x000fe40000011617 */
[----:B------:R-:W-:Y:S01]  /*1190*/  IADD3 R2, P0, PT, R8, UR58, RZ ;  /* 0x0000003a08027c10 */ /* 0x000fe2000ff1e0ff */
[----:B------:R-:W1:Y:S01]  /*11a0*/  LDCU.64 UR58, c[0x0][0x5e8] ;  /* 0x0000bd00ff3a77ac */ /* 0x000e620008000a00 */
[----:B------:R-:W-:Y:S02]  /*11b0*/  LOP3.LUT R10, R23, 0x1f, RZ, 0xc0, !PT ;  /* 0x0000001f170a7812 */ /* 0x000fe400078ec0ff */
[----:B------:R-:W-:Y:S01]  /*11c0*/  IADD3 R22, PT, PT, R21, 0x20, RZ ;  /* 0x0000002015167810 */ /* 0x000fe20007ffe0ff */
[----:B------:R-:W-:Y:S01]  /*11d0*/  IMAD.X R3, RZ, RZ, UR45, P0 ;  /* 0x0000002dff037e24 */ /* 0x000fe200080e06ff */
[----:B------:R-:W-:Y:S01]  /*11e0*/  USHF.L.U64.HI UR45, UR8, 0x5, UR9 ;  /* 0x00000005082d7899 */ /* 0x000fe20008010209 */
[----:B------:R-:W-:Y:S01]  /*11f0*/  IMAD R10, R11, UR55, R10 ;  /* 0x000000370b0a7c24 */ /* 0x000fe2000f8e020a */
[----:B------:R-:W-:Y:S01]  /*1200*/  USHF.L.U32 UR55, UR55, 0x6, URZ ;  /* 0x0000000637377899 */ /* 0x000fe200080006ff */
[----:B------:R-:W-:-:S04]  /*1210*/  IMAD.WIDE.U32 R2, R0, UR46, R2 ;  /* 0x0000002e00027c25 */ /* 0x000fc8000f8e0002 */
[----:B------:R-:W-:Y:S01]  /*1220*/  VIADD R3, R3, UR18 ;  /* 0x0000001203037c36 */ /* 0x000fe20008000000 */
[----:B------:R-:W5:Y:S01]  /*1230*/  LDCU.64 UR18, c[0x0][0x3c8] ;  /* 0x00007900ff1277ac */ /* 0x000f620008000a00 */
[----:B------:R-:W-:Y:S02]  /*1240*/  IMAD.U32 R0, RZ, RZ, UR11 ;  /* 0x0000000bff007e24 */ /* 0x000fe4000f8e00ff */
[----:B------:R-:W-:Y:S01]  /*1250*/  IMAD.WIDE.U32 R2, R4, UR24, R2 ;  /* 0x0000001804027c25 */ /* 0x000fe2000f8e0002 */
[----:B------:R-:W3:Y:S03]  /*1260*/  LDCU.64 UR10, c[0x0][0x550] ;  /* 0x0000aa00ff0a77ac */ /* 0x000ee60008000a00 */
[----:B------:R-:W-:Y:S02]  /*1270*/  IMAD R3, R0, UR24, R3 ;  /* 0x0000001800037c24 */ /* 0x000fe4000f8e0203 */
[----:B--2---:R-:W-:-:S02]  /*1280*/  IMAD R0, R12, UR49, RZ ;  /* 0x000000310c007c24 */ /* 0x004fc4000f8e02ff */
[----:B------:R-:W-:-:S04]  /*1290*/  IMAD.WIDE.U32 R4, R12, UR46, R8 ;  /* 0x0000002e0c047c25 */ /* 0x000fc8000f8e0008 */
[----:B------:R-:W-:Y:S01]  /*12a0*/  IMAD R0, R13, UR46, R0 ;  /* 0x0000002e0d007c24 */ /* 0x000fe2000f8e0200 */
[----:B------:R-:W-:Y:S01]  /*12b0*/  USHF.L.U32 UR46, UR8, 0x5, URZ ;  /* 0x00000005082e7899 */ /* 0x000fe200080006ff */
[----:B------:R-:W-:Y:S01]  /*12c0*/  IMAD.WIDE.U32 R6, R21, UR8, R2 ;  /* 0x0000000815067c25 */ /* 0x000fe2000f8e0002 */
[----:B------:R-:W-:-:S03]  /*12d0*/  IADD3 R2, P0, PT, R4, UR50, RZ ;  /* 0x0000003204027c10 */ /* 0x000fc6000ff1e0ff */
[----:B------:R-:W-:Y:S01]  /*12e0*/  IMAD R15, R21, UR9, R7 ;  /* 0x00000009150f7c24 */ /* 0x000fe2000f8e0207 */
[----:B------:R-:W-:Y:S01]  /*12f0*/  IADD3.X R3, PT, PT, R5, UR47, R0, P0, !PT ;  /* 0x0000002f05037c10 */ /* 0x000fe200087fe400 */
[----:B-----5:R-:W-:Y:S01]  /*1300*/  IMAD.U32 R0, RZ, RZ, UR18 ;  /* 0x00000012ff007e24 */ /* 0x020fe2000f8e00ff */
[----:B------:R-:W2:Y:S01]  /*1310*/  LDCU.64 UR8, c[0x0][0x380] ;  /* 0x00007000ff0877ac */ /* 0x000ea20008000a00 */
[----:B----4-:R-:W-:Y:S01]  /*1320*/  IMAD.WIDE.U32 R4, R16, UR22, RZ ;  /* 0x0000001610047c25 */ /* 0x010fe2000f8e00ff */
[----:B---3--:R-:W-:-:S03]  /*1330*/  LEA R28, P2, R6, UR10, 0x1 ;  /* 0x0000000a061c7c11 */ /* 0x008fc6000f8408ff */
[----:B------:R-:W-:Y:S01]  /*1340*/  IMAD.WIDE.U32 R2, R0, UR24, R2 ;  /* 0x0000001800027c25 */ /* 0x000fe2000f8e0002 */
[----:B------:R-:W-:Y:S01]  /*1350*/  MOV R0, UR19 ;  /* 0x0000001300007c02 */ /* 0x000fe20008000f00 */
[----:B------:R-:W3:Y:S01]  /*1360*/  LDCU.64 UR18, c[0x0][0x570] ;  /* 0x0000ae00ff1277ac */ /* 0x000ee20008000a00 */
[----:B------:R-:W-:Y:S01]  /*1370*/  SEL R4, R4, RZ, P3 ;  /* 0x000000ff04047207 */ /* 0x000fe20001800000 */
[----:B------:R-:W-:Y:S01]  /*1380*/  IMAD R7, R17, UR22, R5 ;  /* 0x0000001611077c24 */ /* 0x000fe2000f8e0205 */
[----:B------:R-:W-:Y:S01]  /*1390*/  SHF.R.S32.HI R5, RZ, 0x1f, R10 ;  /* 0x0000001fff057819 */ /* 0x000fe2000001140a */
[----:B------:R-:W-:Y:S01]  /*13a0*/  IMAD R3, R0, UR24, R3 ;  /* 0x0000001800037c24 */ /* 0x000fe2000f8e0203 */
[----:B------:R-:W-:Y:S01]  /*13b0*/  IADD3 R11, P1, P0, R10, UR52, R4 ;  /* 0x000000340a0b7c10 */ /* 0x000fe2000f83e004 */
[----:B------:R-:W-:Y:S01]  /*13c0*/  IMAD.U32 R4, RZ, RZ, UR55 ;  /* 0x00000037ff047e24 */ /* 0x000fe2000f8e00ff */
[----:B------:R-:W-:Y:S01]  /*13d0*/  SEL R0, R7, RZ, P3 ;  /* 0x000000ff07007207 */ /* 0x000fe20001800000 */
[----:B------:R-:W-:Y:S01]  /*13e0*/  IMAD.WIDE.U32 R2, R21, R12, R2 ;  /* 0x0000000c15027225 */ /* 0x000fe200078e0002 */
[----:B------:R-:W-:Y:S01]  /*13f0*/  LEA.HI.X R27, R6, UR11, R15, 0x1, P2 ;  /* 0x0000000b061b7c11 */ /* 0x000fe200090f0c0f */
[----:B------:R4:W-:Y:S01]  /*1400*/  STL [R1+0x44], R28 ;  /* 0x0000441c01007387 */ /* 0x0009e20000100800 */
[----:B------:R-:W-:Y:S01]  /*1410*/  IADD3.X R5, PT, PT, R5, UR51, R0, P1, P0 ;  /* 0x0000003305057c10 */ /* 0x000fe20008fe0400 */
[----:B------:R-:W-:Y:S01]  /*1420*/  IMAD R3, R21, R13, R3 ;  /* 0x0000000d15037224 */ /* 0x000fe200078e0203 */
[----:B------:R-:W-:Y:S01]  /*1430*/  IADD3 R0, P0, PT, R11, UR55, RZ ;  /* 0x000000370b007c10 */ /* 0x000fe2000ff1e0ff */
[----:B------:R4:W-:Y:S01]  /*1440*/  STL [R1+0x40], R27 ;  /* 0x0000401b01007387 */ /* 0x0009e20000100800 */
[----:B--2---:R-:W-:Y:S01]  /*1450*/  LEA R26, P1, R2, UR8, 0x1 ;  /* 0x00000008021a7c11 */ /* 0x004fe2000f8208ff */
[----:B------:R-:W-:Y:S01]  /*1460*/  IMAD.SHL.U32 R15, R12, 0x20, RZ ;  /* 0x000000200c0f7824 */ /* 0x000fe200078e00ff */
[----:B------:R-:W-:Y:S01]  /*1470*/  LEA.HI.X.SX32 R4, R4, R5, 0x1, P0 ;  /* 0x0000000504047211 */ /* 0x000fe200000f0eff */
[----:B-1----:R-:W-:Y:S01]  /*1480*/  UIMAD.WIDE UR10, UR53, 0x4, UR58 ;  /* 0x00000004350a78a5 */ /* 0x002fe2000f8e023a */
[----:B---3--:R-:W-:Y:S01]  /*1490*/  LEA R30, P0, R0, UR18, 0x2 ;  /* 0x00000012001e7c11 */ /* 0x008fe2000f8010ff */
[----:B------:R4:W-:Y:S01]  /*14a0*/  STL [R1+0x3c], R26 ;  /* 0x00003c1a01007387 */ /* 0x0009e20000100800 */
[----:B------:R-:W-:-:S02]  /*14b0*/  LEA.HI.X R25, R2, UR9, R3, 0x1, P1 ;  /* 0x0000000902197c11 */ /* 0x000fc400088f0c03 */
[----:B------:R-:W-:Y:S01]  /*14c0*/  LEA.HI.X R31, R0, UR19, R4, 0x2, P0 ;  /* 0x00000013001f7c11 */ /* 0x000fe200080f1404 */
[----:B------:R-:W-:Y:S01]  /*14d0*/  UIMAD.WIDE UR18, UR54, 0x4, UR56 ;  /* 0x00000004361278a5 */ /* 0x000fe2000f8e0238 */
[----:B------:R-:W-:Y:S01]  /*14e0*/  SHF.L.U64.HI R17, R12, 0x5, R13 ;  /* 0x000000050c117819 */ /* 0x000fe2000001020d */
[----:B------:R4:W-:Y:S01]  /*14f0*/  STL [R1+0x38], R25 ;  /* 0x0000381901007387 */ /* 0x0009e20000100800 */
[----:B------:R-:W-:Y:S02]  /*1500*/  IADD3 R13, P0, PT, R21, 0x20, RZ ;  /* 0x00000020150d7810 */ /* 0x000fe40007f1e0ff */
[C---:B------:R-:W-:Y:S01]  /*1510*/  LOP3.LUT R11, R8.reuse, 0x40, RZ, 0xfc, !PT ;  /* 0x00000040080b7812 */ /* 0x040fe200078efcff */
[----:B------:R4:W-:Y:S01]  /*1520*/  STL.64 [R1+0x30], R30 ;  /* 0x0000301e01007387 */ /* 0x0009e20000100a00 */
[----:B------:R-:W-:Y:S01]  /*1530*/  LOP3.LUT R12, R8, 0x80, RZ, 0xfc, !PT ;  /* 0x00000080080c7812 */ /* 0x000fe200078efcff */
[----:B------:R-:W-:Y:S01]  /*1540*/  IMAD.X R16, RZ, RZ, RZ, P0 ;  /* 0x000000ffff107224 */ /* 0x000fe200000e06ff */
[----:B------:R-:W-:Y:S07]  /*1550*/  BRA.U UP0, `(.L_x_12) ;  /* 0x0000000900147547 */ /* 0x000fee000b800000 */
        /* <DEDUP_REMOVED lines=13> */
.L_x_13:
[----:B------:R-:W1:Y:S01]  /*1630*/  LDCU.64 UR14, c[0x0][0x5c0] ;  /* 0x0000b800ff0e77ac */ /* 0x000e620008000a00 */
[----:B------:R-:W-:-:S04]  /*1640*/  UIADD3 UR8, UPT, UPT, UR37, UR41, URZ ;  /* 0x0000002925087290 */ /* 0x000fc8000fffe0ff */
[----:B-1----:R-:W-:Y:S02]  /*1650*/  UIMAD.WIDE.U32 UR18, UR8, UR14, URZ ;  /* 0x0000000e081272a5 */ /* 0x002fe4000f8e00ff */
[----:B------:R-:W-:-:S04]  /*1660*/  UIMAD UR8, UR8, UR15, URZ ;  /* 0x0000000f080872a4 */ /* 0x000fc8000f8e02ff */
[----:B------:R-:W-:-:S06]  /*1670*/  UIADD3 UR8, UPT, UPT, UR19, UR8, URZ ;  /* 0x0000000813087290 */ /* 0x000fcc000fffe0ff */
[----:B------:R-:W-:Y:S02]  /*1680*/  MOV R0, UR8 ;  /* 0x0000000800007c02 */ /* 0x000fe40008000f00 */
.L_x_14:
        /* <DEDUP_REMOVED lines=12> */
[----:B------:R-:W-:Y:S06]  /*1750*/  BRA `(.L_x_16) ;  /* 0x0000000000187947 */ /* 0x000fec0003800000 */
.L_x_15:
[----:B------:R-:W1:Y:S01]  /*1760*/  LDCU.64 UR10, c[0x0][0x5c8] ;  /* 0x0000b900ff0a77ac */ /* 0x000e620008000a00 */
[----:B------:R-:W-:-:S04]  /*1770*/  UIADD3 UR37, UPT, UPT, UR37, UR41, URZ ;  /* 0x0000002925257290 */ /* 0x000fc8000fffe0ff */
[----:B-1----:R-:W-:Y:S02]  /*1780*/  UIMAD.WIDE.U32 UR16, UR37, UR10, URZ ;  /* 0x0000000a251072a5 */ /* 0x002fe4000f8e00ff */
[----:B------:R-:W-:-:S04]  /*1790*/  UIMAD UR37, UR37, UR11, URZ ;  /* 0x0000000b252572a4 */ /* 0x000fc8000f8e02ff */
[----:B------:R-:W-:-:S06]  /*17a0*/  UIADD3 UR37, UPT, UPT, UR17, UR37, URZ ;  /* 0x0000002511257290 */ /* 0x000fcc000fffe0ff */
[----:B------:R-:W-:-:S07]  /*17b0*/  MOV R10, UR37 ;  /* 0x00000025000a7c02 */ /* 0x000fce0008000f00 */
.L_x_16:
[----:B------:R-:W1:Y:S01]  /*17c0*/  LDCU.64 UR8, c[0x0][0x5d8] ;  /* 0x0000bb00ff0877ac */ /* 0x000e620008000a00 */
[----:B------:R-:W-:Y:S01]  /*17d0*/  IMAD.U32 R2, RZ, RZ, UR14 ;  /* 0x0000000eff027e24 */ /* 0x000fe2000f8e00ff */
[----:B------:R-:W-:Y:S01]  /*17e0*/  BSSY.RECONVERGENT B0, `(.L_x_17) ;  /* 0x000001c000007945 */ /* 0x000fe20003800200 */
[----:B------:R-:W-:Y:S02]  /*17f0*/  UIADD3 UR33, UPT, UPT, -UR30, UR33, URZ ;  /* 0x000000211e217290 */ /* 0x000fe4000fffe1ff */
[----:B------:R-:W-:Y:S01]  /*1800*/  IMAD.WIDE.U32 R2, R2, UR30, R8 ;  /* 0x0000001e02027c25 */ /* 0x000fe2000f8e0008 */
[----:B------:R-:W-:-:S04]  /*1810*/  UIMAD UR17, UR27, UR14, URZ ;  /* 0x0000000e1b1172a4 */ /* 0x000fc8000f8e02ff */
[----:B------:R-:W-:Y:S01]  /*1820*/  UIMAD UR17, UR30, UR15, UR17 ;  /* 0x0000000f1e1172a4 */ /* 0x000fe2000f8e0211 */
[----:B------:R-:W-:Y:S02]  /*1830*/  ISETP.GE.AND P5, PT, R21, UR33, PT ;  /* 0x0000002115007c0c */ /* 0x000fe4000bfa6270 */
[----:B------:R-:W-:Y:S02]  /*1840*/  IADD3 R2, P0, PT, R2, UR18, RZ ;  /* 0x0000001202027c10 */ /* 0x000fe4000ff1e0ff */
[----:B------:R-:W-:Y:S02]  /*1850*/  ISETP.GE.AND P4, PT, R22, UR33, PT ;  /* 0x0000002116007c0c */ /* 0x000fe4000bf86270 */
[----:B------:R-:W-:Y:S01]  /*1860*/  IADD3.X R3, PT, PT, R0, UR17, R3, P0, !PT ;  /* 0x0000001100037c10 */ /* 0x000fe200087fe403 */
[----:B-1----:R-:W-:Y:S01]  /*1870*/  IMAD.U32 R0, RZ, RZ, UR9 ;  /* 0x00000009ff007e24 */ /* 0x002fe2000f8e00ff */
[----:B------:R-:W-:-:S05]  /*1880*/  MOV R4, UR8 ;  /* 0x0000000800047c02 */ /* 0x000fca0008000f00 */
[----:B------:R-:W-:-:S04]  /*1890*/  IMAD.WIDE.U32 R4, R4, UR24, R2 ;  /* 0x0000001804047c25 */ /* 0x000fc8000f8e0002 */
[----:B------:R-:W-:Y:S01]  /*18a0*/  IMAD R0, R0, UR24, R5 ;  /* 0x0000001800007c24 */ /* 0x000fe2000f8e0205 */
[----:B------:R-:W-:Y:S06]  /*18b0*/  @P5 BRA `(.L_x_18) ;  /* 0x0000000000385947 */ /* 0x000fec0003800000 */
[----:B------:R-:W1:Y:S01]  /*18c0*/  LDCU UR17, c[0x0][0x440] ;  /* 0x00008800ff1177ac */ /* 0x000e620008000800 */
[----:B------:R-:W-:Y:S02]  /*18d0*/  IMAD.MOV.U32 R2, RZ, RZ, R4 ;  /* 0x000000ffff027224 */ /* 0x000fe400078e0004 */
[----:B------:R-:W-:Y:S01]  /*18e0*/  IMAD.MOV.U32 R3, RZ, RZ, R0 ;  /* 0x000000ffff037224 */ /* 0x000fe200078e0000 */
[----:B------:R-:W2:Y:S01]  /*18f0*/  LDCU.64 UR8, c[0x0][0x560] ;  /* 0x0000ac00ff0877ac */ /* 0x000ea20008000a00 */
[----:B------:R-:W-:-:S04]  /*1900*/  IMAD.WIDE.U32 R6, R21, UR14, R2 ;  /* 0x0000000e15067c25 */ /* 0x000fc8000f8e0002 */
[----:B------:R-:W-:Y:S01]  /*1910*/  IMAD R3, R21, UR15, R7 ;  /* 0x0000000f15037c24 */ /* 0x000fe2000f8e0207 */
[----:B-1----:R-:W-:Y:S02]  /*1920*/  ISETP.GE.AND P3, PT, R8, UR17, PT ;  /* 0x0000001108007c0c */ /* 0x002fe4000bf66270 */
[----:B------:R-:W-:Y:S02]  /*1930*/  ISETP.GE.AND P2, PT, R11, UR17, PT ;  /* 0x000000110b007c0c */ /* 0x000fe4000bf46270 */
[----:B------:R-:W-:Y:S02]  /*1940*/  ISETP.GE.AND P1, PT, R12, UR17, PT ;  /* 0x000000110c007c0c */ /* 0x000fe4000bf26270 */
[----:B--2---:R-:W-:-:S04]  /*1950*/  LEA R2, P0, R6, UR8, 0x1 ;  /* 0x0000000806027c11 */ /* 0x004fc8000f8008ff */
[----:B------:R-:W-:-:S05]  /*1960*/  LEA.HI.X R3, R6, UR9, R3, 0x1, P0 ;  /* 0x0000000906037c11 */ /* 0x000fca00080f0c03 */
[----:B------:R1:W-:Y:S04]  /*1970*/  @!P3 STG.E.128 desc[UR34][R2.64], RZ ;  /* 0x000000ff0200b986 */ /* 0x0003e8000c101d22 */
[----:B------:R1:W-:Y:S04]  /*1980*/  @!P2 STG.E.128 desc[UR34][R2.64+0x80], RZ ;  /* 0x000080ff0200a986 */ /* 0x0003e8000c101d22 */
[----:B------:R1:W-:Y:S02]  /*1990*/  @!P1 STG.E.128 desc[UR34][R2.64+0x100], RZ ;  /* 0x000100ff02009986 */ /* 0x0003e4000c101d22 */
.L_x_18:
[----:B------:R-:W-:Y:S05]  /*19a0*/  BSYNC.RECONVERGENT B0 ;  /* 0x0000000000007941 */ /* 0x000fea0003800200 */
.L_x_17:
[----:B------:R-:W-:Y:S04]  /*19b0*/  BSSY.RECONVERGENT B0, `(.L_x_19) ;  /* 0x0000011000007945 */ /* 0x000fe80003800200 */
[----:B------:R-:W-:Y:S05]  /*19c0*/  @P4 BRA `(.L_x_20) ;  /* 0x00000000003c4947 */ /* 0x000fea0003800000 */
[----:B------:R-:W2:Y:S01]  /*19d0*/  LDCU UR17, c[0x0][0x440] ;  /* 0x00008800ff1177ac */ /* 0x000ea20008000800 */
[----:B-1----:R-:W-:Y:S02]  /*19e0*/  IMAD R2, R16, UR14, RZ ;  /* 0x0000000e10027c24 */ /* 0x002fe4000f8e02ff */
[----:B------:R-:W-:Y:S01]  /*19f0*/  IMAD.MOV.U32 R5, RZ, RZ, R0 ;  /* 0x000000ffff057224 */ /* 0x000fe200078e0000 */
[----:B------:R-:W1:Y:S01]  /*1a00*/  LDCU.64 UR8, c[0x0][0x560] ;  /* 0x0000ac00ff0877ac */ /* 0x000e620008000a00 */
[C---:B------:R-:W-:Y:S02]  /*1a10*/  IMAD R0, R13.reuse, UR15, R2 ;  /* 0x0000000f0d007c24 */ /* 0x040fe4000f8e0202 */
[----:B------:R-:W-:-:S04]  /*1a20*/  IMAD.WIDE.U32 R4, R13, UR14, R4 ;  /* 0x0000000e0d047c25 */ /* 0x000fc8000f8e0004 */
[----:B------:R-:W-:Y:S01]  /*1a30*/  IMAD.IADD R0, R5, 0x1, R0 ;  /* 0x0000000105007824 */ /* 0x000fe200078e0200 */
[----:B--2---:R-:W-:Y:S02]  /*1a40*/  ISETP.GE.AND P2, PT, R8, UR17, PT ;  /* 0x0000001108007c0c */ /* 0x004fe4000bf46270 */
[----:B------:R-:W-:Y:S02]  /*1a50*/  ISETP.GE.AND P1, PT, R11, UR17, PT ;  /* 0x000000110b007c0c */ /* 0x000fe4000bf26270 */
[----:B------:R-:W-:Y:S02]  /*1a60*/  ISETP.GE.AND P0, PT, R12, UR17, PT ;  /* 0x000000110c007c0c */ /* 0x000fe4000bf06270 */
[----:B-1----:R-:W-:-:S04]  /*1a70*/  LEA R2, P3, R4, UR8, 0x1 ;  /* 0x0000000804027c11 */ /* 0x002fc8000f8608ff */
[----:B------:R-:W-:-:S05]  /*1a80*/  LEA.HI.X R3, R4, UR9, R0, 0x1, P3 ;  /* 0x0000000904037c11 */ /* 0x000fca00098f0c00 */
[----:B------:R2:W-:Y:S04]  /*1a90*/  @!P2 STG.E.128 desc[UR34][R2.64], RZ ;  /* 0x000000ff0200a986 */ /* 0x0005e8000c101d22 */
[----:B------:R2:W-:Y:S04]  /*1aa0*/  @!P1 STG.E.128 desc[UR34][R2.64+0x80], RZ ;  /* 0x000080ff02009986 */ /* 0x0005e8000c101d22 */
[----:B------:R2:W-:Y:S02]  /*1ab0*/  @!P0 STG.E.128 desc[UR34][R2.64+0x100], RZ ;  /* 0x000100ff02008986 */ /* 0x0005e4000c101d22 */
.L_x_20:
[----:B------:R-:W-:Y:S05]  /*1ac0*/  BSYNC.RECONVERGENT B0 ;  /* 0x0000000000007941 */ /* 0x000fea0003800200 */
.L_x_19:
[----:B------:R-:W3:Y:S01]  /*1ad0*/  LDCU.64 UR8, c[0x0][0x5e0] ;  /* 0x0000bc00ff0877ac */ /* 0x000ee20008000a00 */
[----:B-12---:R-:W-:Y:S01]  /*1ae0*/  MOV R2, UR10 ;  /* 0x0000000a00027c02 */ /* 0x006fe20008000f00 */
[----:B------:R-:W-:Y:S01]  /*1af0*/  BSSY.RECONVERGENT B0, `(.L_x_21) ;  /* 0x0000019000007945 */ /* 0x000fe20003800200 */
[----:B------:R-:W-:-:S03]  /*1b00*/  UIMAD UR27, UR27, UR10, URZ ;  /* 0x0000000a1b1b72a4 */ /* 0x000fc6000f8e02ff */
[----:B------:R-:W-:Y:S01]  /*1b10*/  IMAD.WIDE.U32 R2, R2, UR30, R8 ;  /* 0x0000001e02027c25 */ /* 0x000fe2000f8e0008 */
[----:B------:R-:W-:Y:S02]  /*1b20*/  UIMAD UR27, UR30, UR11, UR27 ;  /* 0x0000000b1e1b72a4 */ /* 0x000fe4000f8e021b */
[----:B------:R-:W-:-:S04]  /*1b30*/  IADD3 R2, P0, PT, R2, UR16, RZ ;  /* 0x0000001002027c10 */ /* 0x000fc8000ff1e0ff */
[----:B------:R-:W-:Y:S02]  /*1b40*/  IADD3.X R3, PT, PT, R10, UR27, R3, P0, !PT ;  /* 0x0000001b0a037c10 */ /* 0x000fe400087fe403 */
[----:B---3--:R-:W-:Y:S02]  /*1b50*/  MOV R4, UR8 ;  /* 0x0000000800047c02 */ /* 0x008fe40008000f00 */
[----:B------:R-:W-:-:S03]  /*1b60*/  MOV R0, UR9 ;  /* 0x0000000900007c02 */ /* 0x000fc60008000f00 */
        /* <DEDUP_REMOVED lines=17> */
.L_x_22:
[----:B------:R-:W-:Y:S05]  /*1c80*/  BSYNC.RECONVERGENT B0 ;  /* 0x0000000000007941 */ /* 0x000fea0003800200 */
.L_x_21:
        /* <DEDUP_REMOVED lines=10> */
[----:B-1----:R-:W-:-:S04]  /*1d30*/  LEA R2, P2, R4, UR8, 0x1 ;  /* 0x0000000804027c11 */ /* 0x002fc8000f8408ff */
[----:B------:R-:W-:-:S05]  /*1d40*/  LEA.HI.X R3, R4, UR9, R0, 0x1, P2 ;  /* 0x0000000904037c11 */ /* 0x000fca00090f0c00 */
[----:B------:R1:W-:Y:S04]  /*1d50*/  @!P1 STG.E.128 desc[UR34][R2.64], RZ ;  /* 0x000000ff02009986 */ /* 0x0003e8000c101d22 */
[----:B------:R1:W-:Y:S01]  /*1d60*/  @!P0 STG.E.128 desc[UR34][R2.64+0x80], RZ ;  /* 0x000080ff02008986 */ /* 0x0003e2000c101d22 */
[----:B------:R-:W-:-:S13]  /*1d70*/  ISETP.GE.AND P0, PT, R12, UR14, PT ;  /* 0x0000000e0c007c0c */ /* 0x000fda000bf06270 */
[----:B------:R-:W-:Y:S05]  /*1d80*/  @P0 BRA `(.L_x_23) ;  /* 0x0000006c002c0947 */ /* 0x000fea0003800000 */
[----:B------:R2:W-:Y:S01]  /*1d90*/  STG.E.128 desc[UR34][R2.64+0x100], RZ ;  /* 0x000100ff02007986 */ /* 0x0005e2000c101d22 */
[----:B------:R-:W-:Y:S05]  /*1da0*/  BRA `(.L_x_23) ;  /* 0x0000006c00247947 */ /* 0x000fea0003800000 */
.L_x_12:
[----:B------:R-:W-:Y:S01]  /*1db0*/  IMAD.U32 R2, RZ, RZ, UR14 ;  /* 0x0000000eff027e24 */ /* 0x000fe2000f8e00ff */
[----:B------:R-:W-:Y:S01]  /*1dc0*/  UIMAD UR40, UR27, UR14, URZ ;  /* 0x0000000e1b2872a4 */ /* 0x000fe2000f8e02ff */
[----:B------:R-:W-:Y:S01]  /*1dd0*/  LOP3.LUT R6, R24, 0x1f8, RZ, 0xc0, !PT ;  /* 0x000001f818067812 */ /* 0x000fe200078ec0ff */
[----:B------:R-:W1:Y:S01]  /*1de0*/  LDCU.64 UR8, c[0x0][0x3d8] ;  /* 0x00007b00ff0877ac */ /* 0x000e620008000a00 */
[----:B------:R-:W-:Y:S01]  /*1df0*/  IMAD.WIDE.U32 R2, R2, UR30, R8 ;  /* 0x0000001e02027c25 */ /* 0x000fe2000f8e0008 */
[----:B------:R-:W-:Y:S01]  /*1e00*/  BSSY.RECONVERGENT B0, `(.L_x_24) ;  /* 0x000002f000007945 */ /* 0x000fe20003800200 */
[----:B------:R-:W-:Y:S01]  /*1e10*/  LOP3.LUT R6, R6, 0x38, R23, 0x78, !PT ;  /* 0x0000003806067812 */ /* 0x000fe200078e7817 */
[----:B------:R-:W-:Y:S01]  /*1e20*/  UIMAD UR40, UR30, UR15, UR40 ;  /* 0x0000000f1e2872a4 */ /* 0x000fe2000f8e0228 */
[----:B------:R-:W-:Y:S01]  /*1e30*/  @P3 BAR.SYNC.DEFER_BLOCKING 0x0 ;  /* 0x0000000000003b1d */ /* 0x000fe20000010000 */
[----:B------:R-:W-:-:S04]  /*1e40*/  IADD3 R2, P0, PT, R2, UR48, RZ ;  /* 0x0000003002027c10 */ /* 0x000fc8000ff1e0ff */
[----:B------:R-:W-:Y:S01]  /*1e50*/  IADD3.X R3, PT, PT, R18, UR40, R3, P0, !PT ;  /* 0x0000002812037c10 */ /* 0x000fe200087fe403 */
[----:B------:R-:W-:-:S06]  /*1e60*/  UIADD3 UR40, UPT, UPT, -UR30, UR33, URZ ;  /* 0x000000211e287290 */ /* 0x000fcc000fffe1ff */
[----:B------:R-:W-:Y:S01]  /*1e70*/  ISETP.GE.AND P6, PT, R21, UR40, PT ;  /* 0x0000002815007c0c */ /* 0x000fe2000bfc6270 */
[----:B-1----:R-:W-:Y:S02]  /*1e80*/  IMAD R0, R19, UR8, RZ ;  /* 0x0000000813007c24 */ /* 0x002fe4000f8e02ff */
[----:B------:R-:W-:-:S04]  /*1e90*/  IMAD.WIDE.U32 R4, R14, UR8, R2 ;  /* 0x000000080e047c25 */ /* 0x000fc8000f8e0002 */
[----:B------:R-:W-:Y:S01]  /*1ea0*/  IMAD R10, R14, UR9, R0 ;  /* 0x000000090e0a7c24 */ /* 0x000fe2000f8e0200 */
[----:B------:R-:W-:-:S03]  /*1eb0*/  LOP3.LUT R0, R6, 0x1e00, R24, 0xf8, !PT ;  /* 0x00001e0006007812 */ /* 0x000fc600078ef818 */
[----:B------:R-:W-:Y:S01]  /*1ec0*/  IMAD.IADD R10, R5, 0x1, R10 ;  /* 0x00000001050a7824 */ /* 0x000fe200078e020a */
[----:B------:R-:W-:Y:S01]  /*1ed0*/  LEA R0, R0, UR6, 0x1 ;  /* 0x0000000600007c11 */ /* 0x000fe2000f8e08ff */
        /* <DEDUP_REMOVED lines=9> */
[----:B--2---:R-:W-:-:S04]  /*1f70*/  LEA R2, P2, R6, UR8, 0x1 ;  /* 0x0000000806027c11 */ /* 0x004fc8000f8408ff */
[----:B------:R-:W-:-:S05]  /*1f80*/  LEA.HI.X R3, R6, UR9, R3, 0x1, P2 ;  /* 0x0000000906037c11 */ /* 0x000fca00090f0c03 */
[----:B------:R-:W-:Y:S01]  /*1f90*/  @!PT LDS RZ, [RZ] ;  /* 0x00000000fffff984 */ /* 0x000fe20000000800 */
[----:B------:R-:W-:Y:S01]  /*1fa0*/  @!PT LDS RZ, [RZ] ;  /* 0x00000000fffff984 */ /* 0x000fe20000000800 */
[----:B------:R-:W-:Y:S01]  /*1fb0*/  @!PT LDS RZ, [RZ] ;  /* 0x00000000fffff984 */ /* 0x000fe20000000800 */
[----:B------:R1:W-:Y:S04]  /*1fc0*/  @!P1 LDGSTS.E.BYPASS.LTC128B.128 [R0+0x12000], desc[UR34][R2.64] ;  /* 0x1200000002009fae */ /* 0x0003e8000b981a22 */
[----:B------:R1:W-:Y:S04]  /*1fd0*/  @P1 STS.128 [R0+0x12000], RZ ;  /* 0x012000ff00001388 */ /* 0x0003e80000000c00 */
[----:B------:R-:W-:Y:S01]  /*1fe0*/  @!PT LDS RZ, [RZ] ;  /* 0x00000000fffff984 */ /* 0x000fe20000000800 */
[----:B------:R-:W-:Y:S01]  /*1ff0*/  @!PT LDS RZ, [RZ] ;  /* 0x00000000fffff984 */ /* 0x000fe20000000800 */
[----:B------:R-:W-:Y:S01]  /*2000*/  @!PT LDS RZ, [RZ] ;  /* 0x00000000fffff984 */ /* 0x000fe20000000800 */
[----:B------:R1:W-:Y:S04]  /*2010*/  @!P0 LDGSTS.E.BYPASS.LTC128B.128 [R0+0x14000], desc[UR34][R2.64+0x80] ;  /* 0x1400008002008fae */ /* 0x0003e8000b981a22 */
[----:B------:R1:W-:Y:S01]  /*2020*/  @P0 STS.128 [R0+0x14000], RZ ;  /* 0x014000ff00000388 */ /* 0x0003e20000000c00 */
[----:B------:R-:W-:-:S13]  /*2030*/  ISETP.GE.AND P0, PT, R12, UR47, PT ;  /* 0x0000002f0c007c0c */ /* 0x000fda000bf06270 */
[----:B------:R-:W-:Y:S05]  /*2040*/  @P0 BRA `(.L_x_26) ;  /* 0x0000000000140947 */ /* 0x000fea0003800000 */
[----:B------:R-:W-:Y:S01]  /*2050*/  @!PT LDS RZ, [RZ] ;  /* 0x00000000fffff984 */ /* 0x000fe20000000800 */
[----:B------:R-:W-:Y:S01]  /*2060*/  @!PT LDS RZ, [RZ] ;  /* 0x00000000fffff984 */ /* 0x000fe20000000800 */
[----:B------:R-:W-:Y:S01]  /*2070*/  @!PT LDS RZ, [RZ] ;  /* 0x00000000fffff984 */ /* 0x000fe20000000800 */
[----:B------:R3:W-:Y:S01]  /*2080*/  LDGSTS.E.BYPASS.LTC128B.128 [R0+0x16000], desc[UR34][R2.64+0x100] ;  /* 0x1600010002007fae */ /* 0x0007e2000b981a22 */
[----:B------:R-:W-:Y:S05]  /*2090*/  BRA `(.L_x_27) ;  /* 0x0000000000147947 */ /* 0x000fea0003800000 */
.L_x_26:
[----:B------:R2:W-:Y:S01]  /*20a0*/  STS.128 [R0+0x16000], RZ ;  /* 0x016000ff00007388 */ /* 0x0005e20000000c00 */
[----:B------:R-:W-:Y:S05]  /*20b0*/  BRA `(.L_x_27) ;  /* 0x00000000000c7947 */ /* 0x000fea0003800000 */
.L_x_25:
[----:B------:R1:W-:Y:S04]  /*20c0*/  STS.128 [R0+0x12000], RZ ;  /* 0x012000ff00007388 */ /* 0x0003e80000000c00 */
[----:B------:R1:W-:Y:S04]  /*20d0*/  STS.128 [R0+0x14000], RZ ;  /* 0x014000ff00007388 */ /* 0x0003e80000000c00 */
[----:B------:R1:W-:Y:S02]  /*20e0*/  STS.128 [R0+0x16000], RZ ;  /* 0x016000ff00007388 */ /* 0x0003e40000000c00 */
.L_x_27:
[----:B------:R-:W-:Y:S05]  /*20f0*/  BSYNC.RECONVERGENT B0 ;  /* 0x0000000000007941 */ /* 0x000fea0003800200 */
.L_x_24:
[----:B------:R-:W-:Y:S01]  /*2100*/  ISETP.GE.AND P5, PT, R22, UR40, PT ;  /* 0x0000002816007c0c */ /* 0x000fe2000bfa6270 */
[----:B------:R-:W-:-:S12]  /*2110*/  BSSY.RECONVERGENT B0, `(.L_x_28) ;  /* 0x0000022000007945 */ /* 0x000fd80003800200 */
[----:B------:R1:W-:Y:S04]  /*2120*/  @P5 STS.128 [R0+0x13000], RZ ;  /* 0x013000ff00005388 */ /* 0x0003e80000000c00 */
[----:B------:R1:W-:Y:S04]  /*2130*/  @P5 STS.128 [R0+0x15000], RZ ;  /* 0x015000ff00005388 */ /* 0x0003e80000000c00 */
[----:B------:R1:W-:Y:S01]  /*2140*/  @P5 STS.128 [R0+0x17000], RZ ;  /* 0x017000ff00005388 */ /* 0x0003e20000000c00 */
[----:B------:R-:W-:Y:S05]  /*2150*/  @P5 BRA `(.L_x_29) ;  /* 0x0000000000745947 */ /* 0x000fea0003800000 */
[----:B------:R-:W5:Y:S01]  /*2160*/  LDCU UR40, c[0x0][0x440] ;  /* 0x00008800ff2877ac */ /* 0x000f620008000800 */
[----:B-1-3--:R-:W-:Y:S02]  /*2170*/  IMAD R2, R16, UR14, RZ ;  /* 0x0000000e10027c24 */ /* 0x00afe4000f8e02ff */
[----:B------:R-:W-:Y:S01]  /*2180*/  IMAD.MOV.U32 R5, RZ, RZ, R10 ;  /* 0x000000ffff057224 */ /* 0x000fe200078e000a */
[----:B------:R-:W1:Y:S01]  /*2190*/  LDCU.64 UR8, c[0x0][0x390] ;  /* 0x00007200ff0877ac */ /* 0x000e620008000a00 */
[C---:B------:R-:W-:Y:S02]  /*21a0*/  IMAD R2, R13.reuse, UR15, R2 ;  /* 0x0000000f0d027c24 */ /* 0x040fe4000f8e0202 */
[----:B------:R-:W-:-:S04]  /*21b0*/  IMAD.WIDE.U32 R4, R13, UR14, R4 ;  /* 0x0000000e0d047c25 */ /* 0x000fc8000f8e0004 */
[----:B------:R-:W-:Y:S01]  /*21c0*/  IMAD.IADD R3, R5, 0x1, R2 ;  /* 0x0000000105037824 */ /* 0x000fe200078e0202 */
[----:B-----5:R-:W-:Y:S02]  /*21d0*/  ISETP.GE.AND P1, PT, R8, UR40, PT ;  /* 0x0000002808007c0c */ /* 0x020fe4000bf26270 */
[----:B------:R-:W-:Y:S02]  /*21e0*/  ISETP.GE.AND P0, PT, R11, UR40, PT ;  /* 0x000000280b007c0c */ /* 0x000fe4000bf06270 */
[----:B-1----:R-:W-:-:S04]  /*21f0*/  LEA R2, P2, R4, UR8, 0x1 ;  /* 0x0000000804027c11 */ /* 0x002fc8000f8408ff */
        /* <DEDUP_REMOVED lines=18> */
.L_x_30:
[----:B------:R3:W-:Y:S02]  /*2320*/  STS.128 [R0+0x17000], RZ ;  /* 0x017000ff00007388 */ /* 0x0007e40000000c00 */
.L_x_29:
[----:B------:R-:W-:Y:S05]  /*2330*/  BSYNC.RECONVERGENT B0 ;  /* 0x0000000000007941 */ /* 0x000fea0003800200 */
.L_x_28:
[----:B------:R-:W-:Y:S01]  /*2340*/  UIMAD UR9, UR43, -0x40, UR42 ;  /* 0xffffffc02b0978a4 */ /* 0x000fe2000f8e022a */
[----:B------:R-:W0:Y:S01]  /*2350*/  LDGDEPBAR ;  /* 0x00000000000079af */ /* 0x000e220000000000 */
[----:B------:R-:W-:Y:S04]  /*2360*/  BSSY.RECONVERGENT B0, `(.L_x_31) ;  /* 0x0000022000007945 */ /* 0x000fe80003800200 */
[----:B------:R-:W-:-:S13]  /*2370*/  ISETP.GE.AND P4, PT, R21, UR9, PT ;  /* 0x0000000915007c0c */ /* 0x000fda000bf86270 */
[----:B------:R-:W-:Y:S05]  /*2380*/  @P4 BRA `(.L_x_32) ;  /* 0x0000000000704947 */ /* 0x000fea0003800000 */
[----:B------:R-:W5:Y:S02]  /*2390*/  LDCU UR8, c[0x0][0x440] ;  /* 0x00008800ff0877ac */ /* 0x000f640008000800 */
[----:B-----5:R-:W-:Y:S02]  /*23a0*/  ISETP.GE.AND P1, PT, R8, UR8, PT ;  /* 0x0000000808007c0c */ /* 0x020fe4000bf26270 */
[----:B------:R-:W-:-:S11]  /*23b0*/  ISETP.GE.AND P0, PT, R11, UR8, PT ;  /* 0x000000080b007c0c */ /* 0x000fd6000bf06270 */
[----:B------:R-:W-:Y:S02]  /*23c0*/  @!P1 IMAD.MOV.U32 R4, RZ, RZ, R28 ;  /* 0x000000ffff049224 */ /* 0x000fe400078e001c */
[--C-:B------:R-:W-:Y:S01]  /*23d0*/  @!P1 IMAD.MOV.U32 R5, RZ, RZ, R27.reuse ;  /* 0x000000ffff059224 */ /* 0x100fe200078e001b */
[----:B-1-3--:R-:W-:Y:S01]  /*23e0*/  @!P0 MOV R2, R28 ;  /* 0x0000001c00028202 */ /* 0x00afe20000000f00 */
[----:B------:R-:W-:-:S03]  /*23f0*/  @!P0 IMAD.MOV.U32 R3, RZ, RZ, R27 ;  /* 0x000000ffff038224 */ /* 0x000fc600078e001b */
        /* <DEDUP_REMOVED lines=12> */
[----:B-1----:R-:W-:Y:S02]  /*24c0*/  MOV R2, R28 ;  /* 0x0000001c00027202 */ /* 0x002fe40000000f00 */
[----:B------:R-:W-:-:S05]  /*24d0*/  MOV R3, R27 ;  /* 0x0000001b00037202 */ /* 0x000fca0000000f00 */
[----:B------:R-:W-:Y:S01]  /*24e0*/  @!PT LDS RZ, [RZ] ;  /* 0x00000000fffff984 */ /* 0x000fe20000000800 */
[----:B------:R-:W-:Y:S01]  /*24f0*/  @!PT LDS RZ, [RZ] ;  /* 0x00000000fffff984 */ /* 0x000fe20000000800 */
[----:B------:R-:W-:Y:S01]  /*2500*/  @!PT LDS RZ, [RZ] ;  /* 0x00000000fffff984 */ /* 0x000fe20000000800 */
[----:B------:R1:W-:Y:S01]  /*2510*/  LDGSTS.E.BYPASS.LTC128B.128 [R0+0xa000], desc[UR34][R2.64+0x100] ;  /* 0x0a00010002007fae */ /* 0x0003e2000b981a22 */
[----:B------:R-:W-:Y:S05]  /*2520*/  BRA `(.L_x_34) ;  /* 0x0000000000147947 */ /* 0x000fea0003800000 */
.L_x_33:
[----:B------:R3:W-:Y:S01]  /*2530*/  STS.128 [R0+0xa000], RZ ;  /* 0x00a000ff00007388 */ /* 0x0007e20000000c00 */
[----:B------:R-:W-:Y:S05]  /*2540*/  BRA `(.L_x_34) ;  /* 0x00000000000c7947 */ /* 0x000fea0003800000 */
.L_x_32:
[----:B------:R1:W-:Y:S04]  /*2550*/  STS.128 [R0+0x6000], RZ ;  /* 0x006000ff00007388 */ /* 0x0003e80000000c00 */
[----:B------:R1:W-:Y:S04]  /*2560*/  STS.128 [R0+0x8000], RZ ;  /* 0x008000ff00007388 */ /* 0x0003e80000000c00 */
[----:B------:R1:W-:Y:S02]  /*2570*/  STS.128 [R0+0xa000], RZ ;  /* 0x00a000ff00007388 */ /* 0x0003e40000000c00 */
.L_x_34:
[----:B------:R-:W-:Y:S05]  /*2580*/  BSYNC.RECONVERGENT B0 ;  /* 0x0000000000007941 */ /* 0x000fea0003800200 */
.L_x_31:
[----:B------:R-:W-:Y:S01]  /*2590*/  ISETP.GE.AND P3, PT, R22, UR9, PT ;  /* 0x0000000916007c0c */ /* 0x000fe2000bf66270 */
[----:B------:R-:W-:-:S12]  /*25a0*/  BSSY.RECONVERGENT B0, `(.L_x_35) ;  /* 0x000001f000007945 */ /* 0x000fd80003800200 */
[----:B------:R1:W-:Y:S04]  /*25b0*/  @P3 STS.128 [R0+0x7000], RZ ;  /* 0x007000ff00003388 */ /* 0x0003e80000000c00 */
[----:B------:R1:W-:Y:S04]  /*25c0*/  @P3 STS.128 [R0+0x9000], RZ ;  /* 0x009000ff00003388 */ /* 0x0003e80000000c00 */
[----:B------:R1:W-:Y:S01]  /*25d0*/  @P3 STS.128 [R0+0xb000], RZ ;  /* 0x00b000ff00003388 */ /* 0x0003e20000000c00 */
[----:B------:R-:W-:Y:S05]  /*25e0*/  @P3 BRA `(.L_x_36) ;  /* 0x0000000000683947 */ /* 0x000fea0003800000 */
[----:B------:R-:W5:Y:S01]  /*25f0*/  LDCU UR8, c[0x0][0x440] ;  /* 0x00008800ff0877ac */ /* 0x000f620008000800 */
[----:B-1-3--:R-:W-:Y:S02]  /*2600*/  IMAD.U32 R2, RZ, RZ, UR46 ;  /* 0x0000002eff027e24 */ /* 0x00afe4000f8e00ff */
[----:B------:R-:W-:Y:S02]  /*2610*/  IMAD.U32 R4, RZ, RZ, UR46 ;  /* 0x0000002eff047e24 */ /* 0x000fe4000f8e00ff */
[----:B------:R-:W-:Y:S01]  /*2620*/  IMAD.U32 R3, RZ, RZ, UR45 ;  /* 0x0000002dff037e24 */ /* 0x000fe2000f8e00ff */
[----:B------:R-:W-:-:S04]  /*2630*/  LEA R2, P2, R2, R28, 0x1 ;  /* 0x0000001c02027211 */ /* 0x000fc800078408ff */
[----:B------:R-:W-:Y:S02]  /*2640*/  LEA.HI.X R3, R4, R27, R3, 0x1, P2 ;  /* 0x0000001b04037211 */ /* 0x000fe400010f0c03 */
[----:B-----5:R-:W-:Y:S02]  /*2650*/  ISETP.GE.AND P1, PT, R8, UR8, PT ;  /* 0x0000000808007c0c */ /* 0x020fe4000bf26270 */
[----:B------:R-:W-:-:S11]  /*2660*/  ISETP.GE.AND P0, PT, R11, UR8, PT ;  /* 0x000000080b007c0c */ /* 0x000fd6000bf06270 */
        /* <DEDUP_REMOVED lines=17> */
.L_x_37:
[----:B------:R3:W-:Y:S02]  /*2780*/  STS.128 [R0+0xb000], RZ ;  /* 0x00b000ff00007388 */ /* 0x0007e40000000c00 */
.L_x_36:
[----:B------:R-:W-:Y:S05]  /*2790*/  BSYNC.RECONVERGENT B0 ;  /* 0x0000000000007941 */ /* 0x000fea0003800200 */
.L_x_35:
[----:B------:R-:W-:Y:S04]  /*27a0*/  BSSY.RECONVERGENT B0, `(.L_x_38) ;  /* 0x0000021000007945 */ /* 0x000fe80003800200 */
[----:B------:R-:W-:Y:S05]  /*27b0*/  @P4 BRA `(.L_x_39) ;  /* 0x0000000000704947 */ /* 0x000fea0003800000 */
[----:B------:R-:W5:Y:S02]  /*27c0*/  LDCU UR8, c[0x0][0x440] ;  /* 0x00008800ff0877ac */ /* 0x000f640008000800 */
[----:B-----5:R-:W-:Y:S02]  /*27d0*/  ISETP.GE.AND P1, PT, R8, UR8, PT ;  /* 0x0000000808007c0c */ /* 0x020fe4000bf26270 */
[----:B------:R-:W-:-:S11]  /*27e0*/  ISETP.GE.AND P0, PT, R11, UR8, PT ;  /* 0x000000080b007c0c */ /* 0x000fd6000bf06270 */
[----:B-1----:R-:W-:Y:S02]  /*27f0*/  @!P1 IMAD.MOV.U32 R4, RZ, RZ, R26 ;  /* 0x000000ffff049224 */ /* 0x002fe400078e001a */
[--C-:B------:R-:W-:Y:S01]  /*2800*/  @!P1 IMAD.MOV.U32 R5, RZ, RZ, R25.reuse ;  /* 0x000000ffff059224 */ /* 0x100fe200078e0019 */
[----:B---3--:R-:W-:Y:S01]  /*2810*/  @!P0 MOV R2, R26 ;  /* 0x0000001a00028202 */ /* 0x008fe20000000f00 */
[----:B------:R-:W-:-:S03]  /*2820*/  @!P0 IMAD.MOV.U32 R3, RZ, RZ, R25 ;  /* 0x000000ffff038224 */ /* 0x000fc600078e0019 */
[----:B------:R-:W-:Y:S01]  /*2830*/  @!PT LDS RZ, [RZ] ;  /* 0x00000000fffff984 */ /* 0x000fe20000000800 */
[----:B------:R-:W-:Y:S01]  /*2840*/  @!PT LDS RZ, [RZ] ;  /* 0x00000000fffff984 */ /* 0x000fe20000000800 */
[----:B------:R-:W-:Y:S01]  /*2850*/  @!PT LDS RZ, [RZ] ;  /* 0x00000000fffff984 */ /* 0x000fe20000000800 */
[----:B------:R1:W-:Y:S04]  /*2860*/  @!P1 LDGSTS.E.BYPASS.LTC128B.128 [R0], desc[UR34][R4.64] ;  /* 0x0000000004009fae */ /* 0x0003e8000b981a22 */
[----:B------:R1:W-:Y:S04]  /*2870*/  @P1 STS.128 [R0], RZ ;  /* 0x000000ff00001388 */ /* 0x0003e80000000c00 */
        /* <DEDUP_REMOVED lines=14> */
.L_x_40:
[----:B------:R3:W-:Y:S01]  /*2960*/  STS.128 [R0+0x4000], RZ ;  /* 0x004000ff00007388 */ /* 0x0007e20000000c00 */
[----:B------:R-:W-:Y:S05]  /*2970*/  BRA `(.L_x_41) ;  /* 0x00000000000c7947 */ /* 0x000fea0003800000 */
.L_x_39:
[----:B------:R1:W-:Y:S04]  /*2980*/  STS.128 [R0], RZ ;  /* 0x000000ff00007388 */ /* 0x0003e80000000c00 */
[----:B------:R1:W-:Y:S04]  /*2990*/  STS.128 [R0+0x2000], RZ ;  /* 0x002000ff00007388 */ /* 0x0003e80000000c00 */
[----:B------:R1:W-:Y:S02]  /*29a0*/  STS.128 [R0+0x4000], RZ ;  /* 0x004000ff00007388 */ /* 0x0003e40000000c00 */
.L_x_41:
[----:B------:R-:W-:Y:S05]  /*29b0*/  BSYNC.RECONVERGENT B0 ;  /* 0x0000000000007941 */ /* 0x000fea0003800200 */
.L_x_38:
[----:B------:R1:W-:Y:S01]  /*29c0*/  @P3 STS.128 [R0+0x1000], RZ ;  /* 0x001000ff00003388 */ /* 0x0003e20000000c00 */
[----:B------:R-:W-:Y:S03]  /*29d0*/  BSSY.RECONVERGENT B0, `(.L_x_42) ;  /* 0x000001b000007945 */ /* 0x000fe60003800200 */
[----:B------:R1:W-:Y:S04]  /*29e0*/  @P3 STS.128 [R0+0x3000], RZ ;  /* 0x003000ff00003388 */ /* 0x0003e80000000c00 */
[----:B------:R1:W-:Y:S01]  /*29f0*/  @P3 STS.128 [R0+0x5000], RZ ;  /* 0x005000ff00003388 */ /* 0x0003e20000000c00 */
[----:B------:R-:W-:Y:S05]  /*2a00*/  @P3 BRA `(.L_x_43) ;  /* 0x00000000005c3947 */ /* 0x000fea0003800000 */
[----:B------:R-:W5:Y:S01]  /*2a10*/  LDCU UR8, c[0x0][0x440] ;  /* 0x00008800ff0877ac */ /* 0x000f620008000800 */
[----:B-1-3--:R-:W-:-:S04]  /*2a20*/  LEA R2, P2, R15, R26, 0x1 ;  /* 0x0000001a0f027211 */ /* 0x00afc800078408ff */
        /* <DEDUP_REMOVED lines=20> */
.L_x_44:
[----:B------:R3:W-:Y:S02]  /*2b70*/  STS.128 [R0+0x5000], RZ ;  /* 0x005000ff00007388 */ /* 0x0007e40000000c00 */
.L_x_43:
[----:B------:R-:W-:Y:S05]  /*2b80*/  BSYNC.RECONVERGENT B0 ;  /* 0x0000000000007941 */ /* 0x000fea0003800200 */
.L_x_42:
[--C-:B------:R-:W-:Y:S02]  /*2b90*/  SHF.R.U32.HI R15, RZ, 0x1, R23.reuse ;  /* 0x00000001ff0f7819 */ /* 0x100fe40000011617 */
[----:B-1-3--:R-:W-:Y:S02]  /*2ba0*/  SHF.R.U32.HI R3, RZ, 0x2, R23 ;  /* 0x00000002ff037819 */ /* 0x00afe40000011617 */
[----:B------:R-:W-:Y:S02]  /*2bb0*/  LOP3.LUT R2, R15, 0x30, RZ, 0xc0, !PT ;  /* 0x000000300f027812 */ /* 0x000fe400078ec0ff */
[----:B------:R-:W-:Y:S02]  /*2bc0*/  MOV R5, 0x7f800000 ;  /* 0x7f80000000057802 */ /* 0x000fe40000000f00 */
[----:B------:R-:W-:-:S04]  /*2bd0*/  LOP3.LUT R4, R2, 0x7, R3, 0xf8, !PT ;  /* 0x0000000702047812 */ /* 0x000fc800078ef803 */
[C---:B------:R-:W-:Y:S01]  /*2be0*/  ISETP.GE.AND P1, PT, R4.reuse, UR9, PT ;  /* 0x0000000904007c0c */ /* 0x040fe2000bf26270 */
[----:B------:R-:W-:Y:S01]  /*2bf0*/  VIADD R2, R4, 0x8 ;  /* 0x0000000804027836 */ /* 0x000fe20000000000 */
[----:B------:R1:W-:Y:S04]  /*2c00*/  STL [R1+0x48], R4 ;  /* 0x0000480401007387 */ /* 0x0003e80000100800 */
[----:B------:R-:W-:Y:S01]  /*2c10*/  ISETP.GE.AND P0, PT, R2, UR9, PT ;  /* 0x0000000902007c0c */ /* 0x000fe2000bf06270 */
[----:B------:R-:W-:Y:S01]  /*2c20*/  IMAD.MOV.U32 R2, RZ, RZ, 0x4 ;  /* 0x00000004ff027424 */ /* 0x000fe200078e00ff */
[----:B------:R-:W3:Y:S03]  /*2c30*/  LDCU.64 UR8, c[0x0][0x3d0] ;  /* 0x00007a00ff0877ac */ /* 0x000ee60008000a00 */
[----:B------:R-:W-:-:S05]  /*2c40*/  IMAD.WIDE.U32 R2, R4, R2, UR18 ;  /* 0x0000001204027e25 */ /* 0x000fca000f8e0002 */
[----:B------:R-:W5:Y:S01]  /*2c50*/  @!P1 LDG.E R5, desc[UR34][R2.64] ;  /* 0x0000002202059981 */ /* 0x000f62000c1e1900 */
[----:B-1----:R-:W-:-:S06]  /*2c60*/  IMAD.MOV.U32 R4, RZ, RZ, 0x7f800000 ;  /* 0x7f800000ff047424 */ /* 0x002fcc00078e00ff */
[----:B------:R1:W2:Y:S01]  /*2c70*/  @!P0 LDG.E R4, desc[UR34][R2.64+0x20] ;  /* 0x0000202202048981 */ /* 0x0002a2000c1e1900 */
[----:B------:R-:W-:-:S04]  /*2c80*/  UIMAD UR14, UR27, UR16, URZ ;  /* 0x000000101b0e72a4 */ /* 0x000fc8000f8e02ff */
[----:B------:R-:W-:Y:S01]  /*2c90*/  UIMAD UR14, UR30, UR17, UR14 ;  /* 0x000000111e0e72a4 */ /* 0x000fe2000f8e020e */
[----:B-1----:R-:W-:-:S05]  /*2ca0*/  MOV R2, UR16 ;  /* 0x0000001000027c02 */ /* 0x002fca0008000f00 */
[----:B------:R-:W-:-:S03]  /*2cb0*/  IMAD.WIDE.U32 R2, R2, UR30, R8 ;  /* 0x0000001e02027c25 */ /* 0x000fc6000f8e0008 */
[----:B------:R-:W-:-:S04]  /*2cc0*/  IADD3 R2, P0, PT, R2, UR44, RZ ;  /* 0x0000002c02027c10 */ /* 0x000fc8000ff1e0ff */
[----:B------:R-:W-:Y:S01]  /*2cd0*/  IADD3.X R3, PT, PT, R20, UR14, R3, P0, !PT ;  /* 0x0000000e14037c10 */ /* 0x000fe200087fe403 */
[----:B------:R-:W-:Y:S01]  /*2ce0*/  BSSY.RECONVERGENT B0, `(.L_x_45) ;  /* 0x0000028000007945 */ /* 0x000fe20003800200 */
[----:B--2---:R3:W-:Y:S04]  /*2cf0*/  STL [R1+0x4c], R4 ;  /* 0x00004c0401007387 */ /* 0x0047e80000100800 */
[----:B-----5:R1:W-:Y:S01]  /*2d00*/  STL [R1+0x50], R5 ;  /* 0x0000500501007387 */ /* 0x0203e20000100800 */
[----:B---3--:R-:W-:-:S04]  /*2d10*/  IMAD R4, R19, UR8, RZ ;  /* 0x0000000813047c24 */ /* 0x008fc8000f8e02ff */
[C---:B------:R-:W-:Y:S02]  /*2d20*/  IMAD R10, R14.reuse, UR9, R4 ;  /* 0x000000090e0a7c24 */ /* 0x040fe4000f8e0204 */
[----:B-1----:R-:W-:-:S04]  /*2d30*/  IMAD.WIDE.U32 R4, R14, UR8, R2 ;  /* 0x000000080e047c25 */ /* 0x002fc8000f8e0002 */
[----:B------:R-:W-:Y:S01]  /*2d40*/  IMAD.IADD R10, R5, 0x1, R10 ;  /* 0x00000001050a7824 */ /* 0x000fe200078e020a */
        /* <DEDUP_REMOVED lines=28> */
.L_x_47:
[----:B------:R3:W-:Y:S01]  /*2f10*/  STS.128 [R0+0x10000], RZ ;  /* 0x010000ff00007388 */ /* 0x0007e20000000c00 */
[----:B------:R-:W-:Y:S05]  /*2f20*/  BRA `(.L_x_48) ;  /* 0x00000000000c7947 */ /* 0x000fea0003800000 */
.L_x_46:
[----:B------:R1:W-:Y:S04]  /*2f30*/  STS.128 [R0+0xc000], RZ ;  /* 0x00c000ff00007388 */ /* 0x0003e80000000c00 */
[----:B------:R1:W-:Y:S04]  /*2f40*/  STS.128 [R0+0xe000], RZ ;  /* 0x00e000ff00007388 */ /* 0x0003e80000000c00 */
[----:B------:R1:W-:Y:S02]  /*2f50*/  STS.128 [R0+0x10000], RZ ;  /* 0x010000ff00007388 */ /* 0x0003e40000000c00 */
.L_x_48:
[----:B------:R-:W-:Y:S05]  /*2f60*/  BSYNC.RECONVERGENT B0 ;  /* 0x0000000000007941 */ /* 0x000fea0003800200 */
.L_x_45:
[----:B------:R1:W-:Y:S01]  /*2f70*/  @P5 STS.128 [R0+0xd000], RZ ;  /* 0x00d000ff00005388 */ /* 0x0003e20000000c00 */
[----:B------:R-:W-:Y:S03]  /*2f80*/  BSSY.RECONVERGENT B0, `(.L_x_49) ;  /* 0x0000021000007945 */ /* 0x000fe60003800200 */
[----:B------:R1:W-:Y:S04]  /*2f90*/  @P5 STS.128 [R0+0xf000], RZ ;  /* 0x00f000ff00005388 */ /* 0x0003e80000000c00 */
[----:B------:R1:W-:Y:S01]  /*2fa0*/  @P5 STS.128 [R0+0x11000], RZ ;  /* 0x011000ff00005388 */ /* 0x0003e20000000c00 */
[----:B------:R-:W-:Y:S05]  /*2fb0*/  @P5 BRA `(.L_x_50) ;  /* 0x0000000000745947 */ /* 0x000fea0003800000 */
[----:B------:R-:W5:Y:S01]  /*2fc0*/  LDCU UR14, c[0x0][0x440] ;  /* 0x00008800ff0e77ac */ /* 0x000f620008000800 */
[----:B-12---:R-:W-:Y:S02]  /*2fd0*/  IMAD R2, R16, UR16, RZ ;  /* 0x0000001010027c24 */ /* 0x006fe4000f8e02ff */
        /* <DEDUP_REMOVED lines=26> */
.L_x_51:
[----:B------:R2:W-:Y:S02]  /*3180*/  STS.128 [R0+0x11000], RZ ;  /* 0x011000ff00007388 */ /* 0x0005e40000000c00 */
.L_x_50:
[----:B------:R-:W-:Y:S05]  /*3190*/  BSYNC.RECONVERGENT B0 ;  /* 0x0000000000007941 */ /* 0x000fea0003800200 */
.L_x_49:
[----:B------:R-:W5:Y:S01]  /*31a0*/  S2R R13, SR_TID.X ;  /* 0x00000000000d7919 */ /* 0x000f620000002100 */
[C---:B-12---:R-:W-:Y:S01]  /*31b0*/  IMAD.SHL.U32 R2, R23.reuse, 0x40, RZ ;  /* 0x0000004017027824 */ /* 0x046fe200078e00ff */
[C---:B------:R-:W-:Y:S01]  /*31c0*/  LOP3.LUT P4, RZ, R23.reuse, 0x2, RZ, 0xc0, !PT ;  /* 0x0000000217ff7812 */ /* 0x040fe2000788c0ff */
[C---:B------:R-:W-:Y:S01]  /*31d0*/  IMAD.SHL.U32 R5, R23.reuse, 0x20, RZ ;  /* 0x0000002017057824 */ /* 0x040fe200078e00ff */
[----:B------:R-:W0:Y:S01]  /*31e0*/  LDGDEPBAR ;  /* 0x00000000000079af */ /* 0x000e220000000000 */
[----:B------:R-:W-:Y:S01]  /*31f0*/  IMAD.SHL.U32 R7, R23, 0x10, RZ ;  /* 0x0000001017077824 */ /* 0x000fe200078e00ff */
[C---:B---3--:R-:W-:Y:S01]  /*3200*/  LOP3.LUT R0, R2.reuse, 0x1c0, RZ, 0xc0, !PT ;  /* 0x000001c002007812 */ /* 0x048fe200078ec0ff */
[----:B------:R-:W1:Y:S01]  /*3210*/  LDCU UR15, c[0x0][0x590] ;  /* 0x0000b200ff0f77ac */ /* 0x000e620008000800 */
[----:B------:R-:W-:Y:S02]  /*3220*/  LOP3.LUT R6, R2, 0x200, RZ, 0xc0, !PT ;  /* 0x0000020002067812 */ /* 0x000fe400078ec0ff */
[----:B------:R-:W-:-:S02]  /*3230*/  CS2R R142, SRZ ;  /* 0x00000000008e7805 */ /* 0x000fc4000001ff00 */
[----:B------:R-:W-:Y:S01]  /*3240*/  LOP3.LUT R0, R0, 0x38, R24, 0xf8, !PT ;  /* 0x0000003800007812 */ /* 0x000fe200078ef818 */
[----:B------:R-:W-:Y:S01]  /*3250*/  UIADD3 UR30, UPT, UPT, UR30, 0x40, URZ ;  /* 0x000000401e1e7890 */ /* 0x000fe2000fffe0ff */
[----:B------:R-:W-:Y:S02]  /*3260*/  LOP3.LUT R4, R5, 0x200, RZ, 0xc0, !PT ;  /* 0x0000020005047812 */ /* 0x000fe400078ec0ff */
[----:B------:R-:W-:Y:S02]  /*3270*/  CS2R R140, SRZ ;  /* 0x00000000008c7805 */ /* 0x000fe4000001ff00 */
[----:B------:R-:W-:Y:S02]  /*3280*/  LOP3.LUT R5, R6, 0xc00, R5, 0xf8, !PT ;  /* 0x00000c0006057812 */ /* 0x000fe400078ef805 */
[----:B------:R-:W-:Y:S02]  /*3290*/  CS2R R146, SRZ ;  /* 0x0000000000927805 */ /* 0x000fe4000001ff00 */
[----:B------:R-:W-:-:S02]  /*32a0*/  LOP3.LUT R4, R4, 0x3800, R7, 0xf8, !PT ;  /* 0x0000380004047812 */ /* 0x000fc400078ef807 */
[----:B------:R-:W-:Y:S02]  /*32b0*/  CS2R R144, SRZ ;  /* 0x0000000000907805 */ /* 0x000fe4000001ff00 */
[----:B------:R-:W-:Y:S02]  /*32c0*/  LOP3.LUT P5, RZ, R23, 0x4, RZ, 0xc0, !PT ;  /* 0x0000000417ff7812 */ /* 0x000fe400078ac0ff */
[----:B------:R-:W-:Y:S02]  /*32d0*/  CS2R R138, SRZ ;  /* 0x00000000008a7805 */ /* 0x000fe4000001ff00 */
[----:B------:R-:W-:Y:S02]  /*32e0*/  CS2R R136, SRZ ;  /* 0x0000000000887805 */ /* 0x000fe4000001ff00 */
[----:B------:R-:W-:Y:S02]  /*32f0*/  CS2R R134, SRZ ;  /* 0x0000000000867805 */ /* 0x000fe4000001ff00 */
[----:B------:R-:W-:-:S02]  /*3300*/  CS2R R132, SRZ ;  /* 0x0000000000847805 */ /* 0x000fc4000001ff00 */
[----:B------:R-:W-:Y:S02]  /*3310*/  CS2R R126, SRZ ;  /* 0x00000000007e7805 */ /* 0x000fe4000001ff00 */
[----:B------:R-:W-:Y:S02]  /*3320*/  CS2R R124, SRZ ;  /* 0x00000000007c7805 */ /* 0x000fe4000001ff00 */
[----:B------:R-:W-:Y:S02]  /*3330*/  CS2R R130, SRZ ;  /* 0x0000000000827805 */ /* 0x000fe4000001ff00 */
[----:B------:R-:W-:Y:S02]  /*3340*/  CS2R R128, SRZ ;  /* 0x0000000000807805 */ /* 0x000fe4000001ff00 */
[----:B------:R-:W-:Y:S01]  /*3350*/  CS2R R122, SRZ ;  /* 0x00000000007a7805 */ /* 0x000fe2000001ff00 */
[----:B------:R-:W-:-:S04]  /*3360*/  DEPBAR.LE SB0, 0x1 ;  /* 0x000080400000791a */ /* 0x000fc80000000000 */
[C---:B-----5:R-:W-:Y:S01]  /*3370*/  LOP3.LUT P1, R2, R13.reuse, 0x2, RZ, 0xc0, !PT ;  /* 0x000000020d027812 */ /* 0x060fe2000782c0ff */
[C---:B------:R-:W-:Y:S01]  /*3380*/  IMAD.SHL.U32 R16, R13.reuse, 0x2, RZ ;  /* 0x000000020d107824 */ /* 0x040fe200078e00ff */
[C---:B------:R-:W-:Y:S01]  /*3390*/  LOP3.LUT P2, R3, R13.reuse, 0x4, RZ, 0xc0, !PT ;  /* 0x000000040d037812 */ /* 0x040fe2000784c0ff */
[C---:B------:R-:W-:Y:S01]  /*33a0*/  IMAD.SHL.U32 R12, R13.reuse, 0x20, RZ ;  /* 0x000000200d0c7824 */ /* 0x040fe200078e00ff */
[----:B------:R-:W-:Y:S01]  /*33b0*/  ISETP.NE.AND P0, PT, R2, RZ, PT ;  /* 0x000000ff0200720c */ /* 0x000fe20003f05270 */
[----:B------:R-:W-:Y:S01]  /*33c0*/  IMAD.SHL.U32 R14, R13, 0x8, RZ ;  /* 0x000000080d0e7824 */ /* 0x000fe200078e00ff */
[C---:B------:R-:W-:Y:S02]  /*33d0*/  LOP3.LUT R2, R0.reuse, 0x8, R23, 0x78, !PT ;  /* 0x0000000800027812 */ /* 0x040fe400078e7817 */
[----:B------:R-:W-:Y:S02]  /*33e0*/  CS2R R120, SRZ ;  /* 0x0000000000787805 */ /* 0x000fe4000001ff00 */
[----:B------:R-:W-:-:S02]  /*33f0*/  LOP3.LUT R0, R0, 0x8, R15, 0x78, !PT ;  /* 0x0000000800007812 */ /* 0x000fc400078e780f */
[----:B------:R-:W-:Y:S02]  /*3400*/  CS2R R118, SRZ ;  /* 0x0000000000767805 */ /* 0x000fe4000001ff00 */
[----:B------:R-:W-:Y:S02]  /*3410*/  ISETP.NE.AND P3, PT, R3, RZ, PT ;  /* 0x000000ff0300720c */ /* 0x000fe40003f65270 */
[----:B------:R-:W-:Y:S02]  /*3420*/  CS2R R116, SRZ ;  /* 0x0000000000747805 */ /* 0x000fe4000001ff00 */
[----:B------:R-:W-:Y:S02]  /*3430*/  SHF.R.U32.HI R3, RZ, 0x3, R13 ;  /* 0x00000003ff037819 */ /* 0x000fe4000001160d */
[----:B------:R-:W-:Y:S02]  /*3440*/  CS2R R110, SRZ ;  /* 0x00000000006e7805 */ /* 0x000fe4000001ff00 */
[----:B------:R-:W-:-:S02]  /*3450*/  LOP3.LUT R8, R16, 0x20, RZ, 0xc0, !PT ;  /* 0x0000002010087812 */ /* 0x000fc400078ec0ff */
[----:B------:R-:W-:Y:S02]  /*3460*/  CS2R R108, SRZ ;  /* 0x00000000006c7805 */ /* 0x000fe4000001ff00 */
[----:B------:R-:W-:Y:S01]  /*3470*/  LOP3.LUT R252, R5, R0, RZ, 0xfc, !PT ;  /* 0x0000000005fc7212 */ /* 0x000fe200078efcff */
[C---:B------:R-:W-:Y:S01]  /*3480*/  IMAD.SHL.U32 R0, R13.reuse, 0x10, RZ ;  /* 0x000000100d007824 */ /* 0x040fe200078e00ff */
[----:B------:R-:W-:Y:S01]  /*3490*/  LOP3.LUT R8, R8, 0x18, R3, 0xf8, !PT ;  /* 0x0000001808087812 */ /* 0x000fe200078ef803 */
[----:B------:R-:W-:Y:S01]  /*34a0*/  IMAD.SHL.U32 R5, R13, 0x40, RZ ;  /* 0x000000400d057824 */ /* 0x000fe200078e00ff */
[----:B------:R-:W-:Y:S02]  /*34b0*/  SHF.R.U32.HI R3, RZ, 0x1, R13 ;  /* 0x00000001ff037819 */ /* 0x000fe4000001160d */
[----:B------:R-:W-:Y:S02]  /*34c0*/  CS2R R114, SRZ ;  /* 0x0000000000727805 */ /* 0x000fe4000001ff00 */
[----:B------:R-:W-:-:S02]  /*34d0*/  LOP3.LUT R2, R4, R2, RZ, 0xfc, !PT ;  /* 0x0000000204027212 */ /* 0x000fc400078efcff */
[----:B------:R-:W-:Y:S02]  /*34e0*/  CS2R R112, SRZ ;  /* 0x0000000000707805 */ /* 0x000fe4000001ff00 */
[----:B------:R-:W-:Y:S02]  /*34f0*/  LOP3.LUT R9, R0, 0x1c0, RZ, 0xc0, !PT ;  /* 0x000001c000097812 */ /* 0x000fe400078ec0ff */
[----:B------:R-:W-:Y:S02]  /*3500*/  CS2R R106, SRZ ;  /* 0x00000000006a7805 */ /* 0x000fe4000001ff00 */
[----:B------:R-:W-:Y:S02]  /*3510*/  LOP3.LUT R0, R5, 0x1c0, RZ, 0xc0, !PT ;  /* 0x000001c005007812 */ /* 0x000fe400078ec0ff */
[----:B------:R-:W-:Y:S02]  /*3520*/  CS2R R104, SRZ ;  /* 0x0000000000687805 */ /* 0x000fe4000001ff00 */
[----:B------:R-:W-:-:S02]  /*3530*/  LOP3.LUT R4, R3, 0x10, RZ, 0xc0, !PT ;  /* 0x0000001003047812 */ /* 0x000fc400078ec0ff */
[----:B------:R-:W-:Y:S02]  /*3540*/  CS2R R102, SRZ ;  /* 0x0000000000667805 */ /* 0x000fe4000001ff00 */
[----:B------:R-:W-:Y:S02]  /*3550*/  SHF.R.U32.HI R11, RZ, 0x2, R13 ;  /* 0x00000002ff0b7819 */ /* 0x000fe4000001160d */
[----:B------:R-:W-:Y:S02]  /*3560*/  CS2R R100, SRZ ;  /* 0x0000000000647805 */ /* 0x000fe4000001ff00 */
[----:B------:R-:W-:Y:S02]  /*3570*/  LOP3.LUT R7, R12, 0xc00, RZ, 0xc0, !PT ;  /* 0x00000c000c077812 */ /* 0x000fe400078ec0ff */
[----:B------:R-:W-:Y:S02]  /*3580*/  CS2R R62, SRZ ;  /* 0x00000000003e7805 */ /* 0x000fe4000001ff00 */
[----:B------:R-:W-:-:S02]  /*3590*/  LOP3.LUT R6, R16, 0x38, RZ, 0xc0, !PT ;  /* 0x0000003810067812 */ /* 0x000fc400078ec0ff */
[----:B------:R-:W-:Y:S02]  /*35a0*/  CS2R R60, SRZ ;  /* 0x00000000003c7805 */ /* 0x000fe4000001ff00 */
[----:B------:R-:W-:Y:S02]  /*35b0*/  LOP3.LUT R0, R0, 0x38, R14, 0xf8, !PT ;  /* 0x0000003800007812 */ /* 0x000fe400078ef80e */
[----:B------:R-:W-:Y:S02]  /*35c0*/  CS2R R66, SRZ ;  /* 0x0000000000427805 */ /* 0x000fe4000001ff00 */
[----:B------:R-:W-:Y:S02]  /*35d0*/  LOP3.LUT R4, R4, 0x8, R13, 0xf8, !PT ;  /* 0x0000000804047812 */ /* 0x000fe400078ef80d */
[----:B------:R-:W-:Y:S02]  /*35e0*/  CS2R R64, SRZ ;  /* 0x0000000000407805 */ /* 0x000fe4000001ff00 */
[----:B------:R-:W-:-:S02]  /*35f0*/  LOP3.LUT R7, R7, 0x6, R16, 0xf8, !PT ;  /* 0x0000000607077812 */ /* 0x000fc400078ef810 */
[----:B------:R-:W-:Y:S02]  /*3600*/  CS2R R58, SRZ ;  /* 0x00000000003a7805 */ /* 0x000fe4000001ff00 */
[----:B------:R-:W-:Y:S02]  /*3610*/  LOP3.LUT R6, R6, 0x20, R11, 0x78, !PT ;  /* 0x0000002006067812 */ /* 0x000fe400078e780b */
[----:B------:R-:W-:Y:S02]  /*3620*/  CS2R R56, SRZ ;  /* 0x0000000000387805 */ /* 0x000fe4000001ff00 */
[----:B------:R-:W-:Y:S02]  /*3630*/  LOP3.LUT R4, R4, R0, RZ, 0x3c, !PT ;  /* 0x0000000004047212 */ /* 0x000fe400078e3cff */
[----:B------:R-:W-:Y:S02]  /*3640*/  CS2R R54, SRZ ;  /* 0x0000000000367805 */ /* 0x000fe4000001ff00 */
[----:B------:R-:W-:-:S02]  /*3650*/  LOP3.LUT R11, R0, 0x8, R3, 0x78, !PT ;  /* 0x00000008000b7812 */ /* 0x000fc400078e7803 */
[----:B------:R-:W-:Y:S02]  /*3660*/  CS2R R52, SRZ ;  /* 0x0000000000347805 */ /* 0x000fe4000001ff00 */
[----:B------:R-:W-:Y:S01]  /*3670*/  LOP3.LUT R0, R7, R6, R9, 0xfe, !PT ;  /* 0x0000000607007212 */ /* 0x000fe200078efe09 */
[----:B------:R-:W-:Y:S01]  /*3680*/  IMAD.MOV.U32 R0, RZ, RZ, 0x20 ;  /* 0x00000020ff007424 */ /* 0x000fe200078e00ff */
[----:B------:R-:W-:Y:S01]  /*3690*/  LEA R10, R2, UR6, 0x1 ;  /* 0x00000006020a7c11 */ /* 0x000fe2000f8e08ff */
[----:B------:R-:W-:Y:S01]  /*36a0*/  BAR.SYNC.DEFER_BLOCKING 0x0 ;  /* 0x0000000000007b1d */ /* 0x000fe20000010000 */
[----:B------:R-:W-:Y:S01]  /*36b0*/  IMAD.MOV.U32 R7, RZ, RZ, 0x40 ;  /* 0x00000040ff077424 */ /* 0x000fe200078e00ff */
[----:B------:R-:W-:Y:S01]  /*36c0*/  LEA R252, R252, UR6, 0x1 ;  /* 0x00000006fcfc7c11 */ /* 0x000fe2000f8e08ff */
[----:B------:R-:W-:Y:S01]  /*36d0*/  IMAD.MOV.U32 R9, RZ, RZ, 0x10 ;  /* 0x00000010ff097424 */ /* 0x000fe200078e00ff */
[----:B------:R-:W-:Y:S01]  /*36e0*/  SEL R0, R0, 0xffffffe0, !P4 ;  /* 0xffffffe000007807 */ /* 0x000fe20006000000 */
[C---:B------:R-:W-:Y:S01]  /*36f0*/  VIADD R2, R10.reuse, 0x12000 ;  /* 0x000120000a027836 */ /* 0x040fe20000000000 */
[----:B------:R-:W-:Y:S01]  /*3700*/  LOP3.LUT P4, RZ, R13, 0x8, RZ, 0xc0, !PT ;  /* 0x000000080dff7812 */ /* 0x000fe2000788c0ff */
[C---:B------:R-:W-:Y:S01]  /*3710*/  VIADD R232, R10.reuse, 0x12040 ;  /* 0x000120400ae87836 */ /* 0x040fe20000000000 */
[----:B------:R-:W-:Y:S01]  /*3720*/  STL [R1], R10 ;  /* 0x0000000a01007387 */ /* 0x000fe20000100800 */
[----:B------:R-:W-:Y:S01]  /*3730*/  IMAD.IADD R3, R10, 0x1, R0 ;  /* 0x000000010a037824 */ /* 0x000fe200078e0200 */
[----:B------:R-:W-:Y:S01]  /*3740*/  CS2R R46, SRZ ;  /* 0x00000000002e7805 */ /* 0x000fe2000001ff00 */
[----:B------:R-:W-:Y:S01]  /*3750*/  @P5 VIADD R232, R2, 0xffffffc0 ;  /* 0xffffffc002e85836 */ /* 0x000fe20000000000 */
[----:B------:R-:W-:Y:S01]  /*3760*/  CS2R R44, SRZ ;  /* 0x00000000002c7805 */ /* 0x000fe2000001ff00 */
[----:B------:R-:W-:Y:S01]  /*3770*/  IMAD.MOV.U32 R6, RZ, RZ, 0x20 ;  /* 0x00000020ff067424 */ /* 0x000fe200078e00ff */
[----:B------:R-:W-:Y:S01]  /*3780*/  STL [R1+0x4], R3 ;  /* 0x0000040301007387 */ /* 0x000fe20000100800 */
[----:B------:R-:W-:Y:S01]  /*3790*/  IMAD.IADD R240, R0, 0x1, R232 ;  /* 0x0000000100f07824 */ /* 0x000fe200078e02e8 */
[----:B------:R-:W-:Y:S01]  /*37a0*/  CS2R R50, SRZ ;  /* 0x0000000000327805 */ /* 0x000fe2000001ff00 */
[----:B------:R-:W-:Y:S01]  /*37b0*/  IMAD.MOV.U32 R2, RZ, RZ, 0x40 ;  /* 0x00000040ff027424 */ /* 0x000fe200078e00ff */
[----:B------:R-:W-:-:S02]  /*37c0*/  CS2R R48, SRZ ;  /* 0x0000000000307805 */ /* 0x000fc4000001ff00 */
[----:B------:R-:W-:Y:S02]  /*37d0*/  CS2R R42, SRZ ;  /* 0x00000000002a7805 */ /* 0x000fe4000001ff00 */
[----:B------:R-:W-:Y:S02]  /*37e0*/  CS2R R40, SRZ ;  /* 0x0000000000287805 */ /* 0x000fe4000001ff00 */
[----:B------:R-:W-:Y:S02]  /*37f0*/  CS2R R38, SRZ ;  /* 0x0000000000267805 */ /* 0x000fe4000001ff00 */
[----:B------:R-:W-:Y:S02]  /*3800*/  SEL R2, R2, 0xffffffc0, !P5 ;  /* 0xffffffc002027807 */ /* 0x000fe40006800000 */
[----:B------:R-:W-:Y:S01]  /*3810*/  CS2R R36, SRZ ;  /* 0x0000000000247805 */ /* 0x000fe2000001ff00 */
[----:B------:R-:W2:Y:S01]  /*3820*/  LDSM.16.M88.4 R156, [R3+0x12000] ;  /* 0x01200000039c783b */ /* 0x000ea20000000200 */
[----:B----4-:R-:W-:-:S02]  /*3830*/  CS2R R30, SRZ ;  /* 0x00000000001e7805 */ /* 0x010fc4000001ff00 */
[----:B------:R-:W-:Y:S02]  /*3840*/  CS2R R28, SRZ ;  /* 0x00000000001c7805 */ /* 0x000fe4000001ff00 */
[----:B------:R-:W-:Y:S01]  /*3850*/  CS2R R34, SRZ ;  /* 0x0000000000227805 */ /* 0x000fe2000001ff00 */
[----:B------:R-:W3:Y:S01]  /*3860*/  LDSM.16.M88.4 R160, [R3+0x12800] ;  /* 0x0128000003a0783b */ /* 0x000ee20000000200 */
[----:B------:R-:W-:Y:S02]  /*3870*/  CS2R R32, SRZ ;  /* 0x0000000000207805 */ /* 0x000fe4000001ff00 */
[----:B------:R-:W-:Y:S02]  /*3880*/  CS2R R26, SRZ ;  /* 0x00000000001a7805 */ /* 0x000fe4000001ff00 */
[----:B------:R-:W-:Y:S01]  /*3890*/  CS2R R24, SRZ ;  /* 0x0000000000187805 */ /* 0x000fe2000001ff00 */
[----:B------:R-:W4:Y:S01]  /*38a0*/  LDSM.16.M88.4 R188, [R3+0x14000] ;  /* 0x0140000003bc783b */ /* 0x000f220000000200 */
[----:B------:R-:W-:-:S02]  /*38b0*/  CS2R R22, SRZ ;  /* 0x0000000000167805 */ /* 0x000fc4000001ff00 */
[----:B------:R-:W-:Y:S01]  /*38c0*/  CS2R R20, SRZ ;  /* 0x0000000000147805 */ /* 0x000fe2000001ff00 */
[----:B------:R-:W2:Y:S01]  /*38d0*/  LDCU UR8, c[0x0][0x440] ;  /* 0x00008800ff0877ac */ /* 0x000ea20008000800 */
[----:B------:R-:W2:Y:S01]  /*38e0*/  LDSM.16.M88.4 R192, [R3+0x14800] ;  /* 0x0148000003c0783b */ /* 0x000ea20000000200 */
[----:B------:R-:W2:Y:S03]  /*38f0*/  LDCU UR9, c[0x0][0x3e0] ;  /* 0x00007c00ff0977ac */ /* 0x000ea60008000800 */
[----:B------:R-:W2:Y:S01]  /*3900*/  LDSM.16.M88.4 R220, [R3+0x16000] ;  /* 0x0160000003dc783b */ /* 0x000ea20000000200 */
[----:B------:R-:W2:Y:S03]  /*3910*/  LDCU UR14, c[0x0][0x45c] ;  /* 0x00008b80ff0e77ac */ /* 0x000ea60008000800 */
[----:B------:R5:W2:Y:S01]  /*3920*/  LDSM.16.M88.4 R224, [R3+0x16800] ;  /* 0x0168000003e0783b */ /* 0x000aa20000000200 */
[----:B------:R-:W-:-:S03]  /*3930*/  UISETP.GE.AND UP1, UPT, UR30, UR33, UPT ;  /* 0x000000211e00728c */ /* 0x000fc6000bf26270 */
[----:B------:R-:W2:Y:S01]  /*3940*/  LDSM.16.M88.4 R164, [R232] ;  /* 0x00000000e8a4783b */ /* 0x000ea20000000200 */
[----:B-1----:R-:W-:-:S03]  /*3950*/  USHF.L.U32 UR15, UR15, 0x6, URZ ;  /* 0x000000060f0f7899 */ /* 0x002fc600080006ff */
[----:B------:R-:W1:Y:S04]  /*3960*/  LDSM.16.M88.4 R168, [R232+0x800] ;  /* 0x00080000e8a8783b */ /* 0x000e680000000200 */
[----:B------:R-:W1:Y:S04]  /*3970*/  LDSM.16.M88.4 R196, [R232+0x2000] ;  /* 0x00200000e8c4783b */ /* 0x000e680000000200 */
[----:B------:R-:W1:Y:S04]  /*3980*/  LDSM.16.M88.4 R200, [R232+0x2800] ;  /* 0x00280000e8c8783b */ /* 0x000e680000000200 */
[----:B------:R-:W1:Y:S01]  /*3990*/  LDSM.16.M88.4 R228, [R232+0x4000] ;  /* 0x00400000e8e4783b */ /* 0x000e620000000200 */
[----:B-----5:R-:W-:-:S03]  /*39a0*/  LOP3.LUT R3, R8, 0x1c0, R5, 0xf8, !PT ;  /* 0x000001c008037812 */ /* 0x020fc600078ef805 */
[----:B------:R-:W1:Y:S01]  /*39b0*/  LDSM.16.M88.4 R172, [R240] ;  /* 0x00000000f0ac783b */ /* 0x000e620000000200 */
[----:B------:R-:W-:Y:S02]  /*39c0*/  LOP3.LUT R8, R5, 0x200, RZ, 0xc0, !PT ;  /* 0x0000020005087812 */ /* 0x000fe400078ec0ff */
[----:B------:R-:W-:Y:S01]  /*39d0*/  LOP3.LUT R3, R3, 0x38, R14, 0x78, !PT ;  /* 0x0000003803037812 */ /* 0x000fe200078e780e */
[----:B------:R-:W1:Y:S03]  /*39e0*/  LDSM.16.M88.4 R176, [R240+0x800] ;  /* 0x00080000f0b0783b */ /* 0x000e660000000200 */
[----:B------:R-:W-:Y:S01]  /*39f0*/  LOP3.LUT R13, R3, 0x200, R5, 0xf8, !PT ;  /* 0x00000200030d7812 */ /* 0x000fe200078ef805 */
[----:B------:R-:W1:Y:S01]  /*3a00*/  LDSM.16.M88.4 R204, [R240+0x2000] ;  /* 0x00200000f0cc783b */ /* 0x000e620000000200 */
[----:B------:R-:W-:Y:S02]  /*3a10*/  SEL R3, R7, 0xffffffc0, !P2 ;  /* 0xffffffc007037807 */ /* 0x000fe40005000000 */
[----:B------:R-:W-:Y:S01]  /*3a20*/  SEL R5, R9, 0xfffffff0, !P2 ;  /* 0xfffffff009057807 */ /* 0x000fe20005000000 */
[----:B------:R-:W-:Y:S01]  /*3a30*/  STL [R1+0x2c], R13 ;  /* 0x00002c0d01007387 */ /* 0x000fe20000100800 */
[----:B------:R-:W-:-:S03]  /*3a40*/  SEL R7, R6, 0xffffffe0, !P1 ;  /* 0xffffffe006077807 */ /* 0x000fc60004800000 */
[----:B------:R5:W-:Y:S04]  /*3a50*/  STL [R1+0x28], R3 ;  /* 0x0000280301007387 */ /* 0x000be80000100800 */
[----:B------:R3:W-:Y:S04]  /*3a60*/  STL [R1+0x54], R5 ;  /* 0x0000540501007387 */ /* 0x0007e80000100800 */
[----:B------:R-:W1:Y:S04]  /*3a70*/  LDSM.16.M88.4 R208, [R240+0x2800] ;  /* 0x00280000f0d0783b */ /* 0x000e680000000200 */
[----:B------:R-:W1:Y:S04]  /*3a80*/  LDSM.16.M88.4 R236, [R240+0x4000] ;  /* 0x00400000f0ec783b */ /* 0x000e680000000200 */
[----:B------:R-:W1:Y:S04]  /*3a90*/  LDSM.16.M88.4 R148, [R10+0x12000] ;  /* 0x012000000a94783b */ /* 0x000e680000000200 */
[----:B------:R-:W1:Y:S04]  /*3aa0*/  LDSM.16.M88.4 R152, [R10+0x12800] ;  /* 0x012800000a98783b */ /* 0x000e680000000200 */
[----:B------:R-:W1:Y:S01]  /*3ab0*/  LDSM.16.M88.4 R180, [R10+0x14000] ;  /* 0x014000000ab4783b */ /* 0x000e620000000200 */
[----:B-----5:R-:W-:-:S03]  /*3ac0*/  LOP3.LUT R3, R8, 0xc00, R12, 0xf8, !PT ;  /* 0x00000c0008037812 */ /* 0x020fc600078ef80c */
[----:B------:R-:W1:Y:S01]  /*3ad0*/  LDSM.16.M88.4 R184, [R10+0x14800] ;  /* 0x014800000ab8783b */ /* 0x000e620000000200 */
[----:B---3--:R-:W-:Y:S02]  /*3ae0*/  SEL R5, R6, 0xffffffe0, !P0 ;  /* 0xffffffe006057807 */ /* 0x008fe40004000000 */
[----:B------:R-:W-:Y:S01]  /*3af0*/  LOP3.LUT R6, R4, 0x200, R12, 0xf8, !PT ;  /* 0x0000020004067812 */ /* 0x000fe200078ef80c */
[----:B------:R-:W3:Y:S01]  /*3b00*/  LDSM.16.M88.4 R212, [R10+0x16000] ;  /* 0x016000000ad4783b */ /* 0x000ee20000000200 */
[----:B------:R-:W-:-:S03]  /*3b10*/  IMAD.IADD R4, R10, 0x1, R2 ;  /* 0x000000010a047824 */ /* 0x000fc600078e0202 */
[----:B------:R-:W1:Y:S04]  /*3b20*/  LDSM.16.M88.4 R216, [R10+0x16800] ;  /* 0x016800000ad8783b */ /* 0x000e680000000200 */
[----:B------:R-:W1:Y:S04]  /*3b30*/  LDSM.16.M88.4 R232, [R232+0x4800] ;  /* 0x00480000e8e8783b */ /* 0x000e680000000200 */
[----:B------:R-:W1:Y:S04]  /*3b40*/  LDSM.16.M88.4 R240, [R240+0x4800] ;  /* 0x00480000f0f0783b */ /* 0x000e680000000200 */
[----:B------:R-:W-:Y:S04]  /*3b50*/  STL [R1+0x20], R7 ;  /* 0x0000200701007387 */ /* 0x000fe80000100800 */
[----:B------:R5:W-:Y:S04]  /*3b60*/  STL [R1+0x1c], R5 ;  /* 0x00001c0501007387 */ /* 0x000be80000100800 */
[----:B------:R-:W-:Y:S01]  /*3b70*/  STL [R1+0x24], R6 ;  /* 0x0000240601007387 */ /* 0x000fe20000100800 */
[----:B-----5:R-:W-:Y:S01]  /*3b80*/  LOP3.LUT R5, R3, R11, RZ, 0xfc, !PT ;  /* 0x0000000b03057212 */ /* 0x020fe200078efcff */
[----:B------:R-:W-:-:S02]  /*3b90*/  IMAD.IADD R3, R2, 0x1, R252 ;  /* 0x0000000102037824 */ /* 0x000fc400078e02fc */
[C---:B------:R-:W-:Y:S02]  /*3ba0*/  IMAD.IADD R2, R0.reuse, 0x1, R4 ;  /* 0x0000000100027824 */ /* 0x040fe400078e0204 */
[----:B------:R5:W-:Y:S04]  /*3bb0*/  STL [R1+0x58], R5 ;  /* 0x0000580501007387 */ /* 0x000be80000100800 */
[----:B------:R1:W-:Y:S01]  /*3bc0*/  STL [R1+0x8], R4 ;  /* 0x0000080401007387 */ /* 0x0003e20000100800 */
[C---:B-----5:R-:W-:Y:S02]  /*3bd0*/  IMAD.IADD R5, R0.reuse, 0x1, R252 ;  /* 0x0000000100057824 */ /* 0x060fe400078e02fc */
[----:B------:R-:W-:-:S03]  /*3be0*/  IMAD.IADD R0, R0, 0x1, R3 ;  /* 0x0000000100007824 */ /* 0x000fc600078e0203 */
[----:B------:R1:W-:Y:S04]  /*3bf0*/  STL [R1+0x14], R5 ;  /* 0x0000140501007387 */ /* 0x0003e80000100800 */
[----:B------:R1:W-:Y:S04]  /*3c00*/  STL [R1+0x10], R3 ;  /* 0x0000100301007387 */ /* 0x0003e80000100800 */
[----:B------:R1:W-:Y:S04]  /*3c10*/  STL [R1+0xc], R2 ;  /* 0x00000c0201007387 */ /* 0x0003e80000100800 */
[----:B--234-:R1:W-:Y:S02]  /*3c20*/  STL [R1+0x18], R0 ;  /* 0x0000180001007387 */ /* 0x01c3e40000100800 */
.L_x_54:
[----:B------:R-:W2:Y:S01]  /*3c30*/  LDL R249, [R1] ;  /* 0x0000000001f97983 */ /* 0x000ea20000100800 */
[----:B------:R-:W-:Y:S01]  /*3c40*/  PLOP3.LUT P2, PT, PT, PT, UP1, 0x80, 0x8 ;  /* 0x000000000008781c */ /* 0x000fe20003f4f018 */
[----:B-1----:R-:W-:Y:S01]  /*3c50*/  IMAD.U32 R244, RZ, RZ, UR10 ;  /* 0x0000000afff47e24 */ /* 0x002fe2000f8e00ff */
[----:B------:R-:W-:Y:S02]  /*3c60*/  PLOP3.LUT P0, PT, PT, PT, UP1, 0x80, 0x8 ;  /* 0x000000000008781c */ /* 0x000fe40003f0f018 */
[----:B------:R-:W3:Y:S01]  /*3c70*/  LDL R248, [R1+0x14] ;  /* 0x0000140001f87983 */ /* 0x000ee20000100800 */
[----:B------:R-:W-:Y:S01]  /*3c80*/  PLOP3.LUT P1, PT, PT, PT, UP1, 0x80, 0x8 ;  /* 0x000000000008781c */ /* 0x000fe20003f2f018 */
[----:B------:R-:W-:Y:S01]  /*3c90*/  IMAD.U32 R245, RZ, RZ, UR11 ;  /* 0x0000000bfff57e24 */ /* 0x000fe2000f8e00ff */
[----:B------:R-:W-:Y:S02]  /*3ca0*/  PLOP3.LUT P6, PT, PT, PT, UP1, 0x80, 0x8 ;  /* 0x000000000008781c */ /* 0x000fe40003fcf018 */
[----:B------:R-:W4:Y:S01]  /*3cb0*/  LDL R247, [R1+0x4] ;  /* 0x0000040001f77983 */ /* 0x000f220000100800 */
[----:B------:R-:W-:Y:S01]  /*3cc0*/  PLOP3.LUT P5, PT, PT, PT, UP1, 0x80, 0x8 ;  /* 0x000000000008781c */ /* 0x000fe20003faf018 */
[----:B------:R-:W-:Y:S03]  /*3cd0*/  UISETP.NE.AND UP2, UPT, UR43, URZ, UPT ;  /* 0x000000ff2b00728c */ /* 0x000fe6000bf45270 */
[----:B-----5:R-:W5:Y:S05]  /*3ce0*/  LDL R246, [R1+0x10] ;  /* 0x0000100001f67983 */ /* 0x020f6a0000100800 */
[----:B-1----:R-:W5:Y:S05]  /*3cf0*/  LDL R3, [R1+0x8] ;  /* 0x0000080001037983 */ /* 0x002f6a0000100800 */
[----:B------:R-:W5:Y:S01]  /*3d00*/  LDL R0, [R1+0x18] ;  /* 0x0000180001007983 */ /* 0x000f620000100800 */
[----:B------:R-:W-:Y:S04]  /*3d10*/  @UP2 UIADD3 UR17, UP0, UPT, UR18, -0x100, URZ ;  /* 0xffffff0012112890 */ /* 0x000fe8000ff1e0ff */
[----:B------:R-:W5:Y:S01]  /*3d20*/  LDL R2, [R1+0xc] ;  /* 0x00000c0001027983 */ /* 0x000f620000100800 */
[----:B------:R-:W-:Y:S02]  /*3d30*/  @UP2 UIADD3.X UR16, UPT, UPT, UR19, -0x1, URZ, UP0, !UPT ;  /* 0xffffffff13102890 */ /* 0x000fe400087fe4ff */
[----:B------:R-:W-:Y:S02]  /*3d40*/  @UP2 UIADD3 UR10, UP0, UPT, UR10, -0x100, URZ ;  /* 0xffffff000a0a2890 */ /* 0x000fe4000ff1e0ff */
[----:B------:R-:W0:Y:S02]  /*3d50*/  LDGDEPBAR ;  /* 0x00000000000079af */ /* 0x000e240000000000 */
[----:B------:R-:W-:Y:S01]  /*3d60*/  @UP2 UIADD3.X UR11, UPT, UPT, UR11, -0x1, URZ, UP0, !UPT ;  /* 0xffffffff0b0b2890 */ /* 0x000fe200087fe4ff */
[----:B------:R-:W1:Y:S01]  /*3d70*/  S2R R251, SR_TID.X ;  /* 0x0000000000fb7919 */ /* 0x000e620000002100 */
[----:B------:R-:W-:Y:S04]  /*3d80*/  DEPBAR.LE SB0, 0x0 ;  /* 0x000080000000791a */ /* 0x000fe80000000000 */
[----:B------:R-:W-:Y:S06]  /*3d90*/  BAR.SYNC.DEFER_BLOCKING 0x0 ;  /* 0x0000000000007b1d */ /* 0x000fec0000010000 */
[----:B------:R-:W-:Y:S05]  /*3da0*/  LDSM.16.M88.4 R16, [R252] ;  /* 0x00000000fc10783b */ /* 0x000fea0000000200 */
[----:B--2---:R-:W2:Y:S05]  /*3db0*/  LDSM.16.M88.4 R8, [R249+0xc000] ;  /* 0x00c00000f908783b */ /* 0x004eaa0000000200 */
[----:B------:R-:W1:Y:S05]  /*3dc0*/  LDSM.16.M88.4 R68, [R249+0xc800] ;  /* 0x00c80000f944783b */ /* 0x000e6a0000000200 */
[----:B---3--:R-:W-:Y:S05]  /*3dd0*/  LDSM.16.M88.4 R72, [R248] ;  /* 0x00000000f848783b */ /* 0x008fea0000000200 */
[----:B----4-:R-:W3:Y:S05]  /*3de0*/  LDSM.16.M88.4 R76, [R247+0xc000] ;  /* 0x00c00000f74c783b */ /* 0x010eea0000000200 */
[----:B------:R-:W4:Y:S05]  /*3df0*/  LDSM.16.M88.4 R80, [R247+0xc800] ;  /* 0x00c80000f750783b */ /* 0x000f2a0000000200 */
[----:B-----5:R-:W-:Y:S05]  /*3e00*/  LDSM.16.M88.4 R84, [R246] ;  /* 0x00000000f654783b */ /* 0x020fea0000000200 */
[----:B------:R-:W5:Y:S05]  /*3e10*/  LDSM.16.M88.4 R88, [R3+0xc000] ;  /* 0x00c000000358783b */ /* 0x000f6a0000000200 */
[----:B------:R-:W-:Y:S01]  /*3e20*/  LDSM.16.M88.4 R92, [R0] ;  /* 0x00000000005c783b */ /* 0x000fe20000000200 */
[C---:B--2---:R-:W-:Y:S04]  /*3e30*/  HMMA.16816.F32.BF16 R4, R16.reuse, R8, RZ ;  /* 0x000000081004723c */ /* 0x044fe800000418ff */
[----:B------:R-:W-:Y:S04]  /*3e40*/  LDSM.16.M88.4 R96, [R2+0xc000] ;  /* 0x00c000000260783b */ /* 0x000fe80000000200 */
[C---:B------:R-:W-:Y:S08]  /*3e50*/  HMMA.16816.F32.BF16 R8, R16.reuse, R10, RZ ;  /* 0x0000000a1008723c */ /* 0x040ff000000418ff */
[C---:B-1----:R-:W-:Y:S08]  /*3e60*/  HMMA.16816.F32.BF16 R12, R16.reuse, R68, RZ ;  /* 0x00000044100c723c */ /* 0x042ff000000418ff */
[----:B------:R-:W-:Y:S01]  /*3e70*/  HMMA.16816.F32.BF16 R16, R16, R70, RZ ;  /* 0x000000461010723c */ /* 0x000fe200000418ff */
[----:B------:R-:W1:Y:S07]  /*3e80*/  LDSM.16.M88.4 R68, [R3+0xc800] ;  /* 0x00c800000344783b */ /* 0x000e6e0000000200 */
[C---:B---3--:R-:W-:Y:S08]  /*3e90*/  HMMA.16816.F32.BF16 R4, R72.reuse, R76, R4 ;  /* 0x0000004c4804723c */ /* 0x048ff00000041804 */
[C---:B------:R-:W-:Y:S01]  /*3ea0*/  HMMA.16816.F32.BF16 R8, R72.reuse, R78, R8 ;  /* 0x0000004e4808723c */ /* 0x040fe20000041808 */
[----:B------:R-:W-:Y:S07]  /*3eb0*/  LDSM.16.M88.4 R76, [R252+0x2000] ;  /* 0x00200000fc4c783b */ /* 0x000fee0000000200 */
[C---:B----4-:R-:W-:Y:S08]  /*3ec0*/  HMMA.16816.F32.BF16 R12, R72.reuse, R80, R12 ;  /* 0x00000050480c723c */ /* 0x050ff0000004180c */
[----:B------:R-:W-:Y:S01]  /*3ed0*/  HMMA.16816.F32.BF16 R16, R72, R82, R16 ;  /* 0x000000524810723c */ /* 0x000fe20000041810 */
[----:B------:R-:W2:Y:S05]  /*3ee0*/  LDSM.16.M88.4 R72, [R2+0xc800] ;  /* 0x00c800000248783b */ /* 0x000eaa0000000200 */
[----:B------:R-:W3:Y:S02]  /*3ef0*/  LDSM.16.M88.4 R80, [R249+0xe000] ;  /* 0x00e00000f950783b */ /* 0x000ee40000000200 */
[C---:B-----5:R-:W-:Y:S08]  /*3f00*/  HMMA.16816.F32.BF16 R4, R84.reuse, R88, R4 ;  /* 0x000000585404723c */ /* 0x060ff00000041804 */
[C---:B------:R-:W-:Y:S01]  /*3f10*/  HMMA.16816.F32.BF16 R8, R84.reuse, R90, R8 ;  /* 0x0000005a5408723c */ /* 0x040fe20000041808 */
[----:B------:R-:W-:Y:S07]  /*3f20*/  LDSM.16.M88.4 R88, [R247+0xe000] ;  /* 0x00e00000f758783b */ /* 0x000fee0000000200 */
[C---:B-1----:R-:W-:Y:S08]  /*3f30*/  HMMA.16816.F32.BF16 R12, R84.reuse, R68, R12 ;  /* 0x00000044540c723c */ /* 0x042ff0000004180c */
[----:B------:R-:W-:Y:S01]  /*3f40*/  HMMA.16816.F32.BF16 R16, R84, R70, R16 ;  /* 0x000000465410723c */ /* 0x000fe20000041810 */
[----:B------:R-:W1:Y:S05]  /*3f50*/  LDSM.16.M88.4 R68, [R249+0xe800] ;  /* 0x00e80000f944783b */ /* 0x000e6a0000000200 */
[----:B------:R-:W4:Y:S02]  /*3f60*/  LDSM.16.M88.4 R84, [R248+0x2000] ;  /* 0x00200000f854783b */ /* 0x000f240000000200 */
[C---:B------:R-:W-:Y:S08]  /*3f70*/  HMMA.16816.F32.BF16 R4, R92.reuse, R96, R4 ;  /* 0x000000605c04723c */ /* 0x040ff00000041804 */
[C---:B------:R-:W-:Y:S01]  /*3f80*/  HMMA.16816.F32.BF16 R8, R92.reuse, R98, R8 ;  /* 0x000000625c08723c */ /* 0x040fe20000041808 */
[----:B------:R-:W-:Y:S07]  /*3f90*/  LDSM.16.M88.4 R96, [R3+0xe000] ;  /* 0x00e000000360783b */ /* 0x000fee0000000200 */
[C---:B--2---:R-:W-:Y:S08]  /*3fa0*/  HMMA.16816.F32.BF16 R12, R92.reuse, R72, R12 ;  /* 0x000000485c0c723c */ /* 0x044ff0000004180c */
[----:B------:R-:W-:Y:S01]  /*3fb0*/  HMMA.16816.F32.BF16 R16, R92, R74, R16 ;  /* 0x0000004a5c10723c */ /* 0x000fe20000041810 */
[----:B------:R-:W2:Y:S05]  /*3fc0*/  LDSM.16.M88.4 R72, [R247+0xe800] ;  /* 0x00e80000f748783b */ /* 0x000eaa0000000200 */
[----:B------:R-:W5:Y:S02]  /*3fd0*/  LDSM.16.M88.4 R92, [R246+0x2000] ;  /* 0x00200000f65c783b */ /* 0x000f640000000200 */
[C---:B---3--:R-:W-:Y:S08]  /*3fe0*/  HMMA.16816.F32.BF16 R4, R76.reuse, R80, R4 ;  /* 0x000000504c04723c */ /* 0x048ff00000041804 */
[C---:B------:R-:W-:Y:S01]  /*3ff0*/  HMMA.16816.F32.BF16 R8, R76.reuse, R82, R8 ;  /* 0x000000524c08723c */ /* 0x040fe20000041808 */
[----:B------:R-:W-:Y:S07]  /*4000*/  LDSM.16.M88.4 R80, [R2+0xe000] ;  /* 0x00e000000250783b */ /* 0x000fee0000000200 */
[C---:B-1----:R-:W-:Y:S08]  /*4010*/  HMMA.16816.F32.BF16 R12, R76.reuse, R68, R12 ;  /* 0x000000444c0c723c */ /* 0x042ff0000004180c */
[----:B------:R-:W-:Y:S01]  /*4020*/  HMMA.16816.F32.BF16 R16, R76, R70, R16 ;  /* 0x000000464c10723c */ /* 0x000fe20000041810 */
[----:B------:R-:W1:Y:S05]  /*4030*/  LDSM.16.M88.4 R68, [R3+0xe800] ;  /* 0x00e800000344783b */ /* 0x000e6a0000000200 */
[----:B------:R-:W3:Y:S02]  /*4040*/  LDSM.16.M88.4 R76, [R0+0x2000] ;  /* 0x00200000004c783b */ /* 0x000ee40000000200 */
[C---:B----4-:R-:W-:Y:S08]  /*4050*/  HMMA.16816.F32.BF16 R4, R84.reuse, R88, R4 ;  /* 0x000000585404723c */ /* 0x050ff00000041804 */
[C---:B------:R-:W-:Y:S01]  /*4060*/  HMMA.16816.F32.BF16 R8, R84.reuse, R90, R8 ;  /* 0x0000005a5408723c */ /* 0x040fe20000041808 */
[----:B------:R-:W-:Y:S07]  /*4070*/  LDSM.16.M88.4 R88, [R249+0x10000] ;  /* 0x01000000f958783b */ /* 0x000fee0000000200 */
[C---:B--2---:R-:W-:Y:S08]  /*4080*/  HMMA.16816.F32.BF16 R12, R84.reuse, R72, R12 ;  /* 0x00000048540c723c */ /* 0x044ff0000004180c */
[----:B------:R-:W-:Y:S01]  /*4090*/  HMMA.16816.F32.BF16 R16, R84, R74, R16 ;  /* 0x0000004a5410723c */ /* 0x000fe20000041810 */
[----:B------:R-:W2:Y:S05]  /*40a0*/  LDSM.16.M88.4 R72, [R2+0xe800] ;  /* 0x00e800000248783b */ /* 0x000eaa0000000200 */
[----:B------:R-:W4:Y:S02]  /*40b0*/  LDSM.16.M88.4 R84, [R252+0x4000] ;  /* 0x00400000fc54783b */ /* 0x000f240000000200 */
[C---:B-----5:R-:W-:Y:S08]  /*40c0*/  HMMA.16816.F32.BF16 R4, R92.reuse, R96, R4 ;  /* 0x000000605c04723c */ /* 0x060ff00000041804 */
[C---:B------:R-:W-:Y:S01]  /*40d0*/  HMMA.16816.F32.BF16 R8, R92.reuse, R98, R8 ;  /* 0x000000625c08723c */ /* 0x040fe20000041808 */
[----:B------:R-:W-:Y:S07]  /*40e0*/  LDSM.16.M88.4 R96, [R3+0x10800] ;  /* 0x010800000360783b */ /* 0x000fee0000000200 */
[C---:B-1----:R-:W-:Y:S08]  /*40f0*/  HMMA.16816.F32.BF16 R12, R92.reuse, R68, R12 ;  /* 0x000000445c0c723c */ /* 0x042ff0000004180c */
[----:B------:R-:W-:Y:S01]  /*4100*/  HMMA.16816.F32.BF16 R16, R92, R70, R16 ;  /* 0x000000465c10723c */ /* 0x000fe20000041810 */
[----:B------:R-:W1:Y:S05]  /*4110*/  LDSM.16.M88.4 R68, [R249+0x10800] ;  /* 0x01080000f944783b */ /* 0x000e6a0000000200 */
[----:B------:R-:W-:Y:S02]  /*4120*/  LDSM.16.M88.4 R92, [R247+0x10000] ;  /* 0x01000000f75c783b */ /* 0x000fe40000000200 */
[C---:B---3--:R-:W-:Y:S08]  /*4130*/  HMMA.16816.F32.BF16 R4, R76.reuse, R80, R4 ;  /* 0x000000504c04723c */ /* 0x048ff00000041804 */
[C---:B------:R-:W-:Y:S01]  /*4140*/  HMMA.16816.F32.BF16 R8, R76.reuse, R82, R8 ;  /* 0x000000524c08723c */ /* 0x040fe20000041808 */
[----:B------:R3:W5:Y:S07]  /*4150*/  LDSM.16.M88.4 R80, [R248+0x4000] ;  /* 0x00400000f850783b */ /* 0x00076e0000000200 */
[C---:B--2---:R-:W-:Y:S08]  /*4160*/  HMMA.16816.F32.BF16 R12, R76.reuse, R72, R12 ;  /* 0x000000484c0c723c */ /* 0x044ff0000004180c */
[----:B------:R-:W-:Y:S01]  /*4170*/  HMMA.16816.F32.BF16 R16, R76, R74, R16 ;  /* 0x0000004a4c10723c */ /* 0x000fe20000041810 */
[----:B------:R-:W2:Y:S05]  /*4180*/  LDSM.16.M88.4 R72, [R247+0x10800] ;  /* 0x01080000f748783b */ /* 0x000eaa0000000200 */
[----:B------:R-:W-:Y:S02]  /*4190*/  LDSM.16.M88.4 R76, [R246+0x4000] ;  /* 0x00400000f64c783b */ /* 0x000fe40000000200 */
[C---:B----4-:R-:W-:Y:S01]  /*41a0*/  HMMA.16816.F32.BF16 R4, R84.reuse, R88, R4 ;  /* 0x000000585404723c */ /* 0x050fe20000041804 */
[----:B---3--:R-:W3:Y:S07]  /*41b0*/  S2R R248, SR_TID.X ;  /* 0x0000000000f87919 */ /* 0x008eee0000002100 */
[C---:B------:R-:W-:Y:S01]  /*41c0*/  HMMA.16816.F32.BF16 R8, R84.reuse, R90, R8 ;  /* 0x0000005a5408723c */ /* 0x040fe20000041808 */
[----:B------:R4:W2:Y:S07]  /*41d0*/  LDSM.16.M88.4 R88, [R3+0x10000] ;  /* 0x010000000358783b */ /* 0x0008ae0000000200 */
[C---:B-1----:R-:W-:Y:S08]  /*41e0*/  HMMA.16816.F32.BF16 R12, R84.reuse, R68, R12 ;  /* 0x00000044540c723c */ /* 0x042ff0000004180c */
[----:B------:R-:W-:Y:S01]  /*41f0*/  HMMA.16816.F32.BF16 R16, R84, R70, R16 ;  /* 0x000000465410723c */ /* 0x000fe20000041810 */
[----:B------:R1:W-:Y:S05]  /*4200*/  LDSM.16.M88.4 R68, [R0+0x4000] ;  /* 0x004000000044783b */ /* 0x0003ea0000000200 */
[----:B------:R-:W1:Y:S02]  /*4210*/  LDSM.16.M88.4 R84, [R2+0x10000] ;  /* 0x010000000254783b */ /* 0x000e640000000200 */
[C---:B-----5:R-:W-:Y:S05]  /*4220*/  HMMA.16816.F32.BF16 R4, R80.reuse, R92, R4 ;  /* 0x0000005c5004723c */ /* 0x060fea0000041804 */
[----:B---3--:R-:W-:Y:S01]  /*4230*/  SHF.R.U32.HI R93, RZ, 0x2, R248 ;  /* 0x00000002ff5d7819 */ /* 0x008fe200000116f8 */
[C---:B------:R-:W-:Y:S02]  /*4240*/  IMAD.SHL.U32 R249, R248.reuse, 0x2, RZ ;  /* 0x00000002f8f97824 */ /* 0x040fe400078e00ff */
[C---:B------:R-:W-:Y:S03]  /*4250*/  HMMA.16816.F32.BF16 R8, R80.reuse, R94, R8 ;  /* 0x0000005e5008723c */ /* 0x040fe60000041808 */
[----:B----4-:R-:W-:Y:S01]  /*4260*/  @P2 LOP3.LUT R3, R249, 0x6, RZ, 0xc0, !PT ;  /* 0x00000006f9032812 */ /* 0x010fe200078ec0ff */
[C---:B------:R-:W-:Y:S01]  /*4270*/  IMAD.SHL.U32 R250, R248.reuse, 0x20, RZ ;  /* 0x00000020f8fa7824 */ /* 0x040fe200078e00ff */
[----:B------:R-:W-:Y:S01]  /*4280*/  PLOP3.LUT P2, PT, PT, PT, UP1, 0x80, 0x8 ;  /* 0x000000000008781c */ /* 0x000fe20003f4f018 */
[----:B------:R-:W-:Y:S01]  /*4290*/  IMAD.SHL.U32 R248, R248, 0x10, RZ ;  /* 0x00000010f8f87824 */ /* 0x000fe200078e00ff */
[----:B------:R-:W-:Y:S01]  /*42a0*/  @P0 LOP3.LUT R3, R3, 0xe0, R93, 0xf8, !PT ;  /* 0x000000e003030812 */ /* 0x000fe200078ef85d */
[C---:B--2---:R-:W-:Y:S01]  /*42b0*/  HMMA.16816.F32.BF16 R12, R80.reuse, R72, R12 ;  /* 0x00000048500c723c */ /* 0x044fe2000004180c */
[----:B-1----:R-:W-:Y:S01]  /*42c0*/  IMAD.U32 R0, RZ, RZ, UR36 ;  /* 0x00000024ff007e24 */ /* 0x002fe2000f8e00ff */
[----:B------:R-:W-:Y:S02]  /*42d0*/  PLOP3.LUT P0, PT, PT, PT, UP1, 0x80, 0x8 ;  /* 0x000000000008781c */ /* 0x000fe40003f0f018 */
[----:B------:R-:W-:Y:S01]  /*42e0*/  LOP3.LUT R248, R248, 0x1c0, RZ, 0xc0, !PT ;  /* 0x000001c0f8f87812 */ /* 0x000fe200078ec0ff */
[----:B------:R-:W-:Y:S01]  /*42f0*/  @P1 IMAD R3, R0, 0x40, R3 ;  /* 0x0000004000031824 */ /* 0x000fe200078e0203 */
[----:B------:R-:W-:Y:S02]  /*4300*/  PLOP3.LUT P1, PT, PT, PT, UP1, 0x80, 0x8 ;  /* 0x000000000008781c */ /* 0x000fe40003f2f018 */
[----:B------:R-:W-:Y:S01]  /*4310*/  HMMA.16816.F32.BF16 R16, R80, R74, R16 ;  /* 0x0000004a5010723c */ /* 0x000fe20000041810 */
[----:B------:R-:W1:Y:S02]  /*4320*/  LDSM.16.M88.4 R72, [R2+0x10800] ;  /* 0x010800000248783b */ /* 0x000e640000000200 */
[C---:B------:R-:W-:Y:S05]  /*4330*/  @P6 ISETP.GE.AND P6, PT, R3.reuse, UR33, PT ;  /* 0x0000002103006c0c */ /* 0x040fea000bfc6270 */
[C---:B------:R-:W-:Y:S05]  /*4340*/  HMMA.16816.F32.BF16 R4, R76.reuse, R88, R4 ;  /* 0x000000584c04723c */ /* 0x040fea0000041804 */
[----:B------:R-:W-:Y:S01]  /*4350*/  @P1 VIADD R0, R3, 0x1 ;  /* 0x0000000103001836 */ /* 0x000fe20000000000 */
[----:B------:R-:W-:Y:S02]  /*4360*/  PLOP3.LUT P1, PT, PT, PT, UP1, 0x80, 0x8 ;  /* 0x000000000008781c */ /* 0x000fe40003f2f018 */
[C---:B------:R-:W-:Y:S03]  /*4370*/  HMMA.16816.F32.BF16 R8, R76.reuse, R90, R8 ;  /* 0x0000005a4c08723c */ /* 0x040fe60000041808 */
[----:B------:R-:W-:Y:S05]  /*4380*/  @P2 ISETP.GE.AND P2, PT, R0, UR33, PT ;  /* 0x0000002100002c0c */ /* 0x000fea000bf46270 */
[C---:B------:R-:W-:Y:S08]  /*4390*/  HMMA.16816.F32.BF16 R12, R76.reuse, R96, R12 ;  /* 0x000000604c0c723c */ /* 0x040ff0000004180c */
[----:B------:R-:W-:Y:S01]  /*43a0*/  HMMA.16816.F32.BF16 R16, R76, R98, R16 ;  /* 0x000000624c10723c */ /* 0x000fe20000041810 */
[----:B------:R-:W2:Y:S02]  /*43b0*/  LDL R76, [R1+0x4c] ;  /* 0x00004c00014c7983 */ /* 0x000ea40000100800 */
[----:B------:R-:W-:Y:S03]  /*43c0*/  LOP3.LUT R79, R249, 0x38, RZ, 0xc0, !PT ;  /* 0x00000038f94f7812 */ /* 0x000fe600078ec0ff */
[----:B------:R-:W3:Y:S01]  /*43d0*/  LDL R77, [R1+0x50] ;  /* 0x00005000014d7983 */ /* 0x000ee20000100800 */
[----:B------:R-:W-:Y:S01]  /*43e0*/  LOP3.LUT R78, R250, 0xc00, RZ, 0xc0, !PT ;  /* 0x00000c00fa4e7812 */ /* 0x000fe200078ec0ff */
[C---:B------:R-:W-:Y:S05]  /*43f0*/  HMMA.16816.F32.BF16 R4, R68.reuse, R84, R4 ;  /* 0x000000544404723c */ /* 0x040fea0000041804 */
[----:B------:R-:W-:Y:S02]  /*4400*/  LOP3.LUT R79, R79, 0x20, R93, 0x78, !PT ;  /* 0x000000204f4f7812 */ /* 0x000fe400078e785d */
[----:B------:R-:W-:Y:S01]  /*4410*/  LOP3.LUT R78, R78, 0x6, R249, 0xf8, !PT ;  /* 0x000000064e4e7812 */ /* 0x000fe200078ef8f9 */
[C---:B------:R-:W-:Y:S03]  /*4420*/  HMMA.16816.F32.BF16 R8, R68.reuse, R86, R8 ;  /* 0x000000564408723c */ /* 0x040fe60000041808 */
[----:B------:R-:W-:Y:S02]  /*4430*/  LOP3.LUT R78, R78, R79, R248, 0xfe, !PT ;  /* 0x0000004f4e4e7212 */ /* 0x000fe400078efef8 */
[----:B------:R-:W4:Y:S01]  /*4440*/  LDL R248, [R1+0x24] ;  /* 0x0000240001f87983 */ /* 0x000f220000100800 */
[----:B------:R-:W-:Y:S02]  /*4450*/  SHF.R.U32.HI R249, RZ, 0x1, R251 ;  /* 0x00000001fff97819 */ /* 0x000fe400000116fb */
[C---:B-1----:R-:W-:Y:S02]  /*4460*/  HMMA.16816.F32.BF16 R12, R68.reuse, R72, R12 ;  /* 0x00000048440c723c */ /* 0x042fe4000004180c */
[----:B------:R-:W5:Y:S01]  /*4470*/  LDL R73, [R1+0x58] ;  /* 0x0000580001497983 */ /* 0x000f620000100800 */
[----:B------:R-:W-:Y:S02]  /*4480*/  @P5 FSEL R4, R4, -INF , !P6 ;  /* 0xff80000004045808 */ /* 0x000fe40007000000 */
[----:B------:R-:W-:Y:S02]  /*4490*/  PLOP3.LUT P5, PT, PT, PT, UP1, 0x80, 0x8 ;  /* 0x000000000008781c */ /* 0x000fe40003faf018 */
[----:B------:R-:W-:Y:S01]  /*44a0*/  @P0 FSEL R6, R6, -INF , !P6 ;  /* 0xff80000006060808 */ /* 0x000fe20007000000 */
[----:B------:R-:W-:Y:S01]  /*44b0*/  HMMA.16816.F32.BF16 R16, R68, R74, R16 ;  /* 0x0000004a4410723c */ /* 0x000fe20000041810 */
[----:B------:R-:W-:Y:S02]  /*44c0*/  PLOP3.LUT P0, PT, PT, PT, UP1, 0x80, 0x8 ;  /* 0x000000000008781c */ /* 0x000fe40003f0f018 */
[----:B------:R-:W-:Y:S02]  /*44d0*/  PLOP3.LUT P6, PT, PT, PT, UP1, 0x80, 0x8 ;  /* 0x000000000008781c */ /* 0x000fe40003fcf018 */
[----:B------:R-:W-:Y:S02]  /*44e0*/  @P1 FSEL R7, R7, -INF , !P2 ;  /* 0xff80000007071808 */ /* 0x000fe40005000000 */
[----:B------:R-:W-:Y:S02]  /*44f0*/  PLOP3.LUT P1, PT, PT, PT, UP1, 0x80, 0x8 ;  /* 0x000000000008781c */ /* 0x000fe40003f2f018 */
[----:B------:R-:W-:Y:S01]  /*4500*/  LEA R83, R78, UR4, 0x1 ;  /* 0x000000044e537c11 */ /* 0x000fe2000f8e08ff */
[----:B------:R-:W-:Y:S01]  /*4510*/  @P5 VIADD R0, R3, 0x8 ;  /* 0x0000000803005836 */ /* 0x000fe20000000000 */
[----:B------:R-:W-:Y:S03]  /*4520*/  PLOP3.LUT P5, PT, PT, PT, UP1, 0x80, 0x8 ;  /* 0x000000000008781c */ /* 0x000fe60003faf018 */
[----:B------:R-:W-:Y:S02]  /*4530*/  @P0 FSEL R5, R5, -INF , !P2 ;  /* 0xff80000005050808 */ /* 0x000fe40005000000 */
[----:B------:R-:W-:Y:S02]  /*4540*/  PLOP3.LUT P2, PT, PT, PT, UP1, 0x80, 0x8 ;  /* 0x000000000008781c */ /* 0x000fe40003f4f018 */
[----:B------:R-:W-:Y:S02]  /*4550*/  @P6 ISETP.GE.AND P6, PT, R0, UR33, PT ;  /* 0x0000002100006c0c */ /* 0x000fe4000bfc6270 */
[----:B------:R-:W-:Y:S04]  /*4560*/  PLOP3.LUT P0, PT, PT, PT, UP1, 0x80, 0x8 ;  /* 0x000000000008781c */ /* 0x000fe80003f0f018 */
[----:B------:R-:W-:Y:S02]  /*4570*/  @P5 FSEL R8, R8, -INF , !P6 ;  /* 0xff80000008085808 */ /* 0x000fe40007000000 */
[----:B------:R-:W-:Y:S03]  /*4580*/  PLOP3.LUT P5, PT, PT, PT, UP1, 0x80, 0x8 ;  /* 0x000000000008781c */ /* 0x000fe60003faf018 */
[C---:B------:R-:W-:Y:S01]  /*4590*/  @P2 VIADD R0, R3.reuse, 0x9 ;  /* 0x0000000903002836 */ /* 0x040fe20000000000 */
[----:B------:R-:W-:Y:S03]  /*45a0*/  PLOP3.LUT P2, PT, PT, PT, UP1, 0x80, 0x8 ;  /* 0x000000000008781c */ /* 0x000fe60003f4f018 */
[----:B------:R-:W-:Y:S02]  /*45b0*/  @P0 FSEL R10, R10, -INF , !P6 ;  /* 0xff8000000a0a0808 */ /* 0x000fe40007000000 */
[----:B------:R-:W-:Y:S02]  /*45c0*/  @P1 ISETP.GE.AND P1, PT, R0, UR33, PT ;  /* 0x0000002100001c0c */ /* 0x000fe4000bf26270 */
[----:B------:R-:W-:Y:S02]  /*45d0*/  PLOP3.LUT P0, PT, PT, PT, UP1, 0x80, 0x8 ;  /* 0x000000000008781c */ /* 0x000fe40003f0f018 */
[----:B------:R-:W-:Y:S01]  /*45e0*/  @P5 VIADD R0, R3, 0x10 ;  /* 0x0000001003005836 */ /* 0x000fe20000000000 */
[----:B------:R-:W-:Y:S02]  /*45f0*/  PLOP3.LUT P5, PT, PT, PT, UP1, 0x80, 0x8 ;  /* 0x000000000008781c */ /* 0x000fe40003faf018 */
[----:B------:R-:W-:Y:S02]  /*4600*/  PLOP3.LUT P6, PT, PT, PT, UP1, 0x80, 0x8 ;  /* 0x000000000008781c */ /* 0x000fe40003fcf018 */
[----:B------:R-:W-:Y:S06]  /*4610*/  @P2 ISETP.GE.AND P2, PT, R0, UR33, PT ;  /* 0x0000002100002c0c */ /* 0x000fec000bf46270 */
[----:B------:R-:W-:Y:S03]  /*4620*/  @P0 FSEL R11, R11, -INF , !P1 ;  /* 0xff8000000b0b0808 */ /* 0x000fe60004800000 */
[----:B------:R-:W-:Y:S02]  /*4630*/  @P5 VIADD R72, R3, 0x11 ;  /* 0x0000001103485836 */ /* 0x000fe40000000000 */
[----:B------:R-:W-:Y:S02]  /*4640*/  @P6 FSEL R9, R9, -INF , !P1 ;  /* 0xff80000009096808 */ /* 0x000fe40004800000 */
[----:B------:R-:W-:Y:S02]  /*4650*/  PLOP3.LUT P1, PT, PT, PT, UP1, 0x80, 0x8 ;  /* 0x000000000008781c */ /* 0x000fe40003f2f018 */
[----:B------:R-:W-:Y:S11]  /*4660*/  PLOP3.LUT P6, PT, PT, PT, UP1, 0x80, 0x8 ;  /* 0x000000000008781c */ /* 0x000ff60003fcf018 */
[----:B------:R-:W-:Y:S02]  /*4670*/  @P1 FSEL R12, R12, -INF , !P2 ;  /* 0xff8000000c0c1808 */ /* 0x000fe40005000000 */
[----:B------:R-:W-:Y:S02]  /*4680*/  PLOP3.LUT P1, PT, PT, PT, UP1, 0x80, 0x8 ;  /* 0x000000000008781c */ /* 0x000fe40003f2f018 */
[----:B------:R-:W-:Y:S11]  /*4690*/  @P6 ISETP.GE.AND P6, PT, R72, UR33, PT ;  /* 0x0000002148006c0c */ /* 0x000ff6000bfc6270 */
[----:B------:R-:W-:Y:S02]  /*46a0*/  @P1 FSEL R15, R15, -INF , !P6 ;  /* 0xff8000000f0f1808 */ /* 0x000fe40007000000 */
[----:B------:R-:W-:Y:S02]  /*46b0*/  PLOP3.LUT P1, PT, PT, PT, UP1, 0x80, 0x8 ;  /* 0x000000000008781c */ /* 0x000fe40003f2f018 */
[C---:B--2---:R-:W-:Y:S01]  /*46c0*/  FSETP.NEU.FTZ.AND P5, PT, R76.reuse, -INF , PT ;  /* 0xff8000004c00780b */ /* 0x044fe20003fbd000 */
[----:B------:R-:W-:Y:S02]  /*46d0*/  FMUL.FTZ R0, R76, 1.4426950216293334961 ;  /* 0x3fb8aa3b4c007820 */ /* 0x000fe40000410000 */
[----:B------:R-:W2:Y:S01]  /*46e0*/  LDL R76, [R1+0x48] ;  /* 0x00004800014c7983 */ /* 0x000ea20000100800 */
[C---:B---3--:R-:W-:Y:S01]  /*46f0*/  FMUL.FTZ R2, R77.reuse, 1.4426950216293334961 ;  /* 0x3fb8aa3b4d027820 */ /* 0x048fe20000410000 */
[----:B------:R-:W-:Y:S03]  /*4700*/  FSETP.NEU.FTZ.AND P0, PT, R77, -INF , PT ;  /* 0xff8000004d00780b */ /* 0x000fe60003f1d000 */
[----:B------:R-:W3:Y:S01]  /*4710*/  LDL R77, [R1+0x54] ;  /* 0x00005400014d7983 */ /* 0x000ee20000100800 */
[----:B------:R-:W-:Y:S02]  /*4720*/  FSEL R0, R0, RZ, P5 ;  /* 0x000000ff00007208 */ /* 0x000fe40002800000 */
[----:B------:R-:W-:Y:S02]  /*4730*/  FSEL R2, R2, RZ, P0 ;  /* 0x000000ff02027208 */ /* 0x000fe40000000000 */
[----:B------:R-:W-:Y:S01]  /*4740*/  PLOP3.LUT P0, PT, PT, PT, UP1, 0x80, 0x8 ;  /* 0x000000000008781c */ /* 0x000fe20003f0f018 */
[----:B------:R-:W-:Y:S01]  /*4750*/  FFMA.FTZ R6, R6, UR14, -R0 ;  /* 0x0000000e06067c23 */ /* 0x000fe20008010800 */
[----:B------:R-:W-:Y:S01]  /*4760*/  PLOP3.LUT P5, PT, PT, PT, UP1, 0x80, 0x8 ;  /* 0x000000000008781c */ /* 0x000fe20003faf018 */
[--C-:B------:R-:W-:Y:S01]  /*4770*/  FFMA.FTZ R4, R4, UR14, -R2.reuse ;  /* 0x0000000e04047c23 */ /* 0x100fe20008010802 */
[----:B------:R-:W-:Y:S01]  /*4780*/  FFMA.FTZ R5, R5, UR14, -R2 ;  /* 0x0000000e05057c23 */ /* 0x000fe20008010802 */
[----:B------:R-:W-:Y:S01]  /*4790*/  FFMA.FTZ R7, R7, UR14, -R0 ;  /* 0x0000000e07077c23 */ /* 0x000fe20008010800 */
[--C-:B------:R-:W-:Y:S01]  /*47a0*/  FFMA.FTZ R8, R8, UR14, -R2.reuse ;  /* 0x0000000e08087c23 */ /* 0x100fe20008010802 */
[----:B------:R1:W-:Y:S01]  /*47b0*/  MUFU.EX2 R97, R4 ;  /* 0x0000000400617308 */ /* 0x0003e20000000800 */
[----:B------:R-:W-:Y:S01]  /*47c0*/  FFMA.FTZ R9, R9, UR14, -R2 ;  /* 0x0000000e09097c23 */ /* 0x000fe20008010802 */
[--C-:B------:R-:W-:Y:S01]  /*47d0*/  FFMA.FTZ R10, R10, UR14, -R0.reuse ;  /* 0x0000000e0a0a7c23 */ /* 0x100fe20008010800 */
[----:B------:R-:W-:Y:S07]  /*47e0*/  FFMA.FTZ R11, R11, UR14, -R0 ;  /* 0x0000000e0b0b7c23 */ /* 0x000fee0008010800 */
[----:B------:R-:W4:Y:S01]  /*47f0*/  MUFU.EX2 R92, R5 ;  /* 0x00000005005c7308 */ /* 0x000f220000000800 */
[----:B------:R-:W-:Y:S01]  /*4800*/  FFMA.FTZ R12, R12, UR14, -R2 ;  /* 0x0000000e0c0c7c23 */ /* 0x000fe20008010802 */
[----:B------:R-:W-:Y:S01]  /*4810*/  @P0 FSEL R14, R14, -INF , !P2 ;  /* 0xff8000000e0e0808 */ /* 0x000fe20005000000 */
[--C-:B------:R-:W-:Y:S01]  /*4820*/  FFMA.FTZ R15, R15, UR14, -R0.reuse ;  /* 0x0000000e0f0f7c23 */ /* 0x100fe20008010800 */
[----:B------:R-:W-:Y:S06]  /*4830*/  PLOP3.LUT P0, PT, PT, PT, UP1, 0x80, 0x8 ;  /* 0x000000000008781c */ /* 0x000fec0003f0f018 */
[----:B------:R-:W-:Y:S01]  /*4840*/  MUFU.EX2 R246, R6 ;  /* 0x0000000600f67308 */ /* 0x000fe20000000800 */
[----:B------:R-:W-:Y:S01]  /*4850*/  PLOP3.LUT P2, PT, PT, PT, UP1, 0x80, 0x8 ;  /* 0x000000000008781c */ /* 0x000fe20003f4f018 */
[----:B------:R-:W-:Y:S01]  /*4860*/  FFMA.FTZ R14, R14, UR14, -R0 ;  /* 0x0000000e0e0e7c23 */ /* 0x000fe20008010800 */
[----:B------:R-:W-:Y:S07]  /*4870*/  @P5 FSEL R13, R13, -INF , !P6 ;  /* 0xff8000000d0d5808 */ /* 0x000fee0007000000 */
[----:B------:R4:W4:Y:S01]  /*4880*/  MUFU.EX2 R99, R7 ;  /* 0x0000000700637308 */ /* 0x0009220000000800 */
[----:B------:R-:W-:Y:S02]  /*4890*/  PLOP3.LUT P6, PT, PT, PT, UP1, 0x80, 0x8 ;  /* 0x000000000008781c */ /* 0x000fe40003fcf018 */
[----:B------:R-:W-:Y:S01]  /*48a0*/  PLOP3.LUT P5, PT, PT, PT, UP1, 0x80, 0x8 ;  /* 0x000000000008781c */ /* 0x000fe20003faf018 */
[--C-:B------:R-:W-:Y:S06]  /*48b0*/  FFMA.FTZ R13, R13, UR14, -R2.reuse ;  /* 0x0000000e0d0d7c23 */ /* 0x100fec0008010802 */
[----:B------:R-:W-:Y:S01]  /*48c0*/  MUFU.EX2 R91, R8 ;  /* 0x00000008005b7308 */ /* 0x000fe20000000800 */
[----:B-----5:R-:W-:Y:S01]  /*48d0*/  LEA R252, R73, UR4, 0x1 ;  /* 0x0000000449fc7c11 */ /* 0x020fe2000f8e08ff */
[C---:B-1----:R-:W-:Y:S01]  /*48e0*/  @P0 VIADD R4, R3.reuse, 0x18 ;  /* 0x0000001803040836 */ /* 0x042fe20000000000 */
[----:B------:R-:W-:Y:S01]  /*48f0*/  PLOP3.LUT P0, PT, PT, PT, UP1, 0x80, 0x8 ;  /* 0x000000000008781c */ /* 0x000fe20003f0f018 */
[----:B------:R-:W-:Y:S01]  /*4900*/  @P2 VIADD R3, R3, 0x19 ;  /* 0x0000001903032836 */ /* 0x000fe20000000000 */
[----:B------:R-:W-:Y:S05]  /*4910*/  PLOP3.LUT P2, PT, PT, PT, UP1, 0x80, 0x8 ;  /* 0x000000000008781c */ /* 0x000fea0003f4f018 */
[----:B------:R-:W1:Y:S01]  /*4920*/  MUFU.EX2 R90, R9 ;  /* 0x00000009005a7308 */ /* 0x000e620000000800 */
[----:B----4-:R-:W-:Y:S02]  /*4930*/  F2FP.BF16.F32.PACK_AB R7, R92, R97 ;  /* 0x000000615c07723e */ /* 0x010fe400000010ff */
[----:B------:R-:W-:Y:S07]  /*4940*/  @P6 ISETP.GE.AND P6, PT, R3, UR33, PT ;  /* 0x0000002103006c0c */ /* 0x000fee000bfc6270 */
[----:B------:R-:W-:Y:S01]  /*4950*/  MUFU.EX2 R247, R10 ;  /* 0x0000000a00f77308 */ /* 0x000fe20000000800 */
[----:B------:R-:W-:Y:S01]  /*4960*/  @P5 ISETP.GE.AND P5, PT, R4, UR33, PT ;  /* 0x0000002104005c0c */ /* 0x000fe2000bfa6270 */
[----:B------:R-:W-:Y:S01]  /*4970*/  STS [R83+0x14000], R7 ;  /* 0x0140000753007388 */ /* 0x000fe20000000800 */
[----:B------:R-:W-:Y:S07]  /*4980*/  LEA R3, R78, UR5, 0x1 ;  /* 0x000000054e037c11 */ /* 0x000fee000f8e08ff */
[----:B------:R-:W-:Y:S01]  /*4990*/  MUFU.EX2 R98, R11 ;  /* 0x0000000b00627308 */ /* 0x000fe20000000800 */
[----:B------:R-:W-:Y:S02]  /*49a0*/  @P0 FSEL R17, R17, -INF , !P6 ;  /* 0xff80000011110808 */ /* 0x000fe40007000000 */
[----:B------:R-:W-:Y:S07]  /*49b0*/  @P1 FSEL R16, R16, -INF , !P5 ;  /* 0xff80000010101808 */ /* 0x000fee0006800000 */
[----:B------:R-:W-:Y:S01]  /*49c0*/  MUFU.EX2 R89, R12 ;  /* 0x0000000c00597308 */ /* 0x000fe20000000800 */
[----:B------:R-:W-:Y:S01]  /*49d0*/  PLOP3.LUT P1, PT, PT, PT, UP1, 0x80, 0x8 ;  /* 0x000000000008781c */ /* 0x000fe20003f2f018 */
[----:B------:R-:W-:Y:S01]  /*49e0*/  VIADD R82, R3, 0x20 ;  /* 0x0000002003527836 */ /* 0x000fe20000000000 */
[----:B------:R-:W-:Y:S01]  /*49f0*/  @P2 FSEL R18, R18, -INF , !P5 ;  /* 0xff80000012122808 */ /* 0x000fe20006800000 */
[--C-:B------:R-:W-:Y:S01]  /*4a00*/  FFMA.FTZ R16, R16, UR14, -R2.reuse ;  /* 0x0000000e10107c23 */ /* 0x100fe20008010802 */
[----:B------:R-:W-:Y:S01]  /*4a10*/  FFMA.FTZ R2, R17, UR14, -R2 ;  /* 0x0000000e11027c23 */ /* 0x000fe20008010802 */
[----:B------:R-:W-:Y:S04]  /*4a20*/  F2FP.BF16.F32.PACK_AB R6, R99, R246 ;  /* 0x000000f66306723e */ /* 0x000fe800000010ff */
[----:B------:R-:W4:Y:S01]  /*4a30*/  MUFU.EX2 R88, R13 ;  /* 0x0000000d00587308 */ /* 0x000f220000000800 */
[--C-:B------:R-:W-:Y:S01]  /*4a40*/  FFMA.FTZ R18, R18, UR14, -R0.reuse ;  /* 0x0000000e12127c23 */ /* 0x100fe20008010800 */
[----:B------:R-:W-:Y:S08]  /*4a50*/  @P4 VIADD R82, R3, 0xffffffe0 ;  /* 0xffffffe003524836 */ /* 0x000ff00000000000 */
[----:B------:R1:W-:Y:S01]  /*4a60*/  MUFU.EX2 R86, R2 ;  /* 0x0000000200567308 */ /* 0x0003e20000000800 */
[----:B------:R4:W-:Y:S01]  /*4a70*/  STS [R83+0x14400], R6 ;  /* 0x0144000653007388 */ /* 0x0009e20000000800 */
[----:B------:R-:W-:Y:S08]  /*4a80*/  @P1 FSEL R19, R19, -INF , !P6 ;  /* 0xff80000013131808 */ /* 0x000ff00007000000 */
[----:B------:R-:W-:Y:S01]  /*4a90*/  MUFU.EX2 R96, R14 ;  /* 0x0000000e00607308 */ /* 0x000fe20000000800 */
[----:B------:R-:W-:Y:S09]  /*4aa0*/  FFMA.FTZ R0, R19, UR14, -R0 ;  /* 0x0000000e13007c23 */ /* 0x000ff20008010800 */
[----:B------:R-:W5:Y:S10]  /*4ab0*/  MUFU.EX2 R95, R15 ;  /* 0x0000000f005f7308 */ /* 0x000f740000000800 */
[----:B------:R5:W-:Y:S01]  /*4ac0*/  MUFU.EX2 R93, R0 ;  /* 0x00000000005d7308 */ /* 0x000be20000000800 */
[----:B-1----:R-:W-:Y:S09]  /*4ad0*/  F2FP.BF16.F32.PACK_AB R2, R90, R91 ;  /* 0x0000005b5a02723e */ /* 0x002ff200000010ff */
[----:B------:R-:W1:Y:S10]  /*4ae0*/  MUFU.EX2 R87, R16 ;  /* 0x0000001000577308 */ /* 0x000e740000000800 */
[----:B------:R-:W1:Y:S01]  /*4af0*/  MUFU.EX2 R94, R18 ;  /* 0x00000012005e7308 */ /* 0x000e620000000800 */
[----:B----4-:R-:W-:Y:S02]  /*4b00*/  F2FP.BF16.F32.PACK_AB R6, R88, R89 ;  /* 0x000000595806723e */ /* 0x010fe400000010ff */
[----:B-----5:R-:W-:Y:S02]  /*4b10*/  F2FP.BF16.F32.PACK_AB R0, R98, R247 ;  /* 0x000000f76200723e */ /* 0x020fe400000010ff */
[C---:B--2---:R-:W-:Y:S02]  /*4b20*/  LEA R4, P0, R76.reuse, R244, 0x2 ;  /* 0x000000f44c047211 */ /* 0x044fe400078010ff */
[----:B------:R-:W2:Y:S02]  /*4b30*/  LDL R244, [R1+0x28] ;  /* 0x0000280001f47983 */ /* 0x000ea40000100800 */
[----:B------:R-:W-:Y:S01]  /*4b40*/  LEA.HI.X R5, R76, R245, RZ, 0x2, P0 ;  /* 0x000000f54c057211 */ /* 0x000fe200000f14ff */
[----:B---3--:R-:W-:Y:S02]  /*4b50*/  IMAD.IADD R84, R3, 0x1, R77 ;  /* 0x0000000103547824 */ /* 0x008fe400078e024d */
[----:B------:R-:W3:Y:S01]  /*4b60*/  LDL R76, [R1+0x20] ;  /* 0x00002000014c7983 */ /* 0x000ee20000100800 */
[----:B------:R-:W-:Y:S01]  /*4b70*/  F2FP.BF16.F32.PACK_AB R3, R95, R96 ;  /* 0x000000605f03723e */ /* 0x000fe200000010ff */
[----:B------:R-:W-:Y:S03]  /*4b80*/  IMAD.IADD R85, R77, 0x1, R82 ;  /* 0x000000014d557824 */ /* 0x000fe600078e0252 */
[----:B------:R1:W-:Y:S05]  /*4b90*/  STS [R84], R2 ;  /* 0x0000000254007388 */ /* 0x0003ea0000000800 */
[----:B------:R4:W-:Y:S05]  /*4ba0*/  STS [R84+0x400], R0 ;  /* 0x0004000054007388 */ /* 0x0009ea0000000800 */
[----:B------:R-:W-:Y:S05]  /*4bb0*/  STS [R82], R6 ;  /* 0x0000000652007388 */ /* 0x000fea0000000800 */
[----:B------:R-:W-:Y:S05]  /*4bc0*/  STS [R82+0x400], R3 ;  /* 0x0004000352007388 */ /* 0x000fea0000000800 */
[----:B------:R-:W5:Y:S05]  /*4bd0*/  LDG.E R81, desc[UR34][R4.64] ;  /* 0x0000002204517981 */ /* 0x000f6a000c1e1900 */
[----:B------:R4:W5:Y:S05]  /*4be0*/  LDG.E R80, desc[UR34][R4.64+0x20] ;  /* 0x0000202204507981 */ /* 0x00096a000c1e1900 */
[----:B------:R-:W5:Y:S01]  /*4bf0*/  LDL R245, [R1+0x2c] ;  /* 0x00002c0001f57983 */ /* 0x000f620000100800 */
[----:B-1----:R-:W-:Y:S02]  /*4c00*/  F2FP.BF16.F32.PACK_AB R2, R86, R87 ;  /* 0x000000575602723e */ /* 0x002fe400000010ff */
[----:B----4-:R-:W-:Y:S03]  /*4c10*/  F2FP.BF16.F32.PACK_AB R0, R93, R94 ;  /* 0x0000005e5d00723e */ /* 0x010fe600000010ff */
[----:B------:R-:W-:Y:S05]  /*4c20*/  STS [R85], R2 ;  /* 0x0000000255007388 */ /* 0x000fea0000000800 */
[----:B------:R-:W-:Y:S05]  /*4c30*/  STS [R85+0x400], R0 ;  /* 0x0004000055007388 */ /* 0x000fea0000000800 */
[----:B------:R-:W1:Y:S02]  /*4c40*/  LDSM.16.M88.4 R16, [R252+0x6000] ;  /* 0x00600000fc10783b */ /* 0x000e640000000200 */
[C---:B-1----:R-:W-:Y:S08]  /*4c50*/  HMMA.16816.F32.BF16 R4, R16.reuse, R148, RZ ;  /* 0x000000941004723c */ /* 0x042ff000000418ff */
[C---:B------:R-:W-:Y:S08]  /*4c60*/  HMMA.16816.F32.BF16 R8, R16.reuse, R150, RZ ;  /* 0x000000961008723c */ /* 0x040ff000000418ff */
[C---:B------:R-:W-:Y:S08]  /*4c70*/  HMMA.16816.F32.BF16 R12, R16.reuse, R152, RZ ;  /* 0x00000098100c723c */ /* 0x040ff000000418ff */
[----:B------:R-:W-:Y:S01]  /*4c80*/  HMMA.16816.F32.BF16 R16, R16, R154, RZ ;  /* 0x0000009a1010723c */ /* 0x000fe200000418ff */
[C---:B--2---:R-:W-:Y:S02]  /*4c90*/  IMAD.IADD R2, R252.reuse, 0x1, R244 ;  /* 0x00000001fc027824 */ /* 0x044fe400078e02f4 */
[--C-:B---3--:R-:W-:Y:S03]  /*4ca0*/  IMAD.IADD R3, R252, 0x1, R76.reuse ;  /* 0x00000001fc037824 */ /* 0x108fe600078e024c */
[----:B------:R-:W-:Y:S01]  /*4cb0*/  LDSM.16.M88.4 R72, [R2+0x6000] ;  /* 0x006000000248783b */ /* 0x000fe20000000200 */
[----:B------:R-:W-:Y:S04]  /*4cc0*/  IMAD.IADD R0, R2, 0x1, R76 ;  /* 0x0000000102007824 */ /* 0x000fe800078e024c */
[----:B------:R-:W1:Y:S05]  /*4cd0*/  LDSM.16.M88.4 R68, [R3+0x6000] ;  /* 0x006000000344783b */ /* 0x000e6a0000000200 */
[----:B------:R-:W2:Y:S01]  /*4ce0*/  LDSM.16.M88.4 R76, [R0+0x6000] ;  /* 0x00600000004c783b */ /* 0x000ea20000000200 */
[C---:B-1----:R-:W-:Y:S08]  /*4cf0*/  HMMA.16816.F32.BF16 R4, R68.reuse, R156, R4 ;  /* 0x0000009c4404723c */ /* 0x042ff00000041804 */
[C---:B------:R-:W-:Y:S08]  /*4d00*/  HMMA.16816.F32.BF16 R8, R68.reuse, R158, R8 ;  /* 0x0000009e4408723c */ /* 0x040ff00000041808 */
[C---:B------:R-:W-:Y:S08]  /*4d10*/  HMMA.16816.F32.BF16 R12, R68.reuse, R160, R12 ;  /* 0x000000a0440c723c */ /* 0x040ff0000004180c */
[----:B------:R-:W-:Y:S01]  /*4d20*/  HMMA.16816.F32.BF16 R16, R68, R162, R16 ;  /* 0x000000a24410723c */ /* 0x000fe20000041810 */
[----:B------:R-:W1:Y:S07]  /*4d30*/  LDSM.16.M88.4 R68, [R252+0x8000] ;  /* 0x00800000fc44783b */ /* 0x000e6e0000000200 */
[C---:B------:R-:W-:Y:S08]  /*4d40*/  HMMA.16816.F32.BF16 R4, R72.reuse, R164, R4 ;  /* 0x000000a44804723c */ /* 0x040ff00000041804 */
[C---:B------:R-:W-:Y:S08]  /*4d50*/  HMMA.16816.F32.BF16 R8, R72.reuse, R166, R8 ;  /* 0x000000a64808723c */ /* 0x040ff00000041808 */
[C---:B------:R-:W-:Y:S08]  /*4d60*/  HMMA.16816.F32.BF16 R12, R72.reuse, R168, R12 ;  /* 0x000000a8480c723c */ /* 0x040ff0000004180c */
[----:B------:R-:W-:Y:S01]  /*4d70*/  HMMA.16816.F32.BF16 R16, R72, R170, R16 ;  /* 0x000000aa4810723c */ /* 0x000fe20000041810 */
[----:B------:R-:W3:Y:S07]  /*4d80*/  LDSM.16.M88.4 R72, [R3+0x8000] ;  /* 0x008000000348783b */ /* 0x000eee0000000200 */
[C---:B--2---:R-:W-:Y:S08]  /*4d90*/  HMMA.16816.F32.BF16 R4, R76.reuse, R172, R4 ;  /* 0x000000ac4c04723c */ /* 0x044ff00000041804 */
[C---:B------:R-:W-:Y:S08]  /*4da0*/  HMMA.16816.F32.BF16 R8, R76.reuse, R174, R8 ;  /* 0x000000ae4c08723c */ /* 0x040ff00000041808 */
[C---:B------:R-:W-:Y:S08]  /*4db0*/  HMMA.16816.F32.BF16 R12, R76.reuse, R176, R12 ;  /* 0x000000b04c0c723c */ /* 0x040ff0000004180c */
[----:B------:R-:W-:Y:S01]  /*4dc0*/  HMMA.16816.F32.BF16 R16, R76, R178, R16 ;  /* 0x000000b24c10723c */ /* 0x000fe20000041810 */
[----:B------:R-:W2:Y:S07]  /*4dd0*/  LDSM.16.M88.4 R76, [R2+0x8000] ;  /* 0x00800000024c783b */ /* 0x000eae0000000200 */
[C---:B-1----:R-:W-:Y:S08]  /*4de0*/  HMMA.16816.F32.BF16 R4, R68.reuse, R180, R4 ;  /* 0x000000b44404723c */ /* 0x042ff00000041804 */
[C---:B------:R-:W-:Y:S08]  /*4df0*/  HMMA.16816.F32.BF16 R8, R68.reuse, R182, R8 ;  /* 0x000000b64408723c */ /* 0x040ff00000041808 */
[C---:B------:R-:W-:Y:S08]  /*4e00*/  HMMA.16816.F32.BF16 R12, R68.reuse, R184, R12 ;  /* 0x000000b8440c723c */ /* 0x040ff0000004180c */
[----:B------:R-:W-:Y:S01]  /*4e10*/  HMMA.16816.F32.BF16 R16, R68, R186, R16 ;  /* 0x000000ba4410723c */ /* 0x000fe20000041810 */
[----:B------:R-:W1:Y:S07]  /*4e20*/  LDSM.16.M88.4 R68, [R0+0x8000] ;  /* 0x008000000044783b */ /* 0x000e6e0000000200 */
[C---:B---3--:R-:W-:Y:S08]  /*4e30*/  HMMA.16816.F32.BF16 R4, R72.reuse, R188, R4 ;  /* 0x000000bc4804723c */ /* 0x048ff00000041804 */
        /* <DEDUP_REMOVED lines=22> */
[----:B------:R-:W-:Y:S08]  /*4fa0*/  HMMA.16816.F32.BF16 R16, R76, R226, R16 ;  /* 0x000000e24c10723c */ /* 0x000ff00000041810 */
[C---:B-1----:R-:W-:Y:S08]  /*4fb0*/  HMMA.16816.F32.BF16 R4, R68.reuse, R228, R4 ;  /* 0x000000e44404723c */ /* 0x042ff00000041804 */
[C---:B------:R-:W-:Y:S08]  /*4fc0*/  HMMA.16816.F32.BF16 R8, R68.reuse, R230, R8 ;  /* 0x000000e64408723c */ /* 0x040ff00000041808 */
[C---:B------:R-:W-:Y:S08]  /*4fd0*/  HMMA.16816.F32.BF16 R12, R68.reuse, R232, R12 ;  /* 0x000000e8440c723c */ /* 0x040ff0000004180c */
[----:B------:R-:W-:Y:S08]  /*4fe0*/  HMMA.16816.F32.BF16 R16, R68, R234, R16 ;  /* 0x000000ea4410723c */ /* 0x000ff00000041810 */
[C---:B---3--:R-:W-:Y:S08]  /*4ff0*/  HMMA.16816.F32.BF16 R4, R72.reuse, R236, R4 ;  /* 0x000000ec4804723c */ /* 0x048ff00000041804 */
[C---:B------:R-:W-:Y:S08]  /*5000*/  HMMA.16816.F32.BF16 R8, R72.reuse, R238, R8 ;  /* 0x000000ee4808723c */ /* 0x040ff00000041808 */
[C---:B------:R-:W-:Y:S03]  /*5010*/  HMMA.16816.F32.BF16 R12, R72.reuse, R240, R12 ;  /* 0x000000f0480c723c */ /* 0x040fe6000004180c */
[C---:B-----5:R-:W-:Y:S01]  /*5020*/  FADD.FTZ R2, -R81.reuse, R4 ;  /* 0x0000000451027221 */ /* 0x060fe20000010100 */
[----:B------:R-:W-:Y:S01]  /*5030*/  FADD.FTZ R0, -R81, R5 ;  /* 0x0000000551007221 */ /* 0x000fe20000010100 */
[----:B------:R-:W-:Y:S02]  /*5040*/  FADD.FTZ R7, -R80, R7 ;  /* 0x0000000750077221 */ /* 0x000fe40000010100 */
[----:B------:R-:W-:Y:S01]  /*5050*/  FMUL.FTZ R2, R97, R2 ;  /* 0x0000000261027220 */ /* 0x000fe20000410000 */
[----:B------:R-:W-:Y:S03]  /*5060*/  HMMA.16816.F32.BF16 R16, R72, R242, R16 ;  /* 0x000000f24810723c */ /* 0x000fe60000041810 */
[----:B------:R-:W-:Y:S01]  /*5070*/  FMUL.FTZ R0, R92, R0 ;  /* 0x000000005c007220 */ /* 0x000fe20000410000 */
[----:B------:R-:W-:Y:S01]  /*5080*/  FADD.FTZ R11, -R80, R11 ;  /* 0x0000000b500b7221 */ /* 0x000fe20000010100 */
[C---:B------:R-:W-:Y:S01]  /*5090*/  FADD.FTZ R4, -R81.reuse, R8 ;  /* 0x0000000851047221 */ /* 0x040fe20000010100 */
[C---:B------:R-:W-:Y:S01]  /*50a0*/  FADD.FTZ R5, -R81.reuse, R9 ;  /* 0x0000000951057221 */ /* 0x040fe20000010100 */
[----:B------:R-:W-:Y:S02]  /*50b0*/  LEA R92, R248, UR5, 0x1 ;  /* 0x00000005f85c7c11 */ /* 0x000fe4000f8e08ff */
[----:B------:R-:W-:Y:S01]  /*50c0*/  F2FP.BF16.F32.PACK_AB R0, R0, R2 ;  /* 0x000000020000723e */ /* 0x000fe200000010ff */
[C---:B------:R-:W-:Y:S01]  /*50d0*/  FADD.FTZ R2, -R80.reuse, R6 ;  /* 0x0000000650027221 */ /* 0x040fe20000010100 */
[----:B------:R-:W-:Y:S01]  /*50e0*/  FADD.FTZ R6, -R80, R10 ;  /* 0x0000000a50067221 */ /* 0x000fe20000010100 */
[C---:B------:R-:W-:Y:S01]  /*50f0*/  FADD.FTZ R8, -R81.reuse, R12 ;  /* 0x0000000c51087221 */ /* 0x040fe20000010100 */
[----:B------:R-:W-:Y:S01]  /*5100*/  FADD.FTZ R3, -R81, R13 ;  /* 0x0000000d51037221 */ /* 0x000fe20000010100 */
[----:B------:R1:W-:Y:S01]  /*5110*/  STS [R83+0x12000], R0 ;  /* 0x0120000053007388 */ /* 0x0003e20000000800 */
[----:B------:R-:W-:Y:S01]  /*5120*/  FMUL.FTZ R2, R246, R2 ;  /* 0x00000002f6027220 */ /* 0x000fe20000410000 */
[----:B------:R-:W-:Y:S01]  /*5130*/  FMUL.FTZ R6, R247, R6 ;  /* 0x00000006f7067220 */ /* 0x000fe20000410000 */
[----:B------:R-:W-:Y:S01]  /*5140*/  FMUL.FTZ R8, R89, R8 ;  /* 0x0000000859087220 */ /* 0x000fe20000410000 */
[----:B------:R-:W-:Y:S01]  /*5150*/  FMUL.FTZ R3, R88, R3 ;  /* 0x0000000358037220 */ /* 0x000fe20000410000 */
[----:B------:R-:W-:Y:S01]  /*5160*/  FMUL.FTZ R4, R91, R4 ;  /* 0x000000045b047220 */ /* 0x000fe20000410000 */
[----:B------:R-:W-:Y:S01]  /*5170*/  FMUL.FTZ R5, R90, R5 ;  /* 0x000000055a057220 */ /* 0x000fe20000410000 */
[C---:B------:R-:W-:Y:S01]  /*5180*/  FADD.FTZ R9, -R81.reuse, R16 ;  /* 0x0000001051097221 */ /* 0x040fe20000010100 */
[----:B------:R-:W-:Y:S01]  /*5190*/  FADD.FTZ R17, -R81, R17 ;  /* 0x0000001151117221 */ /* 0x000fe20000010100 */
[----:B------:R-:W-:Y:S01]  /*51a0*/  F2FP.BF16.F32.PACK_AB R3, R3, R8 ;  /* 0x000000080303723e */ /* 0x000fe200000010ff */
[C---:B------:R-:W-:Y:S01]  /*51b0*/  FADD.FTZ R8, -R80.reuse, R14 ;  /* 0x0000000e50087221 */ /* 0x040fe20000010100 */
[C---:B------:R-:W-:Y:S01]  /*51c0*/  FADD.FTZ R18, -R80.reuse, R18 ;  /* 0x0000001250127221 */ /* 0x040fe20000010100 */
[----:B------:R-:W-:Y:S01]  /*51d0*/  FADD.FTZ R19, -R80, R19 ;  /* 0x0000001350137221 */ /* 0x000fe20000010100 */
[----:B------:R-:W-:Y:S01]  /*51e0*/  F2FP.BF16.F32.PACK_AB R5, R5, R4 ;  /* 0x000000040505723e */ /* 0x000fe200000010ff */
[----:B------:R-:W-:Y:S01]  /*51f0*/  FMUL.FTZ R8, R96, R8 ;  /* 0x0000000860087220 */ /* 0x000fe20000410000 */
[----:B------:R-:W-:Y:S01]  /*5200*/  FMUL.FTZ R9, R87, R9 ;  /* 0x0000000957097220 */ /* 0x000fe20000410000 */
[----:B------:R-:W-:Y:S01]  /*5210*/  FMUL.FTZ R4, R86, R17 ;  /* 0x0000001156047220 */ /* 0x000fe20000410000 */
[----:B------:R-:W-:Y:S04]  /*5220*/  IMAD.IADD R92, R244, 0x1, R92 ;  /* 0x00000001f45c7824 */ /* 0x000fe800078e025c */
[----:B------:R-:W-:Y:S01]  /*5230*/  F2FP.BF16.F32.PACK_AB R4, R4, R9 ;  /* 0x000000090404723e */ /* 0x000fe200000010ff */
[----:B-1----:R-:W-:Y:S01]  /*5240*/  FMUL.FTZ R0, R99, R7 ;  /* 0x0000000763007220 */ /* 0x002fe20000410000 */
[----:B------:R-:W-:Y:S04]  /*5250*/  FADD.FTZ R7, -R80, R15 ;  /* 0x0000000f50077221 */ /* 0x000fe80000010100 */
[----:B------:R-:W-:Y:S01]  /*5260*/  F2FP.BF16.F32.PACK_AB R0, R0, R2 ;  /* 0x000000020000723e */ /* 0x000fe200000010ff */
[----:B------:R-:W-:Y:S01]  /*5270*/  FMUL.FTZ R2, R98, R11 ;  /* 0x0000000b62027220 */ /* 0x000fe20000410000 */
[----:B------:R-:W-:Y:S03]  /*5280*/  FMUL.FTZ R7, R95, R7 ;  /* 0x000000075f077220 */ /* 0x000fe60000410000 */
[----:B------:R1:W-:Y:S01]  /*5290*/  STS [R83+0x12400], R0 ;  /* 0x0124000053007388 */ /* 0x0003e20000000800 */
[----:B------:R-:W-:Y:S01]  /*52a0*/  F2FP.BF16.F32.PACK_AB R2, R2, R6 ;  /* 0x000000060202723e */ /* 0x000fe200000010ff */
[----:B------:R-:W-:Y:S03]  /*52b0*/  FMUL.FTZ R6, R93, R19 ;  /* 0x000000135d067220 */ /* 0x000fe60000410000 */
[----:B------:R-:W-:Y:S05]  /*52c0*/  STS [R84+-0x2000], R5 ;  /* 0xffe0000554007388 */ /* 0x000fea0000000800 */
[----:B------:R2:W-:Y:S05]  /*52d0*/  STS [R84+-0x1c00], R2 ;  /* 0xffe4000254007388 */ /* 0x0005ea0000000800 */
[----:B------:R3:W-:Y:S01]  /*52e0*/  STS [R82+-0x2000], R3 ;  /* 0xffe0000352007388 */ /* 0x0007e20000000800 */
[----:B-1----:R-:W-:Y:S01]  /*52f0*/  F2FP.BF16.F32.PACK_AB R0, R7, R8 ;  /* 0x000000080700723e */ /* 0x002fe200000010ff */
[----:B------:R-:W-:Y:S04]  /*5300*/  FMUL.FTZ R7, R94, R18 ;  /* 0x000000125e077220 */ /* 0x000fe80000410000 */
[----:B------:R1:W-:Y:S01]  /*5310*/  STS [R82+-0x1c00], R0 ;  /* 0xffe4000052007388 */ /* 0x0003e20000000800 */
[----:B--2---:R-:W-:Y:S04]  /*5320*/  F2FP.BF16.F32.PACK_AB R2, R6, R7 ;  /* 0x000000070602723e */ /* 0x004fe800000010ff */
[----:B------:R-:W-:Y:S01]  /*5330*/  STS [R85+-0x2000], R4 ;  /* 0xffe0000455007388 */ /* 0x000fe20000000800 */
[----:B---3--:R-:W-:Y:S04]  /*5340*/  LEA R3, R248, UR4, 0x1 ;  /* 0x00000004f8037c11 */ /* 0x008fe8000f8e08ff */
[----:B------:R-:W-:Y:S01]  /*5350*/  STS [R85+-0x1c00], R2 ;  /* 0xffe4000255007388 */ /* 0x000fe20000000800 */
[----:B------:R-:W-:Y:S01]  /*5360*/  BAR.SYNC.DEFER_BLOCKING 0x0 ;  /* 0x0000000000007b1d */ /* 0x000fe20000010000 */
[----:B-1----:R-:W-:Y:S05]  /*5370*/  LEA R0, R245, UR4, 0x1 ;  /* 0x00000004f5007c11 */ /* 0x002fea000f8e08ff */
[----:B------:R-:W-:Y:S05]  /*5380*/  LDSM.16.MT88.4 R4, [R3+0x14000] ;  /* 0x014000000304783b */ /* 0x000fea0000004200 */
[----:B------:R-:W1:Y:S05]  /*5390*/  LDSM.16.MT88.4 R8, [R0+0x6000] ;  /* 0x006000000008783b */ /* 0x000e6a0000004200 */
[----:B------:R-:W2:Y:S05]  /*53a0*/  LDSM.16.MT88.4 R12, [R92] ;  /* 0x000000005c0c783b */ /* 0x000eaa0000004200 */
[----:B------:R-:W3:Y:S05]  /*53b0*/  LDSM.16.MT88.4 R16, [R0+0x8000] ;  /* 0x008000000010783b */ /* 0x000eea0000004200 */
[----:B------:R-:W4:Y:S05]  /*53c0*/  LDSM.16.MT88.4 R68, [R0+0xa000] ;  /* 0x00a000000044783b */ /* 0x000f2a0000004200 */
[----:B------:R-:W-:Y:S05]  /*53d0*/  LDSM.16.MT88.4 R72, [R3+0x14800] ;  /* 0x014800000348783b */ /* 0x000fea0000004200 */
[----:B------:R-:W5:Y:S05]  /*53e0*/  LDSM.16.MT88.4 R76, [R0+0x6800] ;  /* 0x00680000004c783b */ /* 0x000f6a0000004200 */
[----:B------:R-:W5:Y:S05]  /*53f0*/  LDSM.16.MT88.4 R80, [R92+0x800] ;  /* 0x000800005c50783b */ /* 0x000f6a0000004200 */
[----:B------:R-:W5:Y:S01]  /*5400*/  LDSM.16.MT88.4 R84, [R0+0x8800] ;  /* 0x008800000054783b */ /* 0x000f620000004200 */
[-C--:B-1----:R-:W-:Y:S04]  /*5410*/  HMMA.16816.F32.BF16 R20, R4, R8.reuse, R20 ;  /* 0x000000080414723c */ /* 0x082fe80000041814 */
[----:B------:R-:W-:Y:S05]  /*5420*/  LDSM.16.MT88.4 R88, [R0+0x7800] ;  /* 0x007800000058783b */ /* 0x000fea0000004200 */
[----:B------:R-:W-:Y:S01]  /*5430*/  LDSM.16.MT88.4 R96, [R0+0x9800] ;  /* 0x009800000060783b */ /* 0x000fe20000004200 */
[C---:B--2---:R-:W-:Y:S04]  /*5440*/  HMMA.16816.F32.BF16 R24, R12.reuse, R8, R24 ;  /* 0x000000080c18723c */ /* 0x044fe80000041818 */
[----:B------:R-:W-:Y:S04]  /*5450*/  LDSM.16.MT88.4 R244, [R0+0xb800] ;  /* 0x00b8000000f4783b */ /* 0x000fe80000004200 */
[-C--:B------:R-:W-:Y:S01]  /*5460*/  HMMA.16816.F32.BF16 R28, R12, R10.reuse, R28 ;  /* 0x0000000a0c1c723c */ /* 0x080fe2000004181c */
[----:B------:R-:W1:Y:S07]  /*5470*/  S2R R248, SR_TID.X ;  /* 0x0000000000f87919 */ /* 0x000e6e0000002100 */
[C---:B------:R-:W-:Y:S01]  /*5480*/  HMMA.16816.F32.BF16 R32, R4.reuse, R10, R32 ;  /* 0x0000000a0420723c */ /* 0x040fe20000041820 */
[----:B------:R-:W2:Y:S07]  /*5490*/  LDSM.16.MT88.4 R8, [R0+0xa800] ;  /* 0x00a800000008783b */ /* 0x000eae0000004200 */
[-C--:B---3--:R-:W-:Y:S08]  /*54a0*/  HMMA.16816.F32.BF16 R36, R4, R16.reuse, R36 ;  /* 0x000000100424723c */ /* 0x088ff00000041824 */
[C---:B------:R-:W-:Y:S08]  /*54b0*/  HMMA.16816.F32.BF16 R40, R12.reuse, R16, R40 ;  /* 0x000000100c28723c */ /* 0x040ff00000041828 */
[-C--:B------:R-:W-:Y:S03]  /*54c0*/  HMMA.16816.F32.BF16 R44, R12, R18.reuse, R44 ;  /* 0x000000120c2c723c */ /* 0x080fe6000004182c */
[----:B-1----:R-:W-:Y:S02]  /*54d0*/  IMAD.SHL.U32 R250, R248, 0x8, RZ ;  /* 0x00000008f8fa7824 */ /* 0x002fe400078e00ff */
[C---:B------:R-:W-:Y:S03]  /*54e0*/  IMAD.SHL.U32 R248, R251.reuse, 0x40, RZ ;  /* 0x00000040fbf87824 */ /* 0x040fe600078e00ff */
[C---:B------:R-:W-:Y:S01]  /*54f0*/  HMMA.16816.F32.BF16 R48, R4.reuse, R18, R48 ;  /* 0x000000120430723c */ /* 0x040fe20000041830 */
[----:B------:R-:W-:Y:S03]  /*5500*/  LDSM.16.MT88.4 R16, [R92+0x1000] ;  /* 0x001000005c10783b */ /* 0x000fe60000004200 */
[----:B------:R-:W-:Y:S02]  /*5510*/  LOP3.LUT R248, R248, 0x1c0, RZ, 0xc0, !PT ;  /* 0x000001c0f8f87812 */ /* 0x000fe400078ec0ff */
[----:B------:R-:W-:Y:S02]  /*5520*/  LDSM.16.MT88.4 R92, [R92+0x1800] ;  /* 0x001800005c5c783b */ /* 0x000fe40000004200 */
[-C--:B----4-:R-:W-:Y:S03]  /*5530*/  HMMA.16816.F32.BF16 R52, R4, R68.reuse, R52 ;  /* 0x000000440434723c */ /* 0x090fe60000041834 */
[----:B------:R-:W-:Y:S01]  /*5540*/  LOP3.LUT R248, R248, 0x38, R250, 0xf8, !PT ;  /* 0x00000038f8f87812 */ /* 0x000fe200078ef8fa */
[C---:B------:R-:W-:Y:S02]  /*5550*/  IMAD.SHL.U32 R250, R251.reuse, 0x40, RZ ;  /* 0x00000040fbfa7824 */ /* 0x040fe400078e00ff */
[----:B------:R-:W-:Y:S01]  /*5560*/  IMAD.SHL.U32 R251, R251, 0x20, RZ ;  /* 0x00000020fbfb7824 */ /* 0x000fe200078e00ff */
[----:B------:R-:W-:Y:S01]  /*5570*/  LOP3.LUT R248, R248, 0x8, R249, 0x78, !PT ;  /* 0x00000008f8f87812 */ /* 0x000fe200078e78f9 */
[C---:B------:R-:W-:Y:S04]  /*5580*/  HMMA.16816.F32.BF16 R56, R12.reuse, R68, R56 ;  /* 0x000000440c38723c */ /* 0x040fe80000041838 */
[----:B------:R-:W-:Y:S04]  /*5590*/  LOP3.LUT R250, R250, 0x200, RZ, 0xc0, !PT ;  /* 0x00000200fafa7812 */ /* 0x000fe800078ec0ff */
[-C--:B------:R-:W-:Y:S01]  /*55a0*/  HMMA.16816.F32.BF16 R60, R12, R70.reuse, R60 ;  /* 0x000000460c3c723c */ /* 0x080fe2000004183c */
[----:B------:R-:W-:Y:S02]  /*55b0*/  LDSM.16.MT88.4 R12, [R0+0x7000] ;  /* 0x00700000000c783b */ /* 0x000fe40000004200 */
[----:B------:R-:W-:Y:S04]  /*55c0*/  LOP3.LUT R2, R250, 0x400, R251, 0xf8, !PT ;  /* 0x00000400fa027812 */ /* 0x000fe800078ef8fb */
[----:B------:R-:W-:Y:S01]  /*55d0*/  LOP3.LUT R2, R2, R248, RZ, 0xfc, !PT ;  /* 0x000000f802027212 */ /* 0x000fe200078efcff */
[----:B------:R-:W-:Y:S01]  /*55e0*/  HMMA.16816.F32.BF16 R64, R4, R70, R64 ;  /* 0x000000460440723c */ /* 0x000fe20000041840 */
[----:B------:R-:W1:Y:S03]  /*55f0*/  LDSM.16.MT88.4 R4, [R3+0x15000] ;  /* 0x015000000304783b */ /* 0x000e660000004200 */
[----:B------:R-:W-:Y:S02]  /*5600*/  LEA R2, R2, UR4, 0x1 ;  /* 0x0000000402027c11 */ /* 0x000fe4000f8e08ff */
[----:B------:R-:W3:Y:S02]  /*5610*/  LDSM.16.MT88.4 R68, [R0+0x9000] ;  /* 0x009000000044783b */ /* 0x000ee40000004200 */
[-C--:B-----5:R-:W-:Y:S08]  /*5620*/  HMMA.16816.F32.BF16 R20, R72, R76.reuse, R20 ;  /* 0x0000004c4814723c */ /* 0x0a0ff00000041814 */
[C---:B------:R-:W-:Y:S08]  /*5630*/  HMMA.16816.F32.BF16 R24, R80.reuse, R76, R24 ;  /* 0x0000004c5018723c */ /* 0x040ff00000041818 */
[-C--:B------:R-:W-:Y:S08]  /*5640*/  HMMA.16816.F32.BF16 R28, R80, R78.reuse, R28 ;  /* 0x0000004e501c723c */ /* 0x080ff0000004181c */
[C---:B------:R-:W-:Y:S01]  /*5650*/  HMMA.16816.F32.BF16 R32, R72.reuse, R78, R32 ;  /* 0x0000004e4820723c */ /* 0x040fe20000041820 */
[----:B------:R-:W4:Y:S07]  /*5660*/  LDSM.16.MT88.4 R76, [R0+0xb000] ;  /* 0x00b00000004c783b */ /* 0x000f2e0000004200 */
[-C--:B------:R-:W-:Y:S08]  /*5670*/  HMMA.16816.F32.BF16 R36, R72, R84.reuse, R36 ;  /* 0x000000544824723c */ /* 0x080ff00000041824 */
[C---:B------:R-:W-:Y:S08]  /*5680*/  HMMA.16816.F32.BF16 R40, R80.reuse, R84, R40 ;  /* 0x000000545028723c */ /* 0x040ff00000041828 */
[-C--:B------:R-:W-:Y:S08]  /*5690*/  HMMA.16816.F32.BF16 R44, R80, R86.reuse, R44 ;  /* 0x00000056502c723c */ /* 0x080ff0000004182c */
[C---:B------:R-:W-:Y:S01]  /*56a0*/  HMMA.16816.F32.BF16 R48, R72.reuse, R86, R48 ;  /* 0x000000564830723c */ /* 0x040fe20000041830 */
[----:B------:R-:W5:Y:S01]  /*56b0*/  LDSM.16.MT88.4 R84, [R3+0x15800] ;  /* 0x015800000354783b */ /* 0x000f620000004200 */
[----:B------:R-:W-:Y:S06]  /*56c0*/  BAR.SYNC.DEFER_BLOCKING 0x0 ;  /* 0x0000000000007b1d */ /* 0x000fec0000010000 */
[-C--:B--2---:R-:W-:Y:S08]  /*56d0*/  HMMA.16816.F32.BF16 R52, R72, R8.reuse, R52 ;  /* 0x000000084834723c */ /* 0x084ff00000041834 */
[C---:B------:R-:W-:Y:S08]  /*56e0*/  HMMA.16816.F32.BF16 R56, R80.reuse, R8, R56 ;  /* 0x000000085038723c */ /* 0x040ff00000041838 */
[-C--:B------:R-:W-:Y:S08]  /*56f0*/  HMMA.16816.F32.BF16 R60, R80, R10.reuse, R60 ;  /* 0x0000000a503c723c */ /* 0x080ff0000004183c */
[----:B------:R-:W-:Y:S08]  /*5700*/  HMMA.16816.F32.BF16 R64, R72, R10, R64 ;  /* 0x0000000a4840723c */ /* 0x000ff00000041840 */
[-C--:B-1----:R-:W-:Y:S08]  /*5710*/  HMMA.16816.F32.BF16 R20, R4, R12.reuse, R20 ;  /* 0x0000000c0414723c */ /* 0x082ff00000041814 */
[C---:B------:R-:W-:Y:S08]  /*5720*/  HMMA.16816.F32.BF16 R24, R16.reuse, R12, R24 ;  /* 0x0000000c1018723c */ /* 0x040ff00000041818 */
[-C--:B------:R-:W-:Y:S08]  /*5730*/  HMMA.16816.F32.BF16 R28, R16, R14.reuse, R28 ;  /* 0x0000000e101c723c */ /* 0x080ff0000004181c */
[C---:B------:R-:W-:Y:S08]  /*5740*/  HMMA.16816.F32.BF16 R32, R4.reuse, R14, R32 ;  /* 0x0000000e0420723c */ /* 0x040ff00000041820 */
[-C--:B---3--:R-:W-:Y:S08]  /*5750*/  HMMA.16816.F32.BF16 R36, R4, R68.reuse, R36 ;  /* 0x000000440424723c */ /* 0x088ff00000041824 */
[C---:B------:R-:W-:Y:S08]  /*5760*/  HMMA.16816.F32.BF16 R40, R16.reuse, R68, R40 ;  /* 0x000000441028723c */ /* 0x040ff00000041828 */
[-C--:B------:R-:W-:Y:S08]  /*5770*/  HMMA.16816.F32.BF16 R44, R16, R70.reuse, R44 ;  /* 0x00000046102c723c */ /* 0x080ff0000004182c */
[C---:B------:R-:W-:Y:S08]  /*5780*/  HMMA.16816.F32.BF16 R48, R4.reuse, R70, R48 ;  /* 0x000000460430723c */ /* 0x040ff00000041830 */
[-C--:B----4-:R-:W-:Y:S08]  /*5790*/  HMMA.16816.F32.BF16 R52, R4, R76.reuse, R52 ;  /* 0x0000004c0434723c */ /* 0x090ff00000041834 */
[C---:B------:R-:W-:Y:S08]  /*57a0*/  HMMA.16816.F32.BF16 R56, R16.reuse, R76, R56 ;  /* 0x0000004c1038723c */ /* 0x040ff00000041838 */
[-C--:B------:R-:W-:Y:S08]  /*57b0*/  HMMA.16816.F32.BF16 R60, R16, R78.reuse, R60 ;  /* 0x0000004e103c723c */ /* 0x080ff0000004183c */
[----:B------:R-:W-:Y:S08]  /*57c0*/  HMMA.16816.F32.BF16 R64, R4, R78, R64 ;  /* 0x0000004e0440723c */ /* 0x000ff00000041840 */
[-C--:B-----5:R-:W-:Y:S08]  /*57d0*/  HMMA.16816.F32.BF16 R20, R84, R88.reuse, R20 ;  /* 0x000000585414723c */ /* 0x0a0ff00000041814 */
[C---:B------:R-:W-:Y:S08]  /*57e0*/  HMMA.16816.F32.BF16 R24, R92.reuse, R88, R24 ;  /* 0x000000585c18723c */ /* 0x040ff00000041818 */
[-C--:B------:R-:W-:Y:S08]  /*57f0*/  HMMA.16816.F32.BF16 R28, R92, R90.reuse, R28 ;  /* 0x0000005a5c1c723c */ /* 0x080ff0000004181c */
        /* <DEDUP_REMOVED lines=8> */
[----:B------:R-:W-:Y:S01]  /*5880*/  HMMA.16816.F32.BF16 R64, R84, R246, R64 ;  /* 0x000000f65440723c */ /* 0x000fe20000041840 */
[----:B------:R-:W-:Y:S08]  /*5890*/  @!UPT UIADD3 URZ, UPT, UPT, URZ, URZ, URZ ;  /* 0x000000fffffff290 */ /* 0x000ff0000fffe0ff */
[----:B------:R-:W-:Y:S11]  /*58a0*/  BRA.U !UP2, `(.L_x_52) ;  /* 0x000000050a2c7547 */ /* 0x000ff6000b800000 */
[----:B------:R-:W1:Y:S01]  /*58b0*/  S2R R248, SR_TID.X ;  /* 0x0000000000f87919 */ /* 0x000e620000002100 */
[----:B------:R-:W-:Y:S01]  /*58c0*/  IADD3 R5, P0, PT, RZ, -UR31, RZ ;  /* 0x8000001fff057c10 */ /* 0x000fe2000ff1e0ff */
[----:B------:R-:W-:Y:S01]  /*58d0*/  IMAD.U32 R10, RZ, RZ, UR46 ;  /* 0x0000002eff0a7e24 */ /* 0x000fe2000f8e00ff */
[----:B------:R-:W2:Y:S01]  /*58e0*/  LDL.LU R249, [R1+0x40] ;  /* 0x0000400001f97983 */ /* 0x000ea20000300800 */
[----:B------:R-:W-:Y:S02]  /*58f0*/  IMAD.U32 R8, RZ, RZ, UR46 ;  /* 0x0000002eff087e24 */ /* 0x000fe4000f8e00ff */
[----:B------:R-:W-:Y:S01]  /*5900*/  IMAD.X R4, RZ, RZ, ~UR15, P0 ;  /* 0x8000000fff047e24 */ /* 0x000fe200080e06ff */
[----:B------:R-:W3:Y:S01]  /*5910*/  S2R R251, SR_TID.X ;  /* 0x0000000000fb7919 */ /* 0x000ee20000002100 */
[----:B------:R-:W-:Y:S02]  /*5920*/  IMAD.U32 R12, RZ, RZ, UR46 ;  /* 0x0000002eff0c7e24 */ /* 0x000fe4000f8e00ff */
[----:B------:R-:W-:Y:S01]  /*5930*/  IMAD.U32 R9, RZ, RZ, UR45 ;  /* 0x0000002dff097e24 */ /* 0x000fe2000f8e00ff */
[----:B------:R-:W-:Y:S01]  /*5940*/  SHF.R.S64 R5, R5, 0x1f, R4 ;  /* 0x0000001f05057819 */ /* 0x000fe20000001004 */
[----:B-1----:R-:W-:Y:S05]  /*5950*/  IMAD.SHL.U32 R248, R248, 0x8, RZ ;  /* 0x00000008f8f87824 */ /* 0x002fea00078e00ff */
[----:B------:R-:W-:Y:S02]  /*5960*/  LOP3.LUT R250, R248, 0x38, RZ, 0xc0, !PT ;  /* 0x00000038f8fa7812 */ /* 0x000fe400078ec0ff */
[----:B------:R-:W4:Y:S02]  /*5970*/  LDL.LU R248, [R1+0x44] ;  /* 0x0000440001f87983 */ /* 0x000f240000300800 */
[C---:B------:R-:W-:Y:S02]  /*5980*/  ISETP.GE.AND P6, PT, R250.reuse, UR8, PT ;  /* 0x00000008fa007c0c */ /* 0x040fe4000bfc6270 */
[----:B------:R-:W-:Y:S04]  /*5990*/  LOP3.LUT R6, R250, 0x40, RZ, 0xfc, !PT ;  /* 0x00000040fa067812 */ /* 0x000fe800078efcff */
[----:B------:R-:W-:Y:S02]  /*59a0*/  ISETP.GE.AND P5, PT, R6, UR8, PT ;  /* 0x0000000806007c0c */ /* 0x000fe4000bfa6270 */
[----:B------:R-:W-:Y:S01]  /*59b0*/  LOP3.LUT R6, R250, 0x80, RZ, 0xfc, !PT ;  /* 0x00000080fa067812 */ /* 0x000fe200078efcff */
[----:B---3--:R-:W-:Y:S03]  /*59c0*/  IMAD.SHL.U32 R250, R251, 0x8, RZ ;  /* 0x00000008fbfa7824 */ /* 0x008fe600078e00ff */
[----:B------:R-:W-:Y:S01]  /*59d0*/  ISETP.GE.AND P2, PT, R6, UR8, PT ;  /* 0x0000000806007c0c */ /* 0x000fe2000bf46270 */
[----:B------:R-:W-:Y:S01]  /*59e0*/  IMAD.U32 R6, RZ, RZ, UR46 ;  /* 0x0000002eff067e24 */ /* 0x000fe2000f8e00ff */
[----:B------:R-:W-:Y:S02]  /*59f0*/  LOP3.LUT R7, R250, 0x1f8, RZ, 0xc0, !PT ;  /* 0x000001f8fa077812 */ /* 0x000fe400078ec0ff */
[----:B----4-:R-:W-:Y:S01]  /*5a00*/  IADD3 R248, P0, PT, R5, R248, RZ ;  /* 0x000000f805f87210 */ /* 0x010fe20007f1e0ff */
[----:B------:R-:W-:Y:S03]  /*5a10*/  IMAD.U32 R5, RZ, RZ, UR46 ;  /* 0x0000002eff057e24 */ /* 0x000fe6000f8e00ff */
[----:B--2---:R-:W-:Y:S01]  /*5a20*/  LEA.HI.X.SX32 R249, R4, R249, 0x1, P0 ;  /* 0x000000f904f97211 */ /* 0x004fe200000f0eff */
[----:B------:R1:W-:Y:S01]  /*5a30*/  STL [R1+0x44], R248 ;  /* 0x000044f801007387 */ /* 0x0003e20000100800 */
[----:B------:R-:W-:Y:S01]  /*5a40*/  IMAD.U32 R4, RZ, RZ, UR45 ;  /* 0x0000002dff047e24 */ /* 0x000fe2000f8e00ff */
[-C--:B------:R-:W-:Y:S02]  /*5a50*/  @!P6 LEA R10, P0, R10, R248.reuse, 0x1 ;  /* 0x000000f80a0ae211 */ /* 0x080fe400078008ff */
[----:B------:R1:W-:Y:S01]  /*5a60*/  STL [R1+0x40], R249 ;  /* 0x000040f901007387 */ /* 0x0003e20000100800 */
[-C--:B------:R-:W-:Y:S01]  /*5a70*/  @!P5 LEA R8, P1, R8, R248.reuse, 0x1 ;  /* 0x000000f80808d211 */ /* 0x080fe200078208ff */
[----:B------:R-:W-:Y:S01]  /*5a80*/  @!P6 IMAD.MOV.U32 R13, RZ, RZ, R249 ;  /* 0x000000ffff0de224 */ /* 0x000fe200078e00f9 */
[-C--:B------:R-:W-:Y:S01]  /*5a90*/  @!P6 LEA.HI.X R11, R5, R249.reuse, R4, 0x1, P0 ;  /* 0x000000f9050be211 */ /* 0x080fe200000f0c04 */
[----:B------:R-:W-:Y:S01]  /*5aa0*/  IMAD.U32 R5, RZ, RZ, UR45 ;  /* 0x0000002dff057e24 */ /* 0x000fe2000f8e00ff */
[----:B------:R-:W-:Y:S01]  /*5ab0*/  LOP3.LUT R4, R7, 0x38, R251, 0x78, !PT ;  /* 0x0000003807047812 */ /* 0x000fe200078e78fb */
[----:B------:R-:W-:Y:S01]  /*5ac0*/  IMAD.U32 R7, RZ, RZ, UR46 ;  /* 0x0000002eff077e24 */ /* 0x000fe2000f8e00ff */
[-C--:B------:R-:W-:Y:S01]  /*5ad0*/  @!P5 LEA.HI.X R9, R12, R249.reuse, R9, 0x1, P1 ;  /* 0x000000f90c09d211 */ /* 0x080fe200008f0c09 */
[----:B------:R-:W-:Y:S01]  /*5ae0*/  @!P6 IMAD.MOV.U32 R12, RZ, RZ, R248 ;  /* 0x000000ffff0ce224 */ /* 0x000fe200078e00f8 */
[----:B------:R-:W-:Y:S02]  /*5af0*/  LOP3.LUT R4, R4, 0x1e00, R250, 0xf8, !PT ;  /* 0x00001e0004047812 */ /* 0x000fe400078ef8fa */
[----:B------:R-:W-:Y:S02]  /*5b00*/  @!P2 LEA R6, P0, R6, R248, 0x1 ;  /* 0x000000f80606a211 */ /* 0x000fe400078008ff */
[----:B------:R-:W-:Y:S02]  /*5b10*/  LEA R4, R4, UR4, 0x1 ;  /* 0x0000000404047c11 */ /* 0x000fe4000f8e08ff */
[----:B------:R-:W-:Y:S03]  /*5b20*/  @!P2 LEA.HI.X R7, R7, R249, R5, 0x1, P0 ;  /* 0x000000f90707a211 */ /* 0x000fe600000f0c05 */
[----:B------:R-:W-:Y:S01]  /*5b30*/  @!PT LDS RZ, [RZ] ;  /* 0x00000000fffff984 */ /* 0x000fe20000000800 */
[----:B------:R-:W-:Y:S01]  /*5b40*/  @!PT LDS RZ, [RZ] ;  /* 0x00000000fffff984 */ /* 0x000fe20000000800 */
[----:B------:R-:W-:Y:S01]  /*5b50*/  @!PT LDS RZ, [RZ] ;  /* 0x00000000fffff984 */ /* 0x000fe20000000800 */
[----:B------:R2:W-:Y:S04]  /*5b60*/  @!P6 LDGSTS.E.BYPASS.LTC128B.128 [R4+0x6000], desc[UR34][R12.64] ;  /* 0x060000000c04efae */ /* 0x0005e8000b981a22 */
[----:B------:R1:W-:Y:S01]  /*5b70*/  @P6 STS.128 [R4+0x6000], RZ ;  /* 0x006000ff04006388 */ /* 0x0003e20000000c00 */
[--C-:B--2---:R-:W-:Y:S02]  /*5b80*/  @!P5 IMAD.MOV.U32 R12, RZ, RZ, R248.reuse ;  /* 0x000000ffff0cd224 */ /* 0x104fe400078e00f8 */
[--C-:B------:R-:W-:Y:S05]  /*5b90*/  @!P5 IMAD.MOV.U32 R13, RZ, RZ, R249.reuse ;  /* 0x000000ffff0dd224 */ /* 0x100fea00078e00f9 */
[----:B------:R-:W-:Y:S01]  /*5ba0*/  @!PT LDS RZ, [RZ] ;  /* 0x00000000fffff984 */ /* 0x000fe20000000800 */
[----:B------:R-:W-:Y:S01]  /*5bb0*/  @!PT LDS RZ, [RZ] ;  /* 0x00000000fffff984 */ /* 0x000fe20000000800 */
[----:B------:R-:W-:Y:S01]  /*5bc0*/  @!PT LDS RZ, [RZ] ;  /* 0x00000000fffff984 */ /* 0x000fe20000000800 */
[----:B------:R2:W-:Y:S04]  /*5bd0*/  @!P5 LDGSTS.E.BYPASS.LTC128B.128 [R4+0x8000], desc[UR34][R12.64+0x80] ;  /* 0x080000800c04dfae */ /* 0x0005e8000b981a22 */
[----:B------:R1:W-:Y:S01]  /*5be0*/  @P5 STS.128 [R4+0x8000], RZ ;  /* 0x008000ff04005388 */ /* 0x0003e20000000c00 */
[----:B--2---:R-:W-:Y:S02]  /*5bf0*/  @!P2 IMAD.MOV.U32 R12, RZ, RZ, R248 ;  /* 0x000000ffff0ca224 */ /* 0x004fe400078e00f8 */
[----:B------:R-:W-:Y:S05]  /*5c00*/  @!P2 IMAD.MOV.U32 R13, RZ, RZ, R249 ;  /* 0x000000ffff0da224 */ /* 0x000fea00078e00f9 */
        /* <DEDUP_REMOVED lines=20> */
[----:B------:R-:W0:Y:S02]  /*5d50*/  LDGDEPBAR ;  /* 0x00000000000079af */ /* 0x000e240000000000 */
.L_x_52:
[----:B------:R2:W-:Y:S01]  /*5d60*/  STL.64 [R1+0xb8], R42 ;  /* 0x0000b82a01007387 */ /* 0x0005e20000100a00 */
[----:B------:R-:W-:Y:S03]  /*5d70*/  PLOP3.LUT P1, PT, PT, PT, UP2, 0x80, 0x8 ;  /* 0x000000000008781c */ /* 0x000fe60003f2f028 */
[----:B------:R-:W-:Y:S04]  /*5d80*/  LDSM.16.M88.4 R96, [R2+0x12000] ;  /* 0x012000000260783b */ /* 0x000fe80000000200 */
[----:B------:R-:W1:Y:S04]  /*5d90*/  LDSM.16.MT88.4 R16, [R0+0xc000] ;  /* 0x00c000000010783b */ /* 0x000e680000004200 */
[----:B------:R-:W3:Y:S04]  /*5da0*/  LDSM.16.M88.4 R92, [R2+0x13000] ;  /* 0x01300000025c783b */ /* 0x000ee80000000200 */
[----:B------:R-:W4:Y:S04]  /*5db0*/  LDSM.16.MT88.4 R80, [R0+0xe000] ;  /* 0x00e000000050783b */ /* 0x000f280000004200 */
[----:B------:R-:W4:Y:S04]  /*5dc0*/  LDSM.16.MT88.4 R244, [R0+0x10000] ;  /* 0x0100000000f4783b */ /* 0x000f280000004200 */
[----:B--2---:R-:W2:Y:S04]  /*5dd0*/  LDL R43, [R1+0x1c] ;  /* 0x00001c00012b7983 */ /* 0x004ea80000100800 */
[----:B------:R4:W-:Y:S04]  /*5de0*/  STL.64 [R1+0xb0], R40 ;  /* 0x0000b02801007387 */ /* 0x0009e80000100a00 */
[----:B------:R-:W-:Y:S04]  /*5df0*/  STL.64 [R1+0xa8], R38 ;  /* 0x0000a82601007387 */ /* 0x000fe80000100a00 */
[----:B------:R-:W-:Y:S04]  /*5e00*/  STL.64 [R1+0xa0], R36 ;  /* 0x0000a02401007387 */ /* 0x000fe80000100a00 */
[----:B------:R-:W-:Y:S04]  /*5e10*/  STL.64 [R1+0x98], R34 ;  /* 0x0000982201007387 */ /* 0x000fe80000100a00 */
[----:B------:R-:W-:Y:S01]  /*5e20*/  STL.64 [R1+0x90], R32 ;  /* 0x0000902001007387 */ /* 0x000fe20000100a00 */
[-C--:B-1----:R-:W-:Y:S03]  /*5e30*/  HMMA.16816.F32.BF16 R4, R96, R16.reuse, RZ ;  /* 0x000000106004723c */ /* 0x082fe600000418ff */
[----:B------:R-:W-:Y:S04]  /*5e40*/  LDSM.16.MT88.4 R32, [R0+0xe800] ;  /* 0x00e800000020783b */ /* 0x000fe80000004200 */
[----:B------:R-:W-:Y:S01]  /*5e50*/  STL.64 [R1+0x88], R30 ;  /* 0x0000881e01007387 */ /* 0x000fe20000100a00 */
[C---:B---3--:R-:W-:Y:S03]  /*5e60*/  HMMA.16816.F32.BF16 R8, R92.reuse, R16, RZ ;  /* 0x000000105c08723c */ /* 0x048fe600000418ff */
[----:B------:R-:W-:Y:S04]  /*5e70*/  STL.64 [R1+0x80], R28 ;  /* 0x0000801c01007387 */ /* 0x000fe80000100a00 */
[----:B------:R-:W-:Y:S01]  /*5e80*/  LDSM.16.MT88.4 R28, [R0+0xc800] ;  /* 0x00c80000001c783b */ /* 0x000fe20000004200 */
[-C--:B------:R-:W-:Y:S03]  /*5e90*/  HMMA.16816.F32.BF16 R12, R92, R18.reuse, RZ ;  /* 0x000000125c0c723c */ /* 0x080fe600000418ff */
[----:B------:R-:W-:Y:S04]  /*5ea0*/  STL.64 [R1+0x78], R26 ;  /* 0x0000781a01007387 */ /* 0x000fe80000100a00 */
[----:B------:R-:W-:Y:S01]  /*5eb0*/  STL.64 [R1+0x70], R24 ;  /* 0x0000701801007387 */ /* 0x000fe20000100a00 */
[C---:B------:R-:W-:Y:S03]  /*5ec0*/  HMMA.16816.F32.BF16 R16, R96.reuse, R18, RZ ;  /* 0x000000126010723c */ /* 0x040fe600000418ff */
[----:B------:R1:W-:Y:S04]  /*5ed0*/  STL.64 [R1+0x68], R22 ;  /* 0x0000681601007387 */ /* 0x0003e80000100a00 */
[----:B------:R3:W-:Y:S01]  /*5ee0*/  STL.64 [R1+0x60], R20 ;  /* 0x0000601401007387 */ /* 0x0007e20000100a00 */
[-C--:B----4-:R-:W-:Y:S01]  /*5ef0*/  HMMA.16816.F32.BF16 R68, R96, R80.reuse, RZ ;  /* 0x000000506044723c */ /* 0x090fe200000418ff */
[----:B------:R-:W4:Y:S07]  /*5f00*/  S2R R40, SR_TID.X ;  /* 0x0000000000287919 */ /* 0x000f2e0000002100 */
[C---:B------:R-:W-:Y:S08]  /*5f10*/  HMMA.16816.F32.BF16 R72, R92.reuse, R80, RZ ;  /* 0x000000505c48723c */ /* 0x040ff000000418ff */
[-C--:B------:R-:W-:Y:S01]  /*5f20*/  HMMA.16816.F32.BF16 R76, R92, R82.reuse, RZ ;  /* 0x000000525c4c723c */ /* 0x080fe200000418ff */
[----:B-1----:R-:W4:Y:S07]  /*5f30*/  LDL.LU.64 R22, [R1+0x30] ;  /* 0x0000300001167983 */ /* 0x002f2e0000300a00 */
[C---:B------:R-:W-:Y:S01]  /*5f40*/  HMMA.16816.F32.BF16 R80, R96.reuse, R82, RZ ;  /* 0x000000526050723c */ /* 0x040fe200000418ff */
[----:B---3--:R-:W1:Y:S01]  /*5f50*/  LDC R20, c[0x0][0x44c] ;  /* 0x00011300ff147b82 */ /* 0x008e620000000800 */
[----:B------:R-:W3:Y:S06]  /*5f60*/  LDL R41, [R1+0x48] ;  /* 0x0000480001297983 */ /* 0x000eec0000100800 */
[-C--:B------:R-:W-:Y:S08]  /*5f70*/  HMMA.16816.F32.BF16 R84, R96, R244.reuse, RZ ;  /* 0x000000f46054723c */ /* 0x080ff000000418ff */
[C---:B------:R-:W-:Y:S08]  /*5f80*/  HMMA.16816.F32.BF16 R88, R92.reuse, R244, RZ ;  /* 0x000000f45c58723c */ /* 0x040ff000000418ff */
[-C--:B------:R-:W-:Y:S08]  /*5f90*/  HMMA.16816.F32.BF16 R92, R92, R246.reuse, RZ ;  /* 0x000000f65c5c723c */ /* 0x080ff000000418ff */
[----:B------:R-:W-:Y:S02]  /*5fa0*/  HMMA.16816.F32.BF16 R96, R96, R246, RZ ;  /* 0x000000f66060723c */ /* 0x000fe400000418ff */
[C---:B--2---:R-:W-:Y:S05]  /*5fb0*/  IMAD.IADD R244, R43.reuse, 0x1, R2 ;  /* 0x000000012bf47824 */ /* 0x044fea00078e0202 */
[----:B------:R-:W2:Y:S04]  /*5fc0*/  LDSM.16.M88.4 R248, [R244+0x12000] ;  /* 0x01200000f4f8783b */ /* 0x000ea80000000200 */
[----:B------:R-:W1:Y:S04]  /*5fd0*/  LDSM.16.M88.4 R36, [R244+0x13000] ;  /* 0x01300000f424783b */ /* 0x000e680000000200 */
[----:B------:R-:W4:Y:S01]  /*5fe0*/  LDSM.16.MT88.4 R244, [R0+0x10800] ;  /* 0x0108000000f4783b */ /* 0x000f220000004200 */
[-C--:B--2---:R-:W-:Y:S08]  /*5ff0*/  HMMA.16816.F32.BF16 R4, R248, R28.reuse, R4 ;  /* 0x0000001cf804723c */ /* 0x084ff00000041804 */
[C---:B-1----:R-:W-:Y:S08]  /*6000*/  HMMA.16816.F32.BF16 R8, R36.reuse, R28, R8 ;  /* 0x0000001c2408723c */ /* 0x042ff00000041808 */
[-C--:B------:R-:W-:Y:S08]  /*6010*/  HMMA.16816.F32.BF16 R12, R36, R30.reuse, R12 ;  /* 0x0000001e240c723c */ /* 0x080ff0000004180c */
[C---:B------:R-:W-:Y:S01]  /*6020*/  HMMA.16816.F32.BF16 R16, R248.reuse, R30, R16 ;  /* 0x0000001ef810723c */ /* 0x040fe20000041810 */
[----:B------:R-:W-:Y:S07]  /*6030*/  LDSM.16.MT88.4 R28, [R0+0xd000] ;  /* 0x00d00000001c783b */ /* 0x000fee0000004200 */
[-C--:B------:R-:W-:Y:S08]  /*6040*/  HMMA.16816.F32.BF16 R68, R248, R32.reuse, R68 ;  /* 0x00000020f844723c */ /* 0x080ff00000041844 */
[C---:B------:R-:W-:Y:S08]  /*6050*/  HMMA.16816.F32.BF16 R72, R36.reuse, R32, R72 ;  /* 0x000000202448723c */ /* 0x040ff00000041848 */
[-C--:B------:R-:W-:Y:S08]  /*6060*/  HMMA.16816.F32.BF16 R76, R36, R34.reuse, R76 ;  /* 0x00000022244c723c */ /* 0x080ff0000004184c */
[C---:B------:R-:W-:Y:S08]  /*6070*/  HMMA.16816.F32.BF16 R80, R248.reuse, R34, R80 ;  /* 0x00000022f850723c */ /* 0x040ff00000041850 */
[-C--:B----4-:R-:W-:Y:S08]  /*6080*/  HMMA.16816.F32.BF16 R84, R248, R244.reuse, R84 ;  /* 0x000000f4f854723c */ /* 0x090ff00000041854 */
[C---:B------:R-:W-:Y:S04]  /*6090*/  HMMA.16816.F32.BF16 R88, R36.reuse, R244, R88 ;  /* 0x000000f42458723c */ /* 0x040fe80000041858 */
[C---:B------:R-:W-:Y:S02]  /*60a0*/  VIADD R244, R2.reuse, 0x12000 ;  /* 0x0001200002f47836 */ /* 0x040fe40000000000 */
[----:B------:R-:W-:Y:S02]  /*60b0*/  VIADD R2, R2, 0x12040 ;  /* 0x0001204002027836 */ /* 0x000fe40000000000 */
[-C--:B------:R-:W-:Y:S01]  /*60c0*/  HMMA.16816.F32.BF16 R92, R36, R246.reuse, R92 ;  /* 0x000000f6245c723c */ /* 0x080fe2000004185c */
[----:B------:R-:W-:Y:S02]  /*60d0*/  LDSM.16.MT88.4 R36, [R0+0x11800] ;  /* 0x011800000024783b */ /* 0x000fe40000004200 */
[----:B------:R-:W-:Y:S05]  /*60e0*/  @P3 VIADD R2, R244, 0xffffffc0 ;  /* 0xffffffc0f4023836 */ /* 0x000fea0000000000 */
[----:B------:R-:W-:Y:S01]  /*60f0*/  HMMA.16816.F32.BF16 R96, R248, R246, R96 ;  /* 0x000000f6f860723c */ /* 0x000fe20000041860 */
[----:B------:R-:W1:Y:S04]  /*6100*/  LDSM.16.M88.4 R32, [R2] ;  /* 0x000000000220783b */ /* 0x000e680000000200 */
[----:B------:R2:W4:Y:S04]  /*6110*/  LDSM.16.M88.4 R24, [R2+0x1000] ;  /* 0x001000000218783b */ /* 0x0005280000000200 */
[----:B------:R-:W3:Y:S04]  /*6120*/  LDSM.16.MT88.4 R244, [R0+0xf000] ;  /* 0x00f0000000f4783b */ /* 0x000ee80000004200 */
[----:B------:R-:W3:Y:S01]  /*6130*/  LDSM.16.MT88.4 R248, [R0+0x11000] ;  /* 0x0110000000f8783b */ /* 0x000ee20000004200 */
[----:B--2---:R-:W-:Y:S01]  /*6140*/  IMAD.IADD R2, R43, 0x1, R2 ;  /* 0x000000012b027824 */ /* 0x004fe200078e0202 */
[-C--:B-1----:R-:W-:Y:S08]  /*6150*/  HMMA.16816.F32.BF16 R4, R32, R28.reuse, R4 ;  /* 0x0000001c2004723c */ /* 0x082ff00000041804 */
[C---:B----4-:R-:W-:Y:S08]  /*6160*/  HMMA.16816.F32.BF16 R8, R24.reuse, R28, R8 ;  /* 0x0000001c1808723c */ /* 0x050ff00000041808 */
[-C--:B------:R-:W-:Y:S08]  /*6170*/  HMMA.16816.F32.BF16 R12, R24, R30.reuse, R12 ;  /* 0x0000001e180c723c */ /* 0x080ff0000004180c */
[C---:B------:R-:W-:Y:S01]  /*6180*/  HMMA.16816.F32.BF16 R16, R32.reuse, R30, R16 ;  /* 0x0000001e2010723c */ /* 0x040fe20000041810 */
[----:B------:R-:W-:Y:S07]  /*6190*/  LDSM.16.MT88.4 R28, [R0+0xd800] ;  /* 0x00d80000001c783b */ /* 0x000fee0000004200 */
[-C--:B---3--:R-:W-:Y:S08]  /*61a0*/  HMMA.16816.F32.BF16 R68, R32, R244.reuse, R68 ;  /* 0x000000f42044723c */ /* 0x088ff00000041844 */
[C---:B------:R-:W-:Y:S08]  /*61b0*/  HMMA.16816.F32.BF16 R72, R24.reuse, R244, R72 ;  /* 0x000000f41848723c */ /* 0x040ff00000041848 */
[-C--:B------:R-:W-:Y:S08]  /*61c0*/  HMMA.16816.F32.BF16 R76, R24, R246.reuse, R76 ;  /* 0x000000f6184c723c */ /* 0x080ff0000004184c */
[C---:B------:R-:W-:Y:S01]  /*61d0*/  HMMA.16816.F32.BF16 R80, R32.reuse, R246, R80 ;  /* 0x000000f62050723c */ /* 0x040fe20000041850 */
[----:B------:R-:W1:Y:S07]  /*61e0*/  LDSM.16.M88.4 R244, [R2] ;  /* 0x0000000002f4783b */ /* 0x000e6e0000000200 */
[-C--:B------:R-:W-:Y:S08]  /*61f0*/  HMMA.16816.F32.BF16 R84, R32, R248.reuse, R84 ;  /* 0x000000f82054723c */ /* 0x080ff00000041854 */
[C---:B------:R-:W-:Y:S08]  /*6200*/  HMMA.16816.F32.BF16 R88, R24.reuse, R248, R88 ;  /* 0x000000f81858723c */ /* 0x040ff00000041858 */
[-C--:B------:R-:W-:Y:S01]  /*6210*/  HMMA.16816.F32.BF16 R92, R24, R250.reuse, R92 ;  /* 0x000000fa185c723c */ /* 0x080fe2000004185c */
[----:B------:R2:W3:Y:S07]  /*6220*/  LDSM.16.M88.4 R24, [R2+0x1000] ;  /* 0x001000000218783b */ /* 0x0004ee0000000200 */
[----:B------:R-:W-:Y:S01]  /*6230*/  HMMA.16816.F32.BF16 R96, R32, R250, R96 ;  /* 0x000000fa2060723c */ /* 0x000fe20000041860 */
[----:B------:R-:W4:Y:S07]  /*6240*/  LDSM.16.MT88.4 R248, [R0+0xf800] ;  /* 0x00f8000000f8783b */ /* 0x000f2e0000004200 */
[-C--:B-1----:R-:W-:Y:S05]  /*6250*/  HMMA.16816.F32.BF16 R4, R244, R28.reuse, R4 ;  /* 0x0000001cf404723c */ /* 0x082fea0000041804 */
[----:B--2---:R-:W-:Y:S04]  /*6260*/  IMAD R2, R20, UR9, RZ ;  /* 0x0000000914027c24 */ /* 0x004fe8000f8e02ff */
[C---:B------:R-:W-:Y:S02]  /*6270*/  IMAD.U32 R21, R2.reuse, -0x40, RZ ;  /* 0xffffffc002157824 */ /* 0x040fe400078e00ff */
[----:B------:R-:W-:Y:S03]  /*6280*/  IMAD.SHL.U32 R32, R2, 0x8, RZ ;  /* 0x0000000802207824 */ /* 0x000fe600078e00ff */
[C---:B------:R-:W-:Y:S04]  /*6290*/  LEA R20, P0, R21.reuse, R22, 0x2 ;  /* 0x0000001615147211 */ /* 0x040fe800078010ff */
[----:B------:R-:W-:Y:S02]  /*62a0*/  LEA.HI.X.SX32 R21, R21, R23, 0x2, P0 ;  /* 0x0000001715157211 */ /* 0x000fe400000f16ff */
[C---:B------:R-:W-:Y:S01]  /*62b0*/  LEA R22, P0, R32.reuse, R20, 0x2 ;  /* 0x0000001420167211 */ /* 0x040fe200078010ff */
[C---:B---3--:R-:W-:Y:S02]  /*62c0*/  HMMA.16816.F32.BF16 R8, R24.reuse, R28, R8 ;  /* 0x0000001c1808723c */ /* 0x048fe40000041808 */
[----:B------:R-:W-:Y:S02]  /*62d0*/  STL.64 [R1+0x30], R20 ;  /* 0x0000301401007387 */ /* 0x000fe40000100a00 */
[----:B------:R-:W-:Y:S02]  /*62e0*/  LEA.HI.X.SX32 R23, R32, R21, 0x2, P0 ;  /* 0x0000001520177211 */ /* 0x000fe400000f16ff */
[----:B------:R-:W2:Y:S01]  /*62f0*/  LDL R43, [R1+0x4c] ;  /* 0x00004c00012b7983 */ /* 0x000ea20000100800 */
[C---:B------:R-:W-:Y:S01]  /*6300*/  LEA R34, P0, R2.reuse, R22, 0x5 ;  /* 0x0000001602227211 */ /* 0x040fe200078028ff */
[-C--:B------:R-:W-:Y:S02]  /*6310*/  HMMA.16816.F32.BF16 R12, R24, R30.reuse, R12 ;  /* 0x0000001e180c723c */ /* 0x080fe4000004180c */
[----:B------:R-:W3:Y:S01]  /*6320*/  LDL R42, [R1+0x50] ;  /* 0x00005000012a7983 */ /* 0x000ee20000100800 */
[C---:B------:R-:W-:Y:S02]  /*6330*/  LEA.HI.X.SX32 R35, R2.reuse, R23, 0x5, P0 ;  /* 0x0000001702237211 */ /* 0x040fe400000f2eff */
[C---:B------:R-:W-:Y:S03]  /*6340*/  LEA R32, P0, R2.reuse, R34, 0x5 ;  /* 0x0000002202207211 */ /* 0x040fe600078028ff */
[C---:B------:R-:W-:Y:S04]  /*6350*/  HMMA.16816.F32.BF16 R16, R244.reuse, R30, R16 ;  /* 0x0000001ef410723c */ /* 0x040fe80000041810 */
[C---:B------:R-:W-:Y:S02]  /*6360*/  LEA.HI.X.SX32 R33, R2.reuse, R35, 0x5, P0 ;  /* 0x0000002302217211 */ /* 0x040fe400000f2eff */
[C---:B------:R-:W-:Y:S02]  /*6370*/  LEA R30, P0, R2.reuse, R32, 0x5 ;  /* 0x00000020021e7211 */ /* 0x040fe400078028ff */
[-C--:B----4-:R-:W-:Y:S03]  /*6380*/  HMMA.16816.F32.BF16 R68, R244, R248.reuse, R68 ;  /* 0x000000f8f444723c */ /* 0x090fe60000041844 */
[C---:B------:R-:W-:Y:S02]  /*6390*/  LEA.HI.X.SX32 R31, R2.reuse, R33, 0x5, P0 ;  /* 0x00000021021f7211 */ /* 0x040fe400000f2eff */
[C---:B------:R-:W-:Y:S03]  /*63a0*/  LEA R28, P0, R2.reuse, R30, 0x5 ;  /* 0x0000001e021c7211 */ /* 0x040fe600078028ff */
[C---:B------:R-:W-:Y:S04]  /*63b0*/  HMMA.16816.F32.BF16 R72, R24.reuse, R248, R72 ;  /* 0x000000f81848723c */ /* 0x040fe80000041848 */
[C---:B------:R-:W-:Y:S04]  /*63c0*/  LEA.HI.X.SX32 R29, R2.reuse, R31, 0x5, P0 ;  /* 0x0000001f021d7211 */ /* 0x040fe800000f2eff */
[-C--:B------:R-:W-:Y:S08]  /*63d0*/  HMMA.16816.F32.BF16 R76, R24, R250.reuse, R76 ;  /* 0x000000fa184c723c */ /* 0x080ff0000004184c */
[C---:B------:R-:W-:Y:S04]  /*63e0*/  HMMA.16816.F32.BF16 R80, R244.reuse, R250, R80 ;  /* 0x000000faf450723c */ /* 0x040fe80000041850 */
[C---:B------:R-:W-:Y:S04]  /*63f0*/  LEA R250, P0, R2.reuse, R28, 0x5 ;  /* 0x0000001c02fa7211 */ /* 0x040fe800078028ff */
[-C--:B------:R-:W-:Y:S03]  /*6400*/  HMMA.16816.F32.BF16 R84, R244, R36.reuse, R84 ;  /* 0x00000024f454723c */ /* 0x080fe60000041854 */
[C---:B------:R-:W-:Y:S05]  /*6410*/  LEA.HI.X.SX32 R251, R2.reuse, R29, 0x5, P0 ;  /* 0x0000001d02fb7211 */ /* 0x040fea00000f2eff */
[C---:B------:R-:W-:Y:S08]  /*6420*/  HMMA.16816.F32.BF16 R88, R24.reuse, R36, R88 ;  /* 0x000000241858723c */ /* 0x040ff00000041858 */
[-C--:B------:R-:W-:Y:S03]  /*6430*/  HMMA.16816.F32.BF16 R92, R24, R38.reuse, R92 ;  /* 0x00000026185c723c */ /* 0x080fe6000004185c */
[C---:B------:R-:W-:Y:S04]  /*6440*/  LEA R26, P0, R2.reuse, R250, 0x5 ;  /* 0x000000fa021a7211 */ /* 0x040fe800078028ff */
[C---:B------:R-:W-:Y:S01]  /*6450*/  LEA.HI.X.SX32 R27, R2.reuse, R251, 0x5, P0 ;  /* 0x000000fb021b7211 */ /* 0x040fe200000f2eff */
[----:B------:R-:W-:Y:S01]  /*6460*/  HMMA.16816.F32.BF16 R96, R244, R38, R96 ;  /* 0x00000026f460723c */ /* 0x000fe20000041860 */
[----:B------:R-:W-:Y:S03]  /*6470*/  IMAD.MOV.U32 R246, RZ, RZ, 0x4 ;  /* 0x00000004fff67424 */ /* 0x000fe600078e00ff */
[----:B------:R-:W-:Y:S01]  /*6480*/  SHF.R.U32.HI R244, RZ, 0x1, R40 ;  /* 0x00000001fff47819 */ /* 0x000fe20000011628 */
[----:B------:R-:W-:Y:S01]  /*6490*/  IMAD.WIDE R24, R2, -0xc0, R26 ;  /* 0xffffff4002187825 */ /* 0x000fe200078e021a */
[----:B------:R-:W-:Y:S02]  /*64a0*/  SHF.R.U32.HI R245, RZ, 0x2, R40 ;  /* 0x00000002fff57819 */ /* 0x000fe40000011628 */
[----:B------:R-:W-:Y:S04]  /*64b0*/  @P1 LOP3.LUT R244, R244, 0x30, RZ, 0xc0, !PT ;  /* 0x00000030f4f41812 */ /* 0x000fe800078ec0ff */
[----:B------:R-:W-:Y:S02]  /*64c0*/  @P1 LOP3.LUT R41, R244, 0x7, R245, 0xf8, !PT ;  /* 0x00000007f4291812 */ /* 0x000fe400078ef8f5 */
[C---:B------:R-:W-:Y:S03]  /*64d0*/  LEA R244, P0, R2.reuse, R24, 0x5 ;  /* 0x0000001802f47211 */ /* 0x040fe600078028ff */
[----:B------:R-:W-:Y:S01]  /*64e0*/  @P1 IMAD.WIDE.U32 R246, R41, R246, UR18 ;  /* 0x0000001229f61e25 */ /* 0x000fe2000f8e00f6 */
[----:B------:R-:W-:Y:S01]  /*64f0*/  @P1 STL [R1+0x48], R41 ;  /* 0x0000482901001387 */ /* 0x000fe20000100800 */
[----:B------:R-:W-:Y:S01]  /*6500*/  @UP2 UMOV UR18, UR17 ;  /* 0x0000001100122c82 */ /* 0x000fe20008000000 */
[C---:B------:R-:W-:Y:S01]  /*6510*/  LEA.HI.X.SX32 R245, R2.reuse, R25, 0x5, P0 ;  /* 0x0000001902f57211 */ /* 0x040fe200000f2eff */
[----:B------:R-:W-:Y:S01]  /*6520*/  @UP2 UMOV UR19, UR16 ;  /* 0x0000001000132c82 */ /* 0x000fe20008000000 */
[C---:B------:R-:W-:Y:S04]  /*6530*/  LEA R248, P0, R2.reuse, R244, 0x5 ;  /* 0x000000f402f87211 */ /* 0x040fe800078028ff */
[C---:B------:R-:W-:Y:S01]  /*6540*/  LEA.HI.X.SX32 R249, R2.reuse, R245, 0x5, P0 ;  /* 0x000000f502f97211 */ /* 0x040fe200000f2eff */
[----:B--2---:R-:W2:Y:S04]  /*6550*/  @P1 LDG.E R43, desc[UR34][R246.64+-0xe0] ;  /* 0xffff2022f62b1981 */ /* 0x004ea8000c1e1900 */
[----:B---3--:R1:W3:Y:S04]  /*6560*/  @P1 LDG.E R42, desc[UR34][R246.64+-0x100] ;  /* 0xffff0022f62a1981 */ /* 0x0082e8000c1e1900 */
[----:B------:R4:W-:Y:S04]  /*6570*/  REDG.E.ADD.F32.FTZ.RN.STRONG.GPU desc[UR34][R20.64], R4 ;  /* 0x00000004140079a6 */ /* 0x0009e8000c12f322 */
[----:B------:R1:W-:Y:S04]  /*6580*/  REDG.E.ADD.F32.FTZ.RN.STRONG.GPU desc[UR34][R22.64], R5 ;  /* 0x00000005160079a6 */ /* 0x0003e8000c12f322 */
[----:B------:R-:W-:Y:S04]  /*6590*/  REDG.E.ADD.F32.FTZ.RN.STRONG.GPU desc[UR34][R34.64], R6 ;  /* 0x00000006220079a6 */ /* 0x000fe8000c12f322 */
[----:B------:R-:W-:Y:S04]  /*65a0*/  REDG.E.ADD.F32.FTZ.RN.STRONG.GPU desc[UR34][R32.64], R7 ;  /* 0x00000007200079a6 */ /* 0x000fe8000c12f322 */
[----:B------:R-:W-:Y:S04]  /*65b0*/  REDG.E.ADD.F32.FTZ.RN.STRONG.GPU desc[UR34][R30.64], R8 ;  /* 0x000000081e0079a6 */ /* 0x000fe8000c12f322 */
[----:B------:R-:W-:Y:S04]  /*65c0*/  REDG.E.ADD.F32.FTZ.RN.STRONG.GPU desc[UR34][R28.64], R9 ;  /* 0x000000091c0079a6 */ /* 0x000fe8000c12f322 */
[----:B------:R-:W-:Y:S01]  /*65d0*/  REDG.E.ADD.F32.FTZ.RN.STRONG.GPU desc[UR34][R250.64], R10 ;  /* 0x0000000afa0079a6 */ /* 0x000fe2000c12f322 */
[C---:B----4-:R-:W-:Y:S03]  /*65e0*/  LEA R4, P0, R2.reuse, R248, 0x5 ;  /* 0x000000f802047211 */ /* 0x050fe600078028ff */
[----:B------:R-:W-:Y:S01]  /*65f0*/  REDG.E.ADD.F32.FTZ.RN.STRONG.GPU desc[UR34][R26.64], R11 ;  /* 0x0000000b1a0079a6 */ /* 0x000fe2000c12f322 */
[C---:B-1----:R-:W-:Y:S03]  /*6600*/  LEA.HI.X.SX32 R5, R2.reuse, R249, 0x5, P0 ;  /* 0x000000f902057211 */ /* 0x042fe600000f2eff */
[----:B------:R-:W-:Y:S01]  /*6610*/  REDG.E.ADD.F32.FTZ.RN.STRONG.GPU desc[UR34][R20.64+0x80], R16 ;  /* 0x00008010140079a6 */ /* 0x000fe2000c12f322 */
[C---:B------:R-:W-:Y:S03]  /*6620*/  LEA R22, P0, R2.reuse, R4, 0x5 ;  /* 0x0000000402167211 */ /* 0x040fe600078028ff */
[----:B------:R-:W-:Y:S01]  /*6630*/  REDG.E.ADD.F32.FTZ.RN.STRONG.GPU desc[UR34][R24.64+0x80], R17 ;  /* 0x00008011180079a6 */ /* 0x000fe2000c12f322 */
[C---:B------:R-:W-:Y:S02]  /*6640*/  LEA.HI.X.SX32 R23, R2.reuse, R5, 0x5, P0 ;  /* 0x0000000502177211 */ /* 0x040fe400000f2eff */
[C---:B------:R-:W-:Y:S01]  /*6650*/  LEA R246, P0, R2.reuse, R22, 0x5 ;  /* 0x0000001602f67211 */ /* 0x040fe200078028ff */
[----:B------:R-:W-:Y:S03]  /*6660*/  REDG.E.ADD.F32.FTZ.RN.STRONG.GPU desc[UR34][R244.64+0x80], R18 ;  /* 0x00008012f40079a6 */ /* 0x000fe6000c12f322 */
[C---:B------:R-:W-:Y:S01]  /*6670*/  LEA.HI.X.SX32 R247, R2.reuse, R23, 0x5, P0 ;  /* 0x0000001702f77211 */ /* 0x040fe200000f2eff */
[----:B------:R-:W-:Y:S04]  /*6680*/  REDG.E.ADD.F32.FTZ.RN.STRONG.GPU desc[UR34][R248.64+0x80], R19 ;  /* 0x00008013f80079a6 */ /* 0x000fe8000c12f322 */
[----:B------:R-:W-:Y:S04]  /*6690*/  REDG.E.ADD.F32.FTZ.RN.STRONG.GPU desc[UR34][R4.64+0x80], R12 ;  /* 0x0000800c040079a6 */ /* 0x000fe8000c12f322 */
[----:B------:R-:W-:Y:S04]  /*66a0*/  REDG.E.ADD.F32.FTZ.RN.STRONG.GPU desc[UR34][R22.64+0x80], R13 ;  /* 0x0000800d160079a6 */ /* 0x000fe8000c12f322 */
[----:B------:R-:W-:Y:S04]  /*66b0*/  REDG.E.ADD.F32.FTZ.RN.STRONG.GPU desc[UR34][R246.64+0x80], R14 ;  /* 0x0000800ef60079a6 */ /* 0x000fe8000c12f322 */
[----:B--2---:R-:W-:Y:S04]  /*66c0*/  @P1 STL [R1+0x4c], R43 ;  /* 0x00004c2b01001387 */ /* 0x004fe80000100800 */
[----:B---3--:R1:W-:Y:S02]  /*66d0*/  @P1 STL [R1+0x50], R42 ;  /* 0x0000502a01001387 */ /* 0x0083e40000100800 */
[C---:B-1----:R-:W-:Y:S04]  /*66e0*/  LEA R42, P0, R2.reuse, R246, 0x5 ;  /* 0x000000f6022a7211 */ /* 0x042fe800078028ff */
[C---:B------:R-:W-:Y:S03]  /*66f0*/  LEA.HI.X.SX32 R43, R2.reuse, R247, 0x5, P0 ;  /* 0x000000f7022b7211 */ /* 0x040fe600000f2eff */
[C---:B------:R-:W-:Y:S02]  /*6700*/  IMAD.WIDE R40, R2.reuse, -0xc0, R42 ;  /* 0xffffff4002287825 */ /* 0x040fe400078e022a */
[----:B------:R1:W-:Y:S01]  /*6710*/  REDG.E.ADD.F32.FTZ.RN.STRONG.GPU desc[UR34][R42.64+0x80], R15 ;  /* 0x0000800f2a0079a6 */ /* 0x0003e2000c12f322 */
[C---:B------:R-:W-:Y:S03]  /*6720*/  LEA R38, P0, R2.reuse, R40, 0x5 ;  /* 0x0000002802267211 */ /* 0x040fe600078028ff */
[----:B------:R-:W-:Y:S01]  /*6730*/  REDG.E.ADD.F32.FTZ.RN.STRONG.GPU desc[UR34][R20.64+0x100], R68 ;  /* 0x00010044140079a6 */ /* 0x000fe2000c12f322 */
[C---:B------:R-:W-:Y:S03]  /*6740*/  LEA.HI.X.SX32 R39, R2.reuse, R41, 0x5, P0 ;  /* 0x0000002902277211 */ /* 0x040fe600000f2eff */
[----:B------:R2:W-:Y:S01]  /*6750*/  REDG.E.ADD.F32.FTZ.RN.STRONG.GPU desc[UR34][R40.64+0x100], R69 ;  /* 0x00010045280079a6 */ /* 0x0005e2000c12f322 */
[C---:B------:R-:W-:Y:S03]  /*6760*/  LEA R8, P0, R2.reuse, R38, 0x5 ;  /* 0x0000002602087211 */ /* 0x040fe600078028ff */
[----:B------:R3:W-:Y:S01]  /*6770*/  REDG.E.ADD.F32.FTZ.RN.STRONG.GPU desc[UR34][R38.64+0x100], R70 ;  /* 0x00010046260079a6 */ /* 0x0007e2000c12f322 */
[C---:B------:R-:W-:Y:S02]  /*6780*/  LEA.HI.X.SX32 R9, R2.reuse, R39, 0x5, P0 ;  /* 0x0000002702097211 */ /* 0x040fe400000f2eff */
[C---:B------:R-:W-:Y:S03]  /*6790*/  LEA R6, P0, R2.reuse, R8, 0x5 ;  /* 0x0000000802067211 */ /* 0x040fe600078028ff */
[----:B------:R-:W-:Y:S01]  /*67a0*/  REDG.E.ADD.F32.FTZ.RN.STRONG.GPU desc[UR34][R8.64+0x100], R71 ;  /* 0x00010047080079a6 */ /* 0x000fe2000c12f322 */
[C---:B------:R-:W-:Y:S02]  /*67b0*/  LEA.HI.X.SX32 R7, R2.reuse, R9, 0x5, P0 ;  /* 0x0000000902077211 */ /* 0x040fe400000f2eff */
[C---:B------:R-:W-:Y:S03]  /*67c0*/  LEA R36, P0, R2.reuse, R6, 0x5 ;  /* 0x0000000602247211 */ /* 0x040fe600078028ff */
[----:B------:R-:W-:Y:S01]  /*67d0*/  REDG.E.ADD.F32.FTZ.RN.STRONG.GPU desc[UR34][R6.64+0x100], R72 ;  /* 0x00010048060079a6 */ /* 0x000fe2000c12f322 */
[C---:B------:R-:W-:Y:S02]  /*67e0*/  LEA.HI.X.SX32 R37, R2.reuse, R7, 0x5, P0 ;  /* 0x0000000702257211 */ /* 0x040fe400000f2eff */
[C---:B------:R-:W-:Y:S01]  /*67f0*/  LEA R34, P0, R2.reuse, R36, 0x5 ;  /* 0x0000002402227211 */ /* 0x040fe200078028ff */
[----:B-1----:R1:W5:Y:S03]  /*6800*/  LDL.LU.64 R42, [R1+0xb8] ;  /* 0x0000b800012a7983 */ /* 0x0023660000300a00 */
[C---:B------:R-:W-:Y:S01]  /*6810*/  LEA.HI.X.SX32 R35, R2.reuse, R37, 0x5, P0 ;  /* 0x0000002502237211 */ /* 0x040fe200000f2eff */
[----:B------:R4:W-:Y:S01]  /*6820*/  REDG.E.ADD.F32.FTZ.RN.STRONG.GPU desc[UR34][R36.64+0x100], R73 ;  /* 0x00010049240079a6 */ /* 0x0009e2000c12f322 */
[C---:B------:R-:W-:Y:S03]  /*6830*/  LEA R32, P0, R2.reuse, R34, 0x5 ;  /* 0x0000002202207211 */ /* 0x040fe600078028ff */
[----:B------:R-:W-:Y:S01]  /*6840*/  REDG.E.ADD.F32.FTZ.RN.STRONG.GPU desc[UR34][R34.64+0x100], R74 ;  /* 0x0001004a220079a6 */ /* 0x000fe2000c12f322 */
[C---:B------:R-:W-:Y:S03]  /*6850*/  LEA.HI.X.SX32 R33, R2.reuse, R35, 0x5, P0 ;  /* 0x0000002302217211 */ /* 0x040fe600000f2eff */
[----:B--2---:R1:W5:Y:S01]  /*6860*/  LDL.LU.64 R40, [R1+0xb0] ;  /* 0x0000b00001287983 */ /* 0x0043620000300a00 */
[C---:B------:R-:W-:Y:S03]  /*6870*/  IMAD.WIDE R30, R2.reuse, -0xc0, R32 ;  /* 0xffffff40021e7825 */ /* 0x040fe600078e0220 */
[----:B------:R-:W-:Y:S01]  /*6880*/  REDG.E.ADD.F32.FTZ.RN.STRONG.GPU desc[UR34][R32.64+0x100], R75 ;  /* 0x0001004b200079a6 */ /* 0x000fe2000c12f322 */
[C---:B------:R-:W-:Y:S03]  /*6890*/  LEA R28, P0, R2.reuse, R30, 0x5 ;  /* 0x0000001e021c7211 */ /* 0x040fe600078028ff */
[----:B------:R-:W-:Y:S01]  /*68a0*/  REDG.E.ADD.F32.FTZ.RN.STRONG.GPU desc[UR34][R20.64+0x180], R80 ;  /* 0x00018050140079a6 */ /* 0x000fe2000c12f322 */
[C---:B------:R-:W-:Y:S03]  /*68b0*/  LEA.HI.X.SX32 R29, R2.reuse, R31, 0x5, P0 ;  /* 0x0000001f021d7211 */ /* 0x040fe600000f2eff */
[----:B------:R-:W-:Y:S01]  /*68c0*/  REDG.E.ADD.F32.FTZ.RN.STRONG.GPU desc[UR34][R30.64+0x180], R81 ;  /* 0x000180511e0079a6 */ /* 0x000fe2000c12f322 */
[C---:B------:R-:W-:Y:S03]  /*68d0*/  LEA R26, P0, R2.reuse, R28, 0x5 ;  /* 0x0000001c021a7211 */ /* 0x040fe600078028ff */
[----:B------:R-:W-:Y:S01]  /*68e0*/  REDG.E.ADD.F32.FTZ.RN.STRONG.GPU desc[UR34][R28.64+0x180], R82 ;  /* 0x000180521c0079a6 */ /* 0x000fe2000c12f322 */
[C---:B------:R-:W-:Y:S02]  /*68f0*/  LEA.HI.X.SX32 R27, R2.reuse, R29, 0x5, P0 ;  /* 0x0000001d021b7211 */ /* 0x040fe400000f2eff */
[C---:B------:R-:W-:Y:S01]  /*6900*/  LEA R250, P0, R2.reuse, R26, 0x5 ;  /* 0x0000001a02fa7211 */ /* 0x040fe200078028ff */
[----:B------:R-:W-:Y:S03]  /*6910*/  LDSM.16.MT88.4 R72, [R3+0x12800] ;  /* 0x012800000348783b */ /* 0x000fe60000004200 */
[C---:B------:R-:W-:Y:S01]  /*6920*/  LEA.HI.X.SX32 R251, R2.reuse, R27, 0x5, P0 ;  /* 0x0000001b02fb7211 */ /* 0x040fe200000f2eff */
[----:B------:R-:W-:Y:S01]  /*6930*/  REDG.E.ADD.F32.FTZ.RN.STRONG.GPU desc[UR34][R26.64+0x180], R83 ;  /* 0x000180531a0079a6 */ /* 0x000fe2000c12f322 */
[C---:B------:R-:W-:Y:S03]  /*6940*/  LEA R248, P0, R2.reuse, R250, 0x5 ;  /* 0x000000fa02f87211 */ /* 0x040fe600078028ff */
[----:B------:R-:W-:Y:S01]  /*6950*/  REDG.E.ADD.F32.FTZ.RN.STRONG.GPU desc[UR34][R250.64+0x180], R76 ;  /* 0x0001804cfa0079a6 */ /* 0x000fe2000c12f322 */
[C---:B------:R-:W-:Y:S02]  /*6960*/  LEA.HI.X.SX32 R249, R2.reuse, R251, 0x5, P0 ;  /* 0x000000fb02f97211 */ /* 0x040fe400000f2eff */
[C---:B------:R-:W-:Y:S01]  /*6970*/  LEA R4, P0, R2.reuse, R248, 0x5 ;  /* 0x000000f802047211 */ /* 0x040fe200078028ff */
[----:B---3--:R1:W5:Y:S03]  /*6980*/  LDL.LU.64 R38, [R1+0xa8] ;  /* 0x0000a80001267983 */ /* 0x0083660000300a00 */
[C---:B------:R-:W-:Y:S01]  /*6990*/  LEA.HI.X.SX32 R5, R2.reuse, R249, 0x5, P0 ;  /* 0x000000f902057211 */ /* 0x040fe200000f2eff */
[----:B------:R2:W-:Y:S01]  /*69a0*/  REDG.E.ADD.F32.FTZ.RN.STRONG.GPU desc[UR34][R248.64+0x180], R77 ;  /* 0x0001804df80079a6 */ /* 0x0005e2000c12f322 */
[C---:B------:R-:W-:Y:S03]  /*69b0*/  LEA R24, P0, R2.reuse, R4, 0x5 ;  /* 0x0000000402187211 */ /* 0x040fe600078028ff */
[----:B------:R3:W-:Y:S01]  /*69c0*/  REDG.E.ADD.F32.FTZ.RN.STRONG.GPU desc[UR34][R4.64+0x180], R78 ;  /* 0x0001804e040079a6 */ /* 0x0007e2000c12f322 */
[C---:B------:R-:W-:Y:S03]  /*69d0*/  LEA.HI.X.SX32 R25, R2.reuse, R5, 0x5, P0 ;  /* 0x0000000502197211 */ /* 0x040fe600000f2eff */
[----:B----4-:R1:W5:Y:S01]  /*69e0*/  LDL.LU.64 R36, [R1+0xa0] ;  /* 0x0000a00001247983 */ /* 0x0103620000300a00 */
        /* <DEDUP_REMOVED lines=10> */
[----:B--2---:R-:W2:Y:S03]  /*6a90*/  S2R R249, SR_TID.X ;  /* 0x0000000000f97919 */ /* 0x004ea60000002100 */
[C---:B------:R-:W-:Y:S01]  /*6aa0*/  LEA.HI.X.SX32 R19, R2.reuse, R245, 0x5, P0 ;  /* 0x000000f502137211 */ /* 0x040fe200000f2eff */
        /* <DEDUP_REMOVED lines=9> */
[----:B------:R4:W-:Y:S01]  /*6b40*/  REDG.E.ADD.F32.FTZ.RN.STRONG.GPU desc[UR34][R14.64+0x200], R90 ;  /* 0x0002005a0e0079a6 */ /* 0x0009e2000c12f322 */
[C---:B------:R-:W-:Y:S03]  /*6b50*/  LEA.HI.X.SX32 R69, R2.reuse, R15, 0x5, P0 ;  /* 0x0000000f02457211 */ /* 0x040fe600000f2eff */
[----:B------:R-:W-:Y:S01]  /*6b60*/  LDSM.16.MT88.4 R16, [R0+0x2000] ;  /* 0x002000000010783b */ /* 0x000fe20000004200 */
[C---:B------:R-:W-:Y:S03]  /*6b70*/  IMAD.WIDE R70, R2.reuse, -0xc0, R68 ;  /* 0xffffff4002467825 */ /* 0x040fe600078e0244 */
[----:B------:R-:W-:Y:S01]  /*6b80*/  REDG.E.ADD.F32.FTZ.RN.STRONG.GPU desc[UR34][R68.64+0x200], R91 ;  /* 0x0002005b440079a6 */ /* 0x000fe2000c12f322 */
[C---:B------:R-:W-:Y:S03]  /*6b90*/  LEA R12, P0, R2.reuse, R70, 0x5 ;  /* 0x00000046020c7211 */ /* 0x040fe600078028ff */
[----:B------:R-:W-:Y:S01]  /*6ba0*/  REDG.E.ADD.F32.FTZ.RN.STRONG.GPU desc[UR34][R20.64+0x280], R96 ;  /* 0x00028060140079a6 */ /* 0x000fe2000c12f322 */
[C---:B--2---:R-:W-:Y:S01]  /*6bb0*/  IMAD.SHL.U32 R250, R249.reuse, 0x8, RZ ;  /* 0x00000008f9fa7824 */ /* 0x044fe200078e00ff */
[C---:B------:R-:W-:Y:S02]  /*6bc0*/  LEA.HI.X.SX32 R13, R2.reuse, R71, 0x5, P0 ;  /* 0x00000047020d7211 */ /* 0x040fe400000f2eff */
[----:B------:R-:W-:Y:S01]  /*6bd0*/  REDG.E.ADD.F32.FTZ.RN.STRONG.GPU desc[UR34][R70.64+0x280], R97 ;  /* 0x00028061460079a6 */ /* 0x000fe2000c12f322 */
[----:B------:R-:W-:Y:S02]  /*6be0*/  LEA R10, P0, R2, R12, 0x5 ;  /* 0x0000000c020a7211 */ /* 0x000fe400078028ff */
[----:B------:R-:W-:Y:S01]  /*6bf0*/  LOP3.LUT R251, R250, 0x38, RZ, 0xc0, !PT ;  /* 0x00000038fafb7812 */ /* 0x000fe200078ec0ff */
        /* <DEDUP_REMOVED lines=8> */
[C---:B------:R-:W-:Y:S02]  /*6c80*/  LEA.HI.X.SX32 R7, R2.reuse, R9, 0x5, P0 ;  /* 0x0000000902077211 */ /* 0x040fe400000f2eff */
[C---:B---3--:R-:W-:Y:S01]  /*6c90*/  LEA R4, P0, R2.reuse, R6, 0x5 ;  /* 0x0000000602047211 */ /* 0x048fe200078028ff */
[----:B------:R-:W-:Y:S03]  /*6ca0*/  LDSM.16.MT88.4 R8, [R0] ;  /* 0x000000000008783b */ /* 0x000fe60000004200 */
[C---:B------:R-:W-:Y:S01]  /*6cb0*/  LEA.HI.X.SX32 R5, R2.reuse, R7, 0x5, P0 ;  /* 0x0000000702057211 */ /* 0x040fe200000f2eff */
[----:B------:R-:W-:Y:S01]  /*6cc0*/  REDG.E.ADD.F32.FTZ.RN.STRONG.GPU desc[UR34][R6.64+0x280], R93 ;  /* 0x0002805d060079a6 */ /* 0x000fe2000c12f322 */
[C---:B----4-:R-:W-:Y:S03]  /*6cd0*/  LEA R14, P0, R2.reuse, R4, 0x5 ;  /* 0x00000004020e7211 */ /* 0x050fe600078028ff */
[----:B------:R-:W-:Y:S01]  /*6ce0*/  REDG.E.ADD.F32.FTZ.RN.STRONG.GPU desc[UR34][R4.64+0x280], R94 ;  /* 0x0002805e040079a6 */ /* 0x000fe2000c12f322 */
[----:B------:R-:W-:Y:S02]  /*6cf0*/  LEA.HI.X.SX32 R15, R2, R5, 0x5, P0 ;  /* 0x00000005020f7211 */ /* 0x000fe400000f2eff */
[----:B------:R-:W-:Y:S01]  /*6d00*/  LOP3.LUT P0, RZ, R249, 0x4, RZ, 0xc0, !PT ;  /* 0x00000004f9ff7812 */ /* 0x000fe2000780c0ff */
[----:B------:R-:W3:Y:S04]  /*6d10*/  LDSM.16.MT88.4 R4, [R3+0x12000] ;  /* 0x012000000304783b */ /* 0x000ee80000004200 */
[----:B------:R-:W-:Y:S04]  /*6d20*/  REDG.E.ADD.F32.FTZ.RN.STRONG.GPU desc[UR34][R14.64+0x280], R95 ;  /* 0x0002805f0e0079a6 */ /* 0x000fe8000c12f322 */
[----:B------:R-:W-:Y:S01]  /*6d30*/  LDSM.16.MT88.4 R84, [R0+0x2800] ;  /* 0x002800000054783b */ /* 0x000fe20000004200 */
[C---:B--2---:R-:W-:Y:S03]  /*6d40*/  VIADD R92, R3.reuse, 0x40 ;  /* 0x00000040035c7836 */ /* 0x044fe60000000000 */
[----:B------:R-:W-:Y:S01]  /*6d50*/  LDSM.16.MT88.4 R88, [R0+0x1800] ;  /* 0x001800000058783b */ /* 0x000fe20000004200 */
[----:B------:R-:W-:Y:S03]  /*6d60*/  @P0 VIADD R92, R3, 0xffffffc0 ;  /* 0xffffffc0035c0836 */ /* 0x000fe60000000000 */
[----:B------:R-:W-:Y:S04]  /*6d70*/  LDSM.16.MT88.4 R96, [R0+0x5800] ;  /* 0x005800000060783b */ /* 0x000fe80000004200 */
[----:B------:R-:W2:Y:S04]  /*6d80*/  LDSM.16.MT88.4 R12, [R92+0x12000] ;  /* 0x012000005c0c783b */ /* 0x000ea80000004200 */
[----:B------:R-:W4:Y:S04]  /*6d90*/  LDSM.16.MT88.4 R80, [R92+0x12800] ;  /* 0x012800005c50783b */ /* 0x000f280000004200 */
[----:B------:R1:W5:Y:S04]  /*6da0*/  LDL.LU.64 R34, [R1+0x98] ;  /* 0x0000980001227983 */ /* 0x0003680000300a00 */
[----:B------:R1:W5:Y:S04]  /*6db0*/  LDL.LU.64 R32, [R1+0x90] ;  /* 0x0000900001207983 */ /* 0x0003680000300a00 */
[----:B------:R1:W5:Y:S01]  /*6dc0*/  LDL.LU.64 R30, [R1+0x88] ;  /* 0x00008800011e7983 */ /* 0x0003620000300a00 */
[-C--:B---3--:R-:W-:Y:S03]  /*6dd0*/  HMMA.16816.F32.BF16 R100, R4, R8.reuse, R100 ;  /* 0x000000080464723c */ /* 0x088fe60000041864 */
[----:B------:R1:W5:Y:S04]  /*6de0*/  LDL.LU.64 R28, [R1+0x80] ;  /* 0x00008000011c7983 */ /* 0x0003680000300a00 */
[----:B------:R1:W5:Y:S04]  /*6df0*/  LDL.LU.64 R26, [R1+0x78] ;  /* 0x00007800011a7983 */ /* 0x0003680000300a00 */
[----:B------:R1:W5:Y:S04]  /*6e00*/  LDL.LU.64 R24, [R1+0x70] ;  /* 0x0000700001187983 */ /* 0x0003680000300a00 */
[----:B------:R1:W5:Y:S04]  /*6e10*/  LDL.LU.64 R22, [R1+0x68] ;  /* 0x0000680001167983 */ /* 0x0003680000300a00 */
[----:B------:R1:W5:Y:S01]  /*6e20*/  LDL.LU.64 R20, [R1+0x60] ;  /* 0x0000600001147983 */ /* 0x0003620000300a00 */
[C---:B--2---:R-:W-:Y:S08]  /*6e30*/  HMMA.16816.F32.BF16 R104, R12.reuse, R8, R104 ;  /* 0x000000080c68723c */ /* 0x044ff00000041868 */
[-C--:B------:R-:W-:Y:S08]  /*6e40*/  HMMA.16816.F32.BF16 R108, R12, R10.reuse, R108 ;  /* 0x0000000a0c6c723c */ /* 0x080ff0000004186c */
[C---:B------:R-:W-:Y:S01]  /*6e50*/  HMMA.16816.F32.BF16 R112, R4.reuse, R10, R112 ;  /* 0x0000000a0470723c */ /* 0x040fe20000041870 */
[----:B------:R-:W2:Y:S07]  /*6e60*/  LDSM.16.MT88.4 R8, [R0+0x4800] ;  /* 0x004800000008783b */ /* 0x000eae0000004200 */
[-C--:B------:R-:W-:Y:S08]  /*6e70*/  HMMA.16816.F32.BF16 R116, R4, R16.reuse, R116 ;  /* 0x000000100474723c */ /* 0x080ff00000041874 */
[C---:B------:R-:W-:Y:S08]  /*6e80*/  HMMA.16816.F32.BF16 R120, R12.reuse, R16, R120 ;  /* 0x000000100c78723c */ /* 0x040ff00000041878 */
[-C--:B------:R-:W-:Y:S08]  /*6e90*/  HMMA.16816.F32.BF16 R124, R12, R18.reuse, R124 ;  /* 0x000000120c7c723c */ /* 0x080ff0000004187c */
[C---:B------:R-:W-:Y:S01]  /*6ea0*/  HMMA.16816.F32.BF16 R128, R4.reuse, R18, R128 ;  /* 0x000000120480723c */ /* 0x040fe20000041880 */
[----:B------:R-:W-:Y:S04]  /*6eb0*/  LDSM.16.MT88.4 R16, [R92+0x13000] ;  /* 0x013000005c10783b */ /* 0x000fe80000004200 */
[----:B------:R-:W-:Y:S03]  /*6ec0*/  LDSM.16.MT88.4 R92, [R92+0x13800] ;  /* 0x013800005c5c783b */ /* 0x000fe60000004200 */
[-C--:B------:R-:W-:Y:S08]  /*6ed0*/  HMMA.16816.F32.BF16 R132, R4, R68.reuse, R132 ;  /* 0x000000440484723c */ /* 0x080ff00000041884 */
[C---:B------:R-:W-:Y:S08]  /*6ee0*/  HMMA.16816.F32.BF16 R136, R12.reuse, R68, R136 ;  /* 0x000000440c88723c */ /* 0x040ff00000041888 */
[-C--:B------:R-:W-:Y:S01]  /*6ef0*/  HMMA.16816.F32.BF16 R140, R12, R70.reuse, R140 ;  /* 0x000000460c8c723c */ /* 0x080fe2000004188c */
[----:B------:R-:W-:Y:S07]  /*6f00*/  LDSM.16.MT88.4 R12, [R0+0x1000] ;  /* 0x00100000000c783b */ /* 0x000fee0000004200 */
[----:B------:R-:W-:Y:S01]  /*6f10*/  HMMA.16816.F32.BF16 R144, R4, R70, R144 ;  /* 0x000000460490723c */ /* 0x000fe20000041890 */
[----:B------:R-:W3:Y:S04]  /*6f20*/  LDSM.16.MT88.4 R4, [R3+0x13000] ;  /* 0x013000000304783b */ /* 0x000ee80000004200 */
[----:B------:R-:W1:Y:S03]  /*6f30*/  LDSM.16.MT88.4 R68, [R0+0x3000] ;  /* 0x003000000044783b */ /* 0x000e660000004200 */
[-C--:B------:R-:W-:Y:S08]  /*6f40*/  HMMA.16816.F32.BF16 R100, R72, R76.reuse, R100 ;  /* 0x0000004c4864723c */ /* 0x080ff00000041864 */
[C---:B----4-:R-:W-:Y:S08]  /*6f50*/  HMMA.16816.F32.BF16 R104, R80.reuse, R76, R104 ;  /* 0x0000004c5068723c */ /* 0x050ff00000041868 */
[-C--:B------:R-:W-:Y:S08]  /*6f60*/  HMMA.16816.F32.BF16 R108, R80, R78.reuse, R108 ;  /* 0x0000004e506c723c */ /* 0x080ff0000004186c */
[C---:B------:R-:W-:Y:S01]  /*6f70*/  HMMA.16816.F32.BF16 R112, R72.reuse, R78, R112 ;  /* 0x0000004e4870723c */ /* 0x040fe20000041870 */
[----:B------:R-:W4:Y:S07]  /*6f80*/  LDSM.16.MT88.4 R76, [R0+0x5000] ;  /* 0x00500000004c783b */ /* 0x000f2e0000004200 */
[-C--:B------:R-:W-:Y:S08]  /*6f90*/  HMMA.16816.F32.BF16 R116, R72, R84.reuse, R116 ;  /* 0x000000544874723c */ /* 0x080ff00000041874 */
[C---:B------:R-:W-:Y:S08]  /*6fa0*/  HMMA.16816.F32.BF16 R120, R80.reuse, R84, R120 ;  /* 0x000000545078723c */ /* 0x040ff00000041878 */
[-C--:B------:R-:W-:Y:S08]  /*6fb0*/  HMMA.16816.F32.BF16 R124, R80, R86.reuse, R124 ;  /* 0x00000056507c723c */ /* 0x080ff0000004187c */
[C---:B------:R-:W-:Y:S01]  /*6fc0*/  HMMA.16816.F32.BF16 R128, R72.reuse, R86, R128 ;  /* 0x000000564880723c */ /* 0x040fe20000041880 */
[----:B------:R-:W4:Y:S07]  /*6fd0*/  LDSM.16.MT88.4 R84, [R3+0x13800] ;  /* 0x013800000354783b */ /* 0x000f2e0000004200 */
[-C--:B--2---:R-:W-:Y:S08]  /*6fe0*/  HMMA.16816.F32.BF16 R132, R72, R8.reuse, R132 ;  /* 0x000000084884723c */ /* 0x084ff00000041884 */
[C---:B------:R-:W-:Y:S04]  /*6ff0*/  HMMA.16816.F32.BF16 R136, R80.reuse, R8, R136 ;  /* 0x000000085088723c */ /* 0x040fe80000041888 */
[----:B------:R-:W-:Y:S04]  /*7000*/  LOP3.LUT R8, R250, 0x1f8, RZ, 0xc0, !PT ;  /* 0x000001f8fa087812 */ /* 0x000fe800078ec0ff */
[-C--:B------:R-:W-:Y:S01]  /*7010*/  HMMA.16816.F32.BF16 R140, R80, R10.reuse, R140 ;  /* 0x0000000a508c723c */ /* 0x080fe2000004188c */
[----:B------:R-:W2:Y:S02]  /*7020*/  LDSM.16.MT88.4 R80, [R0+0x3800] ;  /* 0x003800000050783b */ /* 0x000ea40000004200 */
[----:B------:R-:W-:Y:S04]  /*7030*/  LOP3.LUT R8, R8, 0x38, R249, 0x78, !PT ;  /* 0x0000003808087812 */ /* 0x000fe800078e78f9 */
[----:B------:R-:W-:Y:S01]  /*7040*/  LOP3.LUT R8, R8, 0x1e00, R250, 0xf8, !PT ;  /* 0x00001e0008087812 */ /* 0x000fe200078ef8fa */
[----:B------:R-:W-:Y:S04]  /*7050*/  HMMA.16816.F32.BF16 R144, R72, R10, R144 ;  /* 0x0000000a4890723c */ /* 0x000fe80000041890 */
[----:B------:R-:W-:Y:S04]  /*7060*/  LEA R8, R8, UR4, 0x1 ;  /* 0x0000000408087c11 */ /* 0x000fe8000f8e08ff */
[-C--:B---3--:R-:W-:Y:S08]  /*7070*/  HMMA.16816.F32.BF16 R100, R4, R12.reuse, R100 ;  /* 0x0000000c0464723c */ /* 0x088ff00000041864 */
[C---:B------:R-:W-:Y:S08]  /*7080*/  HMMA.16816.F32.BF16 R104, R16.reuse, R12, R104 ;  /* 0x0000000c1068723c */ /* 0x040ff00000041868 */
[-C--:B------:R-:W-:Y:S08]  /*7090*/  HMMA.16816.F32.BF16 R108, R16, R14.reuse, R108 ;  /* 0x0000000e106c723c */ /* 0x080ff0000004186c */
[C---:B------:R-:W-:Y:S08]  /*70a0*/  HMMA.16816.F32.BF16 R112, R4.reuse, R14, R112 ;  /* 0x0000000e0470723c */ /* 0x040ff00000041870 */
[-C--:B-1----:R-:W-:Y:S08]  /*70b0*/  HMMA.16816.F32.BF16 R116, R4, R68.reuse, R116 ;  /* 0x000000440474723c */ /* 0x082ff00000041874 */
[C---:B------:R-:W-:Y:S04]  /*70c0*/  HMMA.16816.F32.BF16 R120, R16.reuse, R68, R120 ;  /* 0x000000441078723c */ /* 0x040fe80000041878 */
[C---:B------:R-:W-:Y:S02]  /*70d0*/  LOP3.LUT R69, R251.reuse, 0x40, RZ, 0xfc, !PT ;  /* 0x00000040fb457812 */ /* 0x040fe400078efcff */
[----:B------:R-:W-:Y:S02]  /*70e0*/  LOP3.LUT R68, R251, 0x80, RZ, 0xfc, !PT ;  /* 0x00000080fb447812 */ /* 0x000fe400078efcff */
[-C--:B------:R-:W-:Y:S08]  /*70f0*/  HMMA.16816.F32.BF16 R124, R16, R70.reuse, R124 ;  /* 0x00000046107c723c */ /* 0x080ff0000004187c */
[C---:B------:R-:W-:Y:S08]  /*7100*/  HMMA.16816.F32.BF16 R128, R4.reuse, R70, R128 ;  /* 0x000000460480723c */ /* 0x040ff00000041880 */
[-C--:B----4-:R-:W-:Y:S08]  /*7110*/  HMMA.16816.F32.BF16 R132, R4, R76.reuse, R132 ;  /* 0x0000004c0484723c */ /* 0x090ff00000041884 */
[C---:B------:R-:W-:Y:S08]  /*7120*/  HMMA.16816.F32.BF16 R136, R16.reuse, R76, R136 ;  /* 0x0000004c1088723c */ /* 0x040ff00000041888 */
[-C--:B------:R-:W-:Y:S08]  /*7130*/  HMMA.16816.F32.BF16 R140, R16, R78.reuse, R140 ;  /* 0x0000004e108c723c */ /* 0x080ff0000004188c */
[----:B------:R-:W-:Y:S08]  /*7140*/  HMMA.16816.F32.BF16 R144, R4, R78, R144 ;  /* 0x0000004e0490723c */ /* 0x000ff00000041890 */
[-C--:B------:R-:W-:Y:S08]  /*7150*/  HMMA.16816.F32.BF16 R100, R84, R88.reuse, R100 ;  /* 0x000000585464723c */ /* 0x080ff00000041864 */
[C---:B------:R-:W-:Y:S08]  /*7160*/  HMMA.16816.F32.BF16 R104, R92.reuse, R88, R104 ;  /* 0x000000585c68723c */ /* 0x040ff00000041868 */
[-C--:B------:R-:W-:Y:S08]  /*7170*/  HMMA.16816.F32.BF16 R108, R92, R90.reuse, R108 ;  /* 0x0000005a5c6c723c */ /* 0x080ff0000004186c */
[C---:B------:R-:W-:Y:S08]  /*7180*/  HMMA.16816.F32.BF16 R112, R84.reuse, R90, R112 ;  /* 0x0000005a5470723c */ /* 0x040ff00000041870 */
[-C--:B--2---:R-:W-:Y:S08]  /*7190*/  HMMA.16816.F32.BF16 R116, R84, R80.reuse, R116 ;  /* 0x000000505474723c */ /* 0x084ff00000041874 */
        /* <DEDUP_REMOVED lines=9> */
[----:B------:R-:W2:Y:S01]  /*7230*/  LDL.LU R245, [R1+0x38] ;  /* 0x0000380001f57983 */ /* 0x000ea20000300800 */
[----:B------:R-:W1:Y:S08]  /*7240*/  LDC R9, c[0x0][0x3b0] ;  /* 0x0000ec00ff097b82 */ /* 0x000e700000000800 */
[----:B------:R-:W-:Y:S01]  /*7250*/  BAR.SYNC.DEFER_BLOCKING 0x0 ;  /* 0x0000000000007b1d */ /* 0x000fe20000010000 */
[----:B------:R-:W-:Y:S02]  /*7260*/  ISETP.GE.AND P5, PT, R251, UR8, PT ;  /* 0x00000008fb007c0c */ /* 0x000fe4000bfa6270 */
[----:B------:R-:W-:Y:S02]  /*7270*/  ISETP.GE.AND P2, PT, R69, UR8, PT ;  /* 0x0000000845007c0c */ /* 0x000fe4000bf46270 */
[----:B------:R-:W-:Y:S02]  /*7280*/  ISETP.GE.AND P1, PT, R68, UR8, PT ;  /* 0x0000000844007c0c */ /* 0x000fe4000bf26270 */
[----:B------:R-:W-:Y:S01]  /*7290*/  IADD3 R2, P0, PT, RZ, -UR32, RZ ;  /* 0x80000020ff027c10 */ /* 0x000fe2000ff1e0ff */
[----:B------:R-:W3:Y:S01]  /*72a0*/  LDL.LU R244, [R1+0x3c] ;  /* 0x00003c0001f47983 */ /* 0x000ee20000300800 */
[----:B------:R-:W4:Y:S01]  /*72b0*/  LDC R12, c[0x0][0x3b4] ;  /* 0x0000ed00ff0c7b82 */ /* 0x000f220000000800 */
[C---:B-1----:R-:W-:Y:S04]  /*72c0*/  IMAD.SHL.U32 R0, R9.reuse, 0x40, RZ ;  /* 0x0000004009007824 */ /* 0x042fe800078e00ff */
[----:B------:R-:W-:Y:S05]  /*72d0*/  IMAD.X R0, RZ, RZ, ~R0, P0 ;  /* 0x000000ffff007224 */ /* 0x000fea00000e0e00 */
[----:B------:R-:W-:Y:S02]  /*72e0*/  SHF.R.S64 R3, R2, 0x1f, R0 ;  /* 0x0000001f02037819 */ /* 0x000fe40000001000 */
[----:B------:R-:W-:Y:S02]  /*72f0*/  LEA R2, P0, R9, RZ, 0x6 ;  /* 0x000000ff09027211 */ /* 0x000fe400078030ff */
[----:B---3--:R-:W-:Y:S02]  /*7300*/  IADD3 R244, P6, PT, R3, R244, RZ ;  /* 0x000000f403f47210 */ /* 0x008fe40007fde0ff */
[----:B------:R-:W-:Y:S02]  /*7310*/  LEA.HI.X R3, R9, RZ, RZ, 0x6, P0 ;  /* 0x000000ff09037211 */ /* 0x000fe400000f34ff */
[----:B--2---:R-:W-:Y:S01]  /*7320*/  LEA.HI.X.SX32 R245, R0, R245, 0x1, P6 ;  /* 0x000000f500f57211 */ /* 0x004fe200030f0eff */
[----:B------:R1:W-:Y:S01]  /*7330*/  STL [R1+0x3c], R244 ;  /* 0x00003cf401007387 */ /* 0x0003e20000100800 */
[--C-:B------:R-:W-:Y:S01]  /*7340*/  @!P5 IMAD.MOV.U32 R4, RZ, RZ, R244.reuse ;  /* 0x000000ffff04d224 */ /* 0x100fe200078e00f4 */
[----:B------:R-:W-:Y:S01]  /*7350*/  @!P5 IADD3 R6, P0, PT, R244, R2, RZ ;  /* 0x00000002f406d210 */ /* 0x000fe20007f1e0ff */
[----:B------:R-:W-:Y:S01]  /*7360*/  @!P2 IMAD.MOV.U32 R10, RZ, RZ, R244 ;  /* 0x000000ffff0aa224 */ /* 0x000fe200078e00f4 */
[----:B------:R1:W-:Y:S01]  /*7370*/  STL [R1+0x38], R245 ;  /* 0x000038f501007387 */ /* 0x0003e20000100800 */
[--C-:B------:R-:W-:Y:S02]  /*7380*/  @!P5 IMAD.MOV.U32 R5, RZ, RZ, R245.reuse ;  /* 0x000000ffff05d224 */ /* 0x100fe400078e00f5 */
[--C-:B------:R-:W-:Y:S02]  /*7390*/  @!P2 IMAD.MOV.U32 R11, RZ, RZ, R245.reuse ;  /* 0x000000ffff0ba224 */ /* 0x100fe400078e00f5 */
[----:B----4-:R-:W-:Y:S01]  /*73a0*/  IMAD.SHL.U32 R0, R12, 0x40, RZ ;  /* 0x000000400c007824 */ /* 0x010fe200078e00ff */
[----:B------:R-:W-:Y:S01]  /*73b0*/  @!PT LDS RZ, [RZ] ;  /* 0x00000000fffff984 */ /* 0x000fe20000000800 */
[----:B------:R-:W-:Y:S01]  /*73c0*/  @!PT LDS RZ, [RZ] ;  /* 0x00000000fffff984 */ /* 0x000fe20000000800 */
[----:B------:R-:W-:Y:S01]  /*73d0*/  @!PT LDS RZ, [RZ] ;  /* 0x00000000fffff984 */ /* 0x000fe20000000800 */
[----:B------:R2:W-:Y:S04]  /*73e0*/  @!P5 LDGSTS.E.BYPASS.LTC128B.128 [R8], desc[UR34][R4.64] ;  /* 0x000000000408dfae */ /* 0x0005e8000b981a22 */
[----:B------:R1:W-:Y:S01]  /*73f0*/  @P5 STS.128 [R8], RZ ;  /* 0x000000ff08005388 */ /* 0x0003e20000000c00 */
[----:B------:R-:W-:Y:S02]  /*7400*/  @!P5 IADD3.X R7, PT, PT, R245, R3, R0, P0, !PT ;  /* 0x00000003f507d210 */ /* 0x000fe400007fe400 */
[CC--:B------:R-:W-:Y:S01]  /*7410*/  @!P1 LEA R2, P0, R9.reuse, R244.reuse, 0x6 ;  /* 0x000000f409029211 */ /* 0x0c0fe200078030ff */
[----:B------:R-:W-:Y:S01]  /*7420*/  @!PT LDS RZ, [RZ] ;  /* 0x00000000fffff984 */ /* 0x000fe20000000800 */
[----:B------:R-:W-:Y:S01]  /*7430*/  @!PT LDS RZ, [RZ] ;  /* 0x00000000fffff984 */ /* 0x000fe20000000800 */
[----:B------:R-:W-:Y:S01]  /*7440*/  @!PT LDS RZ, [RZ] ;  /* 0x00000000fffff984 */ /* 0x000fe20000000800 */
[----:B------:R3:W-:Y:S03]  /*7450*/  @!P2 LDGSTS.E.BYPASS.LTC128B.128 [R8+0x2000], desc[UR34][R10.64+0x80] ;  /* 0x020000800a08afae */ /* 0x0007e6000b981a22 */
[CCC-:B------:R-:W-:Y:S01]  /*7460*/  @!P1 LEA.HI.X R3, R9.reuse, R245.reuse, R12.reuse, 0x6, P0 ;  /* 0x000000f509039211 */ /* 0x1c0fe200000f340c */
[----:B------:R1:W-:Y:S01]  /*7470*/  @P2 STS.128 [R8+0x2000], RZ ;  /* 0x002000ff08002388 */ /* 0x0003e20000000c00 */
[C---:B--2---:R-:W-:Y:S04]  /*7480*/  @!P2 LEA R4, P6, R9.reuse, R244, 0x6 ;  /* 0x000000f40904a211 */ /* 0x044fe800078c30ff */
[----:B------:R-:W-:Y:S01]  /*7490*/  @!P2 LEA.HI.X R5, R9, R245, R12, 0x6, P6 ;  /* 0x000000f50905a211 */ /* 0x000fe200030f340c */
[----:B---3--:R-:W-:Y:S02]  /*74a0*/  @!P1 IMAD.MOV.U32 R10, RZ, RZ, R244 ;  /* 0x000000ffff0a9224 */ /* 0x008fe400078e00f4 */
        /* <DEDUP_REMOVED lines=22> */
.L_x_53:
[----:B------:R-:W-:Y:S02]  /*7610*/  UISETP.GT.AND UP0, UPT, UR43, URZ, UPT ;  /* 0x000000ff2b00728c */ /* 0x000fe4000bf04270 */
[----:B------:R-:W-:Y:S07]  /*7620*/  UIADD3 UR16, UPT, UPT, UR43, -0x1, URZ ;  /* 0xffffffff2b107890 */ /* 0x000fee000fffe0ff */
[----:B------:R-:W-:Y:S01]  /*7630*/  UMOV UR43, UR16 ;  /* 0x00000010002b7c82 */ /* 0x000fe20008000000 */
[----:B------:R-:W-:Y:S05]  /*7640*/  BRA.U UP0, `(.L_x_54) ;  /* 0xffffffc500787547 */ /* 0x000fea000b83ffff */
[----:B------:R-:W-:Y:S01]  /*7650*/  F2FP.BF16.F32.PACK_AB R60, R61, R60 ;  /* 0x0000003c3d3c723e */ /* 0x000fe200000010ff */
[C---:B------:R-:W-:Y:S01]  /*7660*/  IMAD.SHL.U32 R0, R249.reuse, 0x10, RZ ;  /* 0x00000010f9007824 */ /* 0x040fe200078e00ff */
[----:B------:R-:W2:Y:S01]  /*7670*/  S2R R61, SR_TID.X ;  /* 0x00000000003d7919 */ /* 0x000ea20000002100 */
[C---:B-1----:R-:W-:Y:S01]  /*7680*/  IMAD.SHL.U32 R2, R249.reuse, 0x20, RZ ;  /* 0x00000020f9027824 */ /* 0x042fe200078e00ff */
[----:B------:R-:W1:Y:S01]  /*7690*/  LDCU UR8, c[0x0][0x500] ;  /* 0x0000a000ff0877ac */ /* 0x000e620008000800 */
[C---:B------:R-:W-:Y:S01]  /*76a0*/  IMAD.SHL.U32 R3, R249.reuse, 0x2, RZ ;  /* 0x00000002f9037824 */ /* 0x040fe200078e00ff */
[----:B------:R-:W-:Y:S02]  /*76b0*/  LOP3.LUT R0, R0, 0x1c0, RZ, 0xc0, !PT ;  /* 0x000001c000007812 */ /* 0x000fe400078ec0ff */
[----:B------:R-:W-:Y:S01]  /*76c0*/  LOP3.LUT R2, R2, 0x400, RZ, 0xc0, !PT ;  /* 0x0000040002027812 */ /* 0x000fe200078ec0ff */
[----:B------:R-:W-:Y:S01]  /*76d0*/  UISETP.NE.AND UP0, UPT, UR41, -0x1, UPT ;  /* 0xffffffff2900788c */ /* 0x000fe2000bf05270 */
[----:B------:R-:W-:Y:S01]  /*76e0*/  LOP3.LUT P0, RZ, R249, 0x10, RZ, 0xc0, !PT ;  /* 0x00000010f9ff7812 */ /* 0x000fe2000780c0ff */
[----:B------:R-:W-:Y:S01]  /*76f0*/  UMOV UR40, UR7 ;  /* 0x0000000700287c82 */ /* 0x000fe20008000000 */
[----:B------:R-:W-:-:S02]  /*7700*/  LOP3.LUT R2, R2, 0x6, R3, 0xf8, !PT ;  /* 0x0000000602027812 */ /* 0x000fc400078ef803 */
[----:B-----5:R-:W-:Y:S02]  /*7710*/  F2FP.BF16.F32.PACK_AB R70, R27, R26 ;  /* 0x0000001a1b46723e */ /* 0x020fe400000010ff */
[----:B------:R-:W-:Y:S02]  /*7720*/  F2FP.BF16.F32.PACK_AB R72, R23, R22 ;  /* 0x000000161748723e */ /* 0x000fe400000010ff */
[----:B------:R-:W-:Y:S02]  /*7730*/  F2FP.BF16.F32.PACK_AB R71, R25, R24 ;  /* 0x000000181947723e */ /* 0x000fe400000010ff */
[----:B------:R-:W-:Y:S01]  /*7740*/  F2FP.BF16.F32.PACK_AB R73, R21, R20 ;  /* 0x000000141549723e */ /* 0x000fe200000010ff */
[----:B-1----:R-:W-:Y:S01]  /*7750*/  FMUL.FTZ R100, R100, UR8 ;  /* 0x0000000864647c20 */ /* 0x002fe20008410000 */
[----:B------:R-:W-:Y:S01]  /*7760*/  FMUL.FTZ R27, R101, UR8 ;  /* 0x00000008651b7c20 */ /* 0x000fe20008410000 */
        /* <DEDUP_REMOVED lines=10> */
[----:B--2---:R-:W-:Y:S01]  /*7810*/  SHF.R.U32.HI R61, RZ, 0x3, R61 ;  /* 0x00000003ff3d7819 */ /* 0x004fe2000001163d */
[----:B------:R-:W-:Y:S01]  /*7820*/  FMUL.FTZ R108, R108, UR8 ;  /* 0x000000086c6c7c20 */ /* 0x000fe20008410000 */
[----:B------:R-:W-:Y:S01]  /*7830*/  FMUL.FTZ R21, R109, UR8 ;  /* 0x000000086d157c20 */ /* 0x000fe20008410000 */
[----:B------:R-:W-:Y:S01]  /*7840*/  FMUL.FTZ R110, R110, UR8 ;  /* 0x000000086e6e7c20 */ /* 0x000fe20008410000 */
[----:B------:R-:W-:Y:S01]  /*7850*/  LOP3.LUT R0, R0, 0x18, R61, 0xf8, !PT ;  /* 0x0000001800007812 */ /* 0x000fe200078ef83d */
[----:B------:R-:W-:Y:S01]  /*7860*/  FMUL.FTZ R20, R111, UR8 ;  /* 0x000000086f147c20 */ /* 0x000fe20008410000 */
[----:B------:R-:W-:Y:S01]  /*7870*/  FMUL.FTZ R116, R116, UR8 ;  /* 0x0000000874747c20 */ /* 0x000fe20008410000 */
[----:B------:R-:W-:Y:S01]  /*7880*/  FMUL.FTZ R19, R117, UR8 ;  /* 0x0000000875137c20 */ /* 0x000fe20008410000 */
[----:B------:R-:W-:Y:S01]  /*7890*/  LOP3.LUT R0, R0, 0x38, R3, 0x78, !PT ;  /* 0x0000003800007812 */ /* 0x000fe200078e7803 */
[----:B------:R-:W-:Y:S01]  /*78a0*/  FMUL.FTZ R118, R118, UR8 ;  /* 0x0000000876767c20 */ /* 0x000fe20008410000 */
[----:B------:R-:W-:Y:S01]  /*78b0*/  FMUL.FTZ R18, R119, UR8 ;  /* 0x0000000877127c20 */ /* 0x000fe20008410000 */
[----:B------:R-:W-:Y:S01]  /*78c0*/  FMUL.FTZ R128, R128, UR8 ;  /* 0x0000000880807c20 */ /* 0x000fe20008410000 */
[----:B------:R-:W-:Y:S01]  /*78d0*/  LOP3.LUT R0, R2, R0, RZ, 0xfc, !PT ;  /* 0x0000000002007212 */ /* 0x000fe200078efcff */
[----:B------:R-:W-:Y:S01]  /*78e0*/  FMUL.FTZ R15, R129, UR8 ;  /* 0x00000008810f7c20 */ /* 0x000fe20008410000 */
[----:B------:R-:W-:Y:S01]  /*78f0*/  FMUL.FTZ R130, R130, UR8 ;  /* 0x0000000882827c20 */ /* 0x000fe20008410000 */
[----:B------:R-:W-:Y:S01]  /*7900*/  FMUL.FTZ R14, R131, UR8 ;  /* 0x00000008830e7c20 */ /* 0x000fe20008410000 */
[----:B------:R-:W-:Y:S01]  /*7910*/  LEA R0, R0, UR4, 0x1 ;  /* 0x0000000400007c11 */ /* 0x000fe2000f8e08ff */
[----:B------:R-:W-:Y:S01]  /*7920*/  FMUL.FTZ R120, R120, UR8 ;  /* 0x0000000878787c20 */ /* 0x000fe20008410000 */
[----:B------:R-:W-:Y:S01]  /*7930*/  F2FP.BF16.F32.PACK_AB R27, R27, R100 ;  /* 0x000000641b1b723e */ /* 0x000fe200000010ff */
[----:B------:R-:W-:Y:S01]  /*7940*/  BAR.SYNC.DEFER_BLOCKING 0x0 ;  /* 0x0000000000007b1d */ /* 0x000fe20000010000 */
[----:B------:R-:W-:Y:S01]  /*7950*/  F2FP.BF16.F32.PACK_AB R26, R26, R102 ;  /* 0x000000661a1a723e */ /* 0x000fe200000010ff */
[----:B------:R-:W-:-:S02]  /*7960*/  VIADD R3, R0, 0xc000 ;  /* 0x0000c00000037836 */ /* 0x000fc40000000000 */
[----:B------:R-:W-:Y:S01]  /*7970*/  FMUL.FTZ R17, R121, UR8 ;  /* 0x0000000879117c20 */ /* 0x000fe20008410000 */
[----:B------:R-:W-:Y:S02]  /*7980*/  VIADD R2, R0, 0xc040 ;  /* 0x0000c04000027836 */ /* 0x000fe40000000000 */
[----:B------:R-:W-:Y:S01]  /*7990*/  FMUL.FTZ R122, R122, UR8 ;  /* 0x000000087a7a7c20 */ /* 0x000fe20008410000 */
[----:B------:R-:W-:Y:S01]  /*79a0*/  FMUL.FTZ R16, R123, UR8 ;  /* 0x000000087b107c20 */ /* 0x000fe20008410000 */
[----:B------:R-:W-:Y:S01]  /*79b0*/  F2FP.BF16.F32.PACK_AB R23, R23, R112 ;  /* 0x000000701717723e */ /* 0x000fe200000010ff */
[----:B------:R-:W-:Y:S01]  /*79c0*/  @P0 VIADD R2, R3, 0xffffffc0 ;  /* 0xffffffc003020836 */ /* 0x000fe20000000000 */
[----:B------:R-:W-:Y:S01]  /*79d0*/  F2FP.BF16.F32.PACK_AB R22, R22, R114 ;  /* 0x000000721616723e */ /* 0x000fe200000010ff */
[----:B------:R-:W-:Y:S01]  /*79e0*/  FMUL.FTZ R124, R124, UR8 ;  /* 0x000000087c7c7c20 */ /* 0x000fe20008410000 */
[----:B------:R-:W-:Y:S01]  /*79f0*/  FMUL.FTZ R13, R125, UR8 ;  /* 0x000000087d0d7c20 */ /* 0x000fe20008410000 */
[----:B------:R-:W-:Y:S01]  /*7a00*/  FMUL.FTZ R126, R126, UR8 ;  /* 0x000000087e7e7c20 */ /* 0x000fe20008410000 */
[----:B------:R-:W-:Y:S01]  /*7a10*/  FMUL.FTZ R12, R127, UR8 ;  /* 0x000000087f0c7c20 */ /* 0x000fe20008410000 */
[----:B------:R-:W-:Y:S01]  /*7a20*/  F2FP.BF16.F32.PACK_AB R25, R25, R104 ;  /* 0x000000681919723e */ /* 0x000fe200000010ff */
[----:B------:R-:W-:Y:S01]  /*7a30*/  FMUL.FTZ R132, R132, UR8 ;  /* 0x0000000884847c20 */ /* 0x000fe20008410000 */
[----:B------:R-:W-:Y:S01]  /*7a40*/  F2FP.BF16.F32.PACK_AB R24, R24, R106 ;  /* 0x0000006a1818723e */ /* 0x000fe200000010ff */
        /* <DEDUP_REMOVED lines=16> */
[----:B------:R1:W-:Y:S01]  /*7b50*/  STS [R0+0xc000], R27 ;  /* 0x00c0001b00007388 */ /* 0x0003e20000000800 */
[----:B------:R-:W-:Y:S01]  /*7b60*/  F2FP.BF16.F32.PACK_AB R14, R14, R130 ;  /* 0x000000820e0e723e */ /* 0x000fe200000010ff */
[----:B------:R-:W-:Y:S01]  /*7b70*/  FMUL.FTZ R140, R140, UR8 ;  /* 0x000000088c8c7c20 */ /* 0x000fe20008410000 */
[----:B------:R-:W-:Y:S01]  /*7b80*/  FMUL.FTZ R4, R141, UR8 ;  /* 0x000000088d047c20 */ /* 0x000fe20008410000 */
[----:B------:R1:W-:Y:S01]  /*7b90*/  STS [R0+0xc400], R26 ;  /* 0x00c4001a00007388 */ /* 0x0003e20000000800 */
[----:B------:R-:W-:Y:S01]  /*7ba0*/  FMUL.FTZ R142, R142, UR8 ;  /* 0x000000088e8e7c20 */ /* 0x000fe20008410000 */
[----:B------:R-:W-:Y:S01]  /*7bb0*/  FMUL.FTZ R143, R143, UR8 ;  /* 0x000000088f8f7c20 */ /* 0x000fe20008410000 */
[----:B------:R-:W-:Y:S01]  /*7bc0*/  F2FP.BF16.F32.PACK_AB R17, R17, R120 ;  /* 0x000000781111723e */ /* 0x000fe200000010ff */
[----:B------:R1:W-:Y:S01]  /*7bd0*/  STS [R2], R23 ;  /* 0x0000001702007388 */ /* 0x0003e20000000800 */
[----:B------:R-:W-:-:S02]  /*7be0*/  F2FP.BF16.F32.PACK_AB R16, R16, R122 ;  /* 0x0000007a1010723e */ /* 0x000fc400000010ff */
[----:B------:R-:W-:Y:S01]  /*7bf0*/  F2FP.BF16.F32.PACK_AB R13, R13, R124 ;  /* 0x0000007c0d0d723e */ /* 0x000fe200000010ff */
[----:B------:R1:W-:Y:S01]  /*7c00*/  STS [R2+0x400], R22 ;  /* 0x0004001602007388 */ /* 0x0003e20000000800 */
[----:B------:R-:W-:Y:S02]  /*7c10*/  F2FP.BF16.F32.PACK_AB R12, R12, R126 ;  /* 0x0000007e0c0c723e */ /* 0x000fe400000010ff */
[----:B------:R-:W-:Y:S01]  /*7c20*/  F2FP.BF16.F32.PACK_AB R11, R11, R132 ;  /* 0x000000840b0b723e */ /* 0x000fe200000010ff */
[----:B------:R1:W-:Y:S01]  /*7c30*/  STS [R0+0xd000], R25 ;  /* 0x00d0001900007388 */ /* 0x0003e20000000800 */
[----:B------:R-:W-:Y:S02]  /*7c40*/  F2FP.BF16.F32.PACK_AB R10, R10, R134 ;  /* 0x000000860a0a723e */ /* 0x000fe400000010ff */
[----:B------:R-:W-:Y:S01]  /*7c50*/  F2FP.BF16.F32.PACK_AB R6, R6, R144 ;  /* 0x000000900606723e */ /* 0x000fe200000010ff */
[----:B------:R1:W-:Y:S01]  /*7c60*/  STS [R0+0xd400], R24 ;  /* 0x00d4001800007388 */ /* 0x0003e20000000800 */
        /* <DEDUP_REMOVED lines=35> */
[----:B------:R1:W-:Y:S04]  /*7ea0*/  STS [R0+0x10400], R10 ;  /* 0x0104000a00007388 */ /* 0x0003e80000000800 */
        /* <DEDUP_REMOVED lines=29> */
[----:B------:R1:W-:Y:S01]  /*8080*/  STS [R2+0xb400], R62 ;  /* 0x00b4003e02007388 */ /* 0x0003e20000000800 */
[----:B------:R-:W-:Y:S05]  /*8090*/  BRA.U UP0, `(.L_x_55) ;  /* 0x0000000100307547 */ /* 0x000fea000b800000 */
[----:B------:R-:W2:Y:S01]  /*80a0*/  LDCU.64 UR10, c[0x0][0x5c0] ;  /* 0x0000b800ff0a77ac */ /* 0x000ea20008000a00 */
[----:B------:R-:W3:Y:S01]  /*80b0*/  LDCU.64 UR8, c[0x0][0x5a8] ;  /* 0x0000b500ff0877ac */ /* 0x000ee20008000a00 */
[----:B------:R-:W-:-:S04]  /*80c0*/  USHF.R.S32.HI UR14, URZ, 0x1f, UR37 ;  /* 0x0000001fff0e7899 */ /* 0x000fc80008011425 */
[----:B--2---:R-:W-:Y:S02]  /*80d0*/  UIMAD UR14, UR14, UR10, URZ ;  /* 0x0000000a0e0e72a4 */ /* 0x004fe4000f8e02ff */
[----:B------:R-:W-:Y:S02]  /*80e0*/  UIMAD.WIDE.U32 UR16, UR37, UR10, URZ ;  /* 0x0000000a251072a5 */ /* 0x000fe4000f8e00ff */
[----:B------:R-:W-:-:S04]  /*80f0*/  UIMAD UR14, UR37, UR11, UR14 ;  /* 0x0000000b250e72a4 */ /* 0x000fc8000f8e020e */
[----:B------:R-:W-:-:S03]  /*8100*/  UIADD3 UR15, UPT, UPT, UR17, UR14, URZ ;  /* 0x0000000e110f7290 */ /* 0x000fc6000fffe0ff */
[----:B------:R-:W-:Y:S02]  /*8110*/  UMOV UR14, UR16 ;  /* 0x00000010000e7c82 */ /* 0x000fe40008000000 */
[----:B---3--:R-:W-:-:S04]  /*8120*/  UIMAD.WIDE.U32 UR18, UR40, UR8, UR14 ;  /* 0x00000008281272a5 */ /* 0x008fc8000f8e000e */
[----:B------:R-:W-:-:S06]  /*8130*/  UIMAD UR9, UR40, UR9, UR19 ;  /* 0x00000009280972a4 */ /* 0x000fcc000f8e0213 */
[----:B-1----:R-:W-:Y:S01]  /*8140*/  MOV R0, UR9 ;  /* 0x0000000900007c02 */ /* 0x002fe20008000f00 */
[----:B------:R-:W-:Y:S05]  /*8150*/  BRA `(.L_x_56) ;  /* 0x0000000000187947 */ /* 0x000fea0003800000 */
.L_x_55:
[----:B------:R-:W2:Y:S01]  /*8160*/  LDCU.64 UR10, c[0x0][0x5c0] ;  /* 0x0000b800ff0a77ac */ /* 0x000ea20008000a00 */
[----:B------:R-:W-:-:S04]  /*8170*/  UIADD3 UR8, UPT, UPT, UR37, UR41, URZ ;  /* 0x0000002925087290 */ /* 0x000fc8000fffe0ff */
[----:B--2---:R-:W-:Y:S02]  /*8180*/  UIMAD.WIDE.U32 UR18, UR8, UR10, URZ ;  /* 0x0000000a081272a5 */ /* 0x004fe4000f8e00ff */
[----:B------:R-:W-:-:S04]  /*8190*/  UIMAD UR8, UR8, UR11, URZ ;  /* 0x0000000b080872a4 */ /* 0x000fc8000f8e02ff */
[----:B------:R-:W-:-:S06]  /*81a0*/  UIADD3 UR8, UPT, UPT, UR19, UR8, URZ ;  /* 0x0000000813087290 */ /* 0x000fcc000fffe0ff */
[----:B-1----:R-:W-:Y:S02]  /*81b0*/  MOV R0, UR8 ;  /* 0x0000000800007c02 */ /* 0x002fe40008000f00 */
.L_x_56:
        /* <DEDUP_REMOVED lines=14> */
.L_x_57:
[----:B------:R-:W1:Y:S01]  /*82a0*/  LDCU.64 UR8, c[0x0][0x5c8] ;  /* 0x0000b900ff0877ac */ /* 0x000e620008000a00 */
[----:B------:R-:W-:-:S04]  /*82b0*/  UIADD3 UR14, UPT, UPT, UR37, UR41, URZ ;  /* 0x00000029250e7290 */ /* 0x000fc8000fffe0ff */
[----:B-1----:R-:W-:Y:S02]  /*82c0*/  UIMAD.WIDE.U32 UR16, UR14, UR8, URZ ;  /* 0x000000080e1072a5 */ /* 0x002fe4000f8e00ff */
[----:B------:R-:W-:-:S04]  /*82d0*/  UIMAD UR14, UR14, UR9, URZ ;  /* 0x000000090e0e72a4 */ /* 0x000fc8000f8e02ff */
[----:B------:R-:W-:Y:S01]  /*82e0*/  UIADD3 UR14, UPT, UPT, UR17, UR14, URZ ;  /* 0x0000000e110e7290 */ /* 0x000fe2000fffe0ff */
[----:B------:R-:W-:-:S05]  /*82f0*/  UMOV UR30, UR16 ;  /* 0x00000010001e7c82 */ /* 0x000fca0008000000 */
[----:B------:R-:W-:-:S07]  /*8300*/  MOV R26, UR14 ;  /* 0x0000000e001a7c02 */ /* 0x000fce0008000f00 */
.L_x_58:
[----:B------:R-:W-:Y:S01]  /*8310*/  BAR.SYNC.DEFER_BLOCKING 0x0 ;  /* 0x0000000000007b1d */ /* 0x000fe20000010000 */
[----:B------:R-:W-:Y:S01]  /*8320*/  USHF.L.U32 UR16, UR36, 0x6, URZ ;  /* 0x0000000624107899 */ /* 0x000fe200080006ff */
[----:B------:R-:W-:Y:S01]  /*8330*/  IADD3 R4, PT, PT, R61, 0x20, RZ ;  /* 0x000000203d047810 */ /* 0x000fe20007ffe0ff */
[----:B------:R-:W-:Y:S01]  /*8340*/  USHF.L.U32 UR15, UR36, 0x6, URZ ;  /* 0x00000006240f7899 */ /* 0x000fe200080006ff */
[----:B------:R-:W-:Y:S01]  /*8350*/  IMAD.U32 R60, RZ, RZ, UR8 ;  /* 0x00000008ff3c7e24 */ /* 0x000fe2000f8e00ff */
[----:B------:R-:W-:-:S03]  /*8360*/  UIMAD.WIDE.U32 UR42, UR16, UR10, URZ ;  /* 0x0000000a102a72a5 */ /* 0x000fc6000f8e00ff */
[----:B------:R-:W1:Y:S01]  /*8370*/  LDC.64 R6, c[0x0][0x5d8] ;  /* 0x00017600ff067b82 */ /* 0x000e620000000a00 */
[----:B------:R-:W-:Y:S01]  /*8380*/  USHF.R.S32.HI UR17, URZ, 0x1f, UR16 ;  /* 0x0000001fff117899 */ /* 0x000fe20008011410 */
[----:B------:R-:W-:Y:S01]  /*8390*/  BSSY.RECONVERGENT B0, `(.L_x_59) ;  /* 0x000002b000007945 */ /* 0x000fe20003800200 */
[----:B------:R-:W-:Y:S02]  /*83a0*/  UIADD3 UR33, UPT, UPT, -UR15, UR33, URZ ;  /* 0x000000210f217290 */ /* 0x000fe4000fffe1ff */
[----:B------:R-:W-:Y:S01]  /*83b0*/  UIMAD UR14, UR17, UR10, URZ ;  /* 0x0000000a110e72a4 */ /* 0x000fe2000f8e02ff */
[----:B------:R-:W-:Y:S02]  /*83c0*/  IMAD.U32 R2, RZ, RZ, UR42 ;  /* 0x0000002aff027e24 */ /* 0x000fe4000f8e00ff */
[----:B------:R-:W2:Y:S01]  /*83d0*/  LDC.64 R62, c[0x0][0x5e0] ;  /* 0x00017800ff3e7b82 */ /* 0x000ea20000000a00 */
[----:B------:R-:W-:Y:S01]  /*83e0*/  UIMAD UR14, UR16, UR11, UR14 ;  /* 0x0000000b100e72a4 */ /* 0x000fe2000f8e020e */
[----:B------:R-:W-:Y:S01]  /*83f0*/  IMAD.U32 R3, RZ, RZ, UR43 ;  /* 0x0000002bff037e24 */ /* 0x000fe2000f8e00ff */
[----:B------:R-:W-:-:S02]  /*8400*/  LOP3.LUT R2, R2, 0x38, R250, 0xf8, !PT ;  /* 0x0000003802027812 */ /* 0x000fc400078ef8fa */
[C---:B------:R-:W-:Y:S02]  /*8410*/  ISETP.GE.AND P3, PT, R61.reuse, UR33, PT ;  /* 0x000000213d007c0c */ /* 0x040fe4000bf66270 */
[----:B------:R-:W-:Y:S01]  /*8420*/  IMAD.U32 R3, RZ, RZ, UR14 ;  /* 0x0000000eff037e24 */ /* 0x000fe2000f8e00ff */
[----:B------:R-:W-:Y:S01]  /*8430*/  IADD3 R2, P0, PT, R2, UR18, RZ ;  /* 0x0000001202027c10 */ /* 0x000fe2000ff1e0ff */
[----:B------:R3:W4:Y:S01]  /*8440*/  LDS.128 R32, [R8+0xd000] ;  /* 0x00d0000008207984 */ /* 0x0007220000000c00 */
[----:B------:R-:W-:Y:S02]  /*8450*/  ISETP.GE.AND P5, PT, R4, UR33, PT ;  /* 0x0000002104007c0c */ /* 0x000fe4000bfa6270 */
[----:B------:R-:W-:Y:S01]  /*8460*/  IADD3.X R3, PT, PT, R0, UR43, R3, P0, !PT ;  /* 0x0000002b00037c10 */ /* 0x000fe200087fe403 */
[----:B------:R3:W2:Y:S01]  /*8470*/  LDS.128 R28, [R8+0xf000] ;  /* 0x00f00000081c7984 */ /* 0x0006a20000000c00 */
[----:B------:R-:W-:-:S03]  /*8480*/  IADD3 R25, P0, PT, R61, 0x20, RZ ;  /* 0x000000203d197810 */ /* 0x000fc60007f1e0ff */
[----:B------:R3:W2:Y:S01]  /*8490*/  LDS.128 R44, [R8+0x12000] ;  /* 0x01200000082c7984 */ /* 0x0006a20000000c00 */
[----:B-1----:R-:W-:Y:S01]  /*84a0*/  IMAD.WIDE.U32 R4, R6, UR21, R2 ;  /* 0x0000001506047c25 */ /* 0x002fe2000f8e0002 */
[----:B------:R-:W-:Y:S02]  /*84b0*/  IADD3.X R27, PT, PT, RZ, RZ, RZ, P0, !PT ;  /* 0x000000ffff1b7210 */ /* 0x000fe400007fe4ff */
[----:B------:R3:W1:Y:S01]  /*84c0*/  LDS.128 R56, [R8+0x13000] ;  /* 0x0130000008387984 */ /* 0x0006620000000c00 */
[----:B------:R-:W-:-:S03]  /*84d0*/  IMAD R24, R7, UR21, R5 ;  /* 0x0000001507187c24 */ /* 0x000fc6000f8e0205 */
[----:B------:R3:W1:Y:S04]  /*84e0*/  LDS.128 R40, [R8+0x14000] ;  /* 0x0140000008287984 */ /* 0x0006680000000c00 */
[----:B------:R3:W1:Y:S04]  /*84f0*/  LDS.128 R52, [R8+0x15000] ;  /* 0x0150000008347984 */ /* 0x0006680000000c00 */
[----:B------:R3:W1:Y:S04]  /*8500*/  LDS.128 R36, [R8+0x16000] ;  /* 0x0160000008247984 */ /* 0x0006680000000c00 */
[----:B------:R3:W1:Y:S01]  /*8510*/  LDS.128 R48, [R8+0x17000] ;  /* 0x0170000008307984 */ /* 0x0006620000000c00 */
[----:B--2-4-:R-:W-:Y:S05]  /*8520*/  @P3 BRA `(.L_x_60) ;  /* 0x0000000000443947 */ /* 0x014fea0003800000 */
[----:B------:R-:W2:Y:S01]  /*8530*/  LDCU UR18, c[0x0][0x440] ;  /* 0x00008800ff1277ac */ /* 0x000ea20008000800 */
[----:B------:R-:W4:Y:S01]  /*8540*/  LDS.128 R20, [R8+0xe000] ;  /* 0x00e0000008147984 */ /* 0x000f220000000c00 */
[----:B------:R-:W-:Y:S01]  /*8550*/  IMAD.MOV.U32 R2, RZ, RZ, R4 ;  /* 0x000000ffff027224 */ /* 0x000fe200078e0004 */
[----:B------:R-:W5:Y:S02]  /*8560*/  LDCU.64 UR14, c[0x0][0x560] ;  /* 0x0000ac00ff0e77ac */ /* 0x000f640008000a00 */
[----:B------:R-:W3:Y:S01]  /*8570*/  LDS.128 R16, [R8+0x10000] ;  /* 0x0100000008107984 */ /* 0x000ee20000000c00 */
[----:B------:R-:W-:Y:S02]  /*8580*/  IMAD.MOV.U32 R3, RZ, RZ, R24 ;  /* 0x000000ffff037224 */ /* 0x000fe400078e0018 */
[----:B------:R-:W-:-:S04]  /*8590*/  IMAD.WIDE.U32 R6, R61, UR10, R2 ;  /* 0x0000000a3d067c25 */ /* 0x000fc8000f8e0002 */
[----:B------:R-:W-:Y:S01]  /*85a0*/  IMAD R0, R61, UR11, R7 ;  /* 0x0000000b3d007c24 */ /* 0x000fe2000f8e0207 */
[----:B--2---:R-:W-:Y:S02]  /*85b0*/  ISETP.GE.AND P2, PT, R251, UR18, PT ;  /* 0x00000012fb007c0c */ /* 0x004fe4000bf46270 */
[----:B------:R-:W-:Y:S02]  /*85c0*/  ISETP.GE.AND P1, PT, R69, UR18, PT ;  /* 0x0000001245007c0c */ /* 0x000fe4000bf26270 */
[----:B------:R-:W-:Y:S02]  /*85d0*/  ISETP.GE.AND P0, PT, R68, UR18, PT ;  /* 0x0000001244007c0c */ /* 0x000fe4000bf06270 */
[----:B-----5:R-:W-:-:S04]  /*85e0*/  LEA R2, P4, R6, UR14, 0x1 ;  /* 0x0000000e06027c11 */ /* 0x020fc8000f8808ff */
[----:B------:R-:W-:-:S03]  /*85f0*/  LEA.HI.X R3, R6, UR15, R0, 0x1, P4 ;  /* 0x0000000f06037c11 */ /* 0x000fc6000a0f0c00 */
[----:B------:R-:W2:Y:S04]  /*8600*/  @!P2 LDS.128 R12, [R8+0xc000] ;  /* 0x00c00000080ca984 */ /* 0x000ea80000000c00 */
[----:B----4-:R4:W-:Y:S04]  /*8610*/  @!P1 STG.E.128 desc[UR34][R2.64+0x80], R20 ;  /* 0x0000801402009986 */ /* 0x0109e8000c101d22 */
[----:B---3--:R4:W-:Y:S04]  /*8620*/  @!P0 STG.E.128 desc[UR34][R2.64+0x100], R16 ;  /* 0x0001001002008986 */ /* 0x0089e8000c101d22 */
[----:B--2---:R4:W-:Y:S02]  /*8630*/  @!P2 STG.E.128 desc[UR34][R2.64], R12 ;  /* 0x0000000c0200a986 */ /* 0x0049e4000c101d22 */
.L_x_60:
[----:B------:R-:W-:Y:S05]  /*8640*/  BSYNC.RECONVERGENT B0 ;  /* 0x0000000000007941 */ /* 0x000fea0003800200 */
.L_x_59:
[----:B---3--:R-:W2:Y:S01]  /*8650*/  LDS.128 R8, [R8+0x11000] ;  /* 0x0110000008087984 */ /* 0x008ea20000000c00 */
[----:B------:R-:W-:Y:S04]  /*8660*/  BSSY.RECONVERGENT B0, `(.L_x_61) ;  /* 0x0000012000007945 */ /* 0x000fe80003800200 */
[----:B------:R-:W-:Y:S05]  /*8670*/  @P5 BRA `(.L_x_62) ;  /* 0x0000000000405947 */ /* 0x000fea0003800000 */
[----:B------:R-:W3:Y:S01]  /*8680*/  LDCU UR18, c[0x0][0x440] ;  /* 0x00008800ff1277ac */ /* 0x000ee20008000800 */
[----:B----4-:R-:W-:Y:S01]  /*8690*/  MOV R3, R24 ;  /* 0x0000001800037202 */ /* 0x010fe20000000f00 */
[----:B------:R-:W-:Y:S01]  /*86a0*/  IMAD R0, R27, UR10, RZ ;  /* 0x0000000a1b007c24 */ /* 0x000fe2000f8e02ff */
[----:B------:R-:W4:Y:S01]  /*86b0*/  LDCU.64 UR14, c[0x0][0x560] ;  /* 0x0000ac00ff0e77ac */ /* 0x000f220008000a00 */
[----:B------:R-:W-:Y:S02]  /*86c0*/  IMAD.MOV.U32 R2, RZ, RZ, R4 ;  /* 0x000000ffff027224 */ /* 0x000fe400078e0004 */
[C---:B------:R-:W-:Y:S02]  /*86d0*/  IMAD R0, R25.reuse, UR11, R0 ;  /* 0x0000000b19007c24 */ /* 0x040fe4000f8e0200 */
[----:B------:R-:W-:-:S04]  /*86e0*/  IMAD.WIDE.U32 R4, R25, UR10, R2 ;  /* 0x0000000a19047c25 */ /* 0x000fc8000f8e0002 */
[----:B------:R-:W-:Y:S01]  /*86f0*/  IMAD.IADD R0, R0, 0x1, R5 ;  /* 0x0000000100007824 */ /* 0x000fe200078e0205 */
[----:B---3--:R-:W-:Y:S02]  /*8700*/  ISETP.GE.AND P2, PT, R251, UR18, PT ;  /* 0x00000012fb007c0c */ /* 0x008fe4000bf46270 */
[----:B------:R-:W-:Y:S02]  /*8710*/  ISETP.GE.AND P1, PT, R69, UR18, PT ;  /* 0x0000001245007c0c */ /* 0x000fe4000bf26270 */
[----:B------:R-:W-:Y:S02]  /*8720*/  ISETP.GE.AND P0, PT, R68, UR18, PT ;  /* 0x0000001244007c0c */ /* 0x000fe4000bf06270 */
[----:B----4-:R-:W-:-:S04]  /*8730*/  LEA R2, P4, R4, UR14, 0x1 ;  /* 0x0000000e04027c11 */ /* 0x010fc8000f8808ff */
[----:B------:R-:W-:-:S05]  /*8740*/  LEA.HI.X R3, R4, UR15, R0, 0x1, P4 ;  /* 0x0000000f04037c11 */ /* 0x000fca000a0f0c00 */
[----:B------:R3:W-:Y:S04]  /*8750*/  @!P2 STG.E.128 desc[UR34][R2.64], R32 ;  /* 0x000000200200a986 */ /* 0x0007e8000c101d22 */
[----:B------:R3:W-:Y:S04]  /*8760*/  @!P1 STG.E.128 desc[UR34][R2.64+0x80], R28 ;  /* 0x0000801c02009986 */ /* 0x0007e8000c101d22 */
[----:B--2---:R3:W-:Y:S02]  /*8770*/  @!P0 STG.E.128 desc[UR34][R2.64+0x100], R8 ;  /* 0x0001000802008986 */ /* 0x0047e4000c101d22 */
.L_x_62:
[----:B------:R-:W-:Y:S05]  /*8780*/  BSYNC.RECONVERGENT B0 ;  /* 0x0000000000007941 */ /* 0x000fea0003800200 */
.L_x_61:
[----:B---34-:R-:W-:Y:S01]  /*8790*/  MOV R2, R251 ;  /* 0x000000fb00027202 */ /* 0x018fe20000000f00 */
[----:B------:R-:W-:Y:S01]  /*87a0*/  UIMAD UR17, UR17, UR8, URZ ;  /* 0x00000008111172a4 */ /* 0x000fe2000f8e02ff */
[----:B------:R-:W-:Y:S01]  /*87b0*/  MOV R3, RZ ;  /* 0x000000ff00037202 */ /* 0x000fe20000000f00 */
[----:B------:R-:W-:Y:S02]  /*87c0*/  BSSY.RECONVERGENT B0, `(.L_x_63) ;  /* 0x0000016000007945 */ /* 0x000fe40003800200 */
[----:B------:R-:W-:Y:S01]  /*87d0*/  UIMAD UR17, UR16, UR9, UR17 ;  /* 0x00000009101172a4 */ /* 0x000fe2000f8e0211 */
[----:B------:R-:W-:-:S03]  /*87e0*/  IMAD.WIDE.U32 R2, R60, UR16, R2 ;  /* 0x000000103c027c25 */ /* 0x000fc6000f8e0002 */
[----:B------:R-:W-:-:S04]  /*87f0*/  IADD3 R2, P0, PT, R2, UR30, RZ ;  /* 0x0000001e02027c10 */ /* 0x000fc8000ff1e0ff */
[----:B------:R-:W-:-:S03]  /*8800*/  IADD3.X R3, PT, PT, R26, UR17, R3, P0, !PT ;  /* 0x000000111a037c10 */ /* 0x000fc600087fe403 */
[----:B------:R-:W-:-:S04]  /*8810*/  IMAD.WIDE.U32 R4, R62, UR21, R2 ;  /* 0x000000153e047c25 */ /* 0x000fc8000f8e0002 */
[----:B------:R-:W-:Y:S01]  /*8820*/  IMAD R0, R63, UR21, R5 ;  /* 0x000000153f007c24 */ /* 0x000fe2000f8e0205 */
[----:B------:R-:W-:Y:S06]  /*8830*/  @P3 BRA `(.L_x_64) ;  /* 0x0000000000383947 */ /* 0x000fec0003800000 */
[----:B------:R-:W3:Y:S01]  /*8840*/  LDCU UR14, c[0x0][0x440] ;  /* 0x00008800ff0e77ac */ /* 0x000ee20008000800 */
[----:B------:R-:W-:Y:S02]  /*8850*/  IMAD.MOV.U32 R2, RZ, RZ, R4 ;  /* 0x000000ffff027224 */ /* 0x000fe400078e0004 */
[----:B------:R-:W-:Y:S01]  /*8860*/  IMAD.MOV.U32 R3, RZ, RZ, R0 ;  /* 0x000000ffff037224 */ /* 0x000fe200078e0000 */
[----:B------:R-:W4:Y:S01]  /*8870*/  LDCU.64 UR10, c[0x0][0x568] ;  /* 0x0000ad00ff0a77ac */ /* 0x000f220008000a00 */
[----:B------:R-:W-:-:S04]  /*8880*/  IMAD.WIDE.U32 R6, R61, UR8, R2 ;  /* 0x000000083d067c25 */ /* 0x000fc8000f8e0002 */
[----:B------:R-:W-:Y:S01]  /*8890*/  IMAD R3, R61, UR9, R7 ;  /* 0x000000093d037c24 */ /* 0x000fe2000f8e0207 */
[----:B---3--:R-:W-:Y:S02]  /*88a0*/  ISETP.GE.AND P2, PT, R251, UR14, PT ;  /* 0x0000000efb007c0c */ /* 0x008fe4000bf46270 */
[----:B------:R-:W-:Y:S02]  /*88b0*/  ISETP.GE.AND P1, PT, R69, UR14, PT ;  /* 0x0000000e45007c0c */ /* 0x000fe4000bf26270 */
[----:B------:R-:W-:Y:S02]  /*88c0*/  ISETP.GE.AND P0, PT, R68, UR14, PT ;  /* 0x0000000e44007c0c */ /* 0x000fe4000bf06270 */
[----:B----4-:R-:W-:-:S04]  /*88d0*/  LEA R2, P3, R6, UR10, 0x1 ;  /* 0x0000000a06027c11 */ /* 0x010fc8000f8608ff */
[----:B------:R-:W-:-:S05]  /*88e0*/  LEA.HI.X R3, R6, UR11, R3, 0x1, P3 ;  /* 0x0000000b06037c11 */ /* 0x000fca00098f0c03 */
[----:B------:R3:W-:Y:S04]  /*88f0*/  @!P2 STG.E.128 desc[UR34][R2.64], R44 ;  /* 0x0000002c0200a986 */ /* 0x0007e8000c101d22 */
[----:B-1----:R3:W-:Y:S04]  /*8900*/  @!P1 STG.E.128 desc[UR34][R2.64+0x80], R40 ;  /* 0x0000802802009986 */ /* 0x0027e8000c101d22 */
[----:B------:R3:W-:Y:S02]  /*8910*/  @!P0 STG.E.128 desc[UR34][R2.64+0x100], R36 ;  /* 0x0001002402008986 */ /* 0x0007e4000c101d22 */
.L_x_64:
[----:B------:R-:W-:Y:S05]  /*8920*/  BSYNC.RECONVERGENT B0 ;  /* 0x0000000000007941 */ /* 0x000fea0003800200 */
.L_x_63:
[----:B------:R-:W-:Y:S05]  /*8930*/  @P5 BRA `(.L_x_23) ;  /* 0x0000000000405947 */ /* 0x000fea0003800000 */
[----:B------:R-:W4:Y:S01]  /*8940*/  LDCU UR14, c[0x0][0x440] ;  /* 0x00008800ff0e77ac */ /* 0x000f220008000800 */
[----:B---3--:R-:W-:Y:S01]  /*8950*/  MOV R3, R0 ;  /* 0x0000000000037202 */ /* 0x008fe20000000f00 */
[----:B------:R-:W-:Y:S01]  /*8960*/  IMAD R6, R27, UR8, RZ ;  /* 0x000000081b067c24 */ /* 0x000fe2000f8e02ff */
[----:B------:R-:W3:Y:S01]  /*8970*/  LDCU.64 UR10, c[0x0][0x568] ;  /* 0x0000ad00ff0a77ac */ /* 0x000ee20008000a00 */
[----:B------:R-:W-:Y:S02]  /*8980*/  IMAD.MOV.U32 R2, RZ, RZ, R4 ;  /* 0x000000ffff027224 */ /* 0x000fe400078e0004 */
[C---:B------:R-:W-:Y:S02]  /*8990*/  IMAD R0, R25.reuse, UR9, R6 ;  /* 0x0000000919007c24 */ /* 0x040fe4000f8e0206 */
[----:B------:R-:W-:-:S04]  /*89a0*/  IMAD.WIDE.U32 R4, R25, UR8, R2 ;  /* 0x0000000819047c25 */ /* 0x000fc8000f8e0002 */
[----:B------:R-:W-:Y:S01]  /*89b0*/  IMAD.IADD R0, R0, 0x1, R5 ;  /* 0x0000000100007824 */ /* 0x000fe200078e0205 */
[----:B----4-:R-:W-:Y:S02]  /*89c0*/  ISETP.GE.AND P2, PT, R251, UR14, PT ;  /* 0x0000000efb007c0c */ /* 0x010fe4000bf46270 */
[----:B------:R-:W-:Y:S02]  /*89d0*/  ISETP.GE.AND P1, PT, R69, UR14, PT ;  /* 0x0000000e45007c0c */ /* 0x000fe4000bf26270 */
[----:B------:R-:W-:Y:S02]  /*89e0*/  ISETP.GE.AND P0, PT, R68, UR14, PT ;  /* 0x0000000e44007c0c */ /* 0x000fe4000bf06270 */
[----:B---3--:R-:W-:-:S04]  /*89f0*/  LEA R2, P3, R4, UR10, 0x1 ;  /* 0x0000000a04027c11 */ /* 0x008fc8000f8608ff */
[----:B------:R-:W-:-:S05]  /*8a00*/  LEA.HI.X R3, R4, UR11, R0, 0x1, P3 ;  /* 0x0000000b04037c11 */ /* 0x000fca00098f0c00 */
[----:B-1----:R4:W-:Y:S04]  /*8a10*/  @!P2 STG.E.128 desc[UR34][R2.64], R56 ;  /* 0x000000380200a986 */ /* 0x0029e8000c101d22 */
[----:B------:R4:W-:Y:S04]  /*8a20*/  @!P1 STG.E.128 desc[UR34][R2.64+0x80], R52 ;  /* 0x0000803402009986 */ /* 0x0009e8000c101d22 */
[----:B------:R4:W-:Y:S02]  /*8a30*/  @!P0 STG.E.128 desc[UR34][R2.64+0x100], R48 ;  /* 0x0001003002008986 */ /* 0x0009e4000c101d22 */
.L_x_23:
[----:B------:R-:W-:Y:S05]  /*8a40*/  BSYNC.RECONVERGENT B1 ;  /* 0x0000000000017941 */ /* 0x000fea0003800200 */
.L_x_1:
[----:B------:R-:W5:Y:S01]  /*8a50*/  LDCU UR9, c[0x0][0x438] ;  /* 0x00008700ff0977ac */ /* 0x000f620008000800 */
[----:B------:R-:W1:Y:S01]  /*8a60*/  LDCU UR10, c[0x0][0x370] ;  /* 0x00006e00ff0a77ac */ /* 0x000e620008000800 */
[----:B-----5:R-:W-:-:S04]  /*8a70*/  UIADD3 UR9, UPT, UPT, UR9, 0x3f, URZ ;  /* 0x0000003f09097890 */ /* 0x020fc8000fffe0ff */
[----:B------:R-:W-:Y:S02]  /*8a80*/  USHF.R.S32.HI UR8, URZ, 0x1f, UR9 ;  /* 0x0000001fff087899 */ /* 0x000fe40008011409 */
[----:B-1----:R-:W-:Y:S02]  /*8a90*/  UIADD3 UR36, UPT, UPT, UR10, UR36, URZ ;  /* 0x000000240a247290 */ /* 0x002fe4000fffe0ff */
[----:B------:R-:W-:Y:S01]  /*8aa0*/  ULEA.HI UR8, UR8, UR9, URZ, 0x6 ;  /* 0x0000000908087291 */ /* 0x000fe2000f8f30ff */
[----:B------:R-:W-:-:S03]  /*8ab0*/  UMOV UR10, UR20 ;  /* 0x00000014000a7c82 */ /* 0x000fc60008000000 */
[----:B------:R-:W-:-:S04]  /*8ac0*/  USHF.R.S32.HI UR8, URZ, 0x6, UR8 ;  /* 0x00000006ff087899 */ /* 0x000fc80008011408 */
[----:B------:R-:W-:-:S09]  /*8ad0*/  UISETP.GE.AND UP0, UPT, UR36, UR8, UPT ;  /* 0x000000082400728c */ /* 0x000fd2000bf06270 */
[----:B------:R-:W-:Y:S05]  /*8ae0*/  BRA.U !UP0, `(.L_x_65) ;  /* 0xffffff7908087547 */ /* 0x000fea000b83ffff */
[----:B------:R-:W-:Y:S05]  /*8af0*/  EXIT ;  /* 0x000000000000794d */ /* 0x000fea0003800000 */
.L_x_66:
[----:B------:R-:W-:-:S00]  /*8b00*/  BRA `(.L_x_66) ;  /* 0xfffffffc00fc7947 */ /* 0x000fc0000383ffff */
[----:B------:R-:W-:-:S00]  /*8b10*/  NOP ;  /* 0x0000000000007918 */ /* 0x000fc00000000000 */
        /* <DEDUP_REMOVED lines=14> */
.L_x_2152:


//--------------------- .text._ZN5flash44flash_bwd_dq_dk_dv_loop_seqk_parallel_kernelI23Flash_bwd_kernel_traitsILi192ELi64ELi64ELi8ELi4ELi2ELi2ELb1ELb1EN7cutlass10bfloat16_tE19Flash_kernel_traitsILi192ELi64ELi64ELi8ES3_EELb0ELb0ELb1ELb0ELb0ELb0ELb0EEEvNS_16Flash_bwd_paramsE --------------------------
	.section	.text._ZN5flash44flash_bwd_dq_dk_dv_loop_seqk_parallel_kernelI23Flash_bwd_kernel_traitsILi192ELi64ELi64ELi8ELi4ELi2ELi2ELb1ELb1EN7cutlass10bfloat16_tE19Flash_kernel_traitsILi192ELi64ELi64ELi8ES3_EELb0ELb0ELb1ELb0ELb0ELb0ELb0EEEvNS_16Flash_bwd_paramsE,"ax",@progbits
	.align	128
        .global         _ZN5flash44flash_bwd_dq_dk_dv_loop_seqk_parallel_kernelI23Flash_bwd_kernel_traitsILi192ELi64ELi64ELi8ELi4ELi2ELi2ELb1ELb1EN7cutlass10bfloat16_tE19Flash_kernel_traitsILi192ELi64ELi64ELi8ES3_EELb0ELb0ELb1ELb0ELb0ELb0ELb0EEEvNS_16Flash_bwd_paramsE
        .type           _ZN5flash44flash_bwd_dq_dk_dv_loop_seqk_parallel_kernelI23Flash_bwd_kernel_traitsILi192ELi64ELi64ELi8ELi4ELi2ELi2ELb1ELb1EN7cutlass10bfloat16_tE19Flash_kernel_traitsILi192ELi64ELi64ELi8ES3_EELb0ELb0ELb1ELb0ELb0ELb0ELb0EEEvNS_16Flash_bwd_paramsE,@function
        .size           _ZN5flash44flash_bwd_dq_dk_dv_loop_seqk_parallel_kernelI23Flash_bwd_kernel_traitsILi192ELi64ELi64ELi8ELi4ELi2ELi2ELb1ELb1EN7cutlass10bfloat16_tE19Flash_kernel_traitsILi192ELi64ELi64ELi8ES3_EELb0ELb0ELb1ELb0ELb0ELb0ELb0EEEvNS_16Flash_bwd_paramsE,(.L_x_2153 - _ZN5flash44flash_bwd_dq_dk_dv_loop_seqk_parallel_kernelI23Flash_bwd_kernel_traitsILi192ELi64ELi64ELi8ELi4ELi2ELi2ELb1ELb1EN7cutlass10bfloat16_tE19Flash_kernel_traitsILi192ELi64ELi64ELi8ES3_EELb0ELb0ELb1ELb0ELb0ELb0ELb0EEEvNS_16Flash_bwd_paramsE)
        .other          _ZN5flash44flash_bwd_dq_dk_dv_loop_seqk_parallel_kernelI23Flash_bwd_kernel_traitsILi192ELi64ELi64ELi8ELi4ELi2ELi2ELb1ELb1EN7cutlass10bfloat16_tE19Flash_kernel_traitsILi192ELi64ELi64ELi8ES3_EELb0ELb0ELb1ELb0ELb0ELb0ELb0EEEvNS_16Flash_bwd_paramsE,@"STO_CUDA_ENTRY STV_DEFAULT"
_ZN5flash44flash_bwd_dq_dk_dv_loop_seqk_parallel_kernelI23Flash_bwd_kernel_traitsILi192ELi64ELi64ELi8ELi4ELi2ELi2ELb1ELb1EN7cutlass10bfloat16_tE19Flash_kernel_traitsILi192ELi64ELi64ELi8ES3_EELb0ELb0ELb1ELb0ELb0ELb0ELb0EEEvNS_16Flash_bwd_paramsE:
.text._ZN5flash44flash_bwd_dq_dk_dv_loop_seqk_parallel_kernelI23Flash_bwd_kernel_traitsILi192ELi64ELi64ELi8ELi4ELi2ELi2ELb1ELb1EN7cutlass10bfloat16_tE19Flash_kernel_traitsILi192ELi64ELi64ELi8ES3_EELb0ELb0ELb1ELb0ELb0ELb0ELb0EEEvNS_16Flash_bwd_paramsE:
        /* <DEDUP_REMOVED lines=49> */
.L_x_133:
        /* <DEDUP_REMOVED lines=52> */
.L_x_67:
[----:B------:R-:W-:Y:S01]  /*0650*/  @!UP0 UIADD3 UR33, UPT, UPT, UR9, UR10, -UR37 ;  /* 0x0000000a09218290 */ /* 0x000fe2000fffe825 */
[----:B------:R-:W-:Y:S01]  /*0660*/  @!UP4 UMOV UR42, UR23 ;  /* 0x00000017002acc82 */ /* 0x000fe20008000000 */
[----:B------:R-:W-:Y:S02]  /*0670*/  @UP4 UIADD3 UR42, UPT, UPT, UR8, -UR43, URZ ;  /* 0x8000002b082a4290 */ /* 0x000fe4000fffe0ff */
[----:B------:R-:W-:-:S09]  /*0680*/  UISETP.GT.AND UP0, UPT, UR33, UR30, UPT ;  /* 0x0000001e2100728c */ /* 0x000fd2000bf04270 */
[----:B------:R-:W-:Y:S05]  /*0690*/  BRA.U !UP0, `(.L_x_68) ;  /* 0x0000008508b07547 */ /* 0x000fea000b800000 */
[----:B------:R-:W1:Y:S01]  /*06a0*/  LDCU UR9, c[0x0][0x504] ;  /* 0x0000a080ff0977ac */ /* 0x000e620008000800 */
[----:B------:R-:W-:Y:S02]  /*06b0*/  UIADD3 UR18, UPT, UPT, UR30, 0x40, UR42 ;  /* 0x000000401e127890 */ /* 0x000fe4000fffe02a */
[----:B------:R-:W-:Y:S02]  /*06c0*/  UIADD3 UR11, UPT, UPT, UR42, 0x3f, URZ ;  /* 0x0000003f2a0b7890 */ /* 0x000fe4000fffe0ff */
[----:B------:R-:W-:Y:S02]  /*06d0*/  UISETP.NE.AND UP1, UPT, UR43, -0x1, UPT ;  /* 0xffffffff2b00788c */ /* 0x000fe4000bf25270 */
[----:B------:R-:W-:Y:S02]  /*06e0*/  USHF.R.S32.HI UR10, URZ, 0x1f, UR11 ;  /* 0x0000001fff0a7899 */ /* 0x000fe4000801140b */
[----:B------:R-:W-:Y:S02]  /*06f0*/  UISETP.NE.AND UP2, UPT, UR41, -0x1, UPT ;  /* 0xffffffff2900788c */ /* 0x000fe4000bf45270 */
[----:B------:R-:W-:-:S02]  /*0700*/  ULEA.HI UR10, UR10, UR11, URZ, 0x6 ;  /* 0x0000000b0a0a7291 */ /* 0x000fc4000f8f30ff */
[----:B-1----:R-:W-:Y:S02]  /*0710*/  UIADD3 UR9, UPT, UPT, UR18, UR9, -UR33 ;  /* 0x0000000912097290 */ /* 0x002fe4000fffe821 */
[----:B------:R-:W-:Y:S02]  /*0720*/  USHF.R.S32.HI UR10, URZ, 0x6, UR10 ;  /* 0x00000006ff0a7899 */ /* 0x000fe4000801140a */
[----:B------:R-:W-:-:S04]  /*0730*/  UIADD3 UR9, UPT, UPT, UR9, 0x3f, URZ ;  /* 0x0000003f09097890 */ /* 0x000fc8000fffe0ff */
[----:B------:R-:W-:-:S04]  /*0740*/  USHF.R.S32.HI UR8, URZ, 0x1f, UR9 ;  /* 0x0000001fff087899 */ /* 0x000fc80008011409 */
[----:B------:R-:W-:-:S04]  /*0750*/  ULEA.HI UR8, UR8, UR9, URZ, 0x6 ;  /* 0x0000000908087291 */ /* 0x000fc8000f8f30ff */
[----:B------:R-:W-:-:S04]  /*0760*/  USHF.R.S32.HI UR8, URZ, 0x6, UR8 ;  /* 0x00000006ff087899 */ /* 0x000fc80008011408 */
[----:B------:R-:W-:-:S04]  /*0770*/  UISETP.LT.AND UP0, UPT, UR10, UR8, UPT ;  /* 0x000000080a00728c */ /* 0x000fc8000bf01270 */
[----:B------:R-:W-:Y:S01]  /*0780*/  USEL UR45, UR10, UR8, UP0 ;  /* 0x000000080a2d7287 */ /* 0x000fe20008000000 */
[----:B------:R-:W1:Y:S02]  /*0790*/  @!UP1 LDCU.64 UR10, c[0x0][0x398] ;  /* 0x00007300ff0a97ac */ /* 0x000e640008000a00 */
[----:B------:R-:W2:Y:S01]  /*07a0*/  @UP1 LDCU.64 UR8, c[0x0][0x3b0] ;  /* 0x00007600ff0817ac */ /* 0x000ea20008000a00 */
[----:B------:R-:W-:Y:S02]  /*07b0*/  ULEA UR49, UR45, 0xffffffc0, 0x6 ;  /* 0xffffffc02d317891 */ /* 0x000fe4000f8e30ff */
[----:B-1----:R-:W-:Y:S02]  /*07c0*/  @!UP1 UIMAD.WIDE.U32 UR52, UR40, UR10, URZ ;  /* 0x0000000a283492a5 */ /* 0x002fe4000f8e00ff */
[----:B--2---:R-:W-:Y:S02]  /*07d0*/  @UP1 UIMAD.WIDE.U32 UR14, UR43, UR8, URZ ;  /* 0x000000082b0e12a5 */ /* 0x004fe4000f8e00ff */
[----:B------:R-:W-:-:S02]  /*07e0*/  @!UP1 UIMAD UR51, UR40, UR11, UR53 ;  /* 0x0000000b283392a4 */ /* 0x000fc4000f8e0235 */
[----:B------:R-:W-:Y:S02]  /*07f0*/  @UP1 UIMAD UR51, UR43, UR9, UR15 ;  /* 0x000000092b3312a4 */ /* 0x000fe4000f8e020f */
[----:B------:R-:W-:Y:S01]  /*0800*/  USHF.R.S32.HI UR53, URZ, 0x1f, UR49 ;  /* 0x0000001fff357899 */ /* 0x000fe20008011431 */
[----:B------:R-:W-:Y:S01]  /*0810*/  @UP1 UMOV UR52, UR14 ;  /* 0x0000000e00341c82 */ /* 0x000fe20008000000 */
[----:B------:R-:W-:Y:S10]  /*0820*/  BRA.U UP2, `(.L_x_69) ;  /* 0x0000000102347547 */ /* 0x000ff4000b800000 */
        /* <DEDUP_REMOVED lines=12> */
[----:B------:R-:W-:Y:S05]  /*08f0*/  BRA `(.L_x_70) ;  /* 0x00000000001c7947 */ /* 0x000fea0003800000 */
.L_x_69:
[----:B------:R-:W1:Y:S01]  /*0900*/  LDCU.64 UR16, c[0x0][0x3b8] ;  /* 0x00007700ff1077ac */ /* 0x000e620008000a00 */
[----:B------:R-:W-:-:S04]  /*0910*/  UIADD3 UR8, UPT, UPT, UR37, UR41, URZ ;  /* 0x0000002925087290 */ /* 0x000fc8000fffe0ff */
[----:B-1----:R-:W-:Y:S02]  /*0920*/  UIMAD.WIDE.U32 UR10, UR8, UR16, URZ ;  /* 0x00000010080a72a5 */ /* 0x002fe4000f8e00ff */
[----:B------:R-:W-:-:S04]  /*0930*/  UIMAD UR8, UR8, UR17, URZ ;  /* 0x00000011080872a4 */ /* 0x000fc8000f8e02ff */
[----:B------:R-:W-:Y:S01]  /*0940*/  UIADD3 UR8, UPT, UPT, UR11, UR8, URZ ;  /* 0x000000080b087290 */ /* 0x000fe2000fffe0ff */
[----:B------:R-:W-:-:S05]  /*0950*/  UMOV UR44, UR10 ;  /* 0x0000000a002c7c82 */ /* 0x000fca0008000000 */
[----:B------:R-:W-:Y:S02]  /*0960*/  MOV R20, UR8 ;  /* 0x0000000800147c02 */ /* 0x000fe40008000f00 */
.L_x_70:
        /* <DEDUP_REMOVED lines=44> */
.L_x_71:
[----:B------:R-:W1:Y:S01]  /*0c30*/  LDCU.64 UR14, c[0x0][0x3c0] ;  /* 0x00007800ff0e77ac */ /* 0x000e620008000a00 */
[----:B------:R-:W-:-:S04]  /*0c40*/  UIADD3 UR8, UPT, UPT, UR37, UR41, URZ ;  /* 0x0000002925087290 */ /* 0x000fc8000fffe0ff */
[----:B-1----:R-:W-:Y:S02]  /*0c50*/  UIMAD.WIDE.U32 UR10, UR8, UR14, URZ ;  /* 0x0000000e080a72a5 */ /* 0x002fe4000f8e00ff */
[----:B------:R-:W-:-:S04]  /*0c60*/  UIMAD UR8, UR8, UR15, URZ ;  /* 0x0000000f080872a4 */ /* 0x000fc8000f8e02ff */
[----:B------:R-:W-:Y:S01]  /*0c70*/  UIADD3 UR8, UPT, UPT, UR11, UR8, URZ ;  /* 0x000000080b087290 */ /* 0x000fe2000fffe0ff */
[----:B------:R-:W-:-:S05]  /*0c80*/  UMOV UR50, UR10 ;  /* 0x0000000a00327c82 */ /* 0x000fca0008000000 */
[----:B------:R-:W-:-:S07]  /*0c90*/  MOV R18, UR8 ;  /* 0x0000000800127c02 */ /* 0x000fce0008000f00 */
.L_x_72:
        /* <DEDUP_REMOVED lines=24> */
[----:B------:R-:W-:-:S03]  /*0e20*/  UIMAD UR8, UR9, UR10, UR8 ;  /* 0x0000000a090872a4 */ /* 0x000fc6000f8e0208 */
[----:B------:R-:W-:Y:S01]  /*0e30*/  UMOV UR10, UR46 ;  /* 0x0000002e000a7c82 */ /* 0x000fe20008000000 */
[----:B------:R-:W-:Y:S01]  /*0e40*/  UIADD3 UR8, UPT, UPT, UR47, UR8, URZ ;  /* 0x000000082f087290 */ /* 0x000fe2000fffe0ff */
[----:B------:R-:W-:Y:S11]  /*0e50*/  BRA `(.L_x_74) ;  /* 0x00000000000c7947 */ /* 0x000ff60003800000 */
.L_x_73:
[----:B------:R-:W-:Y:S02]  /*0e60*/  UIMAD.WIDE.U32 UR10, UR56, UR43, URZ ;  /* 0x0000002b380a72a5 */ /* 0x000fe4000f8e00ff */
[----:B------:R-:W-:-:S04]  /*0e70*/  UIMAD UR8, UR57, UR43, URZ ;  /* 0x0000002b390872a4 */ /* 0x000fc8000f8e02ff */
[----:B------:R-:W-:-:S12]  /*0e80*/  UIADD3 UR8, UPT, UPT, UR11, UR8, URZ ;  /* 0x000000080b087290 */ /* 0x000fd8000fffe0ff */
.L_x_74:
[----:B------:R-:W1:Y:S01]  /*0e90*/  LDCU.U8 UR9, c[0x0][0x548] ;  /* 0x0000a900ff0977ac */ /* 0x000e620008000000 */
[----:B------:R-:W-:Y:S01]  /*0ea0*/  USHF.L.U32 UR46, UR40, 0x7, URZ ;  /* 0x00000007282e7899 */ /* 0x000fe200080006ff */
[----:B------:R-:W2:Y:S03]  /*0eb0*/  LDCU.U8 UR59, c[0x0][0x5f0] ;  /* 0x0000be00ff3b77ac */ /* 0x000ea60008000000 */
[----:B------:R-:W-:Y:S02]  /*0ec0*/  USEL UR11, UR46, URZ, UP5 ;  /* 0x000000ff2e0b7287 */ /* 0x000fe4000a800000 */
[----:B------:R-:W-:Y:S02]  /*0ed0*/  UIMAD UR55, UR24, UR58, URZ ;  /* 0x0000003a183772a4 */ /* 0x000fe4000f8e02ff */
[----:B------:R-:W-:Y:S02]  /*0ee0*/  UIADD3 UR11, UP0, UPT, UR49, UR11, URZ ;  /* 0x0000000b310b7290 */ /* 0x000fe4000ff1e0ff */
[----:B-1----:R-:W-:-:S02]  /*0ef0*/  UISETP.NE.AND UP1, UPT, UR9, URZ, UPT ;  /* 0x000000ff0900728c */ /* 0x002fc4000bf25270 */
[----:B------:R-:W-:Y:S02]  /*0f00*/  UIADD3.X UR54, UPT, UPT, URZ, UR53, URZ, UP0, !UPT ;  /* 0x00000035ff367290 */ /* 0x000fe400087fe4ff */
[----:B------:R-:W-:Y:S02]  /*0f10*/  UIMAD.WIDE.U32 UR62, UR11, UR56, URZ ;  /* 0x000000380b3e72a5 */ /* 0x000fe4000f8e00ff */
[----:B------:R-:W-:-:S04]  /*0f20*/  UIMAD UR54, UR54, UR56, URZ ;  /* 0x00000038363672a4 */ /* 0x000fc8000f8e02ff */
[----:B------:R-:W-:-:S04]  /*0f30*/  UIMAD UR54, UR57, UR11, UR54 ;  /* 0x0000000b393672a4 */ /* 0x000fc8000f8e0236 */
        /* <DEDUP_REMOVED lines=9> */
.L_x_75:
[----:B------:R-:W1:Y:S01]  /*0fd0*/  LDCU UR57, c[0x0][0x434] ;  /* 0x00008680ff3977ac */ /* 0x000e620008000800 */
[----:B------:R-:W-:-:S04]  /*0fe0*/  UIMAD UR9, UR40, UR19, UR24 ;  /* 0x00000013280972a4 */ /* 0x000fc8000f8e0218 */
[----:B-1----:R-:W-:Y:S02]  /*0ff0*/  UIMAD UR57, UR9, UR57, URZ ;  /* 0x00000039093972a4 */ /* 0x002fe4000f8e02ff */
.L_x_76:
        /* <DEDUP_REMOVED lines=11> */
.L_x_77:
[----:B------:R-:W1:Y:S01]  /*10b0*/  LDCU UR56, c[0x0][0x444] ;  /* 0x00008880ff3877ac */ /* 0x000e620008000800 */
[----:B------:R-:W-:-:S04]  /*10c0*/  UIMAD UR9, UR40, UR19, UR24 ;  /* 0x00000013280972a4 */ /* 0x000fc8000f8e0218 */
[----:B-1----:R-:W-:-:S12]  /*10d0*/  UIMAD UR56, UR9, UR56, URZ ;  /* 0x00000038093872a4 */ /* 0x002fd8000f8e02ff */
.L_x_78:
[----:B------:R-:W1:Y:S01]  /*10e0*/  LDCU UR46, c[0x0][0x508] ;  /* 0x0000a100ff2e77ac */ /* 0x000e620008000800 */
[----:B------:R-:W2:Y:S01]  /*10f0*/  S2R R24, SR_TID.X ;  /* 0x0000000000187919 */ /* 0x000ea20000002100 */
[----:B------:R-:W3:Y:S01]  /*1100*/  LDC.64 R12, c[0x0][0x3b0] ;  /* 0x0000ec00ff0c7b82 */ /* 0x000ee20000000a00 */
[----:B------:R-:W-:Y:S01]  /*1110*/  IMAD.MOV.U32 R9, RZ, RZ, RZ ;  /* 0x000000ffff097224 */ /* 0x000fe200078e00ff */
[----:B------:R-:W-:Y:S01]  /*1120*/  USHF.R.S32.HI UR9, URZ, 0x1f, UR55 ;  /* 0x0000001fff097899 */ /* 0x000fe20008011437 */
[----:B------:R-:W-:Y:S01]  /*1130*/  ISETP.NE.AND P3, PT, RZ, UR59, PT ;  /* 0x0000003bff007c0c */ /* 0x000fe2000bf65270 */
[----:B------:R-:W-:Y:S01]  /*1140*/  UIADD3 UR55, UP1, UP0, UR62, UR10, UR55 ;  /* 0x0000000a3e377290 */ /* 0x000fe2000f83e037 */
[----:B------:R-:W-:Y:S01]  /*1150*/  BSSY.RECONVERGENT B1, `(.L_x_68) ;  /* 0x00007c0000017945 */ /* 0x000fe20003800200 */
[----:B------:R-:W-:Y:S02]  /*1160*/  UIMAD UR58, UR19, UR58, URZ ;  /* 0x0000003a133a72a4 */ /* 0x000fe4000f8e02ff */
[----:B------:R-:W-:Y:S01]  /*1170*/  UIADD3.X UR54, UPT, UPT, UR54, UR8, UR9, UP1, UP0 ;  /* 0x0000000836367290 */ /* 0x000fe20008fe0409 */
[----:B------:R-:W4:Y:S01]  /*1180*/  LDC.64 R16, c[0x0][0x5f8] ;  /* 0x00017e00ff107b82 */ /* 0x000f220000000a00 */
[----:B------:R-:W-:-:S02]  /*1190*/  ULEA UR56, UR47, UR56, 0x6 ;  /* 0x000000382f387291 */ /* 0x000fc4000f8e30ff */
[----:B------:R-:W-:Y:S02]  /*11a0*/  ULEA UR57, UR47, UR57, 0x6 ;  /* 0x000000392f397291 */ /* 0x000fe4000f8e30ff */
[----:B-1----:R-:W-:-:S04]  /*11b0*/  UIADD3 UR9, UPT, UPT, UR18, -UR46, -UR33 ;  /* 0x8000002e12097290 */ /* 0x002fc8000fffe821 */
[----:B------:R-:W-:-:S04]  /*11c0*/  UIADD3 UR9, UPT, UPT, UR9, -0x40, URZ ;  /* 0xffffffc009097890 */ /* 0x000fc8000fffe0ff */
[----:B------:R-:W-:-:S04]  /*11d0*/  USHF.R.S32.HI UR8, URZ, 0x1f, UR9 ;  /* 0x0000001fff087899 */ /* 0x000fc80008011409 */
[----:B------:R-:W-:Y:S01]  /*11e0*/  ULEA.HI UR8, UR8, UR9, URZ, 0x6 ;  /* 0x0000000908087291 */ /* 0x000fe2000f8f30ff */
[----:B--2---:R-:W-:-:S03]  /*11f0*/  IMAD.SHL.U32 R23, R24, 0x8, RZ ;  /* 0x0000000818177824 */ /* 0x004fc600078e00ff */
[----:B------:R-:W-:Y:S01]  /*1200*/  USHF.R.S32.HI UR43, URZ, 0x6, UR8 ;  /* 0x00000006ff2b7899 */ /* 0x000fe20008011408 */
[--C-:B------:R-:W-:Y:S02]  /*1210*/  SHF.R.U32.HI R21, RZ, 0x3, R24.reuse ;  /* 0x00000003ff157819 */ /* 0x100fe40000011618 */
[----:B------:R-:W-:Y:S01]  /*1220*/  SHF.R.U32.HI R11, RZ, 0x5, R24 ;  /* 0x00000005ff0b7819 */ /* 0x000fe20000011618 */
[----:B------:R-:W-:Y:S01]  /*1230*/  UISETP.LT.AND UP0, UPT, URZ, UR43, UPT ;  /* 0x0000002bff00728c */ /* 0x000fe2000bf01270 */
[----:B------:R-:W-:Y:S02]  /*1240*/  LOP3.LUT R8, R23, 0x38, RZ, 0xc0, !PT ;  /* 0x0000003817087812 */ /* 0x000fe400078ec0ff */
[----:B------:R-:W1:Y:S01]  /*1250*/  LDCU.128 UR8, c[0x0][0x590] ;  /* 0x0000b200ff0877ac */ /* 0x000e620008000c00 */
[----:B------:R-:W-:Y:S02]  /*1260*/  LOP3.LUT R10, R24, 0x1f, RZ, 0xc0, !PT ;  /* 0x0000001f180a7812 */ /* 0x000fe400078ec0ff */
[----:B------:R-:W-:Y:S01]  /*1270*/  IADD3 R2, P0, PT, R8, UR60, RZ ;  /* 0x0000003c08027c10 */ /* 0x000fe2000ff1e0ff */
[----:B------:R-:W-:Y:S01]  /*1280*/  USEL UR43, URZ, UR43, !UP0 ;  /* 0x0000002bff2b7287 */ /* 0x000fe2000c000000 */
[----:B------:R-:W-:Y:S01]  /*1290*/  IADD3 R22, PT, PT, R21, 0x20, RZ ;  /* 0x0000002015167810 */ /* 0x000fe20007ffe0ff */
[----:B------:R-:W-:Y:S01]  /*12a0*/  IMAD R10, R11, UR58, R10 ;  /* 0x0000003a0b0a7c24 */ /* 0x000fe2000f8e020a */
[----:B------:R-:W-:Y:S01]  /*12b0*/  USHF.L.U32 UR58, UR58, 0x6, URZ ;  /* 0x000000063a3a7899 */ /* 0x000fe200080006ff */
[----:B------:R-:W-:Y:S01]  /*12c0*/  IMAD.X R3, RZ, RZ, UR48, P0 ;  /* 0x00000030ff037e24 */ /* 0x000fe200080e06ff */
[----:B------:R-:W2:Y:S01]  /*12d0*/  LDCU.64 UR60, c[0x0][0x420] ;  /* 0x00008400ff3c77ac */ /* 0x000ea20008000a00 */
[----:B------:R-:W-:-:S02]  /*12e0*/  UISETP.GT.AND UP0, UPT, UR45, UR43, UPT ;  /* 0x0000002b2d00728c */ /* 0x000fc4000bf04270 */
[----:B-1----:R-:W-:Y:S01]  /*12f0*/  UIMAD UR18, UR53, UR8, URZ ;  /* 0x00000008351272a4 */ /* 0x002fe2000f8e02ff */
[----:B------:R-:W-:Y:S01]  /*1300*/  IMAD.U32 R0, RZ, RZ, UR8 ;  /* 0x00000008ff007e24 */ /* 0x000fe2000f8e00ff */
[----:B------:R-:W-:Y:S01]  /*1310*/  MOV R4, UR10 ;  /* 0x0000000a00047c02 */ /* 0x000fe20008000f00 */
[----:B------:R-:W-:Y:S02]  /*1320*/  USHF.L.U64.HI UR48, UR8, 0x5, UR9 ;  /* 0x0000000508307899 */ /* 0x000fe40008010209 */
[----:B------:R-:W-:Y:S01]  /*1330*/  UIMAD UR18, UR49, UR9, UR18 ;  /* 0x00000009311272a4 */ /* 0x000fe2000f8e0212 */
[----:B------:R-:W-:-:S04]  /*1340*/  IMAD.WIDE.U32 R2, R0, UR49, R2 ;  /* 0x0000003100027c25 */ /* 0x000fc8000f8e0002 */
[----:B------:R-:W-:Y:S01]  /*1350*/  IMAD.U32 R0, RZ, RZ, UR11 ;  /* 0x0000000bff007e24 */ /* 0x000fe2000f8e00ff */
[----:B------:R-:W1:Y:S01]  /*1360*/  LDCU.64 UR10, c[0x0][0x550] ;  /* 0x0000aa00ff0a77ac */ /* 0x000e620008000a00 */
[----:B------:R-:W-:-:S04]  /*1370*/  VIADD R3, R3, UR18 ;  /* 0x0000001203037c36 */ /* 0x000fc80008000000 */
[----:B------:R-:W5:Y:S01]  /*1380*/  LDCU.64 UR18, c[0x0][0x3c8] ;  /* 0x00007900ff1277ac */ /* 0x000f620008000a00 */
[----:B------:R-:W-:-:S04]  /*1390*/  IMAD.WIDE.U32 R2, R4, UR24, R2 ;  /* 0x0000001804027c25 */ /* 0x000fc8000f8e0002 */
[----:B------:R-:W-:Y:S02]  /*13a0*/  IMAD R3, R0, UR24, R3 ;  /* 0x0000001800037c24 */ /* 0x000fe4000f8e0203 */
[C---:B---3--:R-:W-:Y:S02]  /*13b0*/  IMAD R0, R12.reuse, UR53, RZ ;  /* 0x000000350c007c24 */ /* 0x048fe4000f8e02ff */
[----:B------:R-:W-:-:S04]  /*13c0*/  IMAD.WIDE.U32 R4, R12, UR49, R8 ;  /* 0x000000310c047c25 */ /* 0x000fc8000f8e0008 */
[----:B------:R-:W-:Y:S01]  /*13d0*/  IMAD R0, R13, UR49, R0 ;  /* 0x000000310d007c24 */ /* 0x000fe2000f8e0200 */
[----:B------:R-:W-:Y:S01]  /*13e0*/  USHF.L.U32 UR49, UR8, 0x5, URZ ;  /* 0x0000000508317899 */ /* 0x000fe200080006ff */
[C---:B------:R-:W-:Y:S01]  /*13f0*/  IMAD.WIDE.U32 R6, R21.reuse, UR8, R2 ;  /* 0x0000000815067c25 */ /* 0x040fe2000f8e0002 */
[----:B------:R-:W-:Y:S01]  /*1400*/  IADD3 R2, P0, PT, R4, UR52, RZ ;  /* 0x0000003404027c10 */ /* 0x000fe2000ff1e0ff */
[----:B------:R-:W3:Y:S02]  /*1410*/  LDCU.64 UR52, c[0x0][0x5e8] ;  /* 0x0000bd00ff3477ac */ /* 0x000ee40008000a00 */
[----:B------:R-:W-:Y:S01]  /*1420*/  IMAD R15, R21, UR9, R7 ;  /* 0x00000009150f7c24 */ /* 0x000fe2000f8e0207 */
[----:B------:R-:W-:Y:S01]  /*1430*/  IADD3.X R3, PT, PT, R5, UR51, R0, P0, !PT ;  /* 0x0000003305037c10 */ /* 0x000fe200087fe400 */
[----:B-----5:R-:W-:Y:S01]  /*1440*/  IMAD.U32 R0, RZ, RZ, UR18 ;  /* 0x00000012ff007e24 */ /* 0x020fe2000f8e00ff */
[----:B------:R-:W5:Y:S01]  /*1450*/  LDCU.64 UR8, c[0x0][0x380] ;  /* 0x00007000ff0877ac */ /* 0x000f620008000a00 */
[----:B----4-:R-:W-:Y:S01]  /*1460*/  IMAD.WIDE.U32 R4, R16, UR22, RZ ;  /* 0x0000001610047c25 */ /* 0x010fe2000f8e00ff */
[----:B-1----:R-:W-:-:S03]  /*1470*/  LEA R28, P2, R6, UR10, 0x1 ;  /* 0x0000000a061c7c11 */ /* 0x002fc6000f8408ff */
[----:B------:R-:W-:Y:S01]  /*1480*/  IMAD.WIDE.U32 R2, R0, UR24, R2 ;  /* 0x0000001800027c25 */ /* 0x000fe2000f8e0002 */
[----:B------:R-:W-:Y:S01]  /*1490*/  MOV R0, UR19 ;  /* 0x0000001300007c02 */ /* 0x000fe20008000f00 */
[----:B------:R-:W1:Y:S01]  /*14a0*/  LDCU.64 UR18, c[0x0][0x570] ;  /* 0x0000ae00ff1277ac */ /* 0x000e620008000a00 */
        /* <DEDUP_REMOVED lines=14> */
[----:B-----5:R-:W-:Y:S01]  /*1590*/  LEA R26, P1, R2, UR8, 0x1 ;  /* 0x00000008021a7c11 */ /* 0x020fe2000f8208ff */
[----:B------:R-:W-:Y:S01]  /*15a0*/  IMAD.SHL.U32 R15, R12, 0x20, RZ ;  /* 0x000000200c0f7824 */ /* 0x000fe200078e00ff */
[----:B------:R-:W-:Y:S01]  /*15b0*/  LEA.HI.X.SX32 R4, R4, R5, 0x1, P0 ;  /* 0x0000000504047211 */ /* 0x000fe200000f0eff */
[----:B---3--:R-:W-:Y:S01]  /*15c0*/  UIMAD.WIDE UR10, UR56, 0x4, UR52 ;  /* 0x00000004380a78a5 */ /* 0x008fe2000f8e0234 */
[----:B-1----:R-:W-:Y:S01]  /*15d0*/  LEA R30, P0, R0, UR18, 0x2 ;  /* 0x00000012001e7c11 */ /* 0x002fe2000f8010ff */
[----:B------:R4:W-:Y:S01]  /*15e0*/  STL [R1+0x38], R26 ;  /* 0x0000381a01007387 */ /* 0x0009e20000100800 */
[----:B------:R-:W-:-:S02]  /*15f0*/  LEA.HI.X R25, R2, UR9, R3, 0x1, P1 ;  /* 0x0000000902197c11 */ /* 0x000fc400088f0c03 */
[----:B------:R-:W-:Y:S01]  /*1600*/  LEA.HI.X R31, R0, UR19, R4, 0x2, P0 ;  /* 0x00000013001f7c11 */ /* 0x000fe200080f1404 */
[----:B--2---:R-:W-:Y:S01]  /*1610*/  UIMAD.WIDE UR18, UR57, 0x4, UR60 ;  /* 0x00000004391278a5 */ /* 0x004fe2000f8e023c */
        /* <DEDUP_REMOVED lines=21> */
.L_x_80:
[----:B------:R-:W1:Y:S01]  /*1770*/  LDCU.64 UR14, c[0x0][0x5c0] ;  /* 0x0000b800ff0e77ac */ /* 0x000e620008000a00 */
[----:B------:R-:W-:-:S04]  /*1780*/  UIADD3 UR8, UPT, UPT, UR37, UR41, URZ ;  /* 0x0000002925087290 */ /* 0x000fc8000fffe0ff */
[----:B-1----:R-:W-:Y:S02]  /*1790*/  UIMAD.WIDE.U32 UR18, UR8, UR14, URZ ;  /* 0x0000000e081272a5 */ /* 0x002fe4000f8e00ff */
[----:B------:R-:W-:-:S04]  /*17a0*/  UIMAD UR8, UR8, UR15, URZ ;  /* 0x0000000f080872a4 */ /* 0x000fc8000f8e02ff */
[----:B------:R-:W-:-:S06]  /*17b0*/  UIADD3 UR8, UPT, UPT, UR19, UR8, URZ ;  /* 0x0000000813087290 */ /* 0x000fcc000fffe0ff */
[----:B------:R-:W-:Y:S02]  /*17c0*/  MOV R0, UR8 ;  /* 0x0000000800007c02 */ /* 0x000fe40008000f00 */
.L_x_81:
        /* <DEDUP_REMOVED lines=13> */
.L_x_82:
[----:B------:R-:W1:Y:S01]  /*18a0*/  LDCU.64 UR10, c[0x0][0x5c8] ;  /* 0x0000b900ff0a77ac */ /* 0x000e620008000a00 */
[----:B------:R-:W-:-:S04]  /*18b0*/  UIADD3 UR37, UPT, UPT, UR37, UR41, URZ ;  /* 0x0000002925257290 */ /* 0x000fc8000fffe0ff */
[----:B-1----:R-:W-:Y:S02]  /*18c0*/  UIMAD.WIDE.U32 UR16, UR37, UR10, URZ ;  /* 0x0000000a251072a5 */ /* 0x002fe4000f8e00ff */
[----:B------:R-:W-:-:S04]  /*18d0*/  UIMAD UR37, UR37, UR11, URZ ;  /* 0x0000000b252572a4 */ /* 0x000fc8000f8e02ff */
[----:B------:R-:W-:-:S06]  /*18e0*/  UIADD3 UR37, UPT, UPT, UR17, UR37, URZ ;  /* 0x0000002511257290 */ /* 0x000fcc000fffe0ff */
[----:B------:R-:W-:-:S07]  /*18f0*/  MOV R10, UR37 ;  /* 0x00000025000a7c02 */ /* 0x000fce0008000f00 */
.L_x_83:
        /* <DEDUP_REMOVED lines=30> */
.L_x_85:
[----:B------:R-:W-:Y:S05]  /*1ae0*/  BSYNC.RECONVERGENT B0 ;  /* 0x0000000000007941 */ /* 0x000fea0003800200 */
.L_x_84:
        /* <DEDUP_REMOVED lines=17> */
.L_x_87:
[----:B------:R-:W-:Y:S05]  /*1c00*/  BSYNC.RECONVERGENT B0 ;  /* 0x0000000000007941 */ /* 0x000fea0003800200 */
.L_x_86:
        /* <DEDUP_REMOVED lines=27> */
.L_x_89:
[----:B------:R-:W-:Y:S05]  /*1dc0*/  BSYNC.RECONVERGENT B0 ;  /* 0x0000000000007941 */ /* 0x000fea0003800200 */
.L_x_88:
        /* <DEDUP_REMOVED lines=18> */
.L_x_79:
        /* <DEDUP_REMOVED lines=47> */
.L_x_93:
[----:B------:R2:W-:Y:S01]  /*21e0*/  STS.128 [R0+0x16000], RZ ;  /* 0x016000ff00007388 */ /* 0x0005e20000000c00 */
[----:B------:R-:W-:Y:S05]  /*21f0*/  BRA `(.L_x_94) ;  /* 0x00000000000c7947 */ /* 0x000fea0003800000 */
.L_x_92:
[----:B------:R1:W-:Y:S04]  /*2200*/  STS.128 [R0+0x12000], RZ ;  /* 0x012000ff00007388 */ /* 0x0003e80000000c00 */
[----:B------:R1:W-:Y:S04]  /*2210*/  STS.128 [R0+0x14000], RZ ;  /* 0x014000ff00007388 */ /* 0x0003e80000000c00 */
[----:B------:R1:W-:Y:S02]  /*2220*/  STS.128 [R0+0x16000], RZ ;  /* 0x016000ff00007388 */ /* 0x0003e40000000c00 */
.L_x_94:
[----:B------:R-:W-:Y:S05]  /*2230*/  BSYNC.RECONVERGENT B0 ;  /* 0x0000000000007941 */ /* 0x000fea0003800200 */
.L_x_91:
        /* <DEDUP_REMOVED lines=34> */
.L_x_97:
[----:B------:R3:W-:Y:S02]  /*2460*/  STS.128 [R0+0x17000], RZ ;  /* 0x017000ff00007388 */ /* 0x0007e40000000c00 */
.L_x_96:
[----:B------:R-:W-:Y:S05]  /*2470*/  BSYNC.RECONVERGENT B0 ;  /* 0x0000000000007941 */ /* 0x000fea0003800200 */
.L_x_95:
        /* <DEDUP_REMOVED lines=31> */
.L_x_100:
[----:B------:R3:W-:Y:S01]  /*2670*/  STS.128 [R0+0xa000], RZ ;  /* 0x00a000ff00007388 */ /* 0x0007e20000000c00 */
[----:B------:R-:W-:Y:S05]  /*2680*/  BRA `(.L_x_101) ;  /* 0x00000000000c7947 */ /* 0x000fea0003800000 */
.L_x_99:
[----:B------:R1:W-:Y:S04]  /*2690*/  STS.128 [R0+0x6000], RZ ;  /* 0x006000ff00007388 */ /* 0x0003e80000000c00 */
[----:B------:R1:W-:Y:S04]  /*26a0*/  STS.128 [R0+0x8000], RZ ;  /* 0x008000ff00007388 */ /* 0x0003e80000000c00 */
[----:B------:R1:W-:Y:S02]  /*26b0*/  STS.128 [R0+0xa000], RZ ;  /* 0x00a000ff00007388 */ /* 0x0003e40000000c00 */
.L_x_101:
[----:B------:R-:W-:Y:S05]  /*26c0*/  BSYNC.RECONVERGENT B0 ;  /* 0x0000000000007941 */ /* 0x000fea0003800200 */
.L_x_98:
        /* <DEDUP_REMOVED lines=31> */
.L_x_104:
[----:B------:R3:W-:Y:S02]  /*28c0*/  STS.128 [R0+0xb000], RZ ;  /* 0x00b000ff00007388 */ /* 0x0007e40000000c00 */
.L_x_103:
[----:B------:R-:W-:Y:S05]  /*28d0*/  BSYNC.RECONVERGENT B0 ;  /* 0x0000000000007941 */ /* 0x000fea0003800200 */
.L_x_102:
        /* <DEDUP_REMOVED lines=28> */
.L_x_107:
[----:B------:R3:W-:Y:S01]  /*2aa0*/  STS.128 [R0+0x4000], RZ ;  /* 0x004000ff00007388 */ /* 0x0007e20000000c00 */
[----:B------:R-:W-:Y:S05]  /*2ab0*/  BRA `(.L_x_108) ;  /* 0x00000000000c7947 */ /* 0x000fea0003800000 */
.L_x_106:
[----:B------:R1:W-:Y:S04]  /*2ac0*/  STS.128 [R0], RZ ;  /* 0x000000ff00007388 */ /* 0x0003e80000000c00 */
[----:B------:R1:W-:Y:S04]  /*2ad0*/  STS.128 [R0+0x2000], RZ ;  /* 0x002000ff00007388 */ /* 0x0003e80000000c00 */
[----:B------:R1:W-:Y:S02]  /*2ae0*/  STS.128 [R0+0x4000], RZ ;  /* 0x004000ff00007388 */ /* 0x0003e40000000c00 */
.L_x_108:
[----:B------:R-:W-:Y:S05]  /*2af0*/  BSYNC.RECONVERGENT B0 ;  /* 0x0000000000007941 */ /* 0x000fea0003800200 */
.L_x_105:
        /* <DEDUP_REMOVED lines=27> */
.L_x_111:
[----:B------:R3:W-:Y:S02]  /*2cb0*/  STS.128 [R0+0x5000], RZ ;  /* 0x005000ff00007388 */ /* 0x0007e40000000c00 */
.L_x_110:
[----:B------:R-:W-:Y:S05]  /*2cc0*/  BSYNC.RECONVERGENT B0 ;  /* 0x0000000000007941 */ /* 0x000fea0003800200 */
.L_x_109:
[--C-:B------:R-:W-:Y:S02]  /*2cd0*/  SHF.R.U32.HI R15, RZ, 0x1, R24.reuse ;  /* 0x00000001ff0f7819 */ /* 0x100fe40000011618 */
[----:B-1-3--:R-:W-:Y:S02]  /*2ce0*/  SHF.R.U32.HI R3, RZ, 0x2, R24 ;  /* 0x00000002ff037819 */ /* 0x00afe40000011618 */
[----:B------:R-:W-:Y:S01]  /*2cf0*/  LOP3.LUT R2, R15, 0x30, RZ, 0xc0, !PT ;  /* 0x000000300f027812 */ /* 0x000fe200078ec0ff */
[----:B------:R-:W-:Y:S01]  /*2d00*/  STL [R1+0x1c], R15 ;  /* 0x00001c0f01007387 */ /* 0x000fe20000100800 */
        /* <DEDUP_REMOVED lines=15> */
[----:B------:R-:W-:Y:S01]  /*2e00*/  IMAD.WIDE.U32 R2, R2, UR30, R8 ;  /* 0x0000001e02027c25 */ /* 0x000fe2000f8e0008 */
[----:B------:R-:W-:Y:S01]  /*2e10*/  BSSY.RECONVERGENT B0, `(.L_x_112) ;  /* 0x000002a000007945 */ /* 0x000fe20003800200 */
[----:B--2---:R1:W-:Y:S04]  /*2e20*/  STL [R1+0x48], R4 ;  /* 0x0000480401007387 */ /* 0x0043e80000100800 */
[----:B-----5:R2:W-:Y:S01]  /*2e30*/  STL [R1+0x4c], R5 ;  /* 0x00004c0501007387 */ /* 0x0205e20000100800 */
[----:B-1----:R-:W-:Y:S01]  /*2e40*/  IADD3 R4, P0, PT, R2, UR44, RZ ;  /* 0x0000002c02047c10 */ /* 0x002fe2000ff1e0ff */
[----:B---3--:R-:W-:-:S03]  /*2e50*/  IMAD R2, R19, UR8, RZ ;  /* 0x0000000813027c24 */ /* 0x008fc6000f8e02ff */
[----:B--2---:R-:W-:Y:S01]  /*2e60*/  IADD3.X R5, PT, PT, R20, UR27, R3, P0, !PT ;  /* 0x0000001b14057c10 */ /* 0x004fe200087fe403 */
[C---:B------:R-:W-:Y:S02]  /*2e70*/  IMAD R2, R14.reuse, UR9, R2 ;  /* 0x000000090e027c24 */ /* 0x040fe4000f8e0202 */
[----:B------:R-:W-:-:S04]  /*2e80*/  IMAD.WIDE.U32 R4, R14, UR8, R4 ;  /* 0x000000080e047c25 */ /* 0x000fc8000f8e0004 */
        /* <DEDUP_REMOVED lines=29> */
.L_x_114:
[----:B------:R3:W-:Y:S01]  /*3060*/  STS.128 [R0+0x10000], RZ ;  /* 0x010000ff00007388 */ /* 0x0007e20000000c00 */
[----:B------:R-:W-:Y:S05]  /*3070*/  BRA `(.L_x_115) ;  /* 0x00000000000c7947 */ /* 0x000fea0003800000 */
.L_x_113:
[----:B------:R1:W-:Y:S04]  /*3080*/  STS.128 [R0+0xc000], RZ ;  /* 0x00c000ff00007388 */ /* 0x0003e80000000c00 */
[----:B------:R1:W-:Y:S04]  /*3090*/  STS.128 [R0+0xe000], RZ ;  /* 0x00e000ff00007388 */ /* 0x0003e80000000c00 */
[----:B------:R1:W-:Y:S02]  /*30a0*/  STS.128 [R0+0x10000], RZ ;  /* 0x010000ff00007388 */ /* 0x0003e40000000c00 */
.L_x_115:
[----:B------:R-:W-:Y:S05]  /*30b0*/  BSYNC.RECONVERGENT B0 ;  /* 0x0000000000007941 */ /* 0x000fea0003800200 */
.L_x_112:
        /* <DEDUP_REMOVED lines=33> */
.L_x_118:
[----:B------:R2:W-:Y:S02]  /*32d0*/  STS.128 [R0+0x11000], RZ ;  /* 0x011000ff00007388 */ /* 0x0005e40000000c00 */
.L_x_117:
[----:B------:R-:W-:Y:S05]  /*32e0*/  BSYNC.RECONVERGENT B0 ;  /* 0x0000000000007941 */ /* 0x000fea0003800200 */
.L_x_116:
[----:B------:R-:W0:Y:S01]  /*32f0*/  LDGDEPBAR ;  /* 0x00000000000079af */ /* 0x000e220000000000 */
[C---:B------:R-:W-:Y:S01]  /*3300*/  IMAD.SHL.U32 R4, R24.reuse, 0x40, RZ ;  /* 0x0000004018047824 */ /* 0x040fe200078e00ff */
[C---:B------:R-:W-:Y:S01]  /*3310*/  R2P PR, R24.reuse, 0x6 ;  /* 0x0000000618007804 */ /* 0x040fe20000000000 */
[C---:B------:R-:W-:Y:S01]  /*3320*/  IMAD.SHL.U32 R5, R24.reuse, 0x20, RZ ;  /* 0x0000002018057824 */ /* 0x040fe200078e00ff */
[----:B------:R-:W5:Y:S01]  /*3330*/  LDCU UR30, c[0x0][0x590] ;  /* 0x0000b200ff1e77ac */ /* 0x000f620008000800 */
[----:B-12---:R-:W-:Y:S01]  /*3340*/  IMAD.SHL.U32 R3, R24, 0x10, RZ ;  /* 0x0000001018037824 */ /* 0x006fe200078e00ff */
[----:B------:R-:W-:Y:S02]  /*3350*/  LOP3.LUT R2, R4, 0x1c0, RZ, 0xc0, !PT ;  /* 0x000001c004027812 */ /* 0x000fe400078ec0ff */
[----:B------:R-:W-:Y:S02]  /*3360*/  CS2R R142, SRZ ;  /* 0x00000000008e7805 */ /* 0x000fe4000001ff00 */
[----:B---3--:R-:W-:Y:S01]  /*3370*/  LOP3.LUT R0, R5, 0x200, RZ, 0xc0, !PT ;  /* 0x0000020005007812 */ /* 0x008fe200078ec0ff */
[----:B------:R-:W-:Y:S01]  /*3380*/  ULEA UR27, UR36, UR42, 0x6 ;  /* 0x0000002a241b7291 */ /* 0x000fe2000f8e30ff */
[----:B------:R-:W-:-:S02]  /*3390*/  LOP3.LUT R2, R2, 0x38, R23, 0xf8, !PT ;  /* 0x0000003802027812 */ /* 0x000fc400078ef817 */
[----:B------:R-:W-:Y:S02]  /*33a0*/  CS2R R140, SRZ ;  /* 0x00000000008c7805 */ /* 0x000fe4000001ff00 */
[----:B------:R-:W-:Y:S01]  /*33b0*/  LOP3.LUT R0, R0, 0x3800, R3, 0xf8, !PT ;  /* 0x0000380000007812 */ /* 0x000fe200078ef803 */
[----:B------:R-:W-:Y:S01]  /*33c0*/  UIADD3 UR27, UPT, UPT, UR27, -UR46, -UR33 ;  /* 0x8000002e1b1b7290 */ /* 0x000fe2000fffe821 */
[C---:B------:R-:W-:Y:S02]  /*33d0*/  LOP3.LUT R3, R2.reuse, 0x8, R24, 0x78, !PT ;  /* 0x0000000802037812 */ /* 0x040fe400078e7818 */
[----:B------:R-:W-:Y:S02]  /*33e0*/  CS2R R146, SRZ ;  /* 0x0000000000927805 */ /* 0x000fe4000001ff00 */
[----:B------:R-:W-:Y:S02]  /*33f0*/  LOP3.LUT R2, R2, 0x8, R15, 0x78, !PT ;  /* 0x0000000802027812 */ /* 0x000fe400078e780f */
[----:B------:R-:W-:-:S02]  /*3400*/  CS2R R144, SRZ ;  /* 0x0000000000907805 */ /* 0x000fc4000001ff00 */
[----:B------:R-:W-:Y:S02]  /*3410*/  LOP3.LUT R0, R0, R3, RZ, 0xfc, !PT ;  /* 0x0000000300007212 */ /* 0x000fe400078efcff */
[----:B------:R-:W-:Y:S02]  /*3420*/  CS2R R138, SRZ ;  /* 0x00000000008a7805 */ /* 0x000fe4000001ff00 */
[----:B------:R-:W-:Y:S02]  /*3430*/  LOP3.LUT R3, R4, 0x200, RZ, 0xc0, !PT ;  /* 0x0000020004037812 */ /* 0x000fe400078ec0ff */
[----:B------:R-:W-:Y:S02]  /*3440*/  CS2R R136, SRZ ;  /* 0x0000000000887805 */ /* 0x000fe4000001ff00 */
[----:B------:R-:W-:Y:S02]  /*3450*/  LEA R6, R0, UR6, 0x1 ;  /* 0x0000000600067c11 */ /* 0x000fe4000f8e08ff */
[----:B------:R-:W-:Y:S01]  /*3460*/  CS2R R134, SRZ ;  /* 0x0000000000867805 */ /* 0x000fe2000001ff00 */
[----:B------:R-:W-:-:S04]  /*3470*/  DEPBAR.LE SB0, 0x1 ;  /* 0x000080400000791a */ /* 0x000fc80000000000 */
[----:B------:R-:W-:Y:S01]  /*3480*/  BAR.SYNC.DEFER_BLOCKING 0x0 ;  /* 0x0000000000007b1d */ /* 0x000fe20000010000 */
[C---:B------:R-:W-:Y:S01]  /*3490*/  VIADD R0, R6.reuse, 0x12000 ;  /* 0x0001200006007836 */ /* 0x040fe20000000000 */
[----:B------:R-:W-:Y:S01]  /*34a0*/  LOP3.LUT R3, R3, 0xc00, R5, 0xf8, !PT ;  /* 0x00000c0003037812 */ /* 0x000fe200078ef805 */
[----:B------:R-:W-:Y:S01]  /*34b0*/  VIADD R232, R6, 0x12040 ;  /* 0x0001204006e87836 */ /* 0x000fe20000000000 */
[----:B------:R-:W-:Y:S01]  /*34c0*/  CS2R R132, SRZ ;  /* 0x0000000000847805 */ /* 0x000fe2000001ff00 */
[----:B------:R-:W-:Y:S01]  /*34d0*/  @P2 VIADD R232, R0, 0xffffffc0 ;  /* 0xffffffc000e82836 */ /* 0x000fe20000000000 */
[----:B------:R-:W-:Y:S01]  /*34e0*/  LOP3.LUT R3, R3, R2, RZ, 0xfc, !PT ;  /* 0x0000000203037212 */ /* 0x000fe200078efcff */
[----:B------:R-:W-:Y:S01]  /*34f0*/  IMAD.MOV.U32 R0, RZ, RZ, 0x20 ;  /* 0x00000020ff007424 */ /* 0x000fe200078e00ff */
[----:B------:R-:W-:Y:S01]  /*3500*/  STL [R1+0xc], R6 ;  /* 0x00000c0601007387 */ /* 0x000fe20000100800 */
[----:B------:R-:W-:Y:S01]  /*3510*/  IMAD.MOV.U32 R2, RZ, RZ, 0x40 ;  /* 0x00000040ff027424 */ /* 0x000fe200078e00ff */
[----:B------:R-:W-:-:S02]  /*3520*/  LEA R5, R3, UR6, 0x1 ;  /* 0x0000000603057c11 */ /* 0x000fc4000f8e08ff */
[----:B------:R-:W-:Y:S02]  /*3530*/  CS2R R126, SRZ ;  /* 0x00000000007e7805 */ /* 0x000fe4000001ff00 */
[----:B------:R-:W-:Y:S02]  /*3540*/  SEL R0, R0, 0xffffffe0, !P1 ;  /* 0xffffffe000007807 */ /* 0x000fe40004800000 */
[----:B------:R-:W-:Y:S02]  /*3550*/  CS2R R124, SRZ ;  /* 0x00000000007c7805 */ /* 0x000fe4000001ff00 */
[----:B------:R-:W-:Y:S02]  /*3560*/  SEL R2, R2, 0xffffffc0, !P2 ;  /* 0xffffffc002027807 */ /* 0x000fe40005000000 */
[----:B------:R-:W-:Y:S02]  /*3570*/  CS2R R130, SRZ ;  /* 0x0000000000827805 */ /* 0x000fe4000001ff00 */
[----:B------:R-:W-:Y:S01]  /*3580*/  CS2R R128, SRZ ;  /* 0x0000000000807805 */ /* 0x000fe2000001ff00 */
[----:B------:R-:W-:Y:S01]  /*3590*/  IMAD.IADD R240, R0, 0x1, R232 ;  /* 0x0000000100f07824 */ /* 0x000fe200078e02e8 */
[----:B------:R-:W-:Y:S01]  /*35a0*/  CS2R R122, SRZ ;  /* 0x00000000007a7805 */ /* 0x000fe2000001ff00 */
[----:B------:R-:W-:Y:S01]  /*35b0*/  IMAD.IADD R4, R6, 0x1, R0 ;  /* 0x0000000106047824 */ /* 0x000fe200078e0200 */
[----:B------:R-:W-:Y:S01]  /*35c0*/  CS2R R120, SRZ ;  /* 0x0000000000787805 */ /* 0x000fe2000001ff00 */
[----:B------:R-:W-:Y:S01]  /*35d0*/  IMAD.IADD R3, R2, 0x1, R5 ;  /* 0x0000000102037824 */ /* 0x000fe200078e0205 */
[----:B------:R-:W-:-:S02]  /*35e0*/  CS2R R118, SRZ ;  /* 0x0000000000767805 */ /* 0x000fc4000001ff00 */
[----:B------:R-:W-:Y:S01]  /*35f0*/  CS2R R116, SRZ ;  /* 0x0000000000747805 */ /* 0x000fe2000001ff00 */
[----:B------:R-:W1:Y:S01]  /*3600*/  LDSM.16.M88.4 R164, [R232] ;  /* 0x00000000e8a4783b */ /* 0x000e620000000200 */
[----:B------:R-:W-:Y:S02]  /*3610*/  CS2R R110, SRZ ;  /* 0x00000000006e7805 */ /* 0x000fe4000001ff00 */
[----:B------:R-:W-:Y:S02]  /*3620*/  CS2R R108, SRZ ;  /* 0x00000000006c7805 */ /* 0x000fe4000001ff00 */
[----:B------:R-:W-:Y:S01]  /*3630*/  CS2R R114, SRZ ;  /* 0x0000000000727805 */ /* 0x000fe2000001ff00 */
[----:B------:R-:W2:Y:S01]  /*3640*/  LDSM.16.M88.4 R168, [R232+0x800] ;  /* 0x00080000e8a8783b */ /* 0x000ea20000000200 */
[----:B------:R-:W-:Y:S02]  /*3650*/  CS2R R112, SRZ ;  /* 0x0000000000707805 */ /* 0x000fe4000001ff00 */
[----:B------:R-:W-:-:S02]  /*3660*/  CS2R R106, SRZ ;  /* 0x00000000006a7805 */ /* 0x000fc4000001ff00 */
[----:B------:R-:W-:Y:S01]  /*3670*/  CS2R R104, SRZ ;  /* 0x0000000000687805 */ /* 0x000fe2000001ff00 */
[----:B------:R-:W3:Y:S01]  /*3680*/  LDSM.16.M88.4 R196, [R232+0x2000] ;  /* 0x00200000e8c4783b */ /* 0x000ee20000000200 */
[----:B------:R-:W-:Y:S02]  /*3690*/  CS2R R102, SRZ ;  /* 0x0000000000667805 */ /* 0x000fe4000001ff00 */
[----:B------:R-:W-:Y:S02]  /*36a0*/  CS2R R100, SRZ ;  /* 0x0000000000647805 */ /* 0x000fe4000001ff00 */
[----:B------:R-:W-:Y:S01]  /*36b0*/  CS2R R62, SRZ ;  /* 0x00000000003e7805 */ /* 0x000fe2000001ff00 */
[----:B------:R-:W1:Y:S01]  /*36c0*/  LDSM.16.M88.4 R200, [R232+0x2800] ;  /* 0x00280000e8c8783b */ /* 0x000e620000000200 */
[----:B------:R-:W-:Y:S02]  /*36d0*/  CS2R R60, SRZ ;  /* 0x00000000003c7805 */ /* 0x000fe4000001ff00 */
[----:B------:R-:W-:-:S02]  /*36e0*/  CS2R R66, SRZ ;  /* 0x0000000000427805 */ /* 0x000fc4000001ff00 */
[----:B------:R-:W-:Y:S01]  /*36f0*/  CS2R R64, SRZ ;  /* 0x0000000000407805 */ /* 0x000fe2000001ff00 */
[----:B------:R-:W1:Y:S01]  /*3700*/  LDSM.16.M88.4 R228, [R232+0x4000] ;  /* 0x00400000e8e4783b */ /* 0x000e620000000200 */
[----:B------:R-:W-:Y:S02]  /*3710*/  CS2R R58, SRZ ;  /* 0x00000000003a7805 */ /* 0x000fe4000001ff00 */
[----:B------:R-:W-:Y:S02]  /*3720*/  CS2R R56, SRZ ;  /* 0x0000000000387805 */ /* 0x000fe4000001ff00 */
[----:B------:R-:W-:Y:S01]  /*3730*/  CS2R R54, SRZ ;  /* 0x0000000000367805 */ /* 0x000fe2000001ff00 */
[----:B------:R-:W1:Y:S01]  /*3740*/  LDSM.16.M88.4 R172, [R240] ;  /* 0x00000000f0ac783b */ /* 0x000e620000000200 */
[----:B------:R-:W-:Y:S02]  /*3750*/  CS2R R52, SRZ ;  /* 0x0000000000347805 */ /* 0x000fe4000001ff00 */
[----:B------:R-:W-:-:S02]  /*3760*/  CS2R R46, SRZ ;  /* 0x00000000002e7805 */ /* 0x000fc4000001ff00 */
[----:B------:R-:W-:Y:S01]  /*3770*/  CS2R R44, SRZ ;  /* 0x00000000002c7805 */ /* 0x000fe2000001ff00 */
[----:B------:R-:W1:Y:S01]  /*3780*/  LDSM.16.M88.4 R176, [R240+0x800] ;  /* 0x00080000f0b0783b */ /* 0x000e620000000200 */
        /* <DEDUP_REMOVED lines=8> */
[----:B----4-:R-:W-:Y:S02]  /*3810*/  CS2R R30, SRZ ;  /* 0x00000000001e7805 */ /* 0x010fe4000001ff00 */
[----:B------:R-:W-:Y:S02]  /*3820*/  CS2R R28, SRZ ;  /* 0x00000000001c7805 */ /* 0x000fe4000001ff00 */
[----:B------:R-:W-:Y:S01]  /*3830*/  CS2R R34, SRZ ;  /* 0x0000000000227805 */ /* 0x000fe2000001ff00 */
[----:B------:R-:W4:Y:S01]  /*3840*/  LDSM.16.M88.4 R236, [R240+0x4000] ;  /* 0x00400000f0ec783b */ /* 0x000f220000000200 */
[----:B------:R-:W-:Y:S02]  /*3850*/  CS2R R32, SRZ ;  /* 0x0000000000207805 */ /* 0x000fe4000001ff00 */
[----:B------:R-:W-:-:S02]  /*3860*/  CS2R R26, SRZ ;  /* 0x00000000001a7805 */ /* 0x000fc4000001ff00 */
[----:B------:R-:W-:Y:S01]  /*3870*/  CS2R R24, SRZ ;  /* 0x0000000000187805 */ /* 0x000fe2000001ff00 */
[----:B------:R-:W1:Y:S01]  /*3880*/  LDSM.16.M88.4 R148, [R6+0x12000] ;  /* 0x012000000694783b */ /* 0x000e620000000200 */
[----:B------:R-:W-:Y:S02]  /*3890*/  CS2R R22, SRZ ;  /* 0x0000000000167805 */ /* 0x000fe4000001ff00 */
[----:B------:R-:W-:Y:S01]  /*38a0*/  CS2R R20, SRZ ;  /* 0x0000000000147805 */ /* 0x000fe2000001ff00 */
[----:B------:R-:W1:Y:S01]  /*38b0*/  LDCU UR8, c[0x0][0x440] ;  /* 0x00008800ff0877ac */ /* 0x000e620008000800 */
[----:B------:R-:W1:Y:S01]  /*38c0*/  LDSM.16.M88.4 R152, [R6+0x12800] ;  /* 0x012800000698783b */ /* 0x000e620000000200 */
[----:B------:R-:W1:Y:S03]  /*38d0*/  LDCU UR15, c[0x0][0x504] ;  /* 0x0000a080ff0f77ac */ /* 0x000e660008000800 */
[----:B------:R-:W1:Y:S01]  /*38e0*/  LDSM.16.M88.4 R180, [R6+0x14000] ;  /* 0x0140000006b4783b */ /* 0x000e620000000200 */
[----:B------:R-:W1:Y:S03]  /*38f0*/  LDCU UR14, c[0x0][0x508] ;  /* 0x0000a100ff0e77ac */ /* 0x000e660008000800 */
[----:B------:R-:W1:Y:S01]  /*3900*/  LDSM.16.M88.4 R184, [R6+0x14800] ;  /* 0x0148000006b8783b */ /* 0x000e620000000200 */
[----:B------:R-:W1:Y:S03]  /*3910*/  LDCU UR9, c[0x0][0x3e0] ;  /* 0x00007c00ff0977ac */ /* 0x000e660008000800 */
[----:B------:R-:W1:Y:S01]  /*3920*/  LDSM.16.M88.4 R212, [R6+0x16000] ;  /* 0x0160000006d4783b */ /* 0x000e620000000200 */
[----:B------:R-:W1:Y:S03]  /*3930*/  LDCU UR16, c[0x0][0x45c] ;  /* 0x00008b80ff1077ac */ /* 0x000e660008000800 */
[----:B------:R-:W1:Y:S01]  /*3940*/  LDSM.16.M88.4 R216, [R6+0x16800] ;  /* 0x0168000006d8783b */ /* 0x000e620000000200 */
[----:B-----5:R-:W-:-:S03]  /*3950*/  USHF.L.U32 UR30, UR30, 0x6, URZ ;  /* 0x000000061e1e7899 */ /* 0x020fc600080006ff */
[----:B------:R-:W1:Y:S01]  /*3960*/  LDSM.16.M88.4 R232, [R232+0x4800] ;  /* 0x00480000e8e8783b */ /* 0x000e620000000200 */
[----:B------:R-:W-:-:S03]  /*3970*/  UIADD3 UR27, UPT, UPT, UR27, 0x40, URZ ;  /* 0x000000401b1b7890 */ /* 0x000fc6000fffe0ff */
[----:B------:R-:W1:Y:S04]  /*3980*/  LDSM.16.M88.4 R240, [R240+0x4800] ;  /* 0x00480000f0f0783b */ /* 0x000e680000000200 */
[----:B------:R-:W-:Y:S04]  /*3990*/  STL [R1+0x10], R4 ;  /* 0x0000100401007387 */ /* 0x000fe80000100800 */
[----:B------:R-:W1:Y:S04]  /*39a0*/  LDSM.16.M88.4 R156, [R4+0x12000] ;  /* 0x01200000049c783b */ /* 0x000e680000000200 */
[----:B------:R-:W1:Y:S04]  /*39b0*/  LDSM.16.M88.4 R160, [R4+0x12800] ;  /* 0x0128000004a0783b */ /* 0x000e680000000200 */
[----:B------:R-:W1:Y:S04]  /*39c0*/  LDSM.16.M88.4 R188, [R4+0x14000] ;  /* 0x0140000004bc783b */ /* 0x000e680000000200 */
[----:B------:R-:W1:Y:S04]  /*39d0*/  LDSM.16.M88.4 R192, [R4+0x14800] ;  /* 0x0148000004c0783b */ /* 0x000e680000000200 */
[----:B------:R-:W1:Y:S04]  /*39e0*/  LDSM.16.M88.4 R220, [R4+0x16000] ;  /* 0x0160000004dc783b */ /* 0x000e680000000200 */
[----:B------:R5:W1:Y:S04]  /*39f0*/  LDSM.16.M88.4 R224, [R4+0x16800] ;  /* 0x0168000004e0783b */ /* 0x000a680000000200 */
[----:B------:R2:W-:Y:S01]  /*3a00*/  STL [R1+0x4], R5 ;  /* 0x0000040501007387 */ /* 0x0005e20000100800 */
[----:B-----5:R-:W-:-:S04]  /*3a10*/  IMAD.IADD R4, R6, 0x1, R2 ;  /* 0x0000000106047824 */ /* 0x020fc800078e0202 */
[C---:B------:R-:W-:Y:S01]  /*3a20*/  IMAD.IADD R2, R0.reuse, 0x1, R4 ;  /* 0x0000000100027824 */ /* 0x040fe200078e0204 */
[----:B------:R1:W-:Y:S01]  /*3a30*/  STL [R1+0x14], R4 ;  /* 0x0000140401007387 */ /* 0x0003e20000100800 */
[C---:B--2---:R-:W-:Y:S02]  /*3a40*/  IMAD.IADD R5, R0.reuse, 0x1, R5 ;  /* 0x0000000100057824 */ /* 0x044fe400078e0205 */
[----:B------:R-:W-:-:S03]  /*3a50*/  IMAD.IADD R0, R0, 0x1, R3 ;  /* 0x0000000100007824 */ /* 0x000fc600078e0203 */
[----:B------:R2:W-:Y:S04]  /*3a60*/  STL [R1+0x8], R5 ;  /* 0x0000080501007387 */ /* 0x0005e80000100800 */
[----:B------:R2:W-:Y:S04]  /*3a70*/  STL [R1+0x20], R3 ;  /* 0x0000200301007387 */ /* 0x0005e80000100800 */
[----:B------:R2:W-:Y:S04]  /*3a80*/  STL [R1+0x18], R2 ;  /* 0x0000180201007387 */ /* 0x0005e80000100800 */
[----:B---34-:R2:W-:Y:S02]  /*3a90*/  STL [R1+0x24], R0 ;  /* 0x0000240001007387 */ /* 0x0185e40000100800 */
.L_x_123:
[----:B------:R-:W3:Y:S01]  /*3aa0*/  LDL R93, [R1+0x44] ;  /* 0x00004400015d7983 */ /* 0x000ee20000100800 */
[----:B-12---:R-:W-:Y:S01]  /*3ab0*/  IMAD.U32 R2, RZ, RZ, UR10 ;  /* 0x0000000aff027e24 */ /* 0x006fe2000f8e00ff */
[----:B------:R-:W-:Y:S01]  /*3ac0*/  USHF.L.U32 UR17, UR47, 0x6, URZ ;  /* 0x000000062f117899 */ /* 0x000fe200080006ff */
[----:B------:R-:W-:Y:S01]  /*3ad0*/  IMAD.U32 R3, RZ, RZ, UR11 ;  /* 0x0000000bff037e24 */ /* 0x000fe2000f8e00ff */
[----:B------:R-:W2:Y:S02]  /*3ae0*/  LDL.LU R244, [R1+0x4] ;  /* 0x0000040001f47983 */ /* 0x000ea40000300800 */
[----:B------:R-:W-:Y:S02]  /*3af0*/  UISETP.GE.AND UP0, UPT, UR17, UR27, UPT ;  /* 0x0000001b1100728c */ /* 0x000fe4000bf06270 */
[----:B------:R-:W4:Y:S04]  /*3b00*/  LDL R99, [R1+0xc] ;  /* 0x00000c0001637983 */ /* 0x000f280000100800 */
[----:B------:R-:W4:Y:S04]  /*3b10*/  LDL.LU R98, [R1+0x8] ;  /* 0x0000080001627983 */ /* 0x000f280000300800 */
[----:B------:R-:W4:Y:S04]  /*3b20*/  LDL R97, [R1+0x10] ;  /* 0x0000100001617983 */ /* 0x000f280000100800 */
[----:B------:R-:W4:Y:S04]  /*3b30*/  LDL R96, [R1+0x20] ;  /* 0x0000200001607983 */ /* 0x000f280000100800 */
[----:B------:R-:W4:Y:S04]  /*3b40*/  LDL R95, [R1+0x14] ;  /* 0x00001400015f7983 */ /* 0x000f280000100800 */
[----:B------:R-:W4:Y:S04]  /*3b50*/  LDL R92, [R1+0x24] ;  /* 0x00002400015c7983 */ /* 0x000f280000100800 */
[----:B------:R-:W4:Y:S04]  /*3b60*/  LDL R0, [R1+0x18] ;  /* 0x0000180001007983 */ /* 0x000f280000100800 */
[----:B------:R-:W0:Y:S01]  /*3b70*/  LDGDEPBAR ;  /* 0x00000000000079af */ /* 0x000e220000000000 */
[----:B------:R-:W-:Y:S04]  /*3b80*/  DEPBAR.LE SB0, 0x0 ;  /* 0x000080000000791a */ /* 0x000fe80000000000 */
[----:B------:R-:W-:Y:S01]  /*3b90*/  BAR.SYNC.DEFER_BLOCKING 0x0 ;  /* 0x0000000000007b1d */ /* 0x000fe20000010000 */
[C---:B---3--:R-:W-:Y:S05]  /*3ba0*/  LEA R2, P0, R93.reuse, R2, 0x2 ;  /* 0x000000025d027211 */ /* 0x048fea00078010ff */
[----:B--2---:R-:W-:Y:S01]  /*3bb0*/  LDSM.16.M88.4 R16, [R244] ;  /* 0x00000000f410783b */ /* 0x004fe20000000200 */
[----:B------:R-:W-:Y:S03]  /*3bc0*/  LEA.HI.X R3, R93, R3, RZ, 0x2, P0 ;  /* 0x000000035d037211 */ /* 0x000fe600000f14ff */
[----:B----4-:R-:W1:Y:S04]  /*3bd0*/  LDSM.16.M88.4 R8, [R99+0xc000] ;  /* 0x00c000006308783b */ /* 0x010e680000000200 */
[----:B------:R-:W2:Y:S04]  /*3be0*/  LDSM.16.M88.4 R68, [R99+0xc800] ;  /* 0x00c800006344783b */ /* 0x000ea80000000200 */
[----:B------:R-:W-:Y:S04]  /*3bf0*/  LDSM.16.M88.4 R72, [R98] ;  /* 0x000000006248783b */ /* 0x000fe80000000200 */
[----:B------:R-:W3:Y:S04]  /*3c00*/  LDSM.16.M88.4 R76, [R97+0xc000] ;  /* 0x00c00000614c783b */ /* 0x000ee80000000200 */
[----:B------:R-:W4:Y:S04]  /*3c10*/  LDSM.16.M88.4 R80, [R97+0xc800] ;  /* 0x00c800006150783b */ /* 0x000f280000000200 */
[----:B------:R-:W-:Y:S04]  /*3c20*/  LDSM.16.M88.4 R84, [R95+0xc000] ;  /* 0x00c000005f54783b */ /* 0x000fe80000000200 */
[----:B------:R-:W-:Y:S04]  /*3c30*/  LDSM.16.M88.4 R88, [R0+0xc800] ;  /* 0x00c800000058783b */ /* 0x000fe80000000200 */
[----:B-----5:R2:W5:Y:S04]  /*3c40*/  LDG.E R94, desc[UR34][R2.64] ;  /* 0x00000022025e7981 */ /* 0x020568000c1e1900 */
[----:B------:R3:W5:Y:S01]  /*3c50*/  LDG.E R93, desc[UR34][R2.64+0x20] ;  /* 0x00002022025d7981 */ /* 0x000762000c1e1900 */
[C---:B-1----:R-:W-:Y:S08]  /*3c60*/  HMMA.16816.F32.BF16 R4, R16.reuse, R8, RZ ;  /* 0x000000081004723c */ /* 0x042ff000000418ff */
[C---:B------:R-:W-:Y:S08]  /*3c70*/  HMMA.16816.F32.BF16 R8, R16.reuse, R10, RZ ;  /* 0x0000000a1008723c */ /* 0x040ff000000418ff */
[C---:B--2---:R-:W-:Y:S08]  /*3c80*/  HMMA.16816.F32.BF16 R12, R16.reuse, R68, RZ ;  /* 0x00000044100c723c */ /* 0x044ff000000418ff */
[----:B------:R-:W-:Y:S01]  /*3c90*/  HMMA.16816.F32.BF16 R16, R16, R70, RZ ;  /* 0x000000461010723c */ /* 0x000fe200000418ff */
[----:B------:R-:W1:Y:S07]  /*3ca0*/  LDSM.16.M88.4 R68, [R96] ;  /* 0x000000006044783b */ /* 0x000e6e0000000200 */
[C---:B---3--:R-:W-:Y:S08]  /*3cb0*/  HMMA.16816.F32.BF16 R4, R72.reuse, R76, R4 ;  /* 0x0000004c4804723c */ /* 0x048ff00000041804 */
[C---:B------:R-:W-:Y:S01]  /*3cc0*/  HMMA.16816.F32.BF16 R8, R72.reuse, R78, R8 ;  /* 0x0000004e4808723c */ /* 0x040fe20000041808 */
[----:B------:R-:W2:Y:S07]  /*3cd0*/  LDSM.16.M88.4 R76, [R95+0xc800] ;  /* 0x00c800005f4c783b */ /* 0x000eae0000000200 */
[C---:B----4-:R-:W-:Y:S08]  /*3ce0*/  HMMA.16816.F32.BF16 R12, R72.reuse, R80, R12 ;  /* 0x00000050480c723c */ /* 0x050ff0000004180c */
[----:B------:R-:W-:Y:S01]  /*3cf0*/  HMMA.16816.F32.BF16 R16, R72, R82, R16 ;  /* 0x000000524810723c */ /* 0x000fe20000041810 */
[----:B------:R-:W-:Y:S04]  /*3d00*/  LDSM.16.M88.4 R72, [R92] ;  /* 0x000000005c48783b */ /* 0x000fe80000000200 */
[----:B------:R-:W3:Y:S03]  /*3d10*/  LDSM.16.M88.4 R80, [R0+0xc000] ;  /* 0x00c000000050783b */ /* 0x000ee60000000200 */
[C---:B-1----:R-:W-:Y:S08]  /*3d20*/  HMMA.16816.F32.BF16 R4, R68.reuse, R84, R4 ;  /* 0x000000544404723c */ /* 0x042ff00000041804 */
[C---:B------:R-:W-:Y:S01]  /*3d30*/  HMMA.16816.F32.BF16 R8, R68.reuse, R86, R8 ;  /* 0x000000564408723c */ /* 0x040fe20000041808 */
[----:B------:R-:W-:Y:S07]  /*3d40*/  LDSM.16.M88.4 R84, [R97+0xe000] ;  /* 0x00e000006154783b */ /* 0x000fee0000000200 */
[C---:B--2---:R-:W-:Y:S08]  /*3d50*/  HMMA.16816.F32.BF16 R12, R68.reuse, R76, R12 ;  /* 0x0000004c440c723c */ /* 0x044ff0000004180c */
[----:B------:R-:W-:Y:S01]  /*3d60*/  HMMA.16816.F32.BF16 R16, R68, R78, R16 ;  /* 0x0000004e4410723c */ /* 0x000fe20000041810 */
[----:B------:R-:W-:Y:S04]  /*3d70*/  LDSM.16.M88.4 R68, [R244+0x2000] ;  /* 0x00200000f444783b */ /* 0x000fe80000000200 */
[----:B------:R-:W1:Y:S03]  /*3d80*/  LDSM.16.M88.4 R76, [R99+0xe000] ;  /* 0x00e00000634c783b */ /* 0x000e660000000200 */
[C---:B---3--:R-:W-:Y:S08]  /*3d90*/  HMMA.16816.F32.BF16 R4, R72.reuse, R80, R4 ;  /* 0x000000504804723c */ /* 0x048ff00000041804 */
[C---:B------:R-:W-:Y:S01]  /*3da0*/  HMMA.16816.F32.BF16 R8, R72.reuse, R82, R8 ;  /* 0x000000524808723c */ /* 0x040fe20000041808 */
[----:B------:R-:W2:Y:S07]  /*3db0*/  LDSM.16.M88.4 R80, [R99+0xe800] ;  /* 0x00e800006350783b */ /* 0x000eae0000000200 */
[C---:B------:R-:W-:Y:S08]  /*3dc0*/  HMMA.16816.F32.BF16 R12, R72.reuse, R88, R12 ;  /* 0x00000058480c723c */ /* 0x040ff0000004180c */
[----:B------:R-:W-:Y:S01]  /*3dd0*/  HMMA.16816.F32.BF16 R16, R72, R90, R16 ;  /* 0x0000005a4810723c */ /* 0x000fe20000041810 */
[----:B------:R-:W3:Y:S07]  /*3de0*/  LDSM.16.M88.4 R72, [R98+0x2000] ;  /* 0x002000006248783b */ /* 0x000eee0000000200 */
[C---:B-1----:R-:W-:Y:S08]  /*3df0*/  HMMA.16816.F32.BF16 R4, R68.reuse, R76, R4 ;  /* 0x0000004c4404723c */ /* 0x042ff00000041804 */
[C---:B------:R-:W-:Y:S01]  /*3e00*/  HMMA.16816.F32.BF16 R8, R68.reuse, R78, R8 ;  /* 0x0000004e4408723c */ /* 0x040fe20000041808 */
[----:B------:R-:W1:Y:S07]  /*3e10*/  LDSM.16.M88.4 R76, [R97+0xe800] ;  /* 0x00e80000614c783b */ /* 0x000e6e0000000200 */
[C---:B--2---:R-:W-:Y:S08]  /*3e20*/  HMMA.16816.F32.BF16 R12, R68.reuse, R80, R12 ;  /* 0x00000050440c723c */ /* 0x044ff0000004180c */
[----:B------:R-:W-:Y:S01]  /*3e30*/  HMMA.16816.F32.BF16 R16, R68, R82, R16 ;  /* 0x000000524410723c */ /* 0x000fe20000041810 */
[----:B------:R-:W-:Y:S04]  /*3e40*/  LDSM.16.M88.4 R68, [R96+0x2000] ;  /* 0x002000006044783b */ /* 0x000fe80000000200 */
[----:B------:R-:W2:Y:S03]  /*3e50*/  LDSM.16.M88.4 R80, [R95+0xe000] ;  /* 0x00e000005f50783b */ /* 0x000ea60000000200 */
[C---:B---3--:R-:W-:Y:S08]  /*3e60*/  HMMA.16816.F32.BF16 R4, R72.reuse, R84, R4 ;  /* 0x000000544804723c */ /* 0x048ff00000041804 */
[C---:B------:R-:W-:Y:S01]  /*3e70*/  HMMA.16816.F32.BF16 R8, R72.reuse, R86, R8 ;  /* 0x000000564808723c */ /* 0x040fe20000041808 */
[----:B------:R-:W3:Y:S07]  /*3e80*/  LDSM.16.M88.4 R84, [R95+0xe800] ;  /* 0x00e800005f54783b */ /* 0x000eee0000000200 */
[C---:B-1----:R-:W-:Y:S08]  /*3e90*/  HMMA.16816.F32.BF16 R12, R72.reuse, R76, R12 ;  /* 0x0000004c480c723c */ /* 0x042ff0000004180c */
[----:B------:R-:W-:Y:S01]  /*3ea0*/  HMMA.16816.F32.BF16 R16, R72, R78, R16 ;  /* 0x0000004e4810723c */ /* 0x000fe20000041810 */
[----:B------:R-:W-:Y:S04]  /*3eb0*/  LDSM.16.M88.4 R72, [R92+0x2000] ;  /* 0x002000005c48783b */ /* 0x000fe80000000200 */
[----:B------:R-:W1:Y:S03]  /*3ec0*/  LDSM.16.M88.4 R76, [R0+0xe000] ;  /* 0x00e00000004c783b */ /* 0x000e660000000200 */
[C---:B--2---:R-:W-:Y:S08]  /*3ed0*/  HMMA.16816.F32.BF16 R4, R68.reuse, R80, R4 ;  /* 0x000000504404723c */ /* 0x044ff00000041804 */
[C---:B------:R-:W-:Y:S01]  /*3ee0*/  HMMA.16816.F32.BF16 R8, R68.reuse, R82, R8 ;  /* 0x000000524408723c */ /* 0x040fe20000041808 */
[----:B------:R-:W2:Y:S07]  /*3ef0*/  LDSM.16.M88.4 R80, [R0+0xe800] ;  /* 0x00e800000050783b */ /* 0x000eae0000000200 */
[C---:B---3--:R-:W-:Y:S08]  /*3f00*/  HMMA.16816.F32.BF16 R12, R68.reuse, R84, R12 ;  /* 0x00000054440c723c */ /* 0x048ff0000004180c */
[----:B------:R-:W-:Y:S01]  /*3f10*/  HMMA.16816.F32.BF16 R16, R68, R86, R16 ;  /* 0x000000564410723c */ /* 0x000fe20000041810 */
[----:B------:R-:W-:Y:S04]  /*3f20*/  LDSM.16.M88.4 R68, [R244+0x4000] ;  /* 0x00400000f444783b */ /* 0x000fe80000000200 */
[----:B------:R-:W3:Y:S03]  /*3f30*/  LDSM.16.M88.4 R84, [R99+0x10000] ;  /* 0x010000006354783b */ /* 0x000ee60000000200 */
        /* <DEDUP_REMOVED lines=9> */
[----:B------:R-:W-:Y:S07]  /*3fd0*/  LDSM.16.M88.4 R84, [R95+0x10000] ;  /* 0x010000005f54783b */ /* 0x000fee0000000200 */
[C---:B-1----:R-:W-:Y:S08]  /*3fe0*/  HMMA.16816.F32.BF16 R12, R68.reuse, R76, R12 ;  /* 0x0000004c440c723c */ /* 0x042ff0000004180c */
[----:B------:R-:W-:Y:S01]  /*3ff0*/  HMMA.16816.F32.BF16 R16, R68, R78, R16 ;  /* 0x0000004e4410723c */ /* 0x000fe20000041810 */
[----:B------:R-:W1:Y:S04]  /*4000*/  LDSM.16.M88.4 R68, [R97+0x10800] ;  /* 0x010800006144783b */ /* 0x000e680000000200 */
[----:B------:R-:W3:Y:S03]  /*4010*/  LDSM.16.M88.4 R76, [R96+0x4000] ;  /* 0x00400000604c783b */ /* 0x000ee60000000200 */
[C---:B--2---:R-:W-:Y:S08]  /*4020*/  HMMA.16816.F32.BF16 R4, R72.reuse, R80, R4 ;  /* 0x000000504804723c */ /* 0x044ff00000041804 */
[C---:B------:R-:W-:Y:S01]  /*4030*/  HMMA.16816.F32.BF16 R8, R72.reuse, R82, R8 ;  /* 0x000000524808723c */ /* 0x040fe20000041808 */
[----:B------:R-:W2:Y:S07]  /*4040*/  LDSM.16.M88.4 R80, [R95+0x10800] ;  /* 0x010800005f50783b */ /* 0x000eae0000000200 */
[C---:B-1----:R-:W-:Y:S08]  /*4050*/  HMMA.16816.F32.BF16 R12, R72.reuse, R68, R12 ;  /* 0x00000044480c723c */ /* 0x042ff0000004180c */
[----:B------:R-:W-:Y:S01]  /*4060*/  HMMA.16816.F32.BF16 R16, R72, R70, R16 ;  /* 0x000000464810723c */ /* 0x000fe20000041810 */
[----:B------:R-:W-:Y:S04]  /*4070*/  LDSM.16.M88.4 R68, [R92+0x4000] ;  /* 0x004000005c44783b */ /* 0x000fe80000000200 */
[----:B------:R-:W1:Y:S03]  /*4080*/  LDSM.16.M88.4 R72, [R0+0x10000] ;  /* 0x010000000048783b */ /* 0x000e660000000200 */
[C---:B---3--:R-:W-:Y:S08]  /*4090*/  HMMA.16816.F32.BF16 R4, R76.reuse, R84, R4 ;  /* 0x000000544c04723c */ /* 0x048ff00000041804 */
[C---:B------:R-:W-:Y:S01]  /*40a0*/  HMMA.16816.F32.BF16 R8, R76.reuse, R86, R8 ;  /* 0x000000564c08723c */ /* 0x040fe20000041808 */
[----:B------:R-:W3:Y:S07]  /*40b0*/  LDSM.16.M88.4 R84, [R0+0x10800] ;  /* 0x010800000054783b */ /* 0x000eee0000000200 */
[C---:B--2---:R-:W-:Y:S08]  /*40c0*/  HMMA.16816.F32.BF16 R12, R76.reuse, R80, R12 ;  /* 0x000000504c0c723c */ /* 0x044ff0000004180c */
[----:B------:R-:W-:Y:S08]  /*40d0*/  HMMA.16816.F32.BF16 R16, R76, R82, R16 ;  /* 0x000000524c10723c */ /* 0x000ff00000041810 */
[C---:B-1----:R-:W-:Y:S08]  /*40e0*/  HMMA.16816.F32.BF16 R4, R68.reuse, R72, R4 ;  /* 0x000000484404723c */ /* 0x042ff00000041804 */
[C---:B------:R-:W-:Y:S08]  /*40f0*/  HMMA.16816.F32.BF16 R8, R68.reuse, R74, R8 ;  /* 0x0000004a4408723c */ /* 0x040ff00000041808 */
[C---:B---3--:R-:W-:Y:S08]  /*4100*/  HMMA.16816.F32.BF16 R12, R68.reuse, R84, R12 ;  /* 0x00000054440c723c */ /* 0x048ff0000004180c */
[----:B------:R-:W-:Y:S01]  /*4110*/  HMMA.16816.F32.BF16 R16, R68, R86, R16 ;  /* 0x000000564410723c */ /* 0x000fe20000041810 */
[----:B------:R-:W-:Y:S08]  /*4120*/  @!UPT UIADD3 URZ, UPT, UPT, URZ, URZ, URZ ;  /* 0x000000fffffff290 */ /* 0x000ff0000fffe0ff */
[----:B------:R-:W-:Y:S11]  /*4130*/  BRA.U !UP0, `(.L_x_119) ;  /* 0x00000001082c7547 */ /* 0x000ff6000b800000 */
[----:B------:R-:W-:Y:S02]  /*4140*/  USHF.L.U32 UR45, UR36, 0x6, URZ ;  /* 0x00000006242d7899 */ /* 0x000fe400080006ff */
[----:B------:R-:W-:Y:S02]  /*4150*/  UIADD3 UR44, UPT, UPT, UR17, 0x40, URZ ;  /* 0x00000040112c7890 */ /* 0x000fe4000fffe0ff */
[----:B------:R-:W-:Y:S04]  /*4160*/  UIADD3 UR45, UPT, UPT, UR45, 0x40, URZ ;  /* 0x000000402d2d7890 */ /* 0x000fe8000fffe0ff */
[----:B------:R-:W-:Y:S02]  /*4170*/  UIADD3 UR40, UPT, UPT, -UR33, UR42, UR45 ;  /* 0x0000002a21287290 */ /* 0x000fe4000fffe12d */
[----:B------:R-:W-:Y:S02]  /*4180*/  IMAD.U32 R0, RZ, RZ, UR45 ;  /* 0x0000002dff007e24 */ /* 0x000fe4000f8e00ff */
[----:B------:R-:W-:Y:S03]  /*4190*/  UIADD3 UR40, UPT, UPT, UR40, -0x40, UR15 ;  /* 0xffffffc028287890 */ /* 0x000fe6000fffe00f */
[----:B------:R-:W-:Y:S01]  /*41a0*/  ISETP.LT.AND P0, PT, R0, UR33, PT ;  /* 0x0000002100007c0c */ /* 0x000fe2000bf01270 */
[----:B------:R-:W-:Y:S06]  /*41b0*/  UISETP.GE.AND UP0, UPT, UR44, UR40, UPT ;  /* 0x000000282c00728c */ /* 0x000fec000bf06270 */
[----:B------:R-:W-:Y:S11]  /*41c0*/  PLOP3.LUT P1, PT, PT, PT, UP0, 0x80, 0x8 ;  /* 0x000000000008781c */ /* 0x000ff60003f2f008 */
[----:B------:R-:W-:Y:S02]  /*41d0*/  @!UPT UIADD3 URZ, UPT, UPT, URZ, URZ, URZ ;  /* 0x000000fffffff290 */ /* 0x000fe4000fffe0ff */
[----:B------:R-:W-:Y:S05]  /*41e0*/  @!P1 BRA P0, `(.L_x_120) ;  /* 0x0000000400749947 */ /* 0x000fea0000000000 */
.L_x_119:
[----:B------:R-:W2:Y:S01]  /*41f0*/  LDL.LU R0, [R1+0x1c] ;  /* 0x00001c0001007983 */ /* 0x000ea20000300800 */
[----:B------:R-:W-:Y:S01]  /*4200*/  UIADD3 UR40, UPT, UPT, UR33, -UR15, -UR42 ;  /* 0x8000000f21287290 */ /* 0x000fe2000fffe82a */
[----:B------:R-:W-:Y:S01]  /*4210*/  IMAD.MOV.U32 R70, RZ, RZ, 0x9 ;  /* 0x00000009ff467424 */ /* 0x000fe200078e00ff */
[----:B------:R-:W1:Y:S01]  /*4220*/  S2R R3, SR_TID.X ;  /* 0x0000000000037919 */ /* 0x000e620000002100 */
[----:B--2---:R-:W-:Y:S01]  /*4230*/  LOP3.LUT R0, R0, 0x30, RZ, 0xc0, !PT ;  /* 0x0000003000007812 */ /* 0x004fe200078ec0ff */
[----:B-1----:R-:W-:Y:S01]  /*4240*/  IMAD.SHL.U32 R2, R3, 0x2, RZ ;  /* 0x0000000203027824 */ /* 0x002fe200078e00ff */
[----:B------:R-:W-:Y:S04]  /*4250*/  SHF.R.U32.HI R3, RZ, 0x2, R3 ;  /* 0x00000002ff037819 */ /* 0x000fe80000011603 */
[--C-:B------:R-:W-:Y:S01]  /*4260*/  LOP3.LUT R68, R0, 0x7, R3.reuse, 0xf8, !PT ;  /* 0x0000000700447812 */ /* 0x100fe200078ef803 */
[----:B------:R-:W-:Y:S01]  /*4270*/  IMAD.U32 R0, RZ, RZ, UR36 ;  /* 0x00000024ff007e24 */ /* 0x000fe2000f8e00ff */
[----:B------:R-:W-:Y:S03]  /*4280*/  LOP3.LUT R2, R2, 0x6, RZ, 0xc0, !PT ;  /* 0x0000000602027812 */ /* 0x000fe600078ec0ff */
[----:B------:R1:W-:Y:S01]  /*4290*/  STL [R1+0x44], R68 ;  /* 0x0000444401007387 */ /* 0x0003e20000100800 */
[----:B------:R-:W-:Y:S02]  /*42a0*/  LOP3.LUT R3, R2, 0xe0, R3, 0xf8, !PT ;  /* 0x000000e002037812 */ /* 0x000fe400078ef803 */
[----:B------:R-:W-:Y:S01]  /*42b0*/  LOP3.LUT R2, R68, UR17, RZ, 0xfc, !PT ;  /* 0x0000001144027c12 */ /* 0x000fe2000f8efcff */
[----:B------:R-:W-:Y:S02]  /*42c0*/  UIADD3 UR17, UPT, UPT, UR33, UR14, -UR42 ;  /* 0x0000000e21117290 */ /* 0x000fe4000fffe82a */
[----:B------:R-:W-:Y:S02]  /*42d0*/  IMAD R0, R0, 0x40, R3 ;  /* 0x0000004000007824 */ /* 0x000fe400078e0203 */
[C---:B------:R-:W-:Y:S02]  /*42e0*/  VIADD R3, R2.reuse, UR40 ;  /* 0x0000002802037c36 */ /* 0x040fe40008000000 */
[----:B------:R-:W-:Y:S02]  /*42f0*/  VIADD R2, R2, UR17 ;  /* 0x0000001102027c36 */ /* 0x000fe40008000000 */
[C---:B------:R-:W-:Y:S01]  /*4300*/  VIADD R74, R0.reuse, 0x1 ;  /* 0x00000001004a7836 */ /* 0x040fe20000000000 */
[----:B------:R-:W-:Y:S01]  /*4310*/  VIMNMX R69, PT, PT, RZ, R3, !PT ;  /* 0x00000003ff457248 */ /* 0x000fe20007fe0100 */
[C---:B------:R-:W-:Y:S01]  /*4320*/  VIADD R71, R0.reuse, 0x9 ;  /* 0x0000000900477836 */ /* 0x040fe20000000000 */
[----:B------:R-:W-:Y:S01]  /*4330*/  VIADDMNMX R3, R3, 0x8, RZ, !PT ;  /* 0x0000000803037846 */ /* 0x000fe200078001ff */
[C---:B------:R-:W-:Y:S01]  /*4340*/  VIADD R72, R0.reuse, 0x8 ;  /* 0x0000000800487836 */ /* 0x040fe20000000000 */
[C---:B------:R-:W-:Y:S01]  /*4350*/  ISETP.GE.AND P3, PT, R0.reuse, R69, PT ;  /* 0x000000450000720c */ /* 0x040fe20003f66270 */
[C---:B------:R-:W-:Y:S01]  /*4360*/  VIADD R73, R0.reuse, 0x19 ;  /* 0x0000001900497836 */ /* 0x040fe20000000000 */
[-C--:B------:R-:W-:Y:S02]  /*4370*/  ISETP.GE.AND P1, PT, R0, R3.reuse, PT ;  /* 0x000000030000720c */ /* 0x080fe40003f26270 */
[-C--:B------:R-:W-:Y:S02]  /*4380*/  ISETP.GE.AND P0, PT, R74, R3.reuse, PT ;  /* 0x000000034a00720c */ /* 0x080fe40003f06270 */
[----:B------:R-:W-:Y:S01]  /*4390*/  FSEL R76, R6, -INF , P1 ;  /* 0xff800000064c7808 */ /* 0x000fe20000800000 */
[C---:B------:R-:W-:Y:S01]  /*43a0*/  VIADD R6, R0.reuse, 0x18 ;  /* 0x0000001800067836 */ /* 0x040fe20000000000 */
[----:B------:R-:W-:Y:S01]  /*43b0*/  ISETP.GE.AND P1, PT, R71, R3, PT ;  /* 0x000000034700720c */ /* 0x000fe20003f26270 */
[----:B-1----:R-:W-:Y:S01]  /*43c0*/  IMAD.MOV.U32 R68, RZ, RZ, 0x1 ;  /* 0x00000001ff447424 */ /* 0x002fe200078e00ff */
[----:B------:R-:W-:Y:S01]  /*43d0*/  FSEL R75, R7, -INF , P0 ;  /* 0xff800000074b7808 */ /* 0x000fe20000000000 */
[----:B------:R-:W-:Y:S01]  /*43e0*/  VIADD R7, R0, 0x11 ;  /* 0x0000001100077836 */ /* 0x000fe20000000000 */
[----:B------:R-:W-:Y:S02]  /*43f0*/  ISETP.GE.AND P2, PT, R74, R69, PT ;  /* 0x000000454a00720c */ /* 0x000fe40003f46270 */
[C---:B------:R-:W-:Y:S02]  /*4400*/  VIADDMNMX R68, R2.reuse, R68, UR33, PT ;  /* 0x0000002102447e46 */ /* 0x040fe4000b800144 */
[----:B------:R-:W-:Y:S01]  /*4410*/  VIADDMNMX R2, R2, R70, UR33, PT ;  /* 0x0000002102027e46 */ /* 0x000fe2000b800146 */
[----:B------:R-:W-:Y:S01]  /*4420*/  VIADD R70, R0, 0x10 ;  /* 0x0000001000467836 */ /* 0x000fe20000000000 */
[----:B------:R-:W-:Y:S02]  /*4430*/  FSEL R11, R11, -INF , P1 ;  /* 0xff8000000b0b7808 */ /* 0x000fe40000800000 */
[----:B------:R-:W-:Y:S02]  /*4440*/  ISETP.GE.AND P1, PT, R6, R3, PT ;  /* 0x000000030600720c */ /* 0x000fe40003f26270 */
[-C--:B------:R-:W-:Y:S02]  /*4450*/  ISETP.GE.AND P0, PT, R70, R69.reuse, PT ;  /* 0x000000454600720c */ /* 0x080fe40003f06270 */
[----:B------:R-:W-:Y:S02]  /*4460*/  FSEL R4, R4, -INF , P3 ;  /* 0xff80000004047808 */ /* 0x000fe40001800000 */
[----:B------:R-:W-:Y:S02]  /*4470*/  FSEL R5, R5, -INF , P2 ;  /* 0xff80000005057808 */ /* 0x000fe40001000000 */
[-C--:B------:R-:W-:Y:S02]  /*4480*/  ISETP.GE.AND P4, PT, R72, R69.reuse, PT ;  /* 0x000000454800720c */ /* 0x080fe40003f86270 */
[----:B------:R-:W-:Y:S02]  /*4490*/  FSEL R12, R12, -INF , P0 ;  /* 0xff8000000c0c7808 */ /* 0x000fe40000000000 */
[----:B------:R-:W-:Y:S02]  /*44a0*/  ISETP.GE.AND P3, PT, R71, R69, PT ;  /* 0x000000454700720c */ /* 0x000fe40003f66270 */
[-C--:B------:R-:W-:Y:S02]  /*44b0*/  ISETP.GE.AND P2, PT, R72, R3.reuse, PT ;  /* 0x000000034800720c */ /* 0x080fe40003f46270 */
[C---:B------:R-:W-:Y:S02]  /*44c0*/  ISETP.GE.AND P0, PT, R73.reuse, R3, PT ;  /* 0x000000034900720c */ /* 0x040fe40003f06270 */
[----:B------:R-:W-:Y:S02]  /*44d0*/  FSEL R18, R18, -INF , P1 ;  /* 0xff80000012127808 */ /* 0x000fe40000800000 */
[----:B------:R-:W-:Y:S02]  /*44e0*/  FSEL R8, R8, -INF , P4 ;  /* 0xff80000008087808 */ /* 0x000fe40002000000 */
[-C--:B------:R-:W-:Y:S02]  /*44f0*/  ISETP.GE.AND P1, PT, R0, R68.reuse, PT ;  /* 0x000000440000720c */ /* 0x080fe40003f26270 */
[-C--:B------:R-:W-:Y:S02]  /*4500*/  ISETP.GE.AND P4, PT, R73, R69.reuse, PT ;  /* 0x000000454900720c */ /* 0x080fe40003f86270 */
[----:B------:R-:W-:Y:S02]  /*4510*/  FSEL R9, R9, -INF , P3 ;  /* 0xff80000009097808 */ /* 0x000fe40001800000 */
[----:B------:R-:W-:Y:S02]  /*4520*/  FSEL R10, R10, -INF , P2 ;  /* 0xff8000000a0a7808 */ /* 0x000fe40001000000 */
[----:B------:R-:W-:Y:S02]  /*4530*/  FSEL R19, R19, -INF , P0 ;  /* 0xff80000013137808 */ /* 0x000fe40000000000 */
[CC--:B------:R-:W-:Y:S02]  /*4540*/  ISETP.GE.AND P6, PT, R7.reuse, R69.reuse, PT ;  /* 0x000000450700720c */ /* 0x0c0fe40003fc6270 */
[----:B------:R-:W-:Y:S02]  /*4550*/  ISETP.GE.AND P5, PT, R6, R69, PT ;  /* 0x000000450600720c */ /* 0x000fe40003fa6270 */
[-C--:B------:R-:W-:Y:S02]  /*4560*/  ISETP.GE.AND P3, PT, R70, R3.reuse, PT ;  /* 0x000000034600720c */ /* 0x080fe40003f66270 */
[----:B------:R-:W-:Y:S02]  /*4570*/  ISETP.GE.AND P2, PT, R7, R3, PT ;  /* 0x000000030700720c */ /* 0x000fe40003f46270 */
[-C--:B------:R-:W-:Y:S02]  /*4580*/  ISETP.GE.AND P0, PT, R74, R68.reuse, PT ;  /* 0x000000444a00720c */ /* 0x080fe40003f06270 */
[----:B------:R-:W-:Y:S02]  /*4590*/  FSEL R4, R4, -INF , !P1 ;  /* 0xff80000004047808 */ /* 0x000fe40004800000 */
[----:B------:R-:W-:Y:S02]  /*45a0*/  FSEL R17, R17, -INF , P4 ;  /* 0xff80000011117808 */ /* 0x000fe40002000000 */
[-C--:B------:R-:W-:Y:S02]  /*45b0*/  ISETP.GE.AND P1, PT, R73, R68.reuse, PT ;  /* 0x000000444900720c */ /* 0x080fe40003f26270 */
[----:B------:R-:W-:Y:S02]  /*45c0*/  FSEL R13, R13, -INF , P6 ;  /* 0xff8000000d0d7808 */ /* 0x000fe40003000000 */
[----:B------:R-:W-:Y:S02]  /*45d0*/  FSEL R14, R14, -INF , P3 ;  /* 0xff8000000e0e7808 */ /* 0x000fe40001800000 */
[----:B------:R-:W-:Y:S02]  /*45e0*/  FSEL R15, R15, -INF , P2 ;  /* 0xff8000000f0f7808 */ /* 0x000fe40001000000 */
[----:B------:R-:W-:Y:S02]  /*45f0*/  FSEL R16, R16, -INF , P5 ;  /* 0xff80000010107808 */ /* 0x000fe40002800000 */
[----:B------:R-:W-:Y:S02]  /*4600*/  FSEL R5, R5, -INF , !P0 ;  /* 0xff80000005057808 */ /* 0x000fe40004000000 */
[-C--:B------:R-:W-:Y:S02]  /*4610*/  ISETP.GE.AND P6, PT, R72, R68.reuse, PT ;  /* 0x000000444800720c */ /* 0x080fe40003fc6270 */
[-C--:B------:R-:W-:Y:S02]  /*4620*/  ISETP.GE.AND P5, PT, R71, R68.reuse, PT ;  /* 0x000000444700720c */ /* 0x080fe40003fa6270 */
[-C--:B------:R-:W-:Y:S02]  /*4630*/  ISETP.GE.AND P4, PT, R70, R68.reuse, PT ;  /* 0x000000444600720c */ /* 0x080fe40003f86270 */
[-C--:B------:R-:W-:Y:S02]  /*4640*/  ISETP.GE.AND P3, PT, R7, R68.reuse, PT ;  /* 0x000000440700720c */ /* 0x080fe40003f66270 */
[----:B------:R-:W-:Y:S02]  /*4650*/  ISETP.GE.AND P2, PT, R6, R68, PT ;  /* 0x000000440600720c */ /* 0x000fe40003f46270 */
[-C--:B------:R-:W-:Y:S02]  /*4660*/  ISETP.GE.AND P0, PT, R0, R2.reuse, PT ;  /* 0x000000020000720c */ /* 0x080fe40003f06270 */
[----:B------:R-:W-:Y:S02]  /*4670*/  FSEL R17, R17, -INF , !P1 ;  /* 0xff80000011117808 */ /* 0x000fe40004800000 */
[-C--:B------:R-:W-:Y:S02]  /*4680*/  ISETP.GE.AND P1, PT, R6, R2.reuse, PT ;  /* 0x000000020600720c */ /* 0x080fe40003f26270 */
[----:B------:R-:W-:Y:S02]  /*4690*/  FSEL R8, R8, -INF , !P6 ;  /* 0xff80000008087808 */ /* 0x000fe40007000000 */
[----:B------:R-:W-:Y:S02]  /*46a0*/  FSEL R9, R9, -INF , !P5 ;  /* 0xff80000009097808 */ /* 0x000fe40006800000 */
[----:B------:R-:W-:Y:S02]  /*46b0*/  FSEL R12, R12, -INF , !P4 ;  /* 0xff8000000c0c7808 */ /* 0x000fe40006000000 */
[----:B------:R-:W-:Y:S02]  /*46c0*/  FSEL R13, R13, -INF , !P3 ;  /* 0xff8000000d0d7808 */ /* 0x000fe40005800000 */
[----:B------:R-:W-:Y:S02]  /*46d0*/  FSEL R16, R16, -INF , !P2 ;  /* 0xff80000010107808 */ /* 0x000fe40005000000 */
[----:B------:R-:W-:Y:S02]  /*46e0*/  FSEL R6, R76, -INF , !P0 ;  /* 0xff8000004c067808 */ /* 0x000fe40004000000 */
[-C--:B------:R-:W-:Y:S02]  /*46f0*/  ISETP.GE.AND P6, PT, R74, R2.reuse, PT ;  /* 0x000000024a00720c */ /* 0x080fe40003fc6270 */
[-C--:B------:R-:W-:Y:S02]  /*4700*/  ISETP.GE.AND P5, PT, R72, R2.reuse, PT ;  /* 0x000000024800720c */ /* 0x080fe40003fa6270 */
[-C--:B------:R-:W-:Y:S02]  /*4710*/  ISETP.GE.AND P4, PT, R71, R2.reuse, PT ;  /* 0x000000024700720c */ /* 0x080fe40003f86270 */
[-C--:B------:R-:W-:Y:S02]  /*4720*/  ISETP.GE.AND P3, PT, R70, R2.reuse, PT ;  /* 0x000000024600720c */ /* 0x080fe40003f66270 */
[-C--:B------:R-:W-:Y:S02]  /*4730*/  ISETP.GE.AND P2, PT, R7, R2.reuse, PT ;  /* 0x000000020700720c */ /* 0x080fe40003f46270 */
[----:B------:R-:W-:Y:S02]  /*4740*/  ISETP.GE.AND P0, PT, R73, R2, PT ;  /* 0x000000024900720c */ /* 0x000fe40003f06270 */
[----:B------:R-:W-:Y:S02]  /*4750*/  FSEL R7, R75, -INF , !P6 ;  /* 0xff8000004b077808 */ /* 0x000fe40007000000 */
[----:B------:R-:W-:Y:S02]  /*4760*/  FSEL R10, R10, -INF , !P5 ;  /* 0xff8000000a0a7808 */ /* 0x000fe40006800000 */
[----:B------:R-:W-:Y:S02]  /*4770*/  FSEL R11, R11, -INF , !P4 ;  /* 0xff8000000b0b7808 */ /* 0x000fe40006000000 */
[----:B------:R-:W-:Y:S02]  /*4780*/  FSEL R14, R14, -INF , !P3 ;  /* 0xff8000000e0e7808 */ /* 0x000fe40005800000 */
[----:B------:R-:W-:Y:S02]  /*4790*/  FSEL R15, R15, -INF , !P2 ;  /* 0xff8000000f0f7808 */ /* 0x000fe40005000000 */
[----:B------:R-:W-:Y:S02]  /*47a0*/  FSEL R18, R18, -INF , !P1 ;  /* 0xff80000012127808 */ /* 0x000fe40004800000 */
[----:B------:R-:W-:Y:S07]  /*47b0*/  FSEL R19, R19, -INF , !P0 ;  /* 0xff80000013137808 */ /* 0x000fee0004000000 */
.L_x_120:
[----:B------:R-:W2:Y:S01]  /*47c0*/  LDL R3, [R1+0x4c] ;  /* 0x00004c0001037983 */ /* 0x000ea20000100800 */
[----:B------:R-:W-:Y:S01]  /*47d0*/  MOV R85, 0x10 ;  /* 0x0000001000557802 */ /* 0x000fe20000000f00 */
[----:B------:R-:W-:Y:S01]  /*47e0*/  IMAD.MOV.U32 R80, RZ, RZ, 0x40 ;  /* 0x00000040ff507424 */ /* 0x000fe200078e00ff */
[----:B------:R-:W-:Y:S01]  /*47f0*/  UISETP.GT.AND UP0, UPT, UR47, UR43, UPT ;  /* 0x0000002b2f00728c */ /* 0x000fe2000bf04270 */
[----:B------:R-:W3:Y:S01]  /*4800*/  LDL R0, [R1+0x48] ;  /* 0x0000480001007983 */ /* 0x000ee20000100800 */
[----:B------:R-:W1:Y:S03]  /*4810*/  S2R R251, SR_TID.X ;  /* 0x0000000000fb7919 */ /* 0x000e660000002100 */
[----:B------:R-:W-:Y:S06]  /*4820*/  STL [R1+0x58], R101 ;  /* 0x0000586501007387 */ /* 0x000fec0000100800 */
[----:B------:R-:W-:Y:S01]  /*4830*/  @UP0 UIADD3 UR40, UP1, UPT, UR18, -0x100, URZ ;  /* 0xffffff0012280890 */ /* 0x000fe2000ff3e0ff */
[----:B------:R4:W-:Y:S03]  /*4840*/  STL [R1+0x50], R100 ;  /* 0x0000506401007387 */ /* 0x0009e60000100800 */
[----:B------:R-:W-:Y:S02]  /*4850*/  @UP0 UIADD3.X UR17, UPT, UPT, UR19, -0x1, URZ, UP1, !UPT ;  /* 0xffffffff13110890 */ /* 0x000fe40008ffe4ff */
[----:B------:R-:W-:Y:S04]  /*4860*/  @UP0 UIADD3 UR10, UP1, UPT, UR10, -0x100, URZ ;  /* 0xffffff000a0a0890 */ /* 0x000fe8000ff3e0ff */
[----:B------:R-:W-:Y:S01]  /*4870*/  @UP0 UIADD3.X UR11, UPT, UPT, UR11, -0x1, URZ, UP1, !UPT ;  /* 0xffffffff0b0b0890 */ /* 0x000fe20008ffe4ff */
[C---:B---3--:R-:W-:Y:S01]  /*4880*/  FSETP.NEU.FTZ.AND P0, PT, R0.reuse, -INF , PT ;  /* 0xff8000000000780b */ /* 0x048fe20003f1d000 */
[C---:B--2---:R-:W-:Y:S01]  /*4890*/  FMUL.FTZ R2, R3.reuse, 1.4426950216293334961 ;  /* 0x3fb8aa3b03027820 */ /* 0x044fe20000410000 */
[----:B------:R-:W-:Y:S01]  /*48a0*/  FSETP.NEU.FTZ.AND P1, PT, R3, -INF , PT ;  /* 0xff8000000300780b */ /* 0x000fe20003f3d000 */
[----:B------:R-:W-:Y:S01]  /*48b0*/  FMUL.FTZ R0, R0, 1.4426950216293334961 ;  /* 0x3fb8aa3b00007820 */ /* 0x000fe20000410000 */
[C---:B-1----:R-:W-:Y:S01]  /*48c0*/  IMAD.SHL.U32 R3, R251.reuse, 0x10, RZ ;  /* 0x00000010fb037824 */ /* 0x042fe200078e00ff */
[----:B------:R-:W-:Y:S01]  /*48d0*/  SHF.R.U32.HI R69, RZ, 0x2, R251 ;  /* 0x00000002ff457819 */ /* 0x000fe200000116fb */
[C---:B------:R-:W-:Y:S01]  /*48e0*/  IMAD.SHL.U32 R70, R251.reuse, 0x2, RZ ;  /* 0x00000002fb467824 */ /* 0x040fe200078e00ff */
[----:B------:R-:W-:Y:S01]  /*48f0*/  FSEL R2, R2, RZ, P1 ;  /* 0x000000ff02027208 */ /* 0x000fe20000800000 */
[C---:B------:R-:W-:Y:S01]  /*4900*/  IMAD.SHL.U32 R252, R251.reuse, 0x20, RZ ;  /* 0x00000020fbfc7824 */ /* 0x040fe200078e00ff */
[----:B------:R-:W-:Y:S01]  /*4910*/  FSEL R0, R0, RZ, P0 ;  /* 0x000000ff00007208 */ /* 0x000fe20000000000 */
[----:B------:R-:W-:Y:S01]  /*4920*/  IMAD.SHL.U32 R81, R251, 0x40, RZ ;  /* 0x00000040fb517824 */ /* 0x000fe200078e00ff */
[----:B------:R-:W-:Y:S01]  /*4930*/  LOP3.LUT R68, R3, 0x1c0, RZ, 0xc0, !PT ;  /* 0x000001c003447812 */ /* 0x000fe200078ec0ff */
[----:B------:R-:W-:Y:S01]  /*4940*/  FFMA.FTZ R5, R5, UR16, -R2 ;  /* 0x0000001005057c23 */ /* 0x000fe20008010802 */
[----:B------:R-:W-:Y:S01]  /*4950*/  LOP3.LUT R3, R252, 0xc00, RZ, 0xc0, !PT ;  /* 0x00000c00fc037812 */ /* 0x000fe200078ec0ff */
[--C-:B------:R-:W-:Y:S01]  /*4960*/  FFMA.FTZ R6, R6, UR16, -R0.reuse ;  /* 0x0000001006067c23 */ /* 0x100fe20008010800 */
[----:B------:R-:W-:Y:S01]  /*4970*/  FFMA.FTZ R7, R7, UR16, -R0 ;  /* 0x0000001007077c23 */ /* 0x000fe20008010800 */
[----:B------:R1:W-:Y:S01]  /*4980*/  MUFU.EX2 R87, R5 ;  /* 0x0000000500577308 */ /* 0x0003e20000000800 */
[----:B------:R-:W-:Y:S01]  /*4990*/  FFMA.FTZ R4, R4, UR16, -R2 ;  /* 0x0000001004047c23 */ /* 0x000fe20008010802 */
[----:B------:R-:W-:Y:S01]  /*49a0*/  LOP3.LUT R3, R3, 0x6, R70, 0xf8, !PT ;  /* 0x0000000603037812 */ /* 0x000fe200078ef846 */
[--C-:B------:R-:W-:Y:S07]  /*49b0*/  FFMA.FTZ R16, R16, UR16, -R2.reuse ;  /* 0x0000001010107c23 */ /* 0x100fee0008010802 */
[----:B------:R-:W-:Y:S01]  /*49c0*/  MUFU.EX2 R98, R6 ;  /* 0x0000000600627308 */ /* 0x000fe20000000800 */
[--C-:B------:R-:W-:Y:S01]  /*49d0*/  FFMA.FTZ R8, R8, UR16, -R2.reuse ;  /* 0x0000001008087c23 */ /* 0x100fe20008010802 */
[--C-:B------:R-:W-:Y:S01]  /*49e0*/  FFMA.FTZ R9, R9, UR16, -R2.reuse ;  /* 0x0000001009097c23 */ /* 0x100fe20008010802 */
[--C-:B------:R-:W-:Y:S07]  /*49f0*/  FFMA.FTZ R12, R12, UR16, -R2.reuse ;  /* 0x000000100c0c7c23 */ /* 0x100fee0008010802 */
[----:B------:R-:W2:Y:S01]  /*4a00*/  MUFU.EX2 R96, R7 ;  /* 0x0000000700607308 */ /* 0x000ea20000000800 */
[--C-:B------:R-:W-:Y:S01]  /*4a10*/  FFMA.FTZ R13, R13, UR16, -R2.reuse ;  /* 0x000000100d0d7c23 */ /* 0x100fe20008010802 */
[----:B------:R-:W-:Y:S01]  /*4a20*/  FFMA.FTZ R2, R17, UR16, -R2 ;  /* 0x0000001011027c23 */ /* 0x000fe20008010802 */
[--C-:B------:R-:W-:Y:S07]  /*4a30*/  FFMA.FTZ R10, R10, UR16, -R0.reuse ;  /* 0x000000100a0a7c23 */ /* 0x100fee0008010800 */
[----:B------:R-:W3:Y:S01]  /*4a40*/  MUFU.EX2 R95, R4 ;  /* 0x00000004005f7308 */ /* 0x000ee20000000800 */
[--C-:B------:R-:W-:Y:S01]  /*4a50*/  FFMA.FTZ R11, R11, UR16, -R0.reuse ;  /* 0x000000100b0b7c23 */ /* 0x100fe20008010800 */
[----:B-1----:R-:W-:Y:S01]  /*4a60*/  LOP3.LUT R5, R70, 0x38, RZ, 0xc0, !PT ;  /* 0x0000003846057812 */ /* 0x002fe200078ec0ff */
[--C-:B------:R-:W-:Y:S07]  /*4a70*/  FFMA.FTZ R18, R18, UR16, -R0.reuse ;  /* 0x0000001012127c23 */ /* 0x100fee0008010800 */
[----:B------:R1:W-:Y:S01]  /*4a80*/  MUFU.EX2 R90, R2 ;  /* 0x00000002005a7308 */ /* 0x0003e20000000800 */
[--C-:B------:R-:W-:Y:S01]  /*4a90*/  FFMA.FTZ R14, R14, UR16, -R0.reuse ;  /* 0x000000100e0e7c23 */ /* 0x100fe20008010800 */
[----:B------:R-:W-:Y:S01]  /*4aa0*/  LOP3.LUT R5, R5, 0x20, R69, 0x78, !PT ;  /* 0x0000002005057812 */ /* 0x000fe200078e7845 */
[--C-:B------:R-:W-:Y:S07]  /*4ab0*/  FFMA.FTZ R15, R15, UR16, -R0.reuse ;  /* 0x000000100f0f7c23 */ /* 0x100fee0008010800 */
[----:B------:R-:W-:Y:S01]  /*4ac0*/  MUFU.EX2 R246, R8 ;  /* 0x0000000800f67308 */ /* 0x000fe20000000800 */
[----:B------:R-:W-:Y:S01]  /*4ad0*/  FFMA.FTZ R0, R19, UR16, -R0 ;  /* 0x0000001013007c23 */ /* 0x000fe20008010800 */
[----:B------:R-:W-:Y:S01]  /*4ae0*/  LOP3.LUT R5, R3, R5, R68, 0xfe, !PT ;  /* 0x0000000503057212 */ /* 0x000fe200078efe44 */
[----:B------:R-:W-:Y:S01]  /*4af0*/  IMAD.SHL.U32 R92, R251, 0x8, RZ ;  /* 0x00000008fb5c7824 */ /* 0x000fe200078e00ff */
[----:B--2---:R-:W-:Y:S06]  /*4b00*/  F2FP.BF16.F32.PACK_AB R3, R96, R98 ;  /* 0x000000626003723e */ /* 0x004fec00000010ff */
[----:B------:R-:W2:Y:S01]  /*4b10*/  MUFU.EX2 R245, R9 ;  /* 0x0000000900f57308 */ /* 0x000ea20000000800 */
[----:B------:R-:W-:Y:S02]  /*4b20*/  LEA R84, R5, UR4, 0x1 ;  /* 0x0000000405547c11 */ /* 0x000fe4000f8e08ff */
[----:B---3--:R-:W-:Y:S07]  /*4b30*/  F2FP.BF16.F32.PACK_AB R4, R87, R95 ;  /* 0x0000005f5704723e */ /* 0x008fee00000010ff */
[----:B------:R-:W-:Y:S01]  /*4b40*/  MUFU.EX2 R244, R10 ;  /* 0x0000000a00f47308 */ /* 0x000fe20000000800 */
[----:B-1----:R-:W-:Y:S01]  /*4b50*/  LEA R2, R5, UR5, 0x1 ;  /* 0x0000000505027c11 */ /* 0x002fe2000f8e08ff */
[----:B------:R1:W-:Y:S01]  /*4b60*/  STS [R84+0x14400], R3 ;  /* 0x0144000354007388 */ /* 0x0003e20000000800 */
[----:B------:R-:W-:Y:S07]  /*4b70*/  LOP3.LUT P0, RZ, R251, 0x8, RZ, 0xc0, !PT ;  /* 0x00000008fbff7812 */ /* 0x000fee000780c0ff */
[----:B------:R-:W3:Y:S01]  /*4b80*/  MUFU.EX2 R97, R11 ;  /* 0x0000000b00617308 */ /* 0x000ee20000000800 */
[--C-:B----4-:R-:W-:Y:S01]  /*4b90*/  SHF.R.U32.HI R100, RZ, 0x1, R251.reuse ;  /* 0x00000001ff647819 */ /* 0x110fe200000116fb */
[----:B------:R3:W-:Y:S01]  /*4ba0*/  STS [R84+0x14000], R4 ;  /* 0x0140000454007388 */ /* 0x0007e20000000800 */
[----:B------:R-:W-:Y:S07]  /*4bb0*/  LOP3.LUT R249, R81, 0x200, RZ, 0xc0, !PT ;  /* 0x0000020051f97812 */ /* 0x000fee00078ec0ff */
[----:B------:R4:W-:Y:S01]  /*4bc0*/  MUFU.EX2 R86, R0 ;  /* 0x0000000000567308 */ /* 0x0009e20000000800 */
[C---:B------:R-:W-:Y:S01]  /*4bd0*/  VIADD R82, R2.reuse, 0x20 ;  /* 0x0000002002527836 */ /* 0x040fe20000000000 */
[----:B--2---:R-:W-:Y:S08]  /*4be0*/  F2FP.BF16.F32.PACK_AB R5, R245, R246 ;  /* 0x000000f6f505723e */ /* 0x004ff000000010ff */
[----:B------:R-:W-:Y:S01]  /*4bf0*/  MUFU.EX2 R247, R13 ;  /* 0x0000000d00f77308 */ /* 0x000fe20000000800 */
[----:B------:R-:W-:Y:S09]  /*4c00*/  LOP3.LUT R6, R249, 0xc00, R252, 0xf8, !PT ;  /* 0x00000c00f9067812 */ /* 0x000ff200078ef8fc */
[----:B------:R-:W-:Y:S01]  /*4c10*/  MUFU.EX2 R99, R14 ;  /* 0x0000000e00637308 */ /* 0x000fe20000000800 */
[----:B------:R-:W-:Y:S01]  /*4c20*/  @P0 VIADD R82, R2, 0xffffffe0 ;  /* 0xffffffe002520836 */ /* 0x000fe20000000000 */
[C---:B------:R-:W-:Y:S08]  /*4c30*/  LOP3.LUT P0, RZ, R251.reuse, 0x2, RZ, 0xc0, !PT ;  /* 0x00000002fbff7812 */ /* 0x040ff0000780c0ff */
[----:B------:R-:W-:Y:S01]  /*4c40*/  MUFU.EX2 R89, R15 ;  /* 0x0000000f00597308 */ /* 0x000fe20000000800 */
[----:B----4-:R-:W-:Y:S09]  /*4c50*/  LOP3.LUT R0, R100, 0x8, RZ, 0xc0, !PT ;  /* 0x0000000864007812 */ /* 0x010ff200078ec0ff */
[----:B------:R-:W-:Y:S01]  /*4c60*/  MUFU.EX2 R250, R12 ;  /* 0x0000000c00fa7308 */ /* 0x000fe20000000800 */
[----:B-1----:R-:W-:Y:S09]  /*4c70*/  LOP3.LUT P1, R3, R251, 0x4, RZ, 0xc0, !PT ;  /* 0x00000004fb037812 */ /* 0x002ff2000782c0ff */
[----:B------:R-:W-:Y:S01]  /*4c80*/  MUFU.EX2 R88, R18 ;  /* 0x0000001200587308 */ /* 0x000fe20000000800 */
[----:B------:R-:W-:Y:S01]  /*4c90*/  SEL R85, R85, 0xfffffff0, !P1 ;  /* 0xfffffff055557807 */ /* 0x000fe20004800000 */
[----:B------:R1:W-:Y:S01]  /*4ca0*/  STL [R1], R3 ;  /* 0x0000000301007387 */ /* 0x0003e20000100800 */
[----:B---3--:R-:W-:Y:S07]  /*4cb0*/  F2FP.BF16.F32.PACK_AB R4, R97, R244 ;  /* 0x000000f46104723e */ /* 0x008fee00000010ff */
[----:B------:R-:W2:Y:S01]  /*4cc0*/  MUFU.EX2 R91, R16 ;  /* 0x00000010005b7308 */ /* 0x000ea20000000800 */
[----:B------:R-:W-:Y:S01]  /*4cd0*/  IADD3 R83, PT, PT, R2, R85, RZ ;  /* 0x0000005502537210 */ /* 0x000fe20007ffe0ff */
[----:B------:R-:W-:Y:S01]  /*4ce0*/  IMAD.IADD R85, R85, 0x1, R82 ;  /* 0x0000000155557824 */ /* 0x000fe200078e0252 */
[----:B------:R-:W-:Y:S01]  /*4cf0*/  SEL R80, R80, 0xffffffc0, !P1 ;  /* 0xffffffc050507807 */ /* 0x000fe20004800000 */
[----:B------:R-:W-:Y:S04]  /*4d00*/  STL [R1+0x1c], R100 ;  /* 0x00001c6401007387 */ /* 0x000fe80000100800 */
[----:B------:R3:W-:Y:S04]  /*4d10*/  STS [R83], R5 ;  /* 0x0000000553007388 */ /* 0x0007e80000000800 */
[----:B------:R4:W-:Y:S01]  /*4d20*/  STS [R83+0x400], R4 ;  /* 0x0004000453007388 */ /* 0x0009e20000000800 */
[----:B--2---:R-:W-:Y:S02]  /*4d30*/  F2FP.BF16.F32.PACK_AB R2, R90, R91 ;  /* 0x0000005b5a02723e */ /* 0x004fe400000010ff */
[----:B-1----:R-:W-:Y:S04]  /*4d40*/  LOP3.LUT R3, R81, 0x1c0, RZ, 0xc0, !PT ;  /* 0x000001c051037812 */ /* 0x002fe800078ec0ff */
[----:B------:R-:W-:Y:S04]  /*4d50*/  LOP3.LUT R3, R3, 0x38, R92, 0xf8, !PT ;  /* 0x0000003803037812 */ /* 0x000fe800078ef85c */
[----:B------:R-:W-:Y:S02]  /*4d60*/  LOP3.LUT R248, R3, R0, RZ, 0x3c, !PT ;  /* 0x0000000003f87212 */ /* 0x000fe400078e3cff */
[----:B---3--:R-:W-:Y:S02]  /*4d70*/  F2FP.BF16.F32.PACK_AB R5, R247, R250 ;  /* 0x000000faf705723e */ /* 0x008fe400000010ff */
[----:B------:R-:W-:Y:S02]  /*4d80*/  F2FP.BF16.F32.PACK_AB R0, R86, R88 ;  /* 0x000000585600723e */ /* 0x000fe400000010ff */
[----:B----4-:R-:W-:Y:S01]  /*4d90*/  F2FP.BF16.F32.PACK_AB R4, R89, R99 ;  /* 0x000000635904723e */ /* 0x010fe200000010ff */
[----:B------:R-:W-:Y:S01]  /*4da0*/  STS [R82], R5 ;  /* 0x0000000552007388 */ /* 0x000fe20000000800 */
[----:B------:R-:W-:Y:S03]  /*4db0*/  LOP3.LUT R6, R6, R248, RZ, 0xfc, !PT ;  /* 0x000000f806067212 */ /* 0x000fe600078efcff */
[----:B------:R-:W-:Y:S01]  /*4dc0*/  STS [R82+0x400], R4 ;  /* 0x0004000452007388 */ /* 0x000fe20000000800 */
[----:B------:R-:W-:Y:S03]  /*4dd0*/  LEA R101, R6, UR4, 0x1 ;  /* 0x0000000406657c11 */ /* 0x000fe6000f8e08ff */
[----:B------:R1:W-:Y:S04]  /*4de0*/  STS [R85+0x400], R0 ;  /* 0x0004000055007388 */ /* 0x0003e80000000800 */
[----:B------:R2:W-:Y:S04]  /*4df0*/  STS [R85], R2 ;  /* 0x0000000255007388 */ /* 0x0005e80000000800 */
[----:B------:R-:W3:Y:S08]  /*4e00*/  LDSM.16.M88.4 R16, [R101+0x6000] ;  /* 0x006000006510783b */ /* 0x000ef00000000200 */
[----:B------:R-:W-:Y:S01]  /*4e10*/  STL [R1+0x4], R101 ;  /* 0x0000046501007387 */ /* 0x000fe20000100800 */
[----:B-1----:R-:W-:Y:S02]  /*4e20*/  IMAD.MOV.U32 R0, RZ, RZ, 0x20 ;  /* 0x00000020ff007424 */ /* 0x002fe400078e00ff */
[----:B--2---:R-:W-:Y:S03]  /*4e30*/  IMAD.IADD R2, R101, 0x1, R80 ;  /* 0x0000000165027824 */ /* 0x004fe600078e0250 */
[----:B------:R-:W-:Y:S04]  /*4e40*/  SEL R76, R0, 0xffffffe0, !P0 ;  /* 0xffffffe0004c7807 */ /* 0x000fe80004000000 */
[C---:B------:R-:W-:Y:S01]  /*4e50*/  IADD3 R249, PT, PT, R76.reuse, R101, RZ ;  /* 0x000000654cf97210 */ /* 0x040fe20007ffe0ff */
[----:B------:R-:W-:Y:S01]  /*4e60*/  LDSM.16.M88.4 R72, [R2+0x6000] ;  /* 0x006000000248783b */ /* 0x000fe20000000200 */
[----:B------:R-:W-:Y:S07]  /*4e70*/  IADD3 R0, PT, PT, R76, R2, RZ ;  /* 0x000000024c007210 */ /* 0x000fee0007ffe0ff */
[----:B------:R-:W1:Y:S01]  /*4e80*/  LDSM.16.M88.4 R68, [R249+0x6000] ;  /* 0x00600000f944783b */ /* 0x000e620000000200 */
[C---:B---3--:R-:W-:Y:S07]  /*4e90*/  HMMA.16816.F32.BF16 R4, R16.reuse, R148, RZ ;  /* 0x000000941004723c */ /* 0x048fee00000418ff */
[----:B------:R-:W2:Y:S01]  /*4ea0*/  LDSM.16.M88.4 R76, [R0+0x6000] ;  /* 0x00600000004c783b */ /* 0x000ea20000000200 */
[C---:B------:R-:W-:Y:S07]  /*4eb0*/  HMMA.16816.F32.BF16 R8, R16.reuse, R150, RZ ;  /* 0x000000961008723c */ /* 0x040fee00000418ff */
[----:B------:R-:W-:Y:S01]  /*4ec0*/  STL [R1+0x8], R249 ;  /* 0x000008f901007387 */ /* 0x000fe20000100800 */
[C---:B------:R-:W-:Y:S08]  /*4ed0*/  HMMA.16816.F32.BF16 R12, R16.reuse, R152, RZ ;  /* 0x00000098100c723c */ /* 0x040ff000000418ff */
[----:B------:R-:W-:Y:S08]  /*4ee0*/  HMMA.16816.F32.BF16 R16, R16, R154, RZ ;  /* 0x0000009a1010723c */ /* 0x000ff000000418ff */
        /* <DEDUP_REMOVED lines=24> */
[----:B------:R3:W4:Y:S07]  /*5070*/  LDSM.16.M88.4 R72, [R101+0xa000] ;  /* 0x00a000006548783b */ /* 0x00072e0000000200 */
[C---:B--2---:R-:W-:Y:S08]  /*5080*/  HMMA.16816.F32.BF16 R4, R76.reuse, R196, R4 ;  /* 0x000000c44c04723c */ /* 0x044ff00000041804 */
[C---:B------:R-:W-:Y:S08]  /*5090*/  HMMA.16816.F32.BF16 R8, R76.reuse, R198, R8 ;  /* 0x000000c64c08723c */ /* 0x040ff00000041808 */
[C---:B------:R-:W-:Y:S01]  /*50a0*/  HMMA.16816.F32.BF16 R12, R76.reuse, R200, R12 ;  /* 0x000000c84c0c723c */ /* 0x040fe2000004180c */
[----:B---3--:R2:W5:Y:S07]  /*50b0*/  LDL.LU R101, [R1+0x58] ;  /* 0x0000580001657983 */ /* 0x00856e0000300800 */
[----:B------:R-:W-:Y:S01]  /*50c0*/  HMMA.16816.F32.BF16 R16, R76, R202, R16 ;  /* 0x000000ca4c10723c */ /* 0x000fe20000041810 */
[----:B------:R3:W2:Y:S07]  /*50d0*/  LDSM.16.M88.4 R76, [R249+0xa000] ;  /* 0x00a00000f94c783b */ /* 0x0006ae0000000200 */
[C---:B-1----:R-:W-:Y:S08]  /*50e0*/  HMMA.16816.F32.BF16 R4, R68.reuse, R204, R4 ;  /* 0x000000cc4404723c */ /* 0x042ff00000041804 */
[C---:B------:R-:W-:Y:S08]  /*50f0*/  HMMA.16816.F32.BF16 R8, R68.reuse, R206, R8 ;  /* 0x000000ce4408723c */ /* 0x040ff00000041808 */
[C---:B------:R-:W-:Y:S03]  /*5100*/  HMMA.16816.F32.BF16 R12, R68.reuse, R208, R12 ;  /* 0x000000d0440c723c */ /* 0x040fe6000004180c */
[----:B---3--:R-:W-:Y:S05]  /*5110*/  LOP3.LUT R249, R81, 0x200, RZ, 0xc0, !PT ;  /* 0x0000020051f97812 */ /* 0x008fea00078ec0ff */
[----:B------:R-:W-:Y:S01]  /*5120*/  HMMA.16816.F32.BF16 R16, R68, R210, R16 ;  /* 0x000000d24410723c */ /* 0x000fe20000041810 */
[----:B------:R1:W3:Y:S07]  /*5130*/  LDSM.16.M88.4 R68, [R2+0xa000] ;  /* 0x00a000000244783b */ /* 0x0002ee0000000200 */
[C---:B----4-:R-:W-:Y:S08]  /*5140*/  HMMA.16816.F32.BF16 R4, R72.reuse, R212, R4 ;  /* 0x000000d44804723c */ /* 0x050ff00000041804 */
[C---:B------:R-:W-:Y:S08]  /*5150*/  HMMA.16816.F32.BF16 R8, R72.reuse, R214, R8 ;  /* 0x000000d64808723c */ /* 0x040ff00000041808 */
[C---:B------:R-:W-:Y:S03]  /*5160*/  HMMA.16816.F32.BF16 R12, R72.reuse, R216, R12 ;  /* 0x000000d8480c723c */ /* 0x040fe6000004180c */
[C---:B-1----:R-:W-:Y:S05]  /*5170*/  IMAD.SHL.U32 R2, R251.reuse, 0x2, RZ ;  /* 0x00000002fb027824 */ /* 0x042fea00078e00ff */
[----:B------:R-:W-:Y:S01]  /*5180*/  HMMA.16816.F32.BF16 R16, R72, R218, R16 ;  /* 0x000000da4810723c */ /* 0x000fe20000041810 */
[----:B------:R1:W4:Y:S02]  /*5190*/  LDSM.16.M88.4 R72, [R0+0xa000] ;  /* 0x00a000000048783b */ /* 0x0003240000000200 */
[----:B------:R-:W-:Y:S05]  /*51a0*/  LOP3.LUT R2, R2, 0x20, RZ, 0xc0, !PT ;  /* 0x0000002002027812 */ /* 0x000fea00078ec0ff */
[C---:B--2---:R-:W-:Y:S08]  /*51b0*/  HMMA.16816.F32.BF16 R4, R76.reuse, R220, R4 ;  /* 0x000000dc4c04723c */ /* 0x044ff00000041804 */
[C---:B------:R-:W-:Y:S08]  /*51c0*/  HMMA.16816.F32.BF16 R8, R76.reuse, R222, R8 ;  /* 0x000000de4c08723c */ /* 0x040ff00000041808 */
[C---:B------:R-:W-:Y:S03]  /*51d0*/  HMMA.16816.F32.BF16 R12, R76.reuse, R224, R12 ;  /* 0x000000e04c0c723c */ /* 0x040fe6000004180c */
[----:B-1----:R-:W-:Y:S02]  /*51e0*/  LOP3.LUT R0, R100, 0x10, RZ, 0xc0, !PT ;  /* 0x0000001064007812 */ /* 0x002fe400078ec0ff */
[----:B------:R1:W5:Y:S03]  /*51f0*/  LDL.LU R100, [R1+0x50] ;  /* 0x0000500001647983 */ /* 0x0003660000300800 */
[----:B------:R-:W-:Y:S03]  /*5200*/  HMMA.16816.F32.BF16 R16, R76, R226, R16 ;  /* 0x000000e24c10723c */ /* 0x000fe60000041810 */
[----:B------:R-:W-:Y:S04]  /*5210*/  SHF.R.U32.HI R79, RZ, 0x3, R251 ;  /* 0x00000003ff4f7819 */ /* 0x000fe800000116fb */
[----:B------:R-:W-:Y:S01]  /*5220*/  LOP3.LUT R2, R2, 0x18, R79, 0xf8, !PT ;  /* 0x0000001802027812 */ /* 0x000fe200078ef84f */
[C---:B---3--:R-:W-:Y:S05]  /*5230*/  HMMA.16816.F32.BF16 R4, R68.reuse, R228, R4 ;  /* 0x000000e44404723c */ /* 0x048fea0000041804 */
[--C-:B------:R-:W-:Y:S03]  /*5240*/  LOP3.LUT R2, R2, 0x1c0, R81.reuse, 0xf8, !PT ;  /* 0x000001c002027812 */ /* 0x100fe600078ef851 */
[C---:B------:R-:W-:Y:S03]  /*5250*/  HMMA.16816.F32.BF16 R8, R68.reuse, R230, R8 ;  /* 0x000000e64408723c */ /* 0x040fe60000041808 */
[----:B------:R-:W-:Y:S04]  /*5260*/  LOP3.LUT R2, R2, 0x38, R92, 0x78, !PT ;  /* 0x0000003802027812 */ /* 0x000fe800078e785c */
[----:B------:R-:W-:Y:S01]  /*5270*/  LOP3.LUT R2, R2, 0x200, R81, 0xf8, !PT ;  /* 0x0000020002027812 */ /* 0x000fe200078ef851 */
[C---:B------:R-:W-:Y:S08]  /*5280*/  HMMA.16816.F32.BF16 R12, R68.reuse, R232, R12 ;  /* 0x000000e8440c723c */ /* 0x040ff0000004180c */
[----:B------:R-:W-:Y:S03]  /*5290*/  HMMA.16816.F32.BF16 R16, R68, R234, R16 ;  /* 0x000000ea4410723c */ /* 0x000fe60000041810 */
[----:B------:R-:W-:Y:S04]  /*52a0*/  LOP3.LUT R68, R251, 0x8, RZ, 0xc0, !PT ;  /* 0x00000008fb447812 */ /* 0x000fe800078ec0ff */
[----:B------:R-:W-:Y:S01]  /*52b0*/  LOP3.LUT R0, R3, R0, R68, 0x1e, !PT ;  /* 0x0000000003007212 */ /* 0x000fe200078e1e44 */
[C---:B----4-:R-:W-:Y:S05]  /*52c0*/  HMMA.16816.F32.BF16 R4, R72.reuse, R236, R4 ;  /* 0x000000ec4804723c */ /* 0x050fea0000041804 */
[----:B------:R-:W-:Y:S03]  /*52d0*/  LOP3.LUT R0, R0, 0x200, R252, 0xf8, !PT ;  /* 0x0000020000007812 */ /* 0x000fe600078ef8fc */
[C---:B------:R-:W-:Y:S03]  /*52e0*/  HMMA.16816.F32.BF16 R8, R72.reuse, R238, R8 ;  /* 0x000000ee4808723c */ /* 0x040fe60000041808 */
[C---:B------:R-:W-:Y:S02]  /*52f0*/  LEA R252, R0.reuse, UR4, 0x1 ;  /* 0x0000000400fc7c11 */ /* 0x040fe4000f8e08ff */
[----:B------:R-:W-:Y:S02]  /*5300*/  LEA R92, R0, UR5, 0x1 ;  /* 0x00000005005c7c11 */ /* 0x000fe4000f8e08ff */
[----:B------:R-:W-:Y:S01]  /*5310*/  LEA R0, R2, UR4, 0x1 ;  /* 0x0000000402007c11 */ /* 0x000fe2000f8e08ff */
[C---:B------:R-:W-:Y:S03]  /*5320*/  HMMA.16816.F32.BF16 R12, R72.reuse, R240, R12 ;  /* 0x000000f0480c723c */ /* 0x040fe6000004180c */
[C---:B-----5:R-:W-:Y:S01]  /*5330*/  FADD.FTZ R4, -R94.reuse, R4 ;  /* 0x000000045e047221 */ /* 0x060fe20000010100 */
[----:B------:R-:W-:Y:S01]  /*5340*/  FADD.FTZ R5, -R94, R5 ;  /* 0x000000055e057221 */ /* 0x000fe20000010100 */
[C---:B------:R-:W-:Y:S01]  /*5350*/  FADD.FTZ R6, -R93.reuse, R6 ;  /* 0x000000065d067221 */ /* 0x040fe20000010100 */
[----:B------:R-:W-:Y:S01]  /*5360*/  FADD.FTZ R7, -R93, R7 ;  /* 0x000000075d077221 */ /* 0x000fe20000010100 */
[----:B------:R-:W-:Y:S01]  /*5370*/  FMUL.FTZ R68, R95, R4 ;  /* 0x000000045f447220 */ /* 0x000fe20000410000 */
[----:B------:R-:W-:Y:S03]  /*5380*/  HMMA.16816.F32.BF16 R16, R72, R242, R16 ;  /* 0x000000f24810723c */ /* 0x000fe60000041810 */
[----:B------:R-:W-:Y:S01]  /*5390*/  FMUL.FTZ R4, R87, R5 ;  /* 0x0000000557047220 */ /* 0x000fe20000410000 */
[----:B------:R-:W-:Y:S01]  /*53a0*/  FMUL.FTZ R6, R98, R6 ;  /* 0x0000000662067220 */ /* 0x000fe20000410000 */
[----:B------:R-:W-:Y:S01]  /*53b0*/  FMUL.FTZ R3, R96, R7 ;  /* 0x0000000760037220 */ /* 0x000fe20000410000 */
[C---:B------:R-:W-:Y:S01]  /*53c0*/  FADD.FTZ R8, -R94.reuse, R8 ;  /* 0x000000085e087221 */ /* 0x040fe20000010100 */
[----:B------:R-:W-:Y:S01]  /*53d0*/  FADD.FTZ R9, -R94, R9 ;  /* 0x000000095e097221 */ /* 0x000fe20000010100 */
[----:B------:R-:W-:Y:S01]  /*53e0*/  F2FP.BF16.F32.PACK_AB R4, R4, R68 ;  /* 0x000000440404723e */ /* 0x000fe200000010ff */
[----:B------:R-:W-:Y:S01]  /*53f0*/  FADD.FTZ R10, -R93, R10 ;  /* 0x0000000a5d0a7221 */ /* 0x000fe20000010100 */
[----:B------:R-:W-:Y:S01]  /*5400*/  F2FP.BF16.F32.PACK_AB R3, R3, R6 ;  /* 0x000000060303723e */ /* 0x000fe200000010ff */
[----:B------:R-:W-:Y:S01]  /*5410*/  FADD.FTZ R11, -R93, R11 ;  /* 0x0000000b5d0b7221 */ /* 0x000fe20000010100 */
[----:B------:R-:W-:Y:S01]  /*5420*/  FMUL.FTZ R8, R246, R8 ;  /* 0x00000008f6087220 */ /* 0x000fe20000410000 */
[----:B------:R2:W-:Y:S01]  /*5430*/  STS [R84+0x12000], R4 ;  /* 0x0120000454007388 */ /* 0x0005e20000000800 */
[----:B------:R-:W-:Y:S01]  /*5440*/  FMUL.FTZ R9, R245, R9 ;  /* 0x00000009f5097220 */ /* 0x000fe20000410000 */
[----:B------:R-:W-:Y:S01]  /*5450*/  FMUL.FTZ R10, R244, R10 ;  /* 0x0000000af40a7220 */ /* 0x000fe20000410000 */
[----:B------:R-:W-:Y:S01]  /*5460*/  FMUL.FTZ R11, R97, R11 ;  /* 0x0000000b610b7220 */ /* 0x000fe20000410000 */
[----:B------:R3:W-:Y:S01]  /*5470*/  STS [R84+0x12400], R3 ;  /* 0x0124000354007388 */ /* 0x0007e20000000800 */
[C---:B------:R-:W-:Y:S01]  /*5480*/  FADD.FTZ R12, -R94.reuse, R12 ;  /* 0x0000000c5e0c7221 */ /* 0x040fe20000010100 */
[C---:B------:R-:W-:Y:S01]  /*5490*/  FADD.FTZ R13, -R94.reuse, R13 ;  /* 0x0000000d5e0d7221 */ /* 0x040fe20000010100 */
[C---:B------:R-:W-:Y:S01]  /*54a0*/  FADD.FTZ R14, -R93.reuse, R14 ;  /* 0x0000000e5d0e7221 */ /* 0x040fe20000010100 */
[C---:B------:R-:W-:Y:S01]  /*54b0*/  FADD.FTZ R15, -R93.reuse, R15 ;  /* 0x0000000f5d0f7221 */ /* 0x040fe20000010100 */
[C---:B------:R-:W-:Y:S01]  /*54c0*/  FADD.FTZ R16, -R94.reuse, R16 ;  /* 0x000000105e107221 */ /* 0x040fe20000010100 */
[----:B------:R-:W-:Y:S01]  /*54d0*/  FADD.FTZ R17, -R94, R17 ;  /* 0x000000115e117221 */ /* 0x000fe20000010100 */
[C---:B------:R-:W-:Y:S01]  /*54e0*/  FADD.FTZ R18, -R93.reuse, R18 ;  /* 0x000000125d127221 */ /* 0x040fe20000010100 */
[----:B------:R-:W-:Y:S01]  /*54f0*/  FADD.FTZ R19, -R93, R19 ;  /* 0x000000135d137221 */ /* 0x000fe20000010100 */
[----:B------:R-:W-:Y:S01]  /*5500*/  FMUL.FTZ R12, R250, R12 ;  /* 0x0000000cfa0c7220 */ /* 0x000fe20000410000 */
[----:B------:R-:W-:Y:S01]  /*5510*/  FMUL.FTZ R6, R247, R13 ;  /* 0x0000000df7067220 */ /* 0x000fe20000410000 */
[----:B------:R-:W-:Y:S01]  /*5520*/  FMUL.FTZ R14, R99, R14 ;  /* 0x0000000e630e7220 */ /* 0x000fe20000410000 */
[----:B------:R-:W-:Y:S01]  /*5530*/  FMUL.FTZ R5, R89, R15 ;  /* 0x0000000f59057220 */ /* 0x000fe20000410000 */
[----:B------:R-:W-:Y:S01]  /*5540*/  FMUL.FTZ R16, R91, R16 ;  /* 0x000000105b107220 */ /* 0x000fe20000410000 */
[----:B------:R-:W-:Y:S01]  /*5550*/  FMUL.FTZ R17, R90, R17 ;  /* 0x000000115a117220 */ /* 0x000fe20000410000 */
[----:B------:R-:W-:Y:S01]  /*5560*/  FMUL.FTZ R18, R88, R18 ;  /* 0x0000001258127220 */ /* 0x000fe20000410000 */
[----:B------:R-:W-:Y:S01]  /*5570*/  FMUL.FTZ R19, R86, R19 ;  /* 0x0000001356137220 */ /* 0x000fe20000410000 */
[----:B------:R-:W-:Y:S01]  /*5580*/  F2FP.BF16.F32.PACK_AB R6, R6, R12 ;  /* 0x0000000c0606723e */ /* 0x000fe200000010ff */
[----:B------:R-:W-:Y:S01]  /*5590*/  IMAD.IADD R92, R80, 0x1, R92 ;  /* 0x00000001505c7824 */ /* 0x000fe200078e025c */
[----:B------:R-:W-:Y:S02]  /*55a0*/  F2FP.BF16.F32.PACK_AB R5, R5, R14 ;  /* 0x0000000e0505723e */ /* 0x000fe400000010ff */
[----:B--2---:R-:W-:Y:S02]  /*55b0*/  F2FP.BF16.F32.PACK_AB R4, R9, R8 ;  /* 0x000000080904723e */ /* 0x004fe400000010ff */
[----:B------:R-:W-:Y:S02]  /*55c0*/  SHF.L.U32 R250, R251, 0x5, RZ ;  /* 0x00000005fbfa7819 */ /* 0x000fe400000006ff */
[----:B---3--:R-:W-:Y:S01]  /*55d0*/  F2FP.BF16.F32.PACK_AB R3, R11, R10 ;  /* 0x0000000a0b03723e */ /* 0x008fe200000010ff */
[----:B------:R2:W-:Y:S01]  /*55e0*/  STS [R83+-0x2000], R4 ;  /* 0xffe0000453007388 */ /* 0x0005e20000000800 */
[----:B------:R-:W-:Y:S03]  /*55f0*/  LOP3.LUT R2, R249, 0x400, R250, 0xf8, !PT ;  /* 0x00000400f9027812 */ /* 0x000fe600078ef8fa */
[----:B------:R3:W-:Y:S01]  /*5600*/  STS [R83+-0x1c00], R3 ;  /* 0xffe4000353007388 */ /* 0x0007e20000000800 */
[----:B------:R-:W-:Y:S03]  /*5610*/  LOP3.LUT R2, R2, R248, RZ, 0xfc, !PT ;  /* 0x000000f802027212 */ /* 0x000fe600078efcff */
[----:B------:R-:W-:Y:S01]  /*5620*/  STS [R82+-0x2000], R6 ;  /* 0xffe0000652007388 */ /* 0x000fe20000000800 */
[----:B------:R-:W-:Y:S03]  /*5630*/  LEA R2, R2, UR4, 0x1 ;  /* 0x0000000402027c11 */ /* 0x000fe6000f8e08ff */
[----:B------:R-:W-:Y:S01]  /*5640*/  STS [R82+-0x1c00], R5 ;  /* 0xffe4000552007388 */ /* 0x000fe20000000800 */
[----:B--2---:R-:W-:Y:S02]  /*5650*/  F2FP.BF16.F32.PACK_AB R4, R17, R16 ;  /* 0x000000101104723e */ /* 0x004fe400000010ff */
[----:B---3--:R-:W-:Y:S03]  /*5660*/  F2FP.BF16.F32.PACK_AB R3, R19, R18 ;  /* 0x000000121303723e */ /* 0x008fe600000010ff */
[----:B------:R-:W-:Y:S04]  /*5670*/  STS [R85+-0x2000], R4 ;  /* 0xffe0000455007388 */ /* 0x000fe80000000800 */
[----:B------:R-:W-:Y:S01]  /*5680*/  STS [R85+-0x1c00], R3 ;  /* 0xffe4000355007388 */ /* 0x000fe20000000800 */
[----:B------:R-:W-:Y:S06]  /*5690*/  BAR.SYNC.DEFER_BLOCKING 0x0 ;  /* 0x0000000000007b1d */ /* 0x000fec0000010000 */
[----:B------:R-:W-:Y:S08]  /*56a0*/  LDSM.16.MT88.4 R4, [R252+0x14000] ;  /* 0x01400000fc04783b */ /* 0x000ff00000004200 */
[----:B------:R-:W2:Y:S08]  /*56b0*/  LDSM.16.MT88.4 R8, [R0+0x6000] ;  /* 0x006000000008783b */ /* 0x000eb00000004200 */
[----:B------:R-:W3:Y:S08]  /*56c0*/  LDSM.16.MT88.4 R12, [R92] ;  /* 0x000000005c0c783b */ /* 0x000ef00000004200 */
[----:B------:R-:W4:Y:S08]  /*56d0*/  LDSM.16.MT88.4 R16, [R0+0x8000] ;  /* 0x008000000010783b */ /* 0x000f300000004200 */
[----:B------:R-:W1:Y:S08]  /*56e0*/  LDSM.16.MT88.4 R68, [R0+0xa000] ;  /* 0x00a000000044783b */ /* 0x000e700000004200 */
[----:B------:R-:W-:Y:S01]  /*56f0*/  LDSM.16.MT88.4 R72, [R252+0x14800] ;  /* 0x01480000fc48783b */ /* 0x000fe20000004200 */
[-C--:B--2---:R-:W-:Y:S07]  /*5700*/  HMMA.16816.F32.BF16 R20, R4, R8.reuse, R20 ;  /* 0x000000080414723c */ /* 0x084fee0000041814 */
[----:B------:R-:W2:Y:S01]  /*5710*/  LDSM.16.MT88.4 R76, [R0+0x6800] ;  /* 0x00680000004c783b */ /* 0x000ea20000004200 */
[C---:B---3--:R-:W-:Y:S07]  /*5720*/  HMMA.16816.F32.BF16 R24, R12.reuse, R8, R24 ;  /* 0x000000080c18723c */ /* 0x048fee0000041818 */
[----:B------:R-:W3:Y:S01]  /*5730*/  LDSM.16.MT88.4 R80, [R92+0x800] ;  /* 0x000800005c50783b */ /* 0x000ee20000004200 */
[-C--:B------:R-:W-:Y:S07]  /*5740*/  HMMA.16816.F32.BF16 R28, R12, R10.reuse, R28 ;  /* 0x0000000a0c1c723c */ /* 0x080fee000004181c */
[----:B------:R-:W3:Y:S01]  /*5750*/  LDSM.16.MT88.4 R84, [R0+0x8800] ;  /* 0x008800000054783b */ /* 0x000ee20000004200 */
[C---:B------:R-:W-:Y:S07]  /*5760*/  HMMA.16816.F32.BF16 R32, R4.reuse, R10, R32 ;  /* 0x0000000a0420723c */ /* 0x040fee0000041820 */
[----:B------:R-:W3:Y:S01]  /*5770*/  LDSM.16.MT88.4 R8, [R0+0xa800] ;  /* 0x00a800000008783b */ /* 0x000ee20000004200 */
[-C--:B----4-:R-:W-:Y:S07]  /*5780*/  HMMA.16816.F32.BF16 R36, R4, R16.reuse, R36 ;  /* 0x000000100424723c */ /* 0x090fee0000041824 */
[----:B------:R-:W-:Y:S01]  /*5790*/  LDSM.16.MT88.4 R88, [R0+0x7800] ;  /* 0x007800000058783b */ /* 0x000fe20000004200 */
[C---:B------:R-:W-:Y:S07]  /*57a0*/  HMMA.16816.F32.BF16 R40, R12.reuse, R16, R40 ;  /* 0x000000100c28723c */ /* 0x040fee0000041828 */
[----:B------:R-:W-:Y:S01]  /*57b0*/  LDSM.16.MT88.4 R96, [R0+0x9800] ;  /* 0x009800000060783b */ /* 0x000fe20000004200 */
[-C--:B------:R-:W-:Y:S07]  /*57c0*/  HMMA.16816.F32.BF16 R44, R12, R18.reuse, R44 ;  /* 0x000000120c2c723c */ /* 0x080fee000004182c */
[----:B------:R-:W-:Y:S01]  /*57d0*/  LDSM.16.MT88.4 R244, [R0+0xb800] ;  /* 0x00b8000000f4783b */ /* 0x000fe20000004200 */
[C---:B------:R-:W-:Y:S07]  /*57e0*/  HMMA.16816.F32.BF16 R48, R4.reuse, R18, R48 ;  /* 0x000000120430723c */ /* 0x040fee0000041830 */
[----:B------:R-:W-:Y:S01]  /*57f0*/  LDSM.16.MT88.4 R16, [R92+0x1000] ;  /* 0x001000005c10783b */ /* 0x000fe20000004200 */
[-C--:B-1----:R-:W-:Y:S07]  /*5800*/  HMMA.16816.F32.BF16 R52, R4, R68.reuse, R52 ;  /* 0x000000440434723c */ /* 0x082fee0000041834 */
[----:B------:R-:W-:Y:S01]  /*5810*/  LDSM.16.MT88.4 R92, [R92+0x1800] ;  /* 0x001800005c5c783b */ /* 0x000fe20000004200 */
[C---:B------:R-:W-:Y:S08]  /*5820*/  HMMA.16816.F32.BF16 R56, R12.reuse, R68, R56 ;  /* 0x000000440c38723c */ /* 0x040ff00000041838 */
[-C--:B------:R-:W-:Y:S01]  /*5830*/  HMMA.16816.F32.BF16 R60, R12, R70.reuse, R60 ;  /* 0x000000460c3c723c */ /* 0x080fe2000004183c */
[----:B------:R-:W-:Y:S07]  /*5840*/  LDSM.16.MT88.4 R12, [R0+0x7000] ;  /* 0x00700000000c783b */ /* 0x000fee0000004200 */
[----:B------:R-:W-:Y:S01]  /*5850*/  HMMA.16816.F32.BF16 R64, R4, R70, R64 ;  /* 0x000000460440723c */ /* 0x000fe20000041840 */
[----:B------:R-:W1:Y:S07]  /*5860*/  LDSM.16.MT88.4 R4, [R252+0x15000] ;  /* 0x01500000fc04783b */ /* 0x000e6e0000004200 */
[-C--:B--2---:R-:W-:Y:S01]  /*5870*/  HMMA.16816.F32.BF16 R20, R72, R76.reuse, R20 ;  /* 0x0000004c4814723c */ /* 0x084fe20000041814 */
[----:B------:R-:W2:Y:S07]  /*5880*/  LDSM.16.MT88.4 R68, [R0+0x9000] ;  /* 0x009000000044783b */ /* 0x000eae0000004200 */
[C---:B---3--:R-:W-:Y:S08]  /*5890*/  HMMA.16816.F32.BF16 R24, R80.reuse, R76, R24 ;  /* 0x0000004c5018723c */ /* 0x048ff00000041818 */
[-C--:B------:R-:W-:Y:S08]  /*58a0*/  HMMA.16816.F32.BF16 R28, R80, R78.reuse, R28 ;  /* 0x0000004e501c723c */ /* 0x080ff0000004181c */
[C---:B------:R-:W-:Y:S01]  /*58b0*/  HMMA.16816.F32.BF16 R32, R72.reuse, R78, R32 ;  /* 0x0000004e4820723c */ /* 0x040fe20000041820 */
[----:B------:R-:W3:Y:S07]  /*58c0*/  LDSM.16.MT88.4 R76, [R0+0xb000] ;  /* 0x00b00000004c783b */ /* 0x000eee0000004200 */
[-C--:B------:R-:W-:Y:S08]  /*58d0*/  HMMA.16816.F32.BF16 R36, R72, R84.reuse, R36 ;  /* 0x000000544824723c */ /* 0x080ff00000041824 */
[C---:B------:R-:W-:Y:S08]  /*58e0*/  HMMA.16816.F32.BF16 R40, R80.reuse, R84, R40 ;  /* 0x000000545028723c */ /* 0x040ff00000041828 */
[-C--:B------:R-:W-:Y:S08]  /*58f0*/  HMMA.16816.F32.BF16 R44, R80, R86.reuse, R44 ;  /* 0x00000056502c723c */ /* 0x080ff0000004182c */
[C---:B------:R-:W-:Y:S01]  /*5900*/  HMMA.16816.F32.BF16 R48, R72.reuse, R86, R48 ;  /* 0x000000564830723c */ /* 0x040fe20000041830 */
[----:B------:R-:W4:Y:S07]  /*5910*/  LDSM.16.MT88.4 R84, [R252+0x15800] ;  /* 0x01580000fc54783b */ /* 0x000f2e0000004200 */
[-C--:B------:R-:W-:Y:S01]  /*5920*/  HMMA.16816.F32.BF16 R52, R72, R8.reuse, R52 ;  /* 0x000000084834723c */ /* 0x080fe20000041834 */
[----:B------:R-:W-:Y:S07]  /*5930*/  BAR.SYNC.DEFER_BLOCKING 0x0 ;  /* 0x0000000000007b1d */ /* 0x000fee0000010000 */
[C---:B------:R-:W-:Y:S08]  /*5940*/  HMMA.16816.F32.BF16 R56, R80.reuse, R8, R56 ;  /* 0x000000085038723c */ /* 0x040ff00000041838 */
[-C--:B------:R-:W-:Y:S03]  /*5950*/  HMMA.16816.F32.BF16 R60, R80, R10.reuse, R60 ;  /* 0x0000000a503c723c */ /* 0x080fe6000004183c */
[----:B------:R-:W-:Y:S05]  /*5960*/  IMAD.SHL.U32 R82, R251, 0x8, RZ ;  /* 0x00000008fb527824 */ /* 0x000fea00078e00ff */
[----:B------:R-:W-:Y:S08]  /*5970*/  HMMA.16816.F32.BF16 R64, R72, R10, R64 ;  /* 0x0000000a4840723c */ /* 0x000ff00000041840 */
[-C--:B-1----:R-:W-:Y:S08]  /*5980*/  HMMA.16816.F32.BF16 R20, R4, R12.reuse, R20 ;  /* 0x0000000c0414723c */ /* 0x082ff00000041814 */
[C---:B------:R-:W-:Y:S08]  /*5990*/  HMMA.16816.F32.BF16 R24, R16.reuse, R12, R24 ;  /* 0x0000000c1018723c */ /* 0x040ff00000041818 */
[-C--:B------:R-:W-:Y:S08]  /*59a0*/  HMMA.16816.F32.BF16 R28, R16, R14.reuse, R28 ;  /* 0x0000000e101c723c */ /* 0x080ff0000004181c */
[C---:B------:R-:W-:Y:S08]  /*59b0*/  HMMA.16816.F32.BF16 R32, R4.reuse, R14, R32 ;  /* 0x0000000e0420723c */ /* 0x040ff00000041820 */
[-C--:B--2---:R-:W-:Y:S08]  /*59c0*/  HMMA.16816.F32.BF16 R36, R4, R68.reuse, R36 ;  /* 0x000000440424723c */ /* 0x084ff00000041824 */
[C---:B------:R-:W-:Y:S08]  /*59d0*/  HMMA.16816.F32.BF16 R40, R16.reuse, R68, R40 ;  /* 0x000000441028723c */ /* 0x040ff00000041828 */
[-C--:B------:R-:W-:Y:S08]  /*59e0*/  HMMA.16816.F32.BF16 R44, R16, R70.reuse, R44 ;  /* 0x00000046102c723c */ /* 0x080ff0000004182c */
[C---:B------:R-:W-:Y:S08]  /*59f0*/  HMMA.16816.F32.BF16 R48, R4.reuse, R70, R48 ;  /* 0x000000460430723c */ /* 0x040ff00000041830 */
[-C--:B---3--:R-:W-:Y:S08]  /*5a00*/  HMMA.16816.F32.BF16 R52, R4, R76.reuse, R52 ;  /* 0x0000004c0434723c */ /* 0x088ff00000041834 */
[C---:B------:R-:W-:Y:S08]  /*5a10*/  HMMA.16816.F32.BF16 R56, R16.reuse, R76, R56 ;  /* 0x0000004c1038723c */ /* 0x040ff00000041838 */
[-C--:B------:R-:W-:Y:S08]  /*5a20*/  HMMA.16816.F32.BF16 R60, R16, R78.reuse, R60 ;  /* 0x0000004e103c723c */ /* 0x080ff0000004183c */
[----:B------:R-:W-:Y:S04]  /*5a30*/  HMMA.16816.F32.BF16 R64, R4, R78, R64 ;  /* 0x0000004e0440723c */ /* 0x000fe80000041840 */
[----:B------:R-:W-:Y:S04]  /*5a40*/  LOP3.LUT R7, R82, 0x38, RZ, 0xc0, !PT ;  /* 0x0000003852077812 */ /* 0x000fe800078ec0ff */
[-C--:B----4-:R-:W-:Y:S08]  /*5a50*/  HMMA.16816.F32.BF16 R20, R84, R88.reuse, R20 ;  /* 0x000000585414723c */ /* 0x090ff00000041814 */
        /* <DEDUP_REMOVED lines=14> */
[C---:B------:R-:W-:Y:S01]  /*5b40*/  ISETP.GE.AND P5, PT, R7.reuse, UR8, PT ;  /* 0x0000000807007c0c */ /* 0x040fe2000bfa6270 */
[----:B------:R-:W-:Y:S01]  /*5b50*/  IMAD.U32 R11, RZ, RZ, UR49 ;  /* 0x00000031ff0b7e24 */ /* 0x000fe2000f8e00ff */
[----:B------:R-:W-:Y:S01]  /*5b60*/  IADD3 R4, P0, PT, RZ, -UR31, RZ ;  /* 0x8000001fff047c10 */ /* 0x000fe2000ff1e0ff */
[----:B------:R-:W3:Y:S01]  /*5b70*/  LDL.LU R250, [R1+0x40] ;  /* 0x0000400001fa7983 */ /* 0x000ee20000300800 */
[C---:B------:R-:W-:Y:S01]  /*5b80*/  LOP3.LUT R6, R7.reuse, 0x40, RZ, 0xfc, !PT ;  /* 0x0000004007067812 */ /* 0x040fe200078efcff */
[----:B------:R-:W-:Y:S01]  /*5b90*/  IMAD.U32 R10, RZ, RZ, UR49 ;  /* 0x00000031ff0a7e24 */ /* 0x000fe2000f8e00ff */
[----:B------:R-:W-:Y:S01]  /*5ba0*/  LOP3.LUT R5, R7, 0x80, RZ, 0xfc, !PT ;  /* 0x0000008007057812 */ /* 0x000fe200078efcff */
[----:B------:R-:W-:Y:S01]  /*5bb0*/  IMAD.X R3, RZ, RZ, ~UR30, P0 ;  /* 0x8000001eff037e24 */ /* 0x000fe200080e06ff */
[----:B------:R-:W-:Y:S01]  /*5bc0*/  ISETP.GE.AND P4, PT, R6, UR8, PT ;  /* 0x0000000806007c0c */ /* 0x000fe2000bf86270 */
[----:B------:R-:W-:Y:S01]  /*5bd0*/  IMAD.U32 R6, RZ, RZ, UR49 ;  /* 0x00000031ff067e24 */ /* 0x000fe2000f8e00ff */
[----:B------:R-:W-:Y:S01]  /*5be0*/  ISETP.GE.AND P3, PT, R5, UR8, PT ;  /* 0x0000000805007c0c */ /* 0x000fe2000bf66270 */
[----:B------:R-:W-:Y:S01]  /*5bf0*/  IMAD.U32 R7, RZ, RZ, UR48 ;  /* 0x00000030ff077e24 */ /* 0x000fe2000f8e00ff */
[----:B------:R-:W-:Y:S01]  /*5c00*/  SHF.R.S64 R4, R4, 0x1f, R3 ;  /* 0x0000001f04047819 */ /* 0x000fe20000001003 */
[----:B------:R-:W-:Y:S02]  /*5c10*/  IMAD.U32 R5, RZ, RZ, UR48 ;  /* 0x00000030ff057e24 */ /* 0x000fe4000f8e00ff */
[----:B------:R-:W-:Y:S02]  /*5c20*/  IMAD.U32 R8, RZ, RZ, UR49 ;  /* 0x00000031ff087e24 */ /* 0x000fe4000f8e00ff */
[----:B------:R-:W-:Y:S02]  /*5c30*/  IMAD.U32 R12, RZ, RZ, UR49 ;  /* 0x00000031ff0c7e24 */ /* 0x000fe4000f8e00ff */
[----:B------:R-:W-:Y:S01]  /*5c40*/  IMAD.U32 R9, RZ, RZ, UR48 ;  /* 0x00000030ff097e24 */ /* 0x000fe2000f8e00ff */
[----:B---3--:R-:W-:Y:S01]  /*5c50*/  IADD3 R250, P0, PT, R4, R250, RZ ;  /* 0x000000fa04fa7210 */ /* 0x008fe20007f1e0ff */
[----:B------:R-:W-:Y:S03]  /*5c60*/  IMAD.U32 R4, RZ, RZ, UR49 ;  /* 0x00000031ff047e24 */ /* 0x000fe6000f8e00ff */
[----:B--2---:R-:W-:Y:S01]  /*5c70*/  LEA.HI.X.SX32 R83, R3, R83, 0x1, P0 ;  /* 0x0000005303537211 */ /* 0x004fe200000f0eff */
[----:B------:R1:W-:Y:S01]  /*5c80*/  STL [R1+0x40], R250 ;  /* 0x000040fa01007387 */ /* 0x0003e20000100800 */
[----:B------:R-:W-:Y:S02]  /*5c90*/  LOP3.LUT R3, R82, 0x1f8, RZ, 0xc0, !PT ;  /* 0x000001f852037812 */ /* 0x000fe400078ec0ff */
[-C--:B------:R-:W-:Y:S01]  /*5ca0*/  @!P4 LEA R6, P1, R6, R250.reuse, 0x1 ;  /* 0x000000fa0606c211 */ /* 0x080fe200078208ff */
[----:B------:R1:W-:Y:S01]  /*5cb0*/  STL [R1+0x3c], R83 ;  /* 0x00003c5301007387 */ /* 0x0003e20000100800 */
[----:B------:R-:W-:Y:S02]  /*5cc0*/  LOP3.LUT R3, R3, 0x38, R251, 0x78, !PT ;  /* 0x0000003803037812 */ /* 0x000fe400078e78fb */
[-C--:B------:R-:W-:Y:S02]  /*5cd0*/  @!P3 LEA R4, P0, R4, R250.reuse, 0x1 ;  /* 0x000000fa0404b211 */ /* 0x080fe400078008ff */
[----:B------:R-:W-:Y:S02]  /*5ce0*/  LOP3.LUT R3, R3, 0x1e00, R82, 0xf8, !PT ;  /* 0x00001e0003037812 */ /* 0x000fe400078ef852 */
[-C--:B------:R-:W-:Y:S01]  /*5cf0*/  @!P4 LEA.HI.X R7, R11, R83.reuse, R7, 0x1, P1 ;  /* 0x000000530b07c211 */ /* 0x080fe200008f0c07 */
[----:B------:R-:W-:Y:S01]  /*5d00*/  @!P5 IMAD.MOV.U32 R11, RZ, RZ, R83 ;  /* 0x000000ffff0bd224 */ /* 0x000fe200078e0053 */
[-C--:B------:R-:W-:Y:S01]  /*5d10*/  @!P3 LEA.HI.X R5, R10, R83.reuse, R5, 0x1, P0 ;  /* 0x000000530a05b211 */ /* 0x080fe200000f0c05 */
[--C-:B------:R-:W-:Y:S01]  /*5d20*/  @!P5 IMAD.MOV.U32 R10, RZ, RZ, R250.reuse ;  /* 0x000000ffff0ad224 */ /* 0x100fe200078e00fa */
[----:B------:R-:W-:Y:S02]  /*5d30*/  LEA R3, R3, UR4, 0x1 ;  /* 0x0000000403037c11 */ /* 0x000fe4000f8e08ff */
[----:B------:R-:W-:Y:S03]  /*5d40*/  @!P5 LEA R8, P2, R8, R250, 0x1 ;  /* 0x000000fa0808d211 */ /* 0x000fe600078408ff */
[----:B------:R-:W-:Y:S01]  /*5d50*/  @!PT LDS RZ, [RZ] ;  /* 0x00000000fffff984 */ /* 0x000fe20000000800 */
[----:B------:R-:W-:Y:S01]  /*5d60*/  @!PT LDS RZ, [RZ] ;  /* 0x00000000fffff984 */ /* 0x000fe20000000800 */
[----:B------:R-:W-:Y:S01]  /*5d70*/  @!PT LDS RZ, [RZ] ;  /* 0x00000000fffff984 */ /* 0x000fe20000000800 */
[----:B------:R2:W-:Y:S01]  /*5d80*/  @!P5 LDGSTS.E.BYPASS.LTC128B.128 [R3+0x6000], desc[UR34][R10.64] ;  /* 0x060000000a03dfae */ /* 0x0005e2000b981a22 */
[----:B------:R-:W-:Y:S03]  /*5d90*/  @!P5 LEA.HI.X R9, R12, R83, R9, 0x1, P2 ;  /* 0x000000530c09d211 */ /* 0x000fe600010f0c09 */
        /* <DEDUP_REMOVED lines=31> */
.L_x_121:
[----:B------:R2:W-:Y:S01]  /*5f90*/  STL.64 [R1+0xc0], R46 ;  /* 0x0000c02e01007387 */ /* 0x0005e20000100a00 */
[----:B------:R-:W-:Y:S03]  /*5fa0*/  LOP3.LUT P1, RZ, R251, 0x2, RZ, 0xc0, !PT ;  /* 0x00000002fbff7812 */ /* 0x000fe6000782c0ff */
[----:B------:R-:W-:Y:S04]  /*5fb0*/  STL.64 [R1+0xb8], R44 ;  /* 0x0000b82c01007387 */ /* 0x000fe80000100a00 */
[----:B------:R-:W-:Y:S04]  /*5fc0*/  STL.64 [R1+0xb0], R42 ;  /* 0x0000b02a01007387 */ /* 0x000fe80000100a00 */
[----:B------:R-:W-:Y:S04]  /*5fd0*/  LDSM.16.M88.4 R96, [R2+0x12000] ;  /* 0x012000000260783b */ /* 0x000fe80000000200 */
[----:B------:R-:W3:Y:S04]  /*5fe0*/  LDSM.16.MT88.4 R16, [R0+0xc000] ;  /* 0x00c000000010783b */ /* 0x000ee80000004200 */
[----:B------:R-:W-:Y:S04]  /*5ff0*/  STL.64 [R1+0xa8], R40 ;  /* 0x0000a82801007387 */ /* 0x000fe80000100a00 */
[----:B------:R-:W-:Y:S01]  /*6000*/  STL.64 [R1+0xa0], R38 ;  /* 0x0000a02601007387 */ /* 0x000fe20000100a00 */
[----:B--2---:R-:W-:Y:S03]  /*6010*/  IMAD.MOV.U32 R47, RZ, RZ, 0x20 ;  /* 0x00000020ff2f7424 */ /* 0x004fe600078e00ff */
[----:B------:R-:W2:Y:S04]  /*6020*/  LDSM.16.M88.4 R92, [R2+0x13000] ;  /* 0x01300000025c783b */ /* 0x000ea80000000200 */
[----:B------:R-:W-:Y:S01]  /*6030*/  STL.64 [R1+0x98], R36 ;  /* 0x0000982401007387 */ /* 0x000fe20000100a00 */
[----:B------:R-:W-:Y:S02]  /*6040*/  SEL R47, R47, 0xffffffe0, !P1 ;  /* 0xffffffe02f2f7807 */ /* 0x000fe40004800000 */
[----:B------:R-:W-:Y:S01]  /*6050*/  PLOP3.LUT P1, PT, PT, PT, UP0, 0x80, 0x8 ;  /* 0x000000000008781c */ /* 0x000fe20003f2f008 */
[----:B------:R-:W-:Y:S02]  /*6060*/  STL.64 [R1+0x90], R34 ;  /* 0x0000902201007387 */ /* 0x000fe40000100a00 */
[----:B-1----:R-:W-:Y:S02]  /*6070*/  IMAD.IADD R3, R47, 0x1, R2 ;  /* 0x000000012f037824 */ /* 0x002fe400078e0202 */
[----:B------:R-:W-:Y:S04]  /*6080*/  STL.64 [R1+0x88], R32 ;  /* 0x0000882001007387 */ /* 0x000fe80000100a00 */
[----:B------:R-:W-:Y:S04]  /*6090*/  STL.64 [R1+0x80], R30 ;  /* 0x0000801e01007387 */ /* 0x000fe80000100a00 */
[----:B------:R-:W-:Y:S04]  /*60a0*/  STL.64 [R1+0x78], R28 ;  /* 0x0000781c01007387 */ /* 0x000fe80000100a00 */
[----:B------:R-:W-:Y:S01]  /*60b0*/  STL.64 [R1+0x70], R26 ;  /* 0x0000701a01007387 */ /* 0x000fe20000100a00 */
[-C--:B---3--:R-:W-:Y:S03]  /*60c0*/  HMMA.16816.F32.BF16 R4, R96, R16.reuse, RZ ;  /* 0x000000106004723c */ /* 0x088fe600000418ff */
[----:B------:R-:W1:Y:S04]  /*60d0*/  LDSM.16.MT88.4 R80, [R0+0xe000] ;  /* 0x00e000000050783b */ /* 0x000e680000004200 */
[----:B------:R-:W-:Y:S04]  /*60e0*/  STL.64 [R1+0x68], R24 ;  /* 0x0000681801007387 */ /* 0x000fe80000100a00 */
[----:B------:R-:W-:Y:S01]  /*60f0*/  STL.64 [R1+0x60], R22 ;  /* 0x0000601601007387 */ /* 0x000fe20000100a00 */
[C---:B--2---:R-:W-:Y:S03]  /*6100*/  HMMA.16816.F32.BF16 R8, R92.reuse, R16, RZ ;  /* 0x000000105c08723c */ /* 0x044fe600000418ff */
[----:B------:R-:W-:Y:S04]  /*6110*/  STL.64 [R1+0x58], R20 ;  /* 0x0000581401007387 */ /* 0x000fe80000100a00 */
[----:B------:R-:W2:Y:S01]  /*6120*/  LDL.LU R46, [R1] ;  /* 0x00000000012e7983 */ /* 0x000ea20000300800 */
[-C--:B------:R-:W-:Y:S03]  /*6130*/  HMMA.16816.F32.BF16 R12, R92, R18.reuse, RZ ;  /* 0x000000125c0c723c */ /* 0x080fe600000418ff */
[----:B------:R-:W3:Y:S04]  /*6140*/  LDSM.16.MT88.4 R244, [R0+0x10000] ;  /* 0x0100000000f4783b */ /* 0x000ee80000004200 */
[----:B------:R-:W-:Y:S01]  /*6150*/  LDSM.16.M88.4 R248, [R3+0x12000] ;  /* 0x0120000003f8783b */ /* 0x000fe20000000200 */
[C---:B------:R-:W-:Y:S03]  /*6160*/  HMMA.16816.F32.BF16 R16, R96.reuse, R18, RZ ;  /* 0x000000126010723c */ /* 0x040fe600000418ff */
[----:B------:R-:W4:Y:S04]  /*6170*/  LDSM.16.MT88.4 R28, [R0+0xc800] ;  /* 0x00c80000001c783b */ /* 0x000f280000004200 */
[----:B------:R3:W4:Y:S04]  /*6180*/  LDSM.16.M88.4 R20, [R3+0x13000] ;  /* 0x013000000314783b */ /* 0x0007280000000200 */
[----:B------:R-:W-:Y:S01]  /*6190*/  LDSM.16.MT88.4 R24, [R0+0x10800] ;  /* 0x010800000018783b */ /* 0x000fe20000004200 */
[-C--:B-1----:R-:W-:Y:S01]  /*61a0*/  HMMA.16816.F32.BF16 R68, R96, R80.reuse, RZ ;  /* 0x000000506044723c */ /* 0x082fe200000418ff */
[----:B------:R-:W1:Y:S07]  /*61b0*/  S2R R40, SR_TID.X ;  /* 0x0000000000287919 */ /* 0x000e6e0000002100 */
[C---:B------:R-:W-:Y:S02]  /*61c0*/  HMMA.16816.F32.BF16 R72, R92.reuse, R80, RZ ;  /* 0x000000505c48723c */ /* 0x040fe400000418ff */
[C---:B---3--:R-:W-:Y:S06]  /*61d0*/  VIADD R3, R2.reuse, 0x12000 ;  /* 0x0001200002037836 */ /* 0x048fec0000000000 */
[-C--:B------:R-:W-:Y:S01]  /*61e0*/  HMMA.16816.F32.BF16 R76, R92, R82.reuse, RZ ;  /* 0x000000525c4c723c */ /* 0x080fe200000418ff */
[----:B------:R-:W-:Y:S07]  /*61f0*/  VIADD R2, R2, 0x12040 ;  /* 0x0001204002027836 */ /* 0x000fee0000000000 */
[C---:B------:R-:W-:Y:S08]  /*6200*/  HMMA.16816.F32.BF16 R80, R96.reuse, R82, RZ ;  /* 0x000000526050723c */ /* 0x040ff000000418ff */
[-C--:B------:R-:W-:Y:S01]  /*6210*/  HMMA.16816.F32.BF16 R84, R96, R244.reuse, RZ ;  /* 0x000000f46054723c */ /* 0x080fe200000418ff */
[----:B-1----:R-:W-:Y:S07]  /*6220*/  SHF.R.U32.HI R40, RZ, 0x2, R40 ;  /* 0x00000002ff287819 */ /* 0x002fee0000011628 */
[C---:B------:R-:W-:Y:S08]  /*6230*/  HMMA.16816.F32.BF16 R88, R92.reuse, R244, RZ ;  /* 0x000000f45c58723c */ /* 0x040ff000000418ff */
[-C--:B------:R-:W-:Y:S08]  /*6240*/  HMMA.16816.F32.BF16 R92, R92, R246.reuse, RZ ;  /* 0x000000f65c5c723c */ /* 0x080ff000000418ff */
[----:B------:R-:W-:Y:S01]  /*6250*/  HMMA.16816.F32.BF16 R96, R96, R246, RZ ;  /* 0x000000f66060723c */ /* 0x000fe200000418ff */
[----:B------:R-:W1:Y:S07]  /*6260*/  LDSM.16.MT88.4 R244, [R0+0xe800] ;  /* 0x00e8000000f4783b */ /* 0x000e6e0000004200 */
[-C--:B----4-:R-:W-:Y:S08]  /*6270*/  HMMA.16816.F32.BF16 R4, R248, R28.reuse, R4 ;  /* 0x0000001cf804723c */ /* 0x090ff00000041804 */
[C---:B------:R-:W-:Y:S08]  /*6280*/  HMMA.16816.F32.BF16 R8, R20.reuse, R28, R8 ;  /* 0x0000001c1408723c */ /* 0x040ff00000041808 */
[-C--:B------:R-:W-:Y:S08]  /*6290*/  HMMA.16816.F32.BF16 R12, R20, R30.reuse, R12 ;  /* 0x0000001e140c723c */ /* 0x080ff0000004180c */
[C---:B------:R-:W-:Y:S01]  /*62a0*/  HMMA.16816.F32.BF16 R16, R248.reuse, R30, R16 ;  /* 0x0000001ef810723c */ /* 0x040fe20000041810 */
[----:B------:R-:W-:Y:S07]  /*62b0*/  LDSM.16.MT88.4 R28, [R0+0xd000] ;  /* 0x00d00000001c783b */ /* 0x000fee0000004200 */
[-C--:B-1----:R-:W-:Y:S08]  /*62c0*/  HMMA.16816.F32.BF16 R68, R248, R244.reuse, R68 ;  /* 0x000000f4f844723c */ /* 0x082ff00000041844 */
[C---:B------:R-:W-:Y:S08]  /*62d0*/  HMMA.16816.F32.BF16 R72, R20.reuse, R244, R72 ;  /* 0x000000f41448723c */ /* 0x040ff00000041848 */
[-C--:B------:R-:W-:Y:S08]  /*62e0*/  HMMA.16816.F32.BF16 R76, R20, R246.reuse, R76 ;  /* 0x000000f6144c723c */ /* 0x080ff0000004184c */
[C---:B------:R-:W-:Y:S08]  /*62f0*/  HMMA.16816.F32.BF16 R80, R248.reuse, R246, R80 ;  /* 0x000000f6f850723c */ /* 0x040ff00000041850 */
[-C--:B------:R-:W-:Y:S08]  /*6300*/  HMMA.16816.F32.BF16 R84, R248, R24.reuse, R84 ;  /* 0x00000018f854723c */ /* 0x080ff00000041854 */
[C---:B------:R-:W-:Y:S08]  /*6310*/  HMMA.16816.F32.BF16 R88, R20.reuse, R24, R88 ;  /* 0x000000181458723c */ /* 0x040ff00000041858 */
[-C--:B------:R-:W-:Y:S01]  /*6320*/  HMMA.16816.F32.BF16 R92, R20, R26.reuse, R92 ;  /* 0x0000001a145c723c */ /* 0x080fe2000004185c */
[----:B------:R-:W3:Y:S04]  /*6330*/  LDL.LU.64 R20, [R1+0x30] ;  /* 0x0000300001147983 */ /* 0x000ee80000300a00 */
[----:B------:R-:W4:Y:S03]  /*6340*/  LDL R41, [R1+0x44] ;  /* 0x0000440001297983 */ /* 0x000f260000100800 */
[----:B------:R-:W-:Y:S01]  /*6350*/  HMMA.16816.F32.BF16 R96, R248, R26, R96 ;  /* 0x0000001af860723c */ /* 0x000fe20000041860 */
[----:B------:R-:W-:Y:S04]  /*6360*/  LDSM.16.MT88.4 R248, [R0+0xf000] ;  /* 0x00f0000000f8783b */ /* 0x000fe80000004200 */
[----:B------:R-:W-:Y:S01]  /*6370*/  LDSM.16.MT88.4 R24, [R0+0x11000] ;  /* 0x011000000018783b */ /* 0x000fe20000004200 */
[----:B--2---:R-:W-:Y:S11]  /*6380*/  ISETP.NE.AND P0, PT, R46, RZ, PT ;  /* 0x000000ff2e00720c */ /* 0x004ff60003f05270 */
[----:B------:R-:W-:Y:S02]  /*6390*/  @!UPT UIADD3 URZ, UPT, UPT, URZ, URZ, URZ ;  /* 0x000000fffffff290 */ /* 0x000fe4000fffe0ff */
[----:B------:R-:W-:Y:S05]  /*63a0*/  @P0 VIADD R2, R3, 0xffffffc0 ;  /* 0xffffffc003020836 */ /* 0x000fea0000000000 */
[----:B------:R-:W1:Y:S04]  /*63b0*/  LDSM.16.M88.4 R244, [R2] ;  /* 0x0000000002f4783b */ /* 0x000e680000000200 */
[----:B------:R2:W1:Y:S02]  /*63c0*/  LDSM.16.M88.4 R32, [R2+0x1000] ;  /* 0x001000000220783b */ /* 0x0004640000000200 */
[----:B--2---:R-:W-:Y:S05]  /*63d0*/  IMAD.IADD R2, R47, 0x1, R2 ;  /* 0x000000012f027824 */ /* 0x004fea00078e0202 */
[----:B------:R-:W-:Y:S01]  /*63e0*/  LDSM.16.M88.4 R44, [R2+0x1000] ;  /* 0x00100000022c783b */ /* 0x000fe20000000200 */
[-C--:B-1----:R-:W-:Y:S08]  /*63f0*/  HMMA.16816.F32.BF16 R4, R244, R28.reuse, R4 ;  /* 0x0000001cf404723c */ /* 0x082ff00000041804 */
[C---:B------:R-:W-:Y:S08]  /*6400*/  HMMA.16816.F32.BF16 R8, R32.reuse, R28, R8 ;  /* 0x0000001c2008723c */ /* 0x040ff00000041808 */
[-C--:B------:R-:W-:Y:S08]  /*6410*/  HMMA.16816.F32.BF16 R12, R32, R30.reuse, R12 ;  /* 0x0000001e200c723c */ /* 0x080ff0000004180c */
[C---:B------:R-:W-:Y:S01]  /*6420*/  HMMA.16816.F32.BF16 R16, R244.reuse, R30, R16 ;  /* 0x0000001ef410723c */ /* 0x040fe20000041810 */
[----:B------:R-:W-:Y:S07]  /*6430*/  LDSM.16.MT88.4 R28, [R0+0xd800] ;  /* 0x00d80000001c783b */ /* 0x000fee0000004200 */
[-C--:B------:R-:W-:Y:S08]  /*6440*/  HMMA.16816.F32.BF16 R68, R244, R248.reuse, R68 ;  /* 0x000000f8f444723c */ /* 0x080ff00000041844 */
[C---:B------:R-:W-:Y:S08]  /*6450*/  HMMA.16816.F32.BF16 R72, R32.reuse, R248, R72 ;  /* 0x000000f82048723c */ /* 0x040ff00000041848 */
[-C--:B------:R-:W-:Y:S08]  /*6460*/  HMMA.16816.F32.BF16 R76, R32, R250.reuse, R76 ;  /* 0x000000fa204c723c */ /* 0x080ff0000004184c */
[C---:B------:R-:W-:Y:S01]  /*6470*/  HMMA.16816.F32.BF16 R80, R244.reuse, R250, R80 ;  /* 0x000000faf450723c */ /* 0x040fe20000041850 */
[----:B------:R1:W2:Y:S07]  /*6480*/  LDSM.16.M88.4 R248, [R2] ;  /* 0x0000000002f8783b */ /* 0x0002ae0000000200 */
[-C--:B------:R-:W-:Y:S08]  /*6490*/  HMMA.16816.F32.BF16 R84, R244, R24.reuse, R84 ;  /* 0x00000018f454723c */ /* 0x080ff00000041854 */
[C---:B------:R-:W-:Y:S08]  /*64a0*/  HMMA.16816.F32.BF16 R88, R32.reuse, R24, R88 ;  /* 0x000000182058723c */ /* 0x040ff00000041858 */
[-C--:B------:R-:W-:Y:S01]  /*64b0*/  HMMA.16816.F32.BF16 R92, R32, R26.reuse, R92 ;  /* 0x0000001a205c723c */ /* 0x080fe2000004185c */
[----:B-1----:R-:W1:Y:S01]  /*64c0*/  LDC R2, c[0x0][0x44c] ;  /* 0x00011300ff027b82 */ /* 0x002e620000000800 */
[----:B------:R-:W4:Y:S06]  /*64d0*/  LDL R35, [R1+0x1c] ;  /* 0x00001c0001237983 */ /* 0x000f2c0000100800 */
[----:B------:R-:W-:Y:S01]  /*64e0*/  HMMA.16816.F32.BF16 R96, R244, R26, R96 ;  /* 0x0000001af460723c */ /* 0x000fe20000041860 */
[----:B------:R-:W3:Y:S04]  /*64f0*/  LDSM.16.MT88.4 R244, [R0+0xf800] ;  /* 0x00f8000000f4783b */ /* 0x000ee80000004200 */
[----:B------:R-:W3:Y:S03]  /*6500*/  LDSM.16.MT88.4 R24, [R0+0x11800] ;  /* 0x011800000018783b */ /* 0x000ee60000004200 */
[-C--:B--2---:R-:W-:Y:S08]  /*6510*/  HMMA.16816.F32.BF16 R4, R248, R28.reuse, R4 ;  /* 0x0000001cf804723c */ /* 0x084ff00000041804 */
[C---:B------:R-:W-:Y:S04]  /*6520*/  HMMA.16816.F32.BF16 R8, R44.reuse, R28, R8 ;  /* 0x0000001c2c08723c */ /* 0x040fe80000041808 */
[----:B-1----:R-:W-:Y:S04]  /*6530*/  IMAD R34, R2, UR9, RZ ;  /* 0x0000000902227c24 */ /* 0x002fe8000f8e02ff */
[-C--:B------:R-:W-:Y:S03]  /*6540*/  HMMA.16816.F32.BF16 R12, R44, R30.reuse, R12 ;  /* 0x0000001e2c0c723c */ /* 0x080fe6000004180c */
[----:B------:R-:W-:Y:S05]  /*6550*/  IMAD.U32 R2, R34, -0x40, RZ ;  /* 0xffffffc022027824 */ /* 0x000fea00078e00ff */
[C---:B------:R-:W-:Y:S04]  /*6560*/  HMMA.16816.F32.BF16 R16, R248.reuse, R30, R16 ;  /* 0x0000001ef810723c */ /* 0x040fe80000041810 */
[----:B---3--:R-:W-:Y:S01]  /*6570*/  LEA R3, P0, R2, R20, 0x2 ;  /* 0x0000001402037211 */ /* 0x008fe200078010ff */
[----:B------:R-:W-:Y:S03]  /*6580*/  IMAD.SHL.U32 R20, R34, 0x8, RZ ;  /* 0x0000000822147824 */ /* 0x000fe600078e00ff */
[-C--:B------:R-:W-:Y:S03]  /*6590*/  HMMA.16816.F32.BF16 R68, R248, R244.reuse, R68 ;  /* 0x000000f4f844723c */ /* 0x080fe60000041844 */
[----:B------:R-:W-:Y:S01]  /*65a0*/  LEA.HI.X.SX32 R2, R2, R21, 0x2, P0 ;  /* 0x0000001502027211 */ /* 0x000fe200000f16ff */
[----:B------:R-:W-:Y:S04]  /*65b0*/  IMAD.MOV.U32 R22, RZ, RZ, R3 ;  /* 0x000000ffff167224 */ /* 0x000fe800078e0003 */
[C---:B------:R-:W-:Y:S04]  /*65c0*/  HMMA.16816.F32.BF16 R72, R44.reuse, R244, R72 ;  /* 0x000000f42c48723c */ /* 0x040fe80000041848 */
[----:B------:R-:W-:Y:S01]  /*65d0*/  IMAD.MOV.U32 R23, RZ, RZ, R2 ;  /* 0x000000ffff177224 */ /* 0x000fe200078e0002 */
[C---:B------:R-:W-:Y:S03]  /*65e0*/  LEA R38, P0, R20.reuse, R22, 0x2 ;  /* 0x0000001614267211 */ /* 0x040fe600078010ff */
[-C--:B------:R-:W-:Y:S01]  /*65f0*/  HMMA.16816.F32.BF16 R76, R44, R246.reuse, R76 ;  /* 0x000000f62c4c723c */ /* 0x080fe2000004184c */
[----:B------:R-:W-:Y:S02]  /*6600*/  STL.64 [R1+0x30], R22 ;  /* 0x0000301601007387 */ /* 0x000fe40000100a00 */
[----:B------:R-:W-:Y:S02]  /*6610*/  LEA.HI.X.SX32 R39, R20, R23, 0x2, P0 ;  /* 0x0000001714277211 */ /* 0x000fe400000f16ff */
[----:B------:R-:W2:Y:S01]  /*6620*/  LDL R43, [R1+0x48] ;  /* 0x00004800012b7983 */ /* 0x000ea20000100800 */
[C---:B------:R-:W-:Y:S02]  /*6630*/  LEA R36, P0, R34.reuse, R38, 0x5 ;  /* 0x0000002622247211 */ /* 0x040fe400078028ff */
[C---:B------:R-:W-:Y:S01]  /*6640*/  HMMA.16816.F32.BF16 R80, R248.reuse, R246, R80 ;  /* 0x000000f6f850723c */ /* 0x040fe20000041850 */
[----:B------:R-:W3:Y:S03]  /*6650*/  LDL R42, [R1+0x4c] ;  /* 0x00004c00012a7983 */ /* 0x000ee60000100800 */
[C---:B------:R-:W-:Y:S02]  /*6660*/  LEA.HI.X.SX32 R37, R34.reuse, R39, 0x5, P0 ;  /* 0x0000002722257211 */ /* 0x040fe400000f2eff */
[C---:B------:R-:W-:Y:S02]  /*6670*/  LEA R20, P0, R34.reuse, R36, 0x5 ;  /* 0x0000002422147211 */ /* 0x040fe400078028ff */
[-C--:B------:R-:W-:Y:S03]  /*6680*/  HMMA.16816.F32.BF16 R84, R248, R24.reuse, R84 ;  /* 0x00000018f854723c */ /* 0x080fe60000041854 */
[C---:B------:R-:W-:Y:S02]  /*6690*/  LEA.HI.X.SX32 R21, R34.reuse, R37, 0x5, P0 ;  /* 0x0000002522157211 */ /* 0x040fe400000f2eff */
[C---:B------:R-:W-:Y:S03]  /*66a0*/  LEA R32, P0, R34.reuse, R20, 0x5 ;  /* 0x0000001422207211 */ /* 0x040fe600078028ff */
[C---:B------:R-:W-:Y:S04]  /*66b0*/  HMMA.16816.F32.BF16 R88, R44.reuse, R24, R88 ;  /* 0x000000182c58723c */ /* 0x040fe80000041858 */
[C---:B------:R-:W-:Y:S02]  /*66c0*/  LEA.HI.X.SX32 R33, R34.reuse, R21, 0x5, P0 ;  /* 0x0000001522217211 */ /* 0x040fe400000f2eff */
[C---:B------:R-:W-:Y:S02]  /*66d0*/  LEA R30, P0, R34.reuse, R32, 0x5 ;  /* 0x00000020221e7211 */ /* 0x040fe400078028ff */
[-C--:B------:R-:W-:Y:S01]  /*66e0*/  HMMA.16816.F32.BF16 R92, R44, R26.reuse, R92 ;  /* 0x0000001a2c5c723c */ /* 0x080fe2000004185c */
[----:B------:R-:W5:Y:S02]  /*66f0*/  LDL.LU.64 R46, [R1+0xc0] ;  /* 0x0000c000012e7983 */ /* 0x000f640000300a00 */
[C---:B------:R-:W-:Y:S02]  /*6700*/  LEA.HI.X.SX32 R31, R34.reuse, R33, 0x5, P0 ;  /* 0x00000021221f7211 */ /* 0x040fe400000f2eff */
[C---:B------:R-:W-:Y:S01]  /*6710*/  LEA R246, P0, R34.reuse, R30, 0x5 ;  /* 0x0000001e22f67211 */ /* 0x040fe200078028ff */
[----:B------:R-:W5:Y:S02]  /*6720*/  LDL.LU.64 R44, [R1+0xb8] ;  /* 0x0000b800012c7983 */ /* 0x000f640000300a00 */
[----:B------:R-:W-:Y:S04]  /*6730*/  HMMA.16816.F32.BF16 R96, R248, R26, R96 ;  /* 0x0000001af860723c */ /* 0x000fe80000041860 */
[C---:B------:R-:W-:Y:S02]  /*6740*/  LEA.HI.X.SX32 R247, R34.reuse, R31, 0x5, P0 ;  /* 0x0000001f22f77211 */ /* 0x040fe400000f2eff */
[C---:B------:R-:W-:Y:S04]  /*6750*/  LEA R28, P0, R34.reuse, R246, 0x5 ;  /* 0x000000f6221c7211 */ /* 0x040fe800078028ff */
[C---:B------:R-:W-:Y:S03]  /*6760*/  LEA.HI.X.SX32 R29, R34.reuse, R247, 0x5, P0 ;  /* 0x000000f7221d7211 */ /* 0x040fe600000f2eff */
[C---:B------:R-:W-:Y:S03]  /*6770*/  IMAD.WIDE R248, R34.reuse, -0xc0, R28 ;  /* 0xffffff4022f87825 */ /* 0x040fe600078e021c */
[C---:B------:R-:W-:Y:S04]  /*6780*/  LEA R2, P0, R34.reuse, R248, 0x5 ;  /* 0x000000f822027211 */ /* 0x040fe800078028ff */
[C---:B------:R-:W-:Y:S02]  /*6790*/  LEA.HI.X.SX32 R3, R34.reuse, R249, 0x5, P0 ;  /* 0x000000f922037211 */ /* 0x040fe400000f2eff */
[C---:B------:R-:W-:Y:S04]  /*67a0*/  LEA R26, P0, R34.reuse, R2, 0x5 ;  /* 0x00000002221a7211 */ /* 0x040fe800078028ff */
[C---:B------:R-:W-:Y:S02]  /*67b0*/  LEA.HI.X.SX32 R27, R34.reuse, R3, 0x5, P0 ;  /* 0x00000003221b7211 */ /* 0x040fe400000f2eff */
[C---:B------:R-:W-:Y:S04]  /*67c0*/  LEA R24, P0, R34.reuse, R26, 0x5 ;  /* 0x0000001a22187211 */ /* 0x040fe800078028ff */
[----:B------:R-:W-:Y:S02]  /*67d0*/  LEA.HI.X.SX32 R25, R34, R27, 0x5, P0 ;  /* 0x0000001b22197211 */ /* 0x000fe400000f2eff */
[----:B----4-:R-:W-:Y:S04]  /*67e0*/  @P1 LOP3.LUT R244, R35, 0x30, RZ, 0xc0, !PT ;  /* 0x0000003023f41812 */ /* 0x010fe800078ec0ff */
[----:B------:R-:W-:Y:S01]  /*67f0*/  @P1 LOP3.LUT R41, R244, 0x7, R40, 0xf8, !PT ;  /* 0x00000007f4291812 */ /* 0x000fe200078ef828 */
[----:B------:R-:W-:Y:S04]  /*6800*/  IMAD.MOV.U32 R244, RZ, RZ, 0x4 ;  /* 0x00000004fff47424 */ /* 0x000fe800078e00ff */
[----:B------:R-:W-:Y:S01]  /*6810*/  @P1 IMAD.WIDE.U32 R244, R41, R244, UR18 ;  /* 0x0000001229f41e25 */ /* 0x000fe2000f8e00f4 */
[----:B------:R-:W-:Y:S01]  /*6820*/  @P1 STL [R1+0x44], R41 ;  /* 0x0000442901001387 */ /* 0x000fe20000100800 */
[----:B------:R-:W-:Y:S01]  /*6830*/  @UP0 UMOV UR18, UR40 ;  /* 0x0000002800120c82 */ /* 0x000fe20008000000 */
[----:B------:R-:W-:Y:S02]  /*6840*/  @UP0 UMOV UR19, UR17 ;  /* 0x0000001100130c82 */ /* 0x000fe40008000000 */
[----:B--2---:R-:W2:Y:S04]  /*6850*/  @P1 LDG.E R43, desc[UR34][R244.64+-0xe0] ;  /* 0xffff2022f42b1981 */ /* 0x004ea8000c1e1900 */
[----:B---3--:R1:W3:Y:S04]  /*6860*/  @P1 LDG.E R42, desc[UR34][R244.64+-0x100] ;  /* 0xffff0022f42a1981 */ /* 0x0082e8000c1e1900 */
[----:B------:R4:W-:Y:S04]  /*6870*/  REDG.E.ADD.F32.FTZ.RN.STRONG.GPU desc[UR34][R22.64], R4 ;  /* 0x00000004160079a6 */ /* 0x0009e8000c12f322 */
[----:B------:R4:W-:Y:S04]  /*6880*/  REDG.E.ADD.F32.FTZ.RN.STRONG.GPU desc[UR34][R38.64], R5 ;  /* 0x00000005260079a6 */ /* 0x0009e8000c12f322 */
[----:B------:R-:W-:Y:S04]  /*6890*/  REDG.E.ADD.F32.FTZ.RN.STRONG.GPU desc[UR34][R36.64], R6 ;  /* 0x00000006240079a6 */ /* 0x000fe8000c12f322 */
[----:B------:R-:W-:Y:S04]  /*68a0*/  REDG.E.ADD.F32.FTZ.RN.STRONG.GPU desc[UR34][R20.64], R7 ;  /* 0x00000007140079a6 */ /* 0x000fe8000c12f322 */
[----:B------:R4:W-:Y:S04]  /*68b0*/  REDG.E.ADD.F32.FTZ.RN.STRONG.GPU desc[UR34][R32.64], R8 ;  /* 0x00000008200079a6 */ /* 0x0009e8000c12f322 */
[----:B------:R-:W-:Y:S01]  /*68c0*/  REDG.E.ADD.F32.FTZ.RN.STRONG.GPU desc[UR34][R30.64], R9 ;  /* 0x000000091e0079a6 */ /* 0x000fe2000c12f322 */
[C---:B-1----:R-:W-:Y:S03]  /*68d0*/  LEA R244, P0, R34.reuse, R24, 0x5 ;  /* 0x0000001822f47211 */ /* 0x042fe600078028ff */
[----:B------:R-:W-:Y:S01]  /*68e0*/  REDG.E.ADD.F32.FTZ.RN.STRONG.GPU desc[UR34][R246.64], R10 ;  /* 0x0000000af60079a6 */ /* 0x000fe2000c12f322 */
[C---:B------:R-:W-:Y:S02]  /*68f0*/  LEA.HI.X.SX32 R245, R34.reuse, R25, 0x5, P0 ;  /* 0x0000001922f57211 */ /* 0x040fe400000f2eff */
[C---:B----4-:R-:W-:Y:S01]  /*6900*/  LEA R4, P0, R34.reuse, R244, 0x5 ;  /* 0x000000f422047211 */ /* 0x050fe200078028ff */
[----:B------:R-:W-:Y:S03]  /*6910*/  REDG.E.ADD.F32.FTZ.RN.STRONG.GPU desc[UR34][R28.64], R11 ;  /* 0x0000000b1c0079a6 */ /* 0x000fe6000c12f322 */
[----:B------:R-:W-:Y:S01]  /*6920*/  LEA.HI.X.SX32 R5, R34, R245, 0x5, P0 ;  /* 0x000000f522057211 */ /* 0x000fe200000f2eff */
[----:B------:R-:W-:Y:S04]  /*6930*/  REDG.E.ADD.F32.FTZ.RN.STRONG.GPU desc[UR34][R22.64+0x80], R16 ;  /* 0x00008010160079a6 */ /* 0x000fe8000c12f322 */
[----:B------:R-:W-:Y:S04]  /*6940*/  REDG.E.ADD.F32.FTZ.RN.STRONG.GPU desc[UR34][R248.64+0x80], R17 ;  /* 0x00008011f80079a6 */ /* 0x000fe8000c12f322 */
[----:B------:R-:W-:Y:S01]  /*6950*/  REDG.E.ADD.F32.FTZ.RN.STRONG.GPU desc[UR34][R2.64+0x80], R18 ;  /* 0x00008012020079a6 */ /* 0x000fe2000c12f322 */
[----:B------:R-:W1:Y:S03]  /*6960*/  LDC R8, c[0x0][0x44c] ;  /* 0x00011300ff087b82 */ /* 0x000e660000000800 */
[----:B------:R-:W-:Y:S04]  /*6970*/  REDG.E.ADD.F32.FTZ.RN.STRONG.GPU desc[UR34][R26.64+0x80], R19 ;  /* 0x000080131a0079a6 */ /* 0x000fe8000c12f322 */
[----:B------:R-:W-:Y:S04]  /*6980*/  REDG.E.ADD.F32.FTZ.RN.STRONG.GPU desc[UR34][R24.64+0x80], R12 ;  /* 0x0000800c180079a6 */ /* 0x000fe8000c12f322 */
[----:B------:R-:W-:Y:S04]  /*6990*/  REDG.E.ADD.F32.FTZ.RN.STRONG.GPU desc[UR34][R244.64+0x80], R13 ;  /* 0x0000800df40079a6 */ /* 0x000fe8000c12f322 */
[----:B------:R-:W-:Y:S01]  /*69a0*/  REDG.E.ADD.F32.FTZ.RN.STRONG.GPU desc[UR34][R4.64+0x80], R14 ;  /* 0x0000800e040079a6 */ /* 0x000fe2000c12f322 */
[----:B-1----:R-:W-:Y:S03]  /*69b0*/  IMAD R8, R8, UR9, RZ ;  /* 0x0000000908087c24 */ /* 0x002fe6000f8e02ff */
        /* <DEDUP_REMOVED lines=8> */
[----:B------:R-:W-:Y:S03]  /*6a40*/  LEA.HI.X.SX32 R21, R34, R41, 0x5, P0 ;  /* 0x0000002922157211 */ /* 0x000fe600000f2eff */
[----:B------:R-:W-:Y:S01]  /*6a50*/  REDG.E.ADD.F32.FTZ.RN.STRONG.GPU desc[UR34][R40.64+0x100], R69 ;  /* 0x00010045280079a6 */ /* 0x000fe2000c12f322 */
[C---:B------:R-:W-:Y:S03]  /*6a60*/  LEA R6, P0, R8.reuse, R20, 0x5 ;  /* 0x0000001408067211 */ /* 0x040fe600078028ff */
[----:B------:R2:W-:Y:S01]  /*6a70*/  REDG.E.ADD.F32.FTZ.RN.STRONG.GPU desc[UR34][R20.64+0x100], R70 ;  /* 0x00010046140079a6 */ /* 0x0005e2000c12f322 */
[C---:B------:R-:W-:Y:S02]  /*6a80*/  LEA.HI.X.SX32 R7, R8.reuse, R21, 0x5, P0 ;  /* 0x0000001508077211 */ /* 0x040fe400000f2eff */
[C---:B------:R-:W-:Y:S03]  /*6a90*/  LEA R38, P0, R8.reuse, R6, 0x5 ;  /* 0x0000000608267211 */ /* 0x040fe600078028ff */
[----:B------:R-:W-:Y:S01]  /*6aa0*/  REDG.E.ADD.F32.FTZ.RN.STRONG.GPU desc[UR34][R6.64+0x100], R71 ;  /* 0x00010047060079a6 */ /* 0x000fe2000c12f322 */
[C---:B------:R-:W-:Y:S02]  /*6ab0*/  LEA.HI.X.SX32 R39, R8.reuse, R7, 0x5, P0 ;  /* 0x0000000708277211 */ /* 0x040fe400000f2eff */
[C---:B------:R-:W-:Y:S03]  /*6ac0*/  LEA R36, P0, R8.reuse, R38, 0x5 ;  /* 0x0000002608247211 */ /* 0x040fe600078028ff */
[----:B------:R3:W-:Y:S01]  /*6ad0*/  REDG.E.ADD.F32.FTZ.RN.STRONG.GPU desc[UR34][R38.64+0x100], R72 ;  /* 0x00010048260079a6 */ /* 0x0007e2000c12f322 */
[C---:B------:R-:W-:Y:S02]  /*6ae0*/  LEA.HI.X.SX32 R37, R8.reuse, R39, 0x5, P0 ;  /* 0x0000002708257211 */ /* 0x040fe400000f2eff */
[C---:B------:R-:W-:Y:S01]  /*6af0*/  LEA R34, P0, R8.reuse, R36, 0x5 ;  /* 0x0000002408227211 */ /* 0x040fe200078028ff */
[----:B-1----:R1:W5:Y:S03]  /*6b00*/  LDL.LU.64 R42, [R1+0xb0] ;  /* 0x0000b000012a7983 */ /* 0x0023660000300a00 */
[C---:B------:R-:W-:Y:S01]  /*6b10*/  LEA.HI.X.SX32 R35, R8.reuse, R37, 0x5, P0 ;  /* 0x0000002508237211 */ /* 0x040fe200000f2eff */
[----:B------:R4:W-:Y:S01]  /*6b20*/  REDG.E.ADD.F32.FTZ.RN.STRONG.GPU desc[UR34][R36.64+0x100], R73 ;  /* 0x00010049240079a6 */ /* 0x0009e2000c12f322 */
[C---:B------:R-:W-:Y:S03]  /*6b30*/  LEA R32, P0, R8.reuse, R34, 0x5 ;  /* 0x0000002208207211 */ /* 0x040fe600078028ff */
[----:B------:R-:W-:Y:S01]  /*6b40*/  REDG.E.ADD.F32.FTZ.RN.STRONG.GPU desc[UR34][R34.64+0x100], R74 ;  /* 0x0001004a220079a6 */ /* 0x000fe2000c12f322 */
[C---:B------:R-:W-:Y:S01]  /*6b50*/  LEA.HI.X.SX32 R33, R8.reuse, R35, 0x5, P0 ;  /* 0x0000002308217211 */ /* 0x040fe200000f2eff */
[----:B--2---:R-:W2:Y:S02]  /*6b60*/  LDC R70, c[0x0][0x44c] ;  /* 0x00011300ff467b82 */ /* 0x004ea40000000800 */
[----:B------:R1:W5:Y:S01]  /*6b70*/  LDL.LU.64 R40, [R1+0xa8] ;  /* 0x0000a80001287983 */ /* 0x0003620000300a00 */
        /* <DEDUP_REMOVED lines=12> */
[----:B------:R1:W-:Y:S01]  /*6c40*/  REDG.E.ADD.F32.FTZ.RN.STRONG.GPU desc[UR34][R250.64+0x180], R83 ;  /* 0x00018053fa0079a6 */ /* 0x0003e2000c12f322 */
[----:B------:R-:W-:Y:S01]  /*6c50*/  LEA R246, P0, R8, R248, 0x5 ;  /* 0x000000f808f67211 */ /* 0x000fe200078028ff */
[----:B--2---:R-:W-:Y:S02]  /*6c60*/  IMAD R70, R70, UR9, RZ ;  /* 0x0000000946467c24 */ /* 0x004fe4000f8e02ff */
[----:B------:R-:W-:Y:S01]  /*6c70*/  REDG.E.ADD.F32.FTZ.RN.STRONG.GPU desc[UR34][R248.64+0x180], R76 ;  /* 0x0001804cf80079a6 */ /* 0x000fe2000c12f322 */
[C---:B------:R-:W-:Y:S02]  /*6c80*/  LEA.HI.X.SX32 R247, R8.reuse, R249, 0x5, P0 ;  /* 0x000000f908f77211 */ /* 0x040fe400000f2eff */
[C---:B------:R-:W-:Y:S01]  /*6c90*/  LEA R2, P0, R8.reuse, R246, 0x5 ;  /* 0x000000f608027211 */ /* 0x040fe200078028ff */
[----:B---3--:R2:W5:Y:S03]  /*6ca0*/  LDL.LU.64 R38, [R1+0xa0] ;  /* 0x0000a00001267983 */ /* 0x0085660000300a00 */
[C---:B------:R-:W-:Y:S01]  /*6cb0*/  LEA.HI.X.SX32 R3, R8.reuse, R247, 0x5, P0 ;  /* 0x000000f708037211 */ /* 0x040fe200000f2eff */
[----:B------:R-:W-:Y:S01]  /*6cc0*/  REDG.E.ADD.F32.FTZ.RN.STRONG.GPU desc[UR34][R246.64+0x180], R77 ;  /* 0x0001804df60079a6 */ /* 0x000fe2000c12f322 */
        /* <DEDUP_REMOVED lines=14> */
[----:B-1----:R-:W1:Y:S03]  /*6db0*/  S2R R250, SR_TID.X ;  /* 0x0000000000fa7919 */ /* 0x002e660000002100 */
        /* <DEDUP_REMOVED lines=11> */
[----:B------:R-:W-:Y:S03]  /*6e70*/  LEA.HI.X.SX32 R69, R8, R13, 0x5, P0 ;  /* 0x0000000d08457211 */ /* 0x000fe600000f2eff */
[----:B------:R-:W-:Y:S01]  /*6e80*/  LDSM.16.MT88.4 R76, [R0+0x800] ;  /* 0x00080000004c783b */ /* 0x000fe20000004200 */
[C---:B------:R-:W-:Y:S03]  /*6e90*/  IMAD.WIDE R20, R70.reuse, -0xc0, R68 ;  /* 0xffffff4046147825 */ /* 0x040fe600078e0244 */
[----:B------:R-:W-:Y:S01]  /*6ea0*/  REDG.E.ADD.F32.FTZ.RN.STRONG.GPU desc[UR34][R68.64+0x200], R91 ;  /* 0x0002005b440079a6 */ /* 0x000fe2000c12f322 */
[----:B------:R-:W-:Y:S03]  /*6eb0*/  LEA R10, P0, R70, R20, 0x5 ;  /* 0x00000014460a7211 */ /* 0x000fe600078028ff */
[----:B------:R-:W-:Y:S01]  /*6ec0*/  REDG.E.ADD.F32.FTZ.RN.STRONG.GPU desc[UR34][R22.64+0x280], R96 ;  /* 0x00028060160079a6 */ /* 0x000fe2000c12f322 */
[----:B-1----:R-:W-:Y:S01]  /*6ed0*/  IMAD.SHL.U32 R251, R250, 0x8, RZ ;  /* 0x00000008fafb7824 */ /* 0x002fe200078e00ff */
[C---:B------:R-:W-:Y:S02]  /*6ee0*/  LEA.HI.X.SX32 R11, R70.reuse, R21, 0x5, P0 ;  /* 0x00000015460b7211 */ /* 0x040fe400000f2eff */
        /* <DEDUP_REMOVED lines=16> */
[----:B------:R-:W3:Y:S01]  /*6ff0*/  LDSM.16.MT88.4 R4, [R252+0x12000] ;  /* 0x01200000fc04783b */ /* 0x000ee20000004200 */
[----:B------:R-:W-:Y:S02]  /*7000*/  LEA.HI.X.SX32 R13, R70, R3, 0x5, P0 ;  /* 0x00000003460d7211 */ /* 0x000fe400000f2eff */
[----:B------:R-:W-:Y:S01]  /*7010*/  LOP3.LUT P0, RZ, R250, 0x4, RZ, 0xc0, !PT ;  /* 0x00000004faff7812 */ /* 0x000fe2000780c0ff */
[----:B------:R-:W-:Y:S04]  /*7020*/  REDG.E.ADD.F32.FTZ.RN.STRONG.GPU desc[UR34][R2.64+0x280], R94 ;  /* 0x0002805e020079a6 */ /* 0x000fe8000c12f322 */
[----:B------:R-:W-:Y:S04]  /*7030*/  REDG.E.ADD.F32.FTZ.RN.STRONG.GPU desc[UR34][R12.64+0x280], R95 ;  /* 0x0002805f0c0079a6 */ /* 0x000fe8000c12f322 */
[----:B------:R-:W-:Y:S01]  /*7040*/  LDSM.16.MT88.4 R68, [R0+0x4000] ;  /* 0x004000000044783b */ /* 0x000fe20000004200 */
[C---:B-1----:R-:W-:Y:S03]  /*7050*/  VIADD R92, R252.reuse, 0x40 ;  /* 0x00000040fc5c7836 */ /* 0x042fe60000000000 */
[----:B------:R-:W-:Y:S01]  /*7060*/  LDSM.16.MT88.4 R88, [R0+0x1800] ;  /* 0x001800000058783b */ /* 0x000fe20000004200 */
[----:B------:R-:W-:Y:S03]  /*7070*/  @P0 VIADD R92, R252, 0xffffffc0 ;  /* 0xffffffc0fc5c0836 */ /* 0x000fe60000000000 */
[----:B------:R-:W-:Y:S04]  /*7080*/  LDSM.16.MT88.4 R96, [R0+0x5800] ;  /* 0x005800000060783b */ /* 0x000fe80000004200 */
[----:B------:R-:W1:Y:S04]  /*7090*/  LDSM.16.MT88.4 R12, [R92+0x12000] ;  /* 0x012000005c0c783b */ /* 0x000e680000004200 */
[----:B------:R-:W4:Y:S04]  /*70a0*/  LDSM.16.MT88.4 R80, [R92+0x12800] ;  /* 0x012800005c50783b */ /* 0x000f280000004200 */
[----:B------:R2:W5:Y:S04]  /*70b0*/  LDL.LU.64 R34, [R1+0x90] ;  /* 0x0000900001227983 */ /* 0x0005680000300a00 */
[----:B------:R2:W5:Y:S01]  /*70c0*/  LDL.LU.64 R32, [R1+0x88] ;  /* 0x0000880001207983 */ /* 0x0005620000300a00 */
[-C--:B---3--:R-:W-:Y:S03]  /*70d0*/  HMMA.16816.F32.BF16 R100, R4, R8.reuse, R100 ;  /* 0x000000080464723c */ /* 0x088fe60000041864 */
[----:B------:R2:W5:Y:S04]  /*70e0*/  LDL.LU.64 R30, [R1+0x80] ;  /* 0x00008000011e7983 */ /* 0x0005680000300a00 */
[----:B------:R2:W5:Y:S04]  /*70f0*/  LDL.LU.64 R28, [R1+0x78] ;  /* 0x00007800011c7983 */ /* 0x0005680000300a00 */
[----:B------:R2:W5:Y:S04]  /*7100*/  LDL.LU.64 R26, [R1+0x70] ;  /* 0x00007000011a7983 */ /* 0x0005680000300a00 */
[----:B------:R2:W5:Y:S04]  /*7110*/  LDL.LU.64 R24, [R1+0x68] ;  /* 0x0000680001187983 */ /* 0x0005680000300a00 */
[----:B------:R2:W5:Y:S04]  /*7120*/  LDL.LU.64 R22, [R1+0x60] ;  /* 0x0000600001167983 */ /* 0x0005680000300a00 */
[----:B------:R2:W5:Y:S01]  /*7130*/  LDL.LU.64 R20, [R1+0x58] ;  /* 0x0000580001147983 */ /* 0x0005620000300a00 */
[C---:B-1----:R-:W-:Y:S01]  /*7140*/  HMMA.16816.F32.BF16 R104, R12.reuse, R8, R104 ;  /* 0x000000080c68723c */ /* 0x042fe20000041868 */
[----:B------:R-:W1:Y:S07]  /*7150*/  S2R R248, SR_TID.X ;  /* 0x0000000000f87919 */ /* 0x000e6e0000002100 */
[-C--:B------:R-:W-:Y:S08]  /*7160*/  HMMA.16816.F32.BF16 R108, R12, R10.reuse, R108 ;  /* 0x0000000a0c6c723c */ /* 0x080ff0000004186c */
[C---:B------:R-:W-:Y:S01]  /*7170*/  HMMA.16816.F32.BF16 R112, R4.reuse, R10, R112 ;  /* 0x0000000a0470723c */ /* 0x040fe20000041870 */
[----:B------:R-:W3:Y:S07]  /*7180*/  LDSM.16.MT88.4 R8, [R0+0x4800] ;  /* 0x004800000008783b */ /* 0x000eee0000004200 */
[-C--:B------:R-:W-:Y:S08]  /*7190*/  HMMA.16816.F32.BF16 R116, R4, R16.reuse, R116 ;  /* 0x000000100474723c */ /* 0x080ff00000041874 */
[C---:B------:R-:W-:Y:S04]  /*71a0*/  HMMA.16816.F32.BF16 R120, R12.reuse, R16, R120 ;  /* 0x000000100c78723c */ /* 0x040fe80000041878 */
[C---:B-1----:R-:W-:Y:S02]  /*71b0*/  IMAD.SHL.U32 R249, R248.reuse, 0x8, RZ ;  /* 0x00000008f8f97824 */ /* 0x042fe400078e00ff */
[----:B------:R-:W-:Y:S02]  /*71c0*/  IMAD.SHL.U32 R248, R248, 0x20, RZ ;  /* 0x00000020f8f87824 */ /* 0x000fe400078e00ff */
[-C--:B------:R-:W-:Y:S03]  /*71d0*/  HMMA.16816.F32.BF16 R124, R12, R18.reuse, R124 ;  /* 0x000000120c7c723c */ /* 0x080fe6000004187c */
[----:B------:R-:W-:Y:S05]  /*71e0*/  LOP3.LUT R249, R249, 0x38, RZ, 0xc0, !PT ;  /* 0x00000038f9f97812 */ /* 0x000fea00078ec0ff */
        /* <DEDUP_REMOVED lines=8> */
[----:B------:R-:W1:Y:S04]  /*7270*/  LDSM.16.MT88.4 R4, [R252+0x13000] ;  /* 0x01300000fc04783b */ /* 0x000e680000004200 */
[----:B------:R-:W2:Y:S03]  /*7280*/  LDSM.16.MT88.4 R68, [R0+0x3000] ;  /* 0x003000000044783b */ /* 0x000ea60000004200 */
        /* <DEDUP_REMOVED lines=10> */
[-C--:B---3--:R-:W-:Y:S08]  /*7330*/  HMMA.16816.F32.BF16 R132, R72, R8.reuse, R132 ;  /* 0x000000084884723c */ /* 0x088ff00000041884 */
[C---:B------:R-:W-:Y:S08]  /*7340*/  HMMA.16816.F32.BF16 R136, R80.reuse, R8, R136 ;  /* 0x000000085088723c */ /* 0x040ff00000041888 */
[-C--:B------:R-:W-:Y:S01]  /*7350*/  HMMA.16816.F32.BF16 R140, R80, R10.reuse, R140 ;  /* 0x0000000a508c723c */ /* 0x080fe2000004188c */
[----:B------:R3:W4:Y:S07]  /*7360*/  LDSM.16.MT88.4 R80, [R0+0x3800] ;  /* 0x003800000050783b */ /* 0x00072e0000004200 */
[----:B------:R-:W-:Y:S04]  /*7370*/  HMMA.16816.F32.BF16 R144, R72, R10, R144 ;  /* 0x0000000a4890723c */ /* 0x000fe80000041890 */
[C---:B------:R-:W-:Y:S02]  /*7380*/  LOP3.LUT R11, R249.reuse, 0x80, RZ, 0xfc, !PT ;  /* 0x00000080f90b7812 */ /* 0x040fe400078efcff */
[----:B------:R-:W-:Y:S02]  /*7390*/  LOP3.LUT R10, R249, 0x40, RZ, 0xfc, !PT ;  /* 0x00000040f90a7812 */ /* 0x000fe400078efcff */
[-C--:B-1----:R-:W-:Y:S08]  /*73a0*/  HMMA.16816.F32.BF16 R100, R4, R12.reuse, R100 ;  /* 0x0000000c0464723c */ /* 0x082ff00000041864 */
[C---:B------:R-:W-:Y:S04]  /*73b0*/  HMMA.16816.F32.BF16 R104, R16.reuse, R12, R104 ;  /* 0x0000000c1068723c */ /* 0x040fe80000041868 */
[C---:B---3--:R-:W-:Y:S04]  /*73c0*/  LOP3.LUT R0, R251.reuse, 0x1f8, RZ, 0xc0, !PT ;  /* 0x000001f8fb007812 */ /* 0x048fe800078ec0ff */
[-C--:B------:R-:W-:Y:S03]  /*73d0*/  HMMA.16816.F32.BF16 R108, R16, R14.reuse, R108 ;  /* 0x0000000e106c723c */ /* 0x080fe6000004186c */
[----:B------:R-:W-:Y:S04]  /*73e0*/  LOP3.LUT R0, R0, 0x38, R250, 0x78, !PT ;  /* 0x0000003800007812 */ /* 0x000fe800078e78fa */
[----:B------:R-:W-:Y:S01]  /*73f0*/  LOP3.LUT R0, R0, 0x1e00, R251, 0xf8, !PT ;  /* 0x00001e0000007812 */ /* 0x000fe200078ef8fb */
[C---:B------:R-:W-:Y:S04]  /*7400*/  HMMA.16816.F32.BF16 R112, R4.reuse, R14, R112 ;  /* 0x0000000e0470723c */ /* 0x040fe80000041870 */
[----:B------:R-:W-:Y:S02]  /*7410*/  LOP3.LUT R14, R248, 0x400, RZ, 0xc0, !PT ;  /* 0x00000400f80e7812 */ /* 0x000fe400078ec0ff */
[----:B------:R-:W-:Y:S02]  /*7420*/  LEA R0, R0, UR4, 0x1 ;  /* 0x0000000400007c11 */ /* 0x000fe4000f8e08ff */
[-C--:B--2---:R-:W-:Y:S08]  /*7430*/  HMMA.16816.F32.BF16 R116, R4, R68.reuse, R116 ;  /* 0x000000440474723c */ /* 0x084ff00000041874 */
[C---:B------:R-:W-:Y:S04]  /*7440*/  HMMA.16816.F32.BF16 R120, R16.reuse, R68, R120 ;  /* 0x000000441078723c */ /* 0x040fe80000041878 */
[----:B------:R-:W-:Y:S04]  /*7450*/  LOP3.LUT R68, R251, 0x38, RZ, 0xc0, !PT ;  /* 0x00000038fb447812 */ /* 0x000fe800078ec0ff */
        /* <DEDUP_REMOVED lines=29> */
[----:B-1----:R-:W-:Y:S04]  /*7630*/  IMAD.SHL.U32 R3, R12, 0x40, RZ ;  /* 0x000000400c037824 */ /* 0x002fe800078e00ff */
[----:B------:R-:W-:Y:S05]  /*7640*/  IMAD.X R3, RZ, RZ, ~R3, P0 ;  /* 0x000000ffff037224 */ /* 0x000fea00000e0e03 */
[----:B------:R-:W-:Y:S04]  /*7650*/  SHF.R.S64 R2, R2, 0x1f, R3 ;  /* 0x0000001f02027819 */ /* 0x000fe80000001003 */
[----:B---3--:R-:W-:Y:S02]  /*7660*/  IADD3 R244, P4, PT, R2, R244, RZ ;  /* 0x000000f402f47210 */ /* 0x008fe40007f9e0ff */
[----:B------:R-:W-:Y:S02]  /*7670*/  LEA R2, P0, R12, RZ, 0x6 ;  /* 0x000000ff0c027211 */ /* 0x000fe400078030ff */
[----:B--2---:R-:W-:Y:S01]  /*7680*/  LEA.HI.X.SX32 R245, R3, R245, 0x1, P4 ;  /* 0x000000f503f57211 */ /* 0x004fe200020f0eff */
[----:B------:R1:W-:Y:S01]  /*7690*/  STL [R1+0x38], R244 ;  /* 0x000038f401007387 */ /* 0x0003e20000100800 */
[--C-:B------:R-:W-:Y:S01]  /*76a0*/  @!P3 IMAD.MOV.U32 R4, RZ, RZ, R244.reuse ;  /* 0x000000ffff04b224 */ /* 0x100fe200078e00f4 */
[----:B------:R-:W-:Y:S01]  /*76b0*/  @!P3 IADD3 R6, P5, PT, R244, R2, RZ ;  /* 0x00000002f406b210 */ /* 0x000fe20007fbe0ff */
[--C-:B------:R-:W-:Y:S01]  /*76c0*/  @!P2 IMAD.MOV.U32 R8, RZ, RZ, R244.reuse ;  /* 0x000000ffff08a224 */ /* 0x100fe200078e00f4 */
[----:B------:R1:W-:Y:S01]  /*76d0*/  STL [R1+0x28], R245 ;  /* 0x000028f501007387 */ /* 0x0003e20000100800 */
[--C-:B------:R-:W-:Y:S01]  /*76e0*/  @!P3 IMAD.MOV.U32 R5, RZ, RZ, R245.reuse ;  /* 0x000000ffff05b224 */ /* 0x100fe200078e00f5 */
[C---:B------:R-:W-:Y:S01]  /*76f0*/  LEA.HI.X R3, R12.reuse, RZ, RZ, 0x6, P0 ;  /* 0x000000ff0c037211 */ /* 0x040fe200000f34ff */
[----:B------:R-:W-:Y:S01]  /*7700*/  @!P2 IMAD.MOV.U32 R9, RZ, RZ, R245 ;  /* 0x000000ffff09a224 */ /* 0x000fe200078e00f5 */
[CC--:B------:R-:W-:Y:S02]  /*7710*/  @!P1 LEA R2, P0, R12.reuse, R244.reuse, 0x6 ;  /* 0x000000f40c029211 */ /* 0x0c0fe400078030ff */
        /* <DEDUP_REMOVED lines=10> */
[----:B----4-:R-:W-:Y:S01]  /*77c0*/  IMAD.SHL.U32 R5, R13, 0x40, RZ ;  /* 0x000000400d057824 */ /* 0x010fe200078e00ff */
[C---:B------:R-:W-:Y:S04]  /*77d0*/  @!P2 LEA R4, P4, R12.reuse, R244, 0x6 ;  /* 0x000000f40c04a211 */ /* 0x040fe800078830ff */
[----:B------:R-:W-:Y:S02]  /*77e0*/  @!P3 IADD3.X R7, PT, PT, R245, R3, R5, P5, !PT ;  /* 0x00000003f507b210 */ /* 0x000fe40002ffe405 */
[CCC-:B------:R-:W-:Y:S01]  /*77f0*/  @!P2 LEA.HI.X R5, R12.reuse, R245.reuse, R13.reuse, 0x6, P4 ;  /* 0x000000f50c05a211 */ /* 0x1c0fe200020f340d */
[----:B--2---:R-:W-:Y:S01]  /*7800*/  @!P1 IMAD.MOV.U32 R8, RZ, RZ, R244 ;  /* 0x000000ffff089224 */ /* 0x004fe200078e00f4 */
[----:B------:R-:W-:Y:S01]  /*7810*/  @!P1 LEA.HI.X R3, R12, R245, R13, 0x6, P0 ;  /* 0x000000f50c039211 */ /* 0x000fe200000f340d */
        /* <DEDUP_REMOVED lines=22> */
.L_x_122:
[----:B------:R-:W-:Y:S02]  /*7980*/  UISETP.GT.AND UP0, UPT, UR47, UR43, UPT ;  /* 0x0000002b2f00728c */ /* 0x000fe4000bf04270 */
[----:B------:R-:W-:Y:S07]  /*7990*/  UIADD3 UR47, UPT, UPT, UR47, -0x1, URZ ;  /* 0xffffffff2f2f7890 */ /* 0x000fee000fffe0ff */
[----:B------:R-:W-:Y:S05]  /*79a0*/  BRA.U UP0, `(.L_x_123) ;  /* 0xffffffc1003c7547 */ /* 0x000fea000b83ffff */
[----:B-1----:R-:W1:Y:S01]  /*79b0*/  S2R R2, SR_TID.X ;  /* 0x0000000000027919 */ /* 0x002e620000002100 */
[----:B------:R-:W-:Y:S01]  /*79c0*/  SHF.R.U32.HI R73, RZ, 0x3, R250 ;  /* 0x00000003ff497819 */ /* 0x000fe200000116fa */
[----:B------:R-:W2:Y:S01]  /*79d0*/  LDCU UR8, c[0x0][0x500] ;  /* 0x0000a000ff0877ac */ /* 0x000ea20008000800 */
[C---:B------:R-:W-:Y:S01]  /*79e0*/  IMAD.SHL.U32 R4, R250.reuse, 0x2, RZ ;  /* 0x00000002fa047824 */ /* 0x040fe200078e00ff */
[----:B------:R-:W-:Y:S02]  /*79f0*/  LOP3.LUT P0, RZ, R250, 0x10, RZ, 0xc0, !PT ;  /* 0x00000010faff7812 */ /* 0x000fe4000780c0ff */
[----:B-----5:R-:W-:Y:S01]  /*7a00*/  F2FP.BF16.F32.PACK_AB R33, R33, R32 ;  /* 0x000000202121723e */ /* 0x020fe200000010ff */
[----:B------:R-:W-:Y:S01]  /*7a10*/  UISETP.NE.AND UP0, UPT, UR41, -0x1, UPT ;  /* 0xffffffff2900788c */ /* 0x000fe2000bf05270 */
[----:B------:R-:W-:Y:S01]  /*7a20*/  LOP3.LUT R3, R14, 0x6, R4, 0xf8, !PT ;  /* 0x000000060e037812 */ /* 0x000fe200078ef804 */
[----:B------:R-:W-:Y:S01]  /*7a30*/  UMOV UR40, UR7 ;  /* 0x0000000700287c82 */ /* 0x000fe20008000000 */
[----:B------:R-:W-:Y:S01]  /*7a40*/  F2FP.BF16.F32.PACK_AB R32, R29, R28 ;  /* 0x0000001c1d20723e */ /* 0x000fe200000010ff */
[----:B------:R-:W-:Y:S01]  /*7a50*/  UISETP.NE.AND UP1, UPT, UR41, -0x1, UPT ;  /* 0xffffffff2900788c */ /* 0x000fe2000bf25270 */
[----:B------:R-:W-:-:S02]  /*7a60*/  F2FP.BF16.F32.PACK_AB R70, R25, R24 ;  /* 0x000000181946723e */ /* 0x000fc400000010ff */
[----:B------:R-:W-:Y:S02]  /*7a70*/  F2FP.BF16.F32.PACK_AB R69, R27, R26 ;  /* 0x0000001a1b45723e */ /* 0x000fe400000010ff */
[----:B------:R-:W-:Y:S02]  /*7a80*/  F2FP.BF16.F32.PACK_AB R71, R23, R22 ;  /* 0x000000161747723e */ /* 0x000fe400000010ff */
[----:B------:R-:W-:Y:S01]  /*7a90*/  F2FP.BF16.F32.PACK_AB R72, R21, R20 ;  /* 0x000000141548723e */ /* 0x000fe200000010ff */
[----:B------:R-:W3:Y:S01]  /*7aa0*/  @UP0 LDCU.64 UR10, c[0x0][0x5c0] ;  /* 0x0000b800ff0a07ac */ /* 0x000ee20008000a00 */
[----:B--2---:R-:W-:Y:S01]  /*7ab0*/  FMUL.FTZ R100, R100, UR8 ;  /* 0x0000000864647c20 */ /* 0x004fe20008410000 */
        /* <DEDUP_REMOVED lines=11> */
[----:B-1----:R-:W-:-:S02]  /*7b70*/  IMAD.SHL.U32 R2, R2, 0x10, RZ ;  /* 0x0000001002027824 */ /* 0x002fc400078e00ff */
[----:B------:R-:W-:Y:S01]  /*7b80*/  FMUL.FTZ R108, R108, UR8 ;  /* 0x000000086c6c7c20 */ /* 0x000fe20008410000 */
[----:B------:R-:W-:Y:S01]  /*7b90*/  FMUL.FTZ R23, R109, UR8 ;  /* 0x000000086d177c20 */ /* 0x000fe20008410000 */
[----:B------:R-:W-:Y:S01]  /*7ba0*/  FMUL.FTZ R110, R110, UR8 ;  /* 0x000000086e6e7c20 */ /* 0x000fe20008410000 */
[----:B------:R-:W-:Y:S01]  /*7bb0*/  FMUL.FTZ R22, R111, UR8 ;  /* 0x000000086f167c20 */ /* 0x000fe20008410000 */
[----:B------:R-:W-:Y:S01]  /*7bc0*/  LOP3.LUT R2, R2, 0x1c0, RZ, 0xc0, !PT ;  /* 0x000001c002027812 */ /* 0x000fe200078ec0ff */
        /* <DEDUP_REMOVED lines=10> */
[----:B------:R-:W-:Y:S01]  /*7c70*/  F2FP.BF16.F32.PACK_AB R29, R29, R100 ;  /* 0x000000641d1d723e */ /* 0x000fe200000010ff */
[----:B------:R-:W-:Y:S01]  /*7c80*/  FMUL.FTZ R120, R120, UR8 ;  /* 0x0000000878787c20 */ /* 0x000fe20008410000 */
[----:B------:R-:W-:Y:S01]  /*7c90*/  LOP3.LUT R2, R3, R2, RZ, 0xfc, !PT ;  /* 0x0000000203027212 */ /* 0x000fe200078efcff */
[----:B------:R-:W-:Y:S01]  /*7ca0*/  FMUL.FTZ R19, R121, UR8 ;  /* 0x0000000879137c20 */ /* 0x000fe20008410000 */
[----:B------:R-:W-:Y:S01]  /*7cb0*/  F2FP.BF16.F32.PACK_AB R28, R28, R102 ;  /* 0x000000661c1c723e */ /* 0x000fe200000010ff */
[----:B------:R-:W-:Y:S01]  /*7cc0*/  FMUL.FTZ R122, R122, UR8 ;  /* 0x000000087a7a7c20 */ /* 0x000fe20008410000 */
[----:B------:R-:W-:Y:S01]  /*7cd0*/  LEA R2, R2, UR4, 0x1 ;  /* 0x0000000402027c11 */ /* 0x000fe2000f8e08ff */
[----:B------:R-:W-:Y:S01]  /*7ce0*/  BAR.SYNC.DEFER_BLOCKING 0x0 ;  /* 0x0000000000007b1d */ /* 0x000fe20000010000 */
[----:B------:R-:W-:Y:S01]  /*7cf0*/  FMUL.FTZ R18, R123, UR8 ;  /* 0x000000087b127c20 */ /* 0x000fe20008410000 */
[----:B------:R-:W-:Y:S01]  /*7d00*/  F2FP.BF16.F32.PACK_AB R25, R25, R112 ;  /* 0x000000701919723e */ /* 0x000fe200000010ff */
[----:B------:R-:W-:Y:S01]  /*7d10*/  FMUL.FTZ R124, R124, UR8 ;  /* 0x000000087c7c7c20 */ /* 0x000fe20008410000 */
[----:B------:R-:W-:Y:S01]  /*7d20*/  VIADD R4, R2, 0xc000 ;  /* 0x0000c00002047836 */ /* 0x000fe20000000000 */
[----:B------:R-:W-:Y:S01]  /*7d30*/  F2FP.BF16.F32.PACK_AB R24, R24, R114 ;  /* 0x000000721818723e */ /* 0x000fe200000010ff */
[----:B------:R-:W-:-:S02]  /*7d40*/  VIADD R3, R2, 0xc040 ;  /* 0x0000c04002037836 */ /* 0x000fc40000000000 */
[----:B------:R-:W-:Y:S01]  /*7d50*/  FMUL.FTZ R15, R125, UR8 ;  /* 0x000000087d0f7c20 */ /* 0x000fe20008410000 */
[----:B------:R-:W-:Y:S02]  /*7d60*/  @P0 VIADD R3, R4, 0xffffffc0 ;  /* 0xffffffc004030836 */ /* 0x000fe40000000000 */
        /* <DEDUP_REMOVED lines=30> */
[----:B------:R-:W-:Y:S01]  /*7f50*/  F2FP.BF16.F32.PACK_AB R18, R18, R122 ;  /* 0x0000007a1212723e */ /* 0x000fe200000010ff */
[----:B------:R-:W-:Y:S01]  /*7f60*/  @UP0 UIADD3 UR18, UPT, UPT, UR37, UR41, URZ ;  /* 0x0000002925120290 */ /* 0x000fe2000fffe0ff */
[----:B------:R-:W-:Y:S01]  /*7f70*/  F2FP.BF16.F32.PACK_AB R15, R15, R124 ;  /* 0x0000007c0f0f723e */ /* 0x000fe200000010ff */
[----:B------:R1:W-:Y:S01]  /*7f80*/  STS [R3+0x400], R24 ;  /* 0x0004001803007388 */ /* 0x0003e20000000800 */
[----:B------:R-:W-:Y:S01]  /*7f90*/  F2FP.BF16.F32.PACK_AB R14, R14, R126 ;  /* 0x0000007e0e0e723e */ /* 0x000fe200000010ff */
[----:B---3--:R-:W-:Y:S01]  /*7fa0*/  @UP0 UIMAD.WIDE.U32 UR8, UR18, UR10, URZ ;  /* 0x0000000a120802a5 */ /* 0x008fe2000f8e00ff */
[----:B------:R-:W-:Y:S01]  /*7fb0*/  F2FP.BF16.F32.PACK_AB R13, R13, R132 ;  /* 0x000000840d0d723e */ /* 0x000fe200000010ff */
[----:B------:R1:W-:Y:S01]  /*7fc0*/  STS [R2+0xd000], R27 ;  /* 0x00d0001b02007388 */ /* 0x0003e20000000800 */
[----:B------:R-:W-:Y:S01]  /*7fd0*/  F2FP.BF16.F32.PACK_AB R12, R12, R134 ;  /* 0x000000860c0c723e */ /* 0x000fe200000010ff */
[----:B------:R-:W-:Y:S01]  /*7fe0*/  @UP0 UIMAD UR18, UR18, UR11, URZ ;  /* 0x0000000b121202a4 */ /* 0x000fe2000f8e02ff */
[----:B------:R-:W-:Y:S01]  /*7ff0*/  F2FP.BF16.F32.PACK_AB R7, R7, R144 ;  /* 0x000000900707723e */ /* 0x000fe200000010ff */
[----:B------:R1:W-:Y:S01]  /*8000*/  STS [R2+0xd400], R26 ;  /* 0x00d4001a02007388 */ /* 0x0003e20000000800 */
[----:B------:R-:W-:Y:S01]  /*8010*/  F2FP.BF16.F32.PACK_AB R6, R6, R146 ;  /* 0x000000920606723e */ /* 0x000fe200000010ff */
[----:B------:R-:W-:Y:S01]  /*8020*/  @UP0 UIADD3 UR18, UPT, UPT, UR9, UR18, URZ ;  /* 0x0000001209120290 */ /* 0x000fe2000fffe0ff */
[----:B------:R-:W-:Y:S01]  /*8030*/  F2FP.BF16.F32.PACK_AB R9, R9, R136 ;  /* 0x000000880909723e */ /* 0x000fe200000010ff */
[----:B------:R1:W-:Y:S01]  /*8040*/  STS [R3+0x1000], R23 ;  /* 0x0010001703007388 */ /* 0x0003e20000000800 */
[----:B------:R-:W-:Y:S01]  /*8050*/  F2FP.BF16.F32.PACK_AB R8, R8, R138 ;  /* 0x0000008a0808723e */ /* 0x000fe200000010ff */
[----:B------:R-:W-:Y:S01]  /*8060*/  @UP0 UMOV UR30, UR8 ;  /* 0x00000008001e0c82 */ /* 0x000fe20008000000 */
        /* <DEDUP_REMOVED lines=29> */
[----:B------:R-:W-:-:S03]  /*8240*/  F2FP.BF16.F32.PACK_AB R62, R63, R62 ;  /* 0x0000003e3f3e723e */ /* 0x000fc600000010ff */
        /* <DEDUP_REMOVED lines=41> */
[----:B------:R-:W-:-:S03]  /*84e0*/  UIMAD UR18, UR40, UR9, UR15 ;  /* 0x00000009281272a4 */ /* 0x000fc6000f8e020f */
[----:B------:R-:W-:-:S09]  /*84f0*/  UMOV UR30, UR14 ;  /* 0x0000000e001e7c82 */ /* 0x000fd20008000000 */
.L_x_124:
[----:B------:R-:W-:Y:S05]  /*8500*/  BRA.U UP1, `(.L_x_125) ;  /* 0x00000001012c7547 */ /* 0x000fea000b800000 */
[----:B------:R-:W2:Y:S01]  /*8510*/  LDCU.64 UR8, c[0x0][0x5c8] ;  /* 0x0000b900ff0877ac */ /* 0x000ea20008000a00 */
[----:B------:R-:W3:Y:S01]  /*8520*/  LDCU.64 UR14, c[0x0][0x5b0] ;  /* 0x0000b600ff0e77ac */ /* 0x000ee20008000a00 */
[----:B------:R-:W-:-:S04]  /*8530*/  USHF.R.S32.HI UR16, URZ, 0x1f, UR37 ;  /* 0x0000001fff107899 */ /* 0x000fc80008011425 */
[----:B--2---:R-:W-:Y:S02]  /*8540*/  UIMAD UR16, UR16, UR8, URZ ;  /* 0x00000008101072a4 */ /* 0x004fe4000f8e02ff */
[----:B------:R-:W-:Y:S02]  /*8550*/  UIMAD.WIDE.U32 UR42, UR37, UR8, URZ ;  /* 0x00000008252a72a5 */ /* 0x000fe4000f8e00ff */
[----:B------:R-:W-:-:S04]  /*8560*/  UIMAD UR16, UR37, UR9, UR16 ;  /* 0x00000009251072a4 */ /* 0x000fc8000f8e0210 */
[----:B------:R-:W-:-:S04]  /*8570*/  UIADD3 UR43, UPT, UPT, UR43, UR16, URZ ;  /* 0x000000102b2b7290 */ /* 0x000fc8000fffe0ff */
[----:B---3--:R-:W-:-:S04]  /*8580*/  UIMAD.WIDE.U32 UR42, UR40, UR14, UR42 ;  /* 0x0000000e282a72a5 */ /* 0x008fc8000f8e002a */
[----:B------:R-:W-:-:S06]  /*8590*/  UIMAD UR15, UR40, UR15, UR43 ;  /* 0x0000000f280f72a4 */ /* 0x000fcc000f8e022b */
[----:B-1----:R-:W-:Y:S01]  /*85a0*/  MOV R32, UR15 ;  /* 0x0000000f00207c02 */ /* 0x002fe20008000f00 */
[----:B------:R-:W-:Y:S06]  /*85b0*/  BRA `(.L_x_126) ;  /* 0x0000000000187947 */ /* 0x000fec0003800000 */
.L_x_125:
[----:B------:R-:W2:Y:S01]  /*85c0*/  LDCU.64 UR8, c[0x0][0x5c8] ;  /* 0x0000b900ff0877ac */ /* 0x000ea20008000a00 */
[----:B------:R-:W-:-:S04]  /*85d0*/  UIADD3 UR14, UPT, UPT, UR37, UR41, URZ ;  /* 0x00000029250e7290 */ /* 0x000fc8000fffe0ff */
[----:B--2---:R-:W-:Y:S02]  /*85e0*/  UIMAD.WIDE.U32 UR42, UR14, UR8, URZ ;  /* 0x000000080e2a72a5 */ /* 0x004fe4000f8e00ff */
[----:B------:R-:W-:-:S04]  /*85f0*/  UIMAD UR14, UR14, UR9, URZ ;  /* 0x000000090e0e72a4 */ /* 0x000fc8000f8e02ff */
[----:B------:R-:W-:-:S06]  /*8600*/  UIADD3 UR14, UPT, UPT, UR43, UR14, URZ ;  /* 0x0000000e2b0e7290 */ /* 0x000fcc000fffe0ff */
[----:B-1----:R-:W-:-:S07]  /*8610*/  MOV R32, UR14 ;  /* 0x0000000e00207c02 */ /* 0x002fce0008000f00 */
.L_x_126:
        /* <DEDUP_REMOVED lines=14> */
[----:B------:R-:W-:Y:S01]  /*8700*/  ISETP.GE.AND P3, PT, R73, UR33, PT ;  /* 0x0000002149007c0c */ /* 0x000fe2000bf66270 */
[----:B------:R-:W-:Y:S01]  /*8710*/  IMAD.U32 R3, RZ, RZ, UR45 ;  /* 0x0000002dff037e24 */ /* 0x000fe2000f8e00ff */
[----:B------:R-:W-:-:S02]  /*8720*/  LOP3.LUT R4, R2, 0x38, R251, 0xf8, !PT ;  /* 0x0000003802047812 */ /* 0x000fc400078ef8fb */
[----:B------:R-:W-:Y:S02]  /*8730*/  ISETP.GE.AND P5, PT, R5, UR33, PT ;  /* 0x0000002105007c0c */ /* 0x000fe4000bfa6270 */
[----:B------:R-:W-:Y:S01]  /*8740*/  IADD3 R2, P0, PT, R4, UR30, RZ ;  /* 0x0000001e04027c10 */ /* 0x000fe2000ff1e0ff */
[----:B------:R-:W-:Y:S01]  /*8750*/  IMAD.U32 R4, RZ, RZ, UR14 ;  /* 0x0000000eff047e24 */ /* 0x000fe2000f8e00ff */
[----:B------:R3:W4:Y:S04]  /*8760*/  LDS.128 R28, [R0+0xd000] ;  /* 0x00d00000001c7984 */ /* 0x0007280000000c00 */
[----:B------:R3:W2:Y:S01]  /*8770*/  LDS.128 R24, [R0+0xf000] ;  /* 0x00f0000000187984 */ /* 0x0006a20000000c00 */
[----:B------:R-:W-:Y:S02]  /*8780*/  IADD3.X R3, PT, PT, R3, UR18, R4, P0, !PT ;  /* 0x0000001203037c10 */ /* 0x000fe400087fe404 */
[----:B------:R-:W-:Y:S01]  /*8790*/  IADD3 R9, P0, PT, R73, 0x20, RZ ;  /* 0x0000002049097810 */ /* 0x000fe20007f1e0ff */
[----:B------:R3:W2:Y:S01]  /*87a0*/  LDS.128 R44, [R0+0x12000] ;  /* 0x01200000002c7984 */ /* 0x0006a20000000c00 */
[----:B-1----:R-:W-:-:S02]  /*87b0*/  IMAD.WIDE.U32 R4, R6, UR21, R2 ;  /* 0x0000001506047c25 */ /* 0x002fc4000f8e0002 */
[----:B------:R-:W-:Y:S01]  /*87c0*/  IADD3.X R33, PT, PT, RZ, RZ, RZ, P0, !PT ;  /* 0x000000ffff217210 */ /* 0x000fe200007fe4ff */
        /* <DEDUP_REMOVED lines=24> */
.L_x_128:
[----:B------:R-:W-:Y:S05]  /*8950*/  BSYNC.RECONVERGENT B0 ;  /* 0x0000000000007941 */ /* 0x000fea0003800200 */
.L_x_127:
[----:B----4-:R2:W4:Y:S01]  /*8960*/  LDS.128 R12, [R0+0x11000] ;  /* 0x01100000000c7984 */ /* 0x0105220000000c00 */
[----:B------:R-:W-:Y:S04]  /*8970*/  BSSY.RECONVERGENT B0, `(.L_x_129) ;  /* 0x0000012000007945 */ /* 0x000fe80003800200 */
[----:B------:R-:W-:Y:S05]  /*8980*/  @P5 BRA `(.L_x_130) ;  /* 0x0000000000405947 */ /* 0x000fea0003800000 */
[----:B------:R-:W5:Y:S01]  /*8990*/  LDCU UR18, c[0x0][0x440] ;  /* 0x00008800ff1277ac */ /* 0x000f620008000800 */
[----:B------:R-:W-:Y:S01]  /*89a0*/  MOV R3, R8 ;  /* 0x0000000800037202 */ /* 0x000fe20000000f00 */
[----:B--23--:R-:W-:Y:S01]  /*89b0*/  IMAD R0, R33, UR10, RZ ;  /* 0x0000000a21007c24 */ /* 0x00cfe2000f8e02ff */
[----:B------:R-:W2:Y:S01]  /*89c0*/  LDCU.64 UR14, c[0x0][0x560] ;  /* 0x0000ac00ff0e77ac */ /* 0x000ea20008000a00 */
[----:B------:R-:W-:Y:S02]  /*89d0*/  IMAD.MOV.U32 R2, RZ, RZ, R4 ;  /* 0x000000ffff027224 */ /* 0x000fe400078e0004 */
[C---:B------:R-:W-:Y:S02]  /*89e0*/  IMAD R0, R9.reuse, UR11, R0 ;  /* 0x0000000b09007c24 */ /* 0x040fe4000f8e0200 */
[----:B------:R-:W-:-:S04]  /*89f0*/  IMAD.WIDE.U32 R4, R9, UR10, R2 ;  /* 0x0000000a09047c25 */ /* 0x000fc8000f8e0002 */
[----:B------:R-:W-:Y:S01]  /*8a00*/  IMAD.IADD R0, R0, 0x1, R5 ;  /* 0x0000000100007824 */ /* 0x000fe200078e0205 */
[----:B-----5:R-:W-:Y:S02]  /*8a10*/  ISETP.GE.AND P2, PT, R68, UR18, PT ;  /* 0x0000001244007c0c */ /* 0x020fe4000bf46270 */
[----:B------:R-:W-:Y:S02]  /*8a20*/  ISETP.GE.AND P1, PT, R10, UR18, PT ;  /* 0x000000120a007c0c */ /* 0x000fe4000bf26270 */
[----:B------:R-:W-:Y:S02]  /*8a30*/  ISETP.GE.AND P0, PT, R11, UR18, PT ;  /* 0x000000120b007c0c */ /* 0x000fe4000bf06270 */
[----:B--2---:R-:W-:-:S04]  /*8a40*/  LEA R2, P4, R4, UR14, 0x1 ;  /* 0x0000000e04027c11 */ /* 0x004fc8000f8808ff */
[----:B------:R-:W-:-:S05]  /*8a50*/  LEA.HI.X R3, R4, UR15, R0, 0x1, P4 ;  /* 0x0000000f04037c11 */ /* 0x000fca000a0f0c00 */
[----:B------:R2:W-:Y:S04]  /*8a60*/  @!P2 STG.E.128 desc[UR34][R2.64], R28 ;  /* 0x0000001c0200a986 */ /* 0x0005e8000c101d22 */
[----:B------:R2:W-:Y:S04]  /*8a70*/  @!P1 STG.E.128 desc[UR34][R2.64+0x80], R24 ;  /* 0x0000801802009986 */ /* 0x0005e8000c101d22 */
[----:B----4-:R2:W-:Y:S02]  /*8a80*/  @!P0 STG.E.128 desc[UR34][R2.64+0x100], R12 ;  /* 0x0001000c02008986 */ /* 0x0105e4000c101d22 */
.L_x_130:
[----:B------:R-:W-:Y:S05]  /*8a90*/  BSYNC.RECONVERGENT B0 ;  /* 0x0000000000007941 */ /* 0x000fea0003800200 */
.L_x_129:
[----:B--2---:R-:W-:Y:S01]  /*8aa0*/  MOV R2, R68 ;  /* 0x0000004400027202 */ /* 0x004fe20000000f00 */
        /* <DEDUP_REMOVED lines=8> */
[----:B---3--:R-:W-:Y:S01]  /*8b30*/  IMAD R0, R61, UR21, R5 ;  /* 0x000000153d007c24 */ /* 0x008fe2000f8e0205 */
[----:B------:R-:W-:Y:S06]  /*8b40*/  @P3 BRA `(.L_x_132) ;  /* 0x0000000000383947 */ /* 0x000fec0003800000 */
[----:B------:R-:W2:Y:S01]  /*8b50*/  LDCU UR14, c[0x0][0x440] ;  /* 0x00008800ff0e77ac */ /* 0x000ea20008000800 */
[----:B------:R-:W-:Y:S02]  /*8b60*/  IMAD.MOV.U32 R2, RZ, RZ, R4 ;  /* 0x000000ffff027224 */ /* 0x000fe400078e0004 */
[----:B------:R-:W-:Y:S01]  /*8b70*/  IMAD.MOV.U32 R3, RZ, RZ, R0 ;  /* 0x000000ffff037224 */ /* 0x000fe200078e0000 */
[----:B------:R-:W3:Y:S01]  /*8b80*/  LDCU.64 UR10, c[0x0][0x568] ;  /* 0x0000ad00ff0a77ac */ /* 0x000ee20008000a00 */
[----:B------:R-:W-:-:S04]  /*8b90*/  IMAD.WIDE.U32 R6, R73, UR8, R2 ;  /* 0x0000000849067c25 */ /* 0x000fc8000f8e0002 */
[----:B------:R-:W-:Y:S01]  /*8ba0*/  IMAD R3, R73, UR9, R7 ;  /* 0x0000000949037c24 */ /* 0x000fe2000f8e0207 */
[----:B--2---:R-:W-:Y:S02]  /*8bb0*/  ISETP.GE.AND P2, PT, R68, UR14, PT ;  /* 0x0000000e44007c0c */ /* 0x004fe4000bf46270 */
[----:B------:R-:W-:Y:S02]  /*8bc0*/  ISETP.GE.AND P1, PT, R10, UR14, PT ;  /* 0x0000000e0a007c0c */ /* 0x000fe4000bf26270 */
[----:B------:R-:W-:Y:S02]  /*8bd0*/  ISETP.GE.AND P0, PT, R11, UR14, PT ;  /* 0x0000000e0b007c0c */ /* 0x000fe4000bf06270 */
[----:B---3--:R-:W-:-:S04]  /*8be0*/  LEA R2, P3, R6, UR10, 0x1 ;  /* 0x0000000a06027c11 */ /* 0x008fc8000f8608ff */
[----:B------:R-:W-:-:S05]  /*8bf0*/  LEA.HI.X R3, R6, UR11, R3, 0x1, P3 ;  /* 0x0000000b06037c11 */ /* 0x000fca00098f0c03 */
[----:B------:R2:W-:Y:S04]  /*8c00*/  @!P2 STG.E.128 desc[UR34][R2.64], R44 ;  /* 0x0000002c0200a986 */ /* 0x0005e8000c101d22 */
[----:B-1----:R2:W-:Y:S04]  /*8c10*/  @!P1 STG.E.128 desc[UR34][R2.64+0x80], R40 ;  /* 0x0000802802009986 */ /* 0x0025e8000c101d22 */
[----:B------:R2:W-:Y:S02]  /*8c20*/  @!P0 STG.E.128 desc[UR34][R2.64+0x100], R36 ;  /* 0x0001002402008986 */ /* 0x0005e4000c101d22 */
.L_x_132:
[----:B------:R-:W-:Y:S05]  /*8c30*/  BSYNC.RECONVERGENT B0 ;  /* 0x0000000000007941 */ /* 0x000fea0003800200 */
.L_x_131:
[----:B------:R-:W-:Y:S05]  /*8c40*/  @P5 BRA `(.L_x_90) ;  /* 0x0000000000405947 */ /* 0x000fea0003800000 */
[----:B------:R-:W3:Y:S01]  /*8c50*/  LDCU UR14, c[0x0][0x440] ;  /* 0x00008800ff0e77ac */ /* 0x000ee20008000800 */
[----:B--2---:R-:W-:Y:S01]  /*8c60*/  MOV R3, R0 ;  /* 0x0000000000037202 */ /* 0x004fe20000000f00 */
[----:B------:R-:W-:Y:S01]  /*8c70*/  IMAD R6, R33, UR8, RZ ;  /* 0x0000000821067c24 */ /* 0x000fe2000f8e02ff */
[----:B------:R-:W2:Y:S01]  /*8c80*/  LDCU.64 UR10, c[0x0][0x568] ;  /* 0x0000ad00ff0a77ac */ /* 0x000ea20008000a00 */
[----:B------:R-:W-:Y:S02]  /*8c90*/  IMAD.MOV.U32 R2, RZ, RZ, R4 ;  /* 0x000000ffff027224 */ /* 0x000fe400078e0004 */
[C---:B------:R-:W-:Y:S02]  /*8ca0*/  IMAD R0, R9.reuse, UR9, R6 ;  /* 0x0000000909007c24 */ /* 0x040fe4000f8e0206 */
[----:B------:R-:W-:-:S04]  /*8cb0*/  IMAD.WIDE.U32 R4, R9, UR8, R2 ;  /* 0x0000000809047c25 */ /* 0x000fc8000f8e0002 */
[----:B------:R-:W-:Y:S01]  /*8cc0*/  IMAD.IADD R0, R0, 0x1, R5 ;  /* 0x0000000100007824 */ /* 0x000fe200078e0205 */
[----:B---3--:R-:W-:Y:S02]  /*8cd0*/  ISETP.GE.AND P2, PT, R68, UR14, PT ;  /* 0x0000000e44007c0c */ /* 0x008fe4000bf46270 */
[----:B------:R-:W-:Y:S02]  /*8ce0*/  ISETP.GE.AND P1, PT, R10, UR14, PT ;  /* 0x0000000e0a007c0c */ /* 0x000fe4000bf26270 */
[----:B------:R-:W-:Y:S02]  /*8cf0*/  ISETP.GE.AND P0, PT, R11, UR14, PT ;  /* 0x0000000e0b007c0c */ /* 0x000fe4000bf06270 */
[----:B--2---:R-:W-:-:S04]  /*8d00*/  LEA R2, P3, R4, UR10, 0x1 ;  /* 0x0000000a04027c11 */ /* 0x004fc8000f8608ff */
[----:B------:R-:W-:-:S05]  /*8d10*/  LEA.HI.X R3, R4, UR11, R0, 0x1, P3 ;  /* 0x0000000b04037c11 */ /* 0x000fca00098f0c00 */
[----:B-1----:R3:W-:Y:S04]  /*8d20*/  @!P2 STG.E.128 desc[UR34][R2.64], R56 ;  /* 0x000000380200a986 */ /* 0x0027e8000c101d22 */
[----:B------:R3:W-:Y:S04]  /*8d30*/  @!P1 STG.E.128 desc[UR34][R2.64+0x80], R52 ;  /* 0x0000803402009986 */ /* 0x0007e8000c101d22 */
[----:B------:R3:W-:Y:S02]  /*8d40*/  @!P0 STG.E.128 desc[UR34][R2.64+0x100], R48 ;  /* 0x0001003002008986 */ /* 0x0007e4000c101d22 */
.L_x_90:
[----:B------:R-:W-:Y:S05]  /*8d50*/  BSYNC.RECONVERGENT B1 ;  /* 0x0000000000017941 */ /* 0x000fea0003800200 */
.L_x_68:
[----:B------:R-:W5:Y:S01]  /*8d60*/  LDCU UR9, c[0x0][0x438] ;  /* 0x00008700ff0977ac */ /* 0x000f620008000800 */
[----:B------:R-:W4:Y:S01]  /*8d70*/  LDCU UR10, c[0x0][0x370] ;  /* 0x00006e00ff0a77ac */ /* 0x000f220008000800 */
[----:B-----5:R-:W-:-:S04]  /*8d80*/  UIADD3 UR9, UPT, UPT, UR9, 0x3f, URZ ;  /* 0x0000003f09097890 */ /* 0x020fc8000fffe0ff */
[----:B------:R-:W-:Y:S02]  /*8d90*/  USHF.R.S32.HI UR8, URZ, 0x1f, UR9 ;  /* 0x0000001fff087899 */ /* 0x000fe40008011409 */
[----:B----4-:R-:W-:Y:S02]  /*8da0*/  UIADD3 UR36, UPT, UPT, UR10, UR36, URZ ;  /* 0x000000240a247290 */ /* 0x010fe4000fffe0ff */
[----:B------:R-:W-:Y:S01]  /*8db0*/  ULEA.HI UR8, UR8, UR9, URZ, 0x6 ;  /* 0x0000000908087291 */ /* 0x000fe2000f8f30ff */
[----:B------:R-:W-:-:S03]  /*8dc0*/  UMOV UR10, UR20 ;  /* 0x00000014000a7c82 */ /* 0x000fc60008000000 */
[----:B------:R-:W-:-:S04]  /*8dd0*/  USHF.R.S32.HI UR8, URZ, 0x6, UR8 ;  /* 0x00000006ff087899 */ /* 0x000fc80008011408 */
[----:B------:R-:W-:-:S09]  /*8de0*/  UISETP.GE.AND UP0, UPT, UR36, UR8, UPT ;  /* 0x000000082400728c */ /* 0x000fd2000bf06270 */
[----:B------:R-:W-:Y:S05]  /*8df0*/  BRA.U !UP0, `(.L_x_133) ;  /* 0xffffff7508447547 */ /* 0x000fea000b83ffff */
[----:B------:R-:W-:Y:S05]  /*8e00*/  EXIT ;  /* 0x000000000000794d */ /* 0x000fea0003800000 */
.L_x_134:
        /* <DEDUP_REMOVED lines=15> */
.L_x_2153:


//--------------------- .text._ZN5flash44flash_bwd_dq_dk_dv_loop_seqk_parallel_kernelI23Flash_bwd_kernel_traitsILi192ELi64ELi64ELi8ELi4ELi2ELi2ELb1ELb1EN7cutlass10bfloat16_tE19Flash_kernel_traitsILi192ELi64ELi64ELi8ES3_EELb0ELb0ELb0ELb0ELb0ELb1ELb0EEEvNS_16Flash_bwd_paramsE --------------------------
	.section	.text._ZN5flash44flash_bwd_dq_dk_dv_loop_seqk_parallel_kernelI23Flash_bwd_kernel_traitsILi192ELi64ELi64ELi8ELi4ELi2ELi2ELb1ELb1EN7cutlass10bfloat16_tE19Flash_kernel_traitsILi192ELi64ELi64ELi8ES3_EELb0ELb0ELb0ELb0ELb0ELb1ELb0EEEvNS_16Flash_bwd_paramsE,"ax",@progbits
	.align	128
        .global         _ZN5flash44flash_bwd_dq_dk_dv_loop_seqk_parallel_kernelI23Flash_bwd_kernel_traitsILi192ELi64ELi64ELi8ELi4ELi2ELi2ELb1ELb1EN7cutlass10bfloat16_tE19Flash_kernel_traitsILi192ELi64ELi64ELi8ES3_EELb0ELb0ELb0ELb0ELb0ELb1ELb0EEEvNS_16Flash_bwd_paramsE
        .type           _ZN5flash44flash_bwd_dq_dk_dv_loop_seqk_parallel_kernelI23Flash_bwd_kernel_traitsILi192ELi64ELi64ELi8ELi4ELi2ELi2ELb1ELb1EN7cutlass10bfloat16_tE19Flash_kernel_traitsILi192ELi64ELi64ELi8ES3_EELb0ELb0ELb0ELb0ELb0ELb1ELb0EEEvNS_16Flash_bwd_paramsE,@function
        .size           _ZN5flash44flash_bwd_dq_dk_dv_loop_seqk_parallel_kernelI23Flash_bwd_kernel_traitsILi192ELi64ELi64ELi8ELi4ELi2ELi2ELb1ELb1EN7cutlass10bfloat16_tE19Flash_kernel_traitsILi192ELi64ELi64ELi8ES3_EELb0ELb0ELb0ELb0ELb0ELb1ELb0EEEvNS_16Flash_bwd_paramsE,(.L_x_2154 - _ZN5flash44flash_bwd_dq_dk_dv_loop_seqk_parallel_kernelI23Flash_bwd_kernel_traitsILi192ELi64ELi64ELi8ELi4ELi2ELi2ELb1ELb1EN7cutlass10bfloat16_tE19Flash_kernel_traitsILi192ELi64ELi64ELi8ES3_EELb0ELb0ELb0ELb0ELb0ELb1ELb0EEEvNS_16Flash_bwd_paramsE)
        .other          _ZN5flash44flash_bwd_dq_dk_dv_loop_seqk_parallel_kernelI23Flash_bwd_kernel_traitsILi192ELi64ELi64ELi8ELi4ELi2ELi2ELb1ELb1EN7cutlass10bfloat16_tE19Flash_kernel_traitsILi192ELi64ELi64ELi8ES3_EELb0ELb0ELb0ELb0ELb0ELb1ELb0EEEvNS_16Flash_bwd_paramsE,@"STO_CUDA_ENTRY STV_DEFAULT"
_ZN5flash44flash_bwd_dq_dk_dv_loop_seqk_parallel_kernelI23Flash_bwd_kernel_traitsILi192ELi64ELi64ELi8ELi4ELi2ELi2ELb1ELb1EN7cutlass10bfloat16_tE19Flash_kernel_traitsILi192ELi64ELi64ELi8ES3_EELb0ELb0ELb0ELb0ELb0ELb1ELb0EEEvNS_16Flash_bwd_paramsE:
.text._ZN5flash44flash_bwd_dq_dk_dv_loop_seqk_parallel_kernelI23Flash_bwd_kernel_traitsILi192ELi64ELi64ELi8ELi4ELi2ELi2ELb1ELb1EN7cutlass10bfloat16_tE19Flash_kernel_traitsILi192ELi64ELi64ELi8ES3_EELb0ELb0ELb0ELb0ELb0ELb1ELb0EEEvNS_16Flash_bwd_paramsE:
        /* <DEDUP_REMOVED lines=49> */
.L_x_172:
        /* <DEDUP_REMOVED lines=18> */
[----:B------:R-:W-:Y:S01]  /*0430*/  IMAD.U32 R2, RZ, RZ, UR16 ;  /* 0x00000010ff027e24 */ /* 0x000fe2000f8e00ff */
        /* <DEDUP_REMOVED lines=33> */
.L_x_135:
        /* <DEDUP_REMOVED lines=17> */
[----:B------:R-:W-:-:S03]  /*0760*/  @!UP1 UIMAD UR45, UR37, UR11, UR45 ;  /* 0x0000000b252d92a4 */ /* 0x000fc6000f8e022d */
[----:B------:R-:W-:Y:S01]  /*0770*/  @!UP1 UMOV UR48, UR44 ;  /* 0x0000002c00309c82 */ /* 0x000fe20008000000 */
[----:B------:R-:W-:Y:S01]  /*0780*/  @UP1 UIMAD UR45, UR18, UR9, UR17 ;  /* 0x00000009122d12a4 */ /* 0x000fe2000f8e0211 */
        /* <DEDUP_REMOVED lines=15> */
.L_x_137:
[----:B------:R-:W1:Y:S01]  /*0880*/  LDCU.64 UR16, c[0x0][0x3b8] ;  /* 0x00007700ff1077ac */ /* 0x000e620008000a00 */
[----:B------:R-:W-:-:S04]  /*0890*/  UIADD3 UR8, UPT, UPT, UR40, UR41, URZ ;  /* 0x0000002928087290 */ /* 0x000fc8000fffe0ff */
[----:B-1----:R-:W-:Y:S02]  /*08a0*/  UIMAD.WIDE.U32 UR10, UR8, UR16, URZ ;  /* 0x00000010080a72a5 */ /* 0x002fe4000f8e00ff */
[----:B------:R-:W-:-:S04]  /*08b0*/  UIMAD UR8, UR8, UR17, URZ ;  /* 0x00000011080872a4 */ /* 0x000fc8000f8e02ff */
[----:B------:R-:W-:Y:S01]  /*08c0*/  UIADD3 UR8, UPT, UPT, UR11, UR8, URZ ;  /* 0x000000080b087290 */ /* 0x000fe2000fffe0ff */
[----:B------:R-:W-:-:S05]  /*08d0*/  UMOV UR44, UR10 ;  /* 0x0000000a002c7c82 */ /* 0x000fca0008000000 */
[----:B------:R-:W-:Y:S02]  /*08e0*/  MOV R21, UR8 ;  /* 0x0000000800157c02 */ /* 0x000fe40008000f00 */
.L_x_138:
        /* <DEDUP_REMOVED lines=44> */
.L_x_139:
[----:B------:R-:W1:Y:S01]  /*0bb0*/  LDCU.64 UR14, c[0x0][0x3c0] ;  /* 0x00007800ff0e77ac */ /* 0x000e620008000a00 */
[----:B------:R-:W-:-:S04]  /*0bc0*/  UIADD3 UR8, UPT, UPT, UR40, UR41, URZ ;  /* 0x0000002928087290 */ /* 0x000fc8000fffe0ff */
[----:B-1----:R-:W-:Y:S02]  /*0bd0*/  UIMAD.WIDE.U32 UR10, UR8, UR14, URZ ;  /* 0x0000000e080a72a5 */ /* 0x002fe4000f8e00ff */
[----:B------:R-:W-:-:S04]  /*0be0*/  UIMAD UR8, UR8, UR15, URZ ;  /* 0x0000000f080872a4 */ /* 0x000fc8000f8e02ff */
[----:B------:R-:W-:Y:S01]  /*0bf0*/  UIADD3 UR8, UPT, UPT, UR11, UR8, URZ ;  /* 0x000000080b087290 */ /* 0x000fe2000fffe0ff */
[----:B------:R-:W-:-:S05]  /*0c00*/  UMOV UR46, UR10 ;  /* 0x0000000a002e7c82 */ /* 0x000fca0008000000 */
[----:B------:R-:W-:-:S07]  /*0c10*/  MOV R18, UR8 ;  /* 0x0000000800127c02 */ /* 0x000fce0008000f00 */
.L_x_140:
        /* <DEDUP_REMOVED lines=27> */
.L_x_141:
[----:B------:R-:W-:Y:S02]  /*0dd0*/  UIMAD.WIDE.U32 UR52, UR62, UR18, URZ ;  /* 0x000000123e3472a5 */ /* 0x000fe4000f8e00ff */
[----:B------:R-:W-:-:S04]  /*0de0*/  UIMAD UR8, UR63, UR18, URZ ;  /* 0x000000123f0872a4 */ /* 0x000fc8000f8e02ff */
[----:B------:R-:W-:Y:S02]  /*0df0*/  UIADD3 UR8, UPT, UPT, UR53, UR8, URZ ;  /* 0x0000000835087290 */ /* 0x000fe4000fffe0ff */
.L_x_142:
        /* <DEDUP_REMOVED lines=20> */
.L_x_143:
[----:B------:R-:W1:Y:S01]  /*0f40*/  LDCU UR54, c[0x0][0x434] ;  /* 0x00008680ff3677ac */ /* 0x000e620008000800 */
[----:B------:R-:W-:-:S04]  /*0f50*/  UIMAD UR11, UR37, UR19, UR24 ;  /* 0x00000013250b72a4 */ /* 0x000fc8000f8e0218 */
[----:B-1----:R-:W-:Y:S02]  /*0f60*/  UIMAD UR54, UR11, UR54, URZ ;  /* 0x000000360b3672a4 */ /* 0x002fe4000f8e02ff */
.L_x_144:
        /* <DEDUP_REMOVED lines=11> */
.L_x_145:
[----:B------:R-:W1:Y:S01]  /*1020*/  LDCU UR53, c[0x0][0x444] ;  /* 0x00008880ff3577ac */ /* 0x000e620008000800 */
[----:B------:R-:W-:-:S04]  /*1030*/  UIMAD UR10, UR37, UR19, UR24 ;  /* 0x00000013250a72a4 */ /* 0x000fc8000f8e0218 */
[----:B-1----:R-:W-:-:S12]  /*1040*/  UIMAD UR53, UR10, UR53, URZ ;  /* 0x000000350a3572a4 */ /* 0x002fd8000f8e02ff */
.L_x_146:
[----:B------:R-:W1:Y:S01]  /*1050*/  S2R R25, SR_TID.X ;  /* 0x0000000000197919 */ /* 0x000e620000002100 */
[----:B------:R-:W-:Y:S01]  /*1060*/  USHF.R.S32.HI UR10, URZ, 0x1f, UR9 ;  /* 0x0000001fff0a7899 */ /* 0x000fe20008011409 */
[----:B------:R-:W2:Y:S01]  /*1070*/  LDC.64 R12, c[0x0][0x3b0] ;  /* 0x0000ec00ff0c7b82 */ /* 0x000ea20000000a00 */
[----:B------:R-:W-:Y:S01]  /*1080*/  UIADD3 UR52, UP1, UP0, UR60, UR52, UR9 ;  /* 0x000000343c347290 */ /* 0x000fe2000f83e009 */
[----:B------:R-:W-:Y:S01]  /*1090*/  MOV R9, RZ ;  /* 0x000000ff00097202 */ /* 0x000fe20000000f00 */
        /* <DEDUP_REMOVED lines=9> */
[----:B------:R-:W-:-:S04]  /*1130*/  ULEA UR54, UR49, UR54, 0x6 ;  /* 0x0000003631367291 */ /* 0x000fc8000f8e30ff */
[----:B---3--:R-:W-:Y:S02]  /*1140*/  UIMAD.WIDE UR56, UR54, 0x4, UR56 ;  /* 0x00000004363878a5 */ /* 0x008fe4000f8e0238 */
[----:B-----5:R-:W-:Y:S01]  /*1150*/  UIMAD UR18, UR47, UR8, URZ ;  /* 0x000000082f1272a4 */ /* 0x020fe2000f8e02ff */
[----:B-1----:R-:W-:Y:S01]  /*1160*/  IMAD.SHL.U32 R26, R25, 0x8, RZ ;  /* 0x00000008191a7824 */ /* 0x002fe200078e00ff */
[--C-:B------:R-:W-:Y:S01]  /*1170*/  SHF.R.U32.HI R24, RZ, 0x3, R25.reuse ;  /* 0x00000003ff187819 */ /* 0x100fe20000011619 */
[----:B------:R-:W-:Y:S01]  /*1180*/  IMAD.U32 R0, RZ, RZ, UR8 ;  /* 0x00000008ff007e24 */ /* 0x000fe2000f8e00ff */
[----:B------:R-:W-:Y:S01]  /*1190*/  UIMAD UR18, UR43, UR9, UR18 ;  /* 0x000000092b1272a4 */ /* 0x000fe2000f8e0212 */
[----:B------:R-:W-:Y:S01]  /*11a0*/  IMAD.U32 R4, RZ, RZ, UR10 ;  /* 0x0000000aff047e24 */ /* 0x000fe2000f8e00ff */
[----:B------:R-:W-:Y:S02]  /*11b0*/  LOP3.LUT R8, R26, 0x38, RZ, 0xc0, !PT ;  /* 0x000000381a087812 */ /* 0x000fe400078ec0ff */
[----:B------:R-:W-:-:S02]  /*11c0*/  SHF.R.U32.HI R16, RZ, 0x5, R25 ;  /* 0x00000005ff107819 */ /* 0x000fc40000011619 */
[----:B------:R-:W-:Y:S01]  /*11d0*/  IADD3 R2, P0, PT, R8, UR58, RZ ;  /* 0x0000003a08027c10 */ /* 0x000fe2000ff1e0ff */
[----:B------:R-:W1:Y:S01]  /*11e0*/  LDCU.64 UR58, c[0x0][0x5e8] ;  /* 0x0000bd00ff3a77ac */ /* 0x000e620008000a00 */
[----:B------:R-:W-:-:S03]  /*11f0*/  LOP3.LUT R11, R25, 0x1f, RZ, 0xc0, !PT ;  /* 0x0000001f190b7812 */ /* 0x000fc600078ec0ff */
[----:B------:R-:W-:Y:S01]  /*1200*/  IMAD.X R3, RZ, RZ, UR50, P0 ;  /* 0x00000032ff037e24 */ /* 0x000fe200080e06ff */
[----:B------:R-:W-:Y:S01]  /*1210*/  USHF.L.U64.HI UR50, UR8, 0x5, UR9 ;  /* 0x0000000508327899 */ /* 0x000fe20008010209 */
[----:B------:R-:W-:Y:S01]  /*1220*/  IMAD R11, R16, UR55, R11 ;  /* 0x00000037100b7c24 */ /* 0x000fe2000f8e020b */
[----:B------:R-:W-:Y:S01]  /*1230*/  USHF.L.U32 UR55, UR55, 0x6, URZ ;  /* 0x0000000637377899 */ /* 0x000fe200080006ff */
[----:B------:R-:W-:-:S04]  /*1240*/  IMAD.WIDE.U32 R2, R0, UR43, R2 ;  /* 0x0000002b00027c25 */ /* 0x000fc8000f8e0002 */
[----:B------:R-:W-:Y:S01]  /*1250*/  IMAD.U32 R0, RZ, RZ, UR11 ;  /* 0x0000000bff007e24 */ /* 0x000fe2000f8e00ff */
[----:B------:R-:W-:Y:S01]  /*1260*/  IADD3 R3, PT, PT, R3, UR18, RZ ;  /* 0x0000001203037c10 */ /* 0x000fe2000fffe0ff */
[----:B------:R-:W3:Y:S02]  /*1270*/  LDCU.64 UR18, c[0x0][0x3c8] ;  /* 0x00007900ff1277ac */ /* 0x000ee40008000a00 */
[----:B------:R-:W-:Y:S01]  /*1280*/  IMAD.WIDE.U32 R2, R4, UR24, R2 ;  /* 0x0000001804027c25 */ /* 0x000fe2000f8e0002 */
[----:B------:R-:W5:Y:S03]  /*1290*/  LDCU.64 UR10, c[0x0][0x550] ;  /* 0x0000aa00ff0a77ac */ /* 0x000f660008000a00 */
[----:B------:R-:W-:Y:S01]  /*12a0*/  IMAD R3, R0, UR24, R3 ;  /* 0x0000001800037c24 */ /* 0x000fe2000f8e0203 */
[----:B-1----:R-:W-:Y:S01]  /*12b0*/  UIMAD.WIDE UR58, UR53, 0x4, UR58 ;  /* 0x00000004353a78a5 */ /* 0x002fe2000f8e023a */
        /* <DEDUP_REMOVED lines=8> */
[----:B---3--:R-:W-:Y:S01]  /*1340*/  IMAD.U32 R0, RZ, RZ, UR18 ;  /* 0x00000012ff007e24 */ /* 0x008fe2000f8e00ff */
[----:B------:R-:W1:Y:S01]  /*1350*/  LDCU.64 UR8, c[0x0][0x380] ;  /* 0x00007000ff0877ac */ /* 0x000e620008000a00 */
[----:B----4-:R-:W-:Y:S01]  /*1360*/  IMAD.WIDE.U32 R4, R14, UR22, RZ ;  /* 0x000000160e047c25 */ /* 0x010fe2000f8e00ff */
[----:B-----5:R-:W-:-:S03]  /*1370*/  LEA R32, P2, R6, UR10, 0x1 ;  /* 0x0000000a06207c11 */ /* 0x020fc6000f8408ff */
[----:B------:R-:W-:Y:S01]  /*1380*/  IMAD.WIDE.U32 R2, R0, UR24, R2 ;  /* 0x0000001800027c25 */ /* 0x000fe2000f8e0002 */
[----:B------:R-:W-:Y:S02]  /*1390*/  SEL R4, R4, RZ, P5 ;  /* 0x000000ff04047207 */ /* 0x000fe40002800000 */
[----:B------:R-:W-:Y:S01]  /*13a0*/  LEA.HI.X R33, R6, UR11, R16, 0x1, P2 ;  /* 0x0000000b06217c11 */ /* 0x000fe200090f0c10 */
[----:B------:R-:W-:Y:S01]  /*13b0*/  IMAD.U32 R0, RZ, RZ, UR19 ;  /* 0x00000013ff007e24 */ /* 0x000fe2000f8e00ff */
[----:B------:R-:W2:Y:S01]  /*13c0*/  LDCU.64 UR18, c[0x0][0x570] ;  /* 0x0000ae00ff1277ac */ /* 0x000ea20008000a00 */
[----:B------:R-:W-:Y:S01]  /*13d0*/  IMAD R7, R15, UR22, R5 ;  /* 0x000000160f077c24 */ /* 0x000fe2000f8e0205 */
[----:B------:R-:W-:Y:S01]  /*13e0*/  IADD3 R14, P1, P0, R11, UR52, R4 ;  /* 0x000000340b0e7c10 */ /* 0x000fe2000f83e004 */
[----:B------:R-:W-:Y:S01]  /*13f0*/  IMAD R3, R0, UR24, R3 ;  /* 0x0000001800037c24 */ /* 0x000fe2000f8e0203 */
[----:B------:R-:W-:Y:S01]  /*1400*/  SHF.R.S32.HI R5, RZ, 0x1f, R11 ;  /* 0x0000001fff057819 */ /* 0x000fe2000001140b */
[----:B------:R3:W-:Y:S01]  /*1410*/  STL.64 [R1+0x48], R32 ;  /* 0x0000482001007387 */ /* 0x0007e20000100a00 */
[----:B------:R-:W-:Y:S01]  /*1420*/  SEL R0, R7, RZ, P5 ;  /* 0x000000ff07007207 */ /* 0x000fe20002800000 */
[----:B------:R-:W-:Y:S01]  /*1430*/  IMAD.WIDE.U32 R2, R24, R12, R2 ;  /* 0x0000000c18027225 */ /* 0x000fe200078e0002 */
[----:B------:R-:W-:-:S02]  /*1440*/  MOV R4, UR55 ;  /* 0x0000003700047c02 */ /* 0x000fc40008000f00 */
[----:B------:R-:W-:Y:S01]  /*1450*/  IADD3.X R5, PT, PT, R5, UR51, R0, P1, P0 ;  /* 0x0000003305057c10 */ /* 0x000fe20008fe0400 */
[----:B------:R-:W-:Y:S01]  /*1460*/  IMAD R3, R24, R13, R3 ;  /* 0x0000000d18037224 */ /* 0x000fe200078e0203 */
[----:B------:R-:W-:Y:S01]  /*1470*/  IADD3 R0, P0, PT, R14, UR55, RZ ;  /* 0x000000370e007c10 */ /* 0x000fe2000ff1e0ff */
[----:B------:R-:W-:Y:S01]  /*1480*/  IMAD.SHL.U32 R11, R12, 0x20, RZ ;  /* 0x000000200c0b7824 */ /* 0x000fe200078e00ff */
[----:B-1----:R-:W-:Y:S02]  /*1490*/  LEA R30, P1, R2, UR8, 0x1 ;  /* 0x00000008021e7c11 */ /* 0x002fe4000f8208ff */
[----:B------:R-:W-:Y:S01]  /*14a0*/  LEA.HI.X.SX32 R4, R4, R5, 0x1, P0 ;  /* 0x0000000504047211 */ /* 0x000fe200000f0eff */
[----:B------:R-:W-:Y:S01]  /*14b0*/  VIADD R5, R24, 0x20 ;  /* 0x0000002018057836 */ /* 0x000fe20000000000 */
[----:B--2---:R-:W-:Y:S01]  /*14c0*/  LEA R22, P0, R0, UR18, 0x2 ;  /* 0x0000001200167c11 */ /* 0x004fe2000f8010ff */
[----:B------:R-:W-:Y:S01]  /*14d0*/  UMOV UR18, UR58 ;  /* 0x0000003a00127c82 */ /* 0x000fe20008000000 */
[----:B------:R-:W-:-:S02]  /*14e0*/  LEA.HI.X R31, R2, UR9, R3, 0x1, P1 ;  /* 0x00000009021f7c11 */ /* 0x000fc400088f0c03 */
[----:B------:R-:W-:Y:S01]  /*14f0*/  LEA.HI.X R23, R0, UR19, R4, 0x2, P0 ;  /* 0x0000001300177c11 */ /* 0x000fe200080f1404 */
[----:B------:R-:W-:Y:S01]  /*1500*/  UMOV UR19, UR59 ;  /* 0x0000003b00137c82 */ /* 0x000fe20008000000 */
[----:B------:R-:W-:Y:S01]  /*1510*/  IADD3 R17, P0, PT, R24, 0x20, RZ ;  /* 0x0000002018117810 */ /* 0x000fe20007f1e0ff */
[----:B------:R3:W-:Y:S01]  /*1520*/  STL.64 [R1+0x40], R30 ;  /* 0x0000401e01007387 */ /* 0x0007e20000100a00 */
[----:B------:R-:W-:Y:S02]  /*1530*/  SHF.L.U64.HI R13, R12, 0x5, R13 ;  /* 0x000000050c0d7819 */ /* 0x000fe4000001020d */
[----:B------:R-:W-:Y:S01]  /*1540*/  IADD3.X R19, PT, PT, RZ, RZ, RZ, P0, !PT ;  /* 0x000000ffff137210 */ /* 0x000fe200007fe4ff */
[----:B------:R3:W-:Y:S01]  /*1550*/  STL.64 [R1+0x30], R22 ;  /* 0x0000301601007387 */ /* 0x0007e20000100a00 */
        /* <DEDUP_REMOVED lines=14> */
.L_x_148:
[----:B------:R-:W1:Y:S01]  /*1640*/  LDCU.64 UR14, c[0x0][0x5c0] ;  /* 0x0000b800ff0e77ac */ /* 0x000e620008000a00 */
[----:B------:R-:W-:-:S04]  /*1650*/  UIADD3 UR8, UPT, UPT, UR40, UR41, URZ ;  /* 0x0000002928087290 */ /* 0x000fc8000fffe0ff */
[----:B-1----:R-:W-:Y:S02]  /*1660*/  UIMAD.WIDE.U32 UR18, UR8, UR14, URZ ;  /* 0x0000000e081272a5 */ /* 0x002fe4000f8e00ff */
[----:B------:R-:W-:-:S04]  /*1670*/  UIMAD UR8, UR8, UR15, URZ ;  /* 0x0000000f080872a4 */ /* 0x000fc8000f8e02ff */
[----:B------:R-:W-:-:S06]  /*1680*/  UIADD3 UR8, UPT, UPT, UR19, UR8, URZ ;  /* 0x0000000813087290 */ /* 0x000fcc000fffe0ff */
[----:B------:R-:W-:Y:S02]  /*1690*/  MOV R0, UR8 ;  /* 0x0000000800007c02 */ /* 0x000fe40008000f00 */
.L_x_149:
        /* <DEDUP_REMOVED lines=13> */
.L_x_150:
[----:B------:R-:W1:Y:S01]  /*1770*/  LDCU.64 UR10, c[0x0][0x5c8] ;  /* 0x0000b900ff0a77ac */ /* 0x000e620008000a00 */
[----:B------:R-:W-:-:S04]  /*1780*/  UIADD3 UR40, UPT, UPT, UR40, UR41, URZ ;  /* 0x0000002928287290 */ /* 0x000fc8000fffe0ff */
[----:B-1----:R-:W-:Y:S02]  /*1790*/  UIMAD.WIDE.U32 UR16, UR40, UR10, URZ ;  /* 0x0000000a281072a5 */ /* 0x002fe4000f8e00ff */
[----:B------:R-:W-:-:S04]  /*17a0*/  UIMAD UR40, UR40, UR11, URZ ;  /* 0x0000000b282872a4 */ /* 0x000fc8000f8e02ff */
[----:B------:R-:W-:-:S06]  /*17b0*/  UIADD3 UR40, UPT, UPT, UR17, UR40, URZ ;  /* 0x0000002811287290 */ /* 0x000fcc000fffe0ff */
[----:B------:R-:W-:-:S07]  /*17c0*/  MOV R10, UR40 ;  /* 0x00000028000a7c02 */ /* 0x000fce0008000f00 */
.L_x_151:
        /* <DEDUP_REMOVED lines=16> */
[----:B------:R-:W1:Y:S01]  /*18d0*/  LDCU.64 UR8, c[0x0][0x560] ;  /* 0x0000ac00ff0877ac */ /* 0x000e620008000a00 */
[----:B------:R-:W-:Y:S02]  /*18e0*/  MOV R2, R4 ;  /* 0x0000000400027202 */ /* 0x000fe40000000f00 */
[----:B------:R-:W-:-:S03]  /*18f0*/  MOV R3, R0 ;  /* 0x0000000000037202 */ /* 0x000fc60000000f00 */
[----:B------:R-:W-:-:S04]  /*1900*/  IMAD.WIDE.U32 R6, R24, UR14, R2 ;  /* 0x0000000e18067c25 */ /* 0x000fc8000f8e0002 */
[----:B------:R-:W-:Y:S01]  /*1910*/  IMAD R3, R24, UR15, R7 ;  /* 0x0000000f18037c24 */ /* 0x000fe2000f8e0207 */
[----:B-1----:R-:W-:-:S04]  /*1920*/  LEA R2, P0, R6, UR8, 0x1 ;  /* 0x0000000806027c11 */ /* 0x002fc8000f8008ff */
[----:B------:R-:W-:-:S05]  /*1930*/  LEA.HI.X R3, R6, UR9, R3, 0x1, P0 ;  /* 0x0000000906037c11 */ /* 0x000fca00080f0c03 */
[----:B------:R1:W-:Y:S04]  /*1940*/  STG.E.128 desc[UR34][R2.64], RZ ;  /* 0x000000ff02007986 */ /* 0x0003e8000c101d22 */
[----:B------:R1:W-:Y:S04]  /*1950*/  STG.E.128 desc[UR34][R2.64+0x80], RZ ;  /* 0x000080ff02007986 */ /* 0x0003e8000c101d22 */
[----:B------:R1:W-:Y:S02]  /*1960*/  STG.E.128 desc[UR34][R2.64+0x100], RZ ;  /* 0x000100ff02007986 */ /* 0x0003e4000c101d22 */
.L_x_153:
[----:B------:R-:W-:Y:S05]  /*1970*/  BSYNC.RECONVERGENT B0 ;  /* 0x0000000000007941 */ /* 0x000fea0003800200 */
.L_x_152:
[----:B------:R-:W-:Y:S04]  /*1980*/  BSSY.RECONVERGENT B0, `(.L_x_154) ;  /* 0x000000d000007945 */ /* 0x000fe80003800200 */
[----:B------:R-:W-:Y:S05]  /*1990*/  @P1 BRA `(.L_x_155) ;  /* 0x00000000002c1947 */ /* 0x000fea0003800000 */
[----:B------:R-:W2:Y:S01]  /*19a0*/  LDCU.64 UR8, c[0x0][0x560] ;  /* 0x0000ac00ff0877ac */ /* 0x000ea20008000a00 */
[----:B------:R-:W-:Y:S01]  /*19b0*/  MOV R5, R0 ;  /* 0x0000000000057202 */ /* 0x000fe20000000f00 */
[----:B-1----:R-:W-:Y:S02]  /*19c0*/  IMAD R2, R19, UR14, RZ ;  /* 0x0000000e13027c24 */ /* 0x002fe4000f8e02ff */
[----:B------:R-:W-:-:S04]  /*19d0*/  IMAD.WIDE.U32 R4, R17, UR14, R4 ;  /* 0x0000000e11047c25 */ /* 0x000fc8000f8e0004 */
[----:B------:R-:W-:-:S05]  /*19e0*/  IMAD R0, R17, UR15, R2 ;  /* 0x0000000f11007c24 */ /* 0x000fca000f8e0202 */
[----:B------:R-:W-:Y:S02]  /*19f0*/  IADD3 R0, PT, PT, R5, R0, RZ ;  /* 0x0000000005007210 */ /* 0x000fe40007ffe0ff */
[----:B--2---:R-:W-:-:S04]  /*1a00*/  LEA R2, P0, R4, UR8, 0x1 ;  /* 0x0000000804027c11 */ /* 0x004fc8000f8008ff */
[----:B------:R-:W-:-:S05]  /*1a10*/  LEA.HI.X R3, R4, UR9, R0, 0x1, P0 ;  /* 0x0000000904037c11 */ /* 0x000fca00080f0c00 */
[----:B------:R2:W-:Y:S04]  /*1a20*/  STG.E.128 desc[UR34][R2.64], RZ ;  /* 0x000000ff02007986 */ /* 0x0005e8000c101d22 */
[----:B------:R2:W-:Y:S04]  /*1a30*/  STG.E.128 desc[UR34][R2.64+0x80], RZ ;  /* 0x000080ff02007986 */ /* 0x0005e8000c101d22 */
[----:B------:R2:W-:Y:S02]  /*1a40*/  STG.E.128 desc[UR34][R2.64+0x100], RZ ;  /* 0x000100ff02007986 */ /* 0x0005e4000c101d22 */
.L_x_155:
[----:B------:R-:W-:Y:S05]  /*1a50*/  BSYNC.RECONVERGENT B0 ;  /* 0x0000000000007941 */ /* 0x000fea0003800200 */
.L_x_154:
[----:B------:R-:W4:Y:S01]  /*1a60*/  LDCU.64 UR8, c[0x0][0x5e0] ;  /* 0x0000bc00ff0877ac */ /* 0x000f220008000a00 */
[----:B-12---:R-:W-:Y:S01]  /*1a70*/  MOV R2, UR10 ;  /* 0x0000000a00027c02 */ /* 0x006fe20008000f00 */
[----:B------:R-:W-:Y:S01]  /*1a80*/  BSSY.RECONVERGENT B0, `(.L_x_156) ;  /* 0x0000015000007945 */ /* 0x000fe20003800200 */
[----:B------:R-:W-:-:S03]  /*1a90*/  UIMAD UR27, UR27, UR10, URZ ;  /* 0x0000000a1b1b72a4 */ /* 0x000fc6000f8e02ff */
[----:B------:R-:W-:Y:S01]  /*1aa0*/  IMAD.WIDE.U32 R2, R2, UR30, R8 ;  /* 0x0000001e02027c25 */ /* 0x000fe2000f8e0008 */
[----:B------:R-:W-:Y:S02]  /*1ab0*/  UIMAD UR27, UR30, UR11, UR27 ;  /* 0x0000000b1e1b72a4 */ /* 0x000fe4000f8e021b */
[----:B------:R-:W-:-:S04]  /*1ac0*/  IADD3 R2, P0, PT, R2, UR16, RZ ;  /* 0x0000001002027c10 */ /* 0x000fc8000ff1e0ff */
[----:B------:R-:W-:Y:S02]  /*1ad0*/  IADD3.X R3, PT, PT, R10, UR27, R3, P0, !PT ;  /* 0x0000001b0a037c10 */ /* 0x000fe400087fe403 */
[----:B----4-:R-:W-:Y:S02]  /*1ae0*/  MOV R4, UR8 ;  /* 0x0000000800047c02 */ /* 0x010fe40008000f00 */
[----:B------:R-:W-:-:S03]  /*1af0*/  MOV R0, UR9 ;  /* 0x0000000900007c02 */ /* 0x000fc60008000f00 */
        /* <DEDUP_REMOVED lines=13> */
.L_x_157:
[----:B------:R-:W-:Y:S05]  /*1bd0*/  BSYNC.RECONVERGENT B0 ;  /* 0x0000000000007941 */ /* 0x000fea0003800200 */
.L_x_156:
        /* <DEDUP_REMOVED lines=11> */
[----:B------:R1:W-:Y:S01]  /*1c90*/  STG.E.128 desc[UR34][R2.64+0x100], RZ ;  /* 0x000100ff02007986 */ /* 0x0003e2000c101d22 */
[----:B------:R-:W-:Y:S05]  /*1ca0*/  BRA `(.L_x_158) ;  /* 0x0000005800ec7947 */ /* 0x000fea0003800000 */
.L_x_147:
[----:B------:R-:W-:Y:S01]  /*1cb0*/  UIADD3 UR37, UPT, UPT, -UR30, UR33, URZ ;  /* 0x000000211e257290 */ /* 0x000fe2000fffe1ff */
[----:B------:R-:W-:Y:S01]  /*1cc0*/  IMAD.U32 R0, RZ, RZ, UR14 ;  /* 0x0000000eff007e24 */ /* 0x000fe2000f8e00ff */
[----:B------:R-:W1:Y:S01]  /*1cd0*/  LDCU.64 UR10, c[0x0][0x3d8] ;  /* 0x00007b00ff0a77ac */ /* 0x000e620008000a00 */
[----:B------:R-:W-:Y:S01]  /*1ce0*/  IMAD.U32 R2, RZ, RZ, UR16 ;  /* 0x00000010ff027e24 */ /* 0x000fe2000f8e00ff */
[----:B------:R-:W-:Y:S01]  /*1cf0*/  SHF.R.U32.HI R27, RZ, 0x1, R25 ;  /* 0x00000001ff1b7819 */ /* 0x000fe20000011619 */
[----:B------:R-:W-:Y:S01]  /*1d00*/  IMAD.U32 R14, RZ, RZ, UR43 ;  /* 0x0000002bff0e7e24 */ /* 0x000fe2000f8e00ff */
[----:B------:R-:W2:Y:S01]  /*1d10*/  LDCU.64 UR8, c[0x0][0x3d0] ;  /* 0x00007a00ff0877ac */ /* 0x000ea20008000a00 */
[----:B------:R-:W-:Y:S01]  /*1d20*/  ISETP.GE.AND P4, PT, R24, UR37, PT ;  /* 0x0000002518007c0c */ /* 0x000fe2000bf86270 */
[----:B------:R-:W-:Y:S01]  /*1d30*/  IMAD.WIDE.U32 R2, R2, UR30, R8 ;  /* 0x0000001e02027c25 */ /* 0x000fe2000f8e0008 */
[----:B------:R-:W-:Y:S01]  /*1d40*/  ISETP.GE.AND P3, PT, R5, UR37, PT ;  /* 0x0000002505007c0c */ /* 0x000fe2000bf66270 */
[----:B------:R-:W-:Y:S01]  /*1d50*/  UIMAD UR42, UR49, -0x40, UR42 ;  /* 0xffffffc0312a78a4 */ /* 0x000fe2000f8e022a */
[----:B------:R-:W-:Y:S01]  /*1d60*/  @P5 BAR.SYNC.DEFER_BLOCKING 0x0 ;  /* 0x0000000000005b1d */ /* 0x000fe20000010000 */
[----:B------:R-:W-:Y:S01]  /*1d70*/  UIMAD UR45, UR27, UR14, URZ ;  /* 0x0000000e1b2d72a4 */ /* 0x000fe2000f8e02ff */
[----:B------:R-:W-:Y:S01]  /*1d80*/  LOP3.LUT R16, R26, 0x1f8, RZ, 0xc0, !PT ;  /* 0x000001f81a107812 */ /* 0x000fe200078ec0ff */
[----:B------:R-:W-:-:S02]  /*1d90*/  UIMAD UR27, UR27, UR16, URZ ;  /* 0x000000101b1b72a4 */ /* 0x000fc4000f8e02ff */
[----:B------:R-:W-:Y:S01]  /*1da0*/  ISETP.GE.AND P2, PT, R5, UR42, PT ;  /* 0x0000002a05007c0c */ /* 0x000fe2000bf46270 */
[----:B------:R-:W-:Y:S01]  /*1db0*/  IMAD.WIDE.U32 R4, R0, UR30, R8 ;  /* 0x0000001e00047c25 */ /* 0x000fe2000f8e0008 */
[----:B------:R-:W-:Y:S01]  /*1dc0*/  UIMAD UR45, UR30, UR15, UR45 ;  /* 0x0000000f1e2d72a4 */ /* 0x000fe2000f8e022d */
[----:B------:R-:W-:Y:S01]  /*1dd0*/  SHF.R.U32.HI R8, RZ, 0x2, R25 ;  /* 0x00000002ff087819 */ /* 0x000fe20000011619 */
[----:B------:R-:W-:Y:S01]  /*1de0*/  UIMAD UR27, UR30, UR17, UR27 ;  /* 0x000000111e1b72a4 */ /* 0x000fe2000f8e021b */
[----:B------:R-:W-:Y:S01]  /*1df0*/  LOP3.LUT R0, R27, 0x30, RZ, 0xc0, !PT ;  /* 0x000000301b007812 */ /* 0x000fe200078ec0ff */
[----:B---3--:R-:W3:Y:S01]  /*1e00*/  @!P3 LDC.64 R22, c[0x0][0x390] ;  /* 0x0000e400ff16bb82 */ /* 0x008ee20000000a00 */
[----:B------:R-:W-:Y:S01]  /*1e10*/  IADD3 R6, P1, PT, R4, UR46, RZ ;  /* 0x0000002e04067c10 */ /* 0x000fe2000ff3e0ff */
[----:B------:R-:W-:Y:S01]  /*1e20*/  IMAD.U32 R9, RZ, RZ, UR43 ;  /* 0x0000002bff097e24 */ /* 0x000fe2000f8e00ff */
[----:B------:R-:W-:Y:S01]  /*1e30*/  IADD3 R4, P0, PT, R2, UR44, RZ ;  /* 0x0000002c02047c10 */ /* 0x000fe2000ff1e0ff */
[----:B-1----:R-:W-:Y:S01]  /*1e40*/  IMAD R2, R20, UR10, RZ ;  /* 0x0000000a14027c24 */ /* 0x002fe2000f8e02ff */
[----:B------:R-:W-:-:S02]  /*1e50*/  IADD3.X R7, PT, PT, R18, UR45, R5, P1, !PT ;  /* 0x0000002d12077c10 */ /* 0x000fc40008ffe405 */
[----:B------:R-:W-:Y:S01]  /*1e60*/  LOP3.LUT R28, R0, 0x7, R8, 0xf8, !PT ;  /* 0x00000007001c7812 */ /* 0x000fe200078ef808 */
[----:B--2---:R-:W-:Y:S01]  /*1e70*/  IMAD R0, R20, UR8, RZ ;  /* 0x0000000814007c24 */ /* 0x004fe2000f8e02ff */
[----:B------:R-:W-:Y:S01]  /*1e80*/  IADD3.X R5, PT, PT, R21, UR27, R3, P0, !PT ;  /* 0x0000001b15057c10 */ /* 0x000fe200087fe403 */
[C---:B------:R-:W-:Y:S01]  /*1e90*/  IMAD R8, R10.reuse, UR11, R2 ;  /* 0x0000000b0a087c24 */ /* 0x040fe2000f8e0202 */
[----:B------:R-:W1:Y:S01]  /*1ea0*/  @!P4 LDC.64 R20, c[0x0][0x390] ;  /* 0x0000e400ff14cb82 */ /* 0x000e620000000a00 */
[----:B------:R-:W-:Y:S01]  /*1eb0*/  IMAD.WIDE.U32 R2, R10, UR10, R6 ;  /* 0x0000000a0a027c25 */ /* 0x000fe2000f8e0006 */
[----:B------:R-:W-:Y:S01]  /*1ec0*/  @!P2 LEA R14, P1, R14, R32, 0x1 ;  /* 0x000000200e0ea211 */ /* 0x000fe200078208ff */
[----:B------:R2:W-:Y:S01]  /*1ed0*/  STL [R1+0x38], R28 ;  /* 0x0000381c01007387 */ /* 0x0005e20000100800 */
[C---:B------:R-:W-:Y:S01]  /*1ee0*/  @!P2 LEA R12, P0, R11.reuse, R30, 0x1 ;  /* 0x0000001e0b0ca211 */ /* 0x040fe200078008ff */
[----:B------:R-:W-:Y:S01]  /*1ef0*/  IMAD.U32 R7, RZ, RZ, UR50 ;  /* 0x00000032ff077e24 */ /* 0x000fe2000f8e00ff */
[----:B------:R-:W-:Y:S01]  /*1f00*/  LOP3.LUT R16, R16, 0x38, R25, 0x78, !PT ;  /* 0x0000003810107812 */ /* 0x000fe200078e7819 */
[----:B------:R-:W-:Y:S01]  /*1f10*/  IMAD R6, R10, UR9, R0 ;  /* 0x000000090a067c24 */ /* 0x000fe2000f8e0200 */
[----:B------:R-:W-:Y:S01]  /*1f20*/  @!P2 LEA.HI.X R13, R11, R31, R13, 0x1, P0 ;  /* 0x0000001f0b0da211 */ /* 0x000fe200000f0c0d */
[----:B------:R-:W-:Y:S01]  /*1f30*/  IMAD.IADD R3, R3, 0x1, R8 ;  /* 0x0000000103037824 */ /* 0x000fe200078e0208 */
[----:B------:R-:W-:Y:S01]  /*1f40*/  @!P2 LEA.HI.X R15, R9, R33, R7, 0x1, P1 ;  /* 0x00000021090fa211 */ /* 0x000fe200008f0c07 */
[----:B------:R-:W-:Y:S01]  /*1f50*/  VIADD R0, R28, 0x8 ;  /* 0x000000081c007836 */ /* 0x000fe20000000000 */
[----:B------:R-:W-:Y:S01]  /*1f60*/  ISETP.GE.AND P5, PT, R24, UR42, PT ;  /* 0x0000002a18007c0c */ /* 0x000fe2000bfa6270 */
[----:B------:R-:W-:Y:S01]  /*1f70*/  IMAD.WIDE.U32 R4, R10, UR8, R4 ;  /* 0x000000080a047c25 */ /* 0x000fe2000f8e0004 */
[----:B------:R-:W4:Y:S02]  /*1f80*/  LDCU UR10, c[0x0][0x590] ;  /* 0x0000b200ff0a77ac */ /* 0x000f240008000800 */
[----:B------:R-:W-:Y:S01]  /*1f90*/  ISETP.GE.AND P1, PT, R0, UR42, PT ;  /* 0x0000002a00007c0c */ /* 0x000fe2000bf26270 */
[--C-:B------:R-:W-:Y:S01]  /*1fa0*/  @!P3 IMAD.MOV.U32 R8, RZ, RZ, R2.reuse ;  /* 0x000000ffff08b224 */ /* 0x100fe200078e0002 */
[----:B------:R-:W-:Y:S01]  /*1fb0*/  UIADD3 UR30, UPT, UPT, UR30, 0x40, URZ ;  /* 0x000000401e1e7890 */ /* 0x000fe2000fffe0ff */
[--C-:B------:R-:W-:Y:S01]  /*1fc0*/  @!P3 IMAD.MOV.U32 R9, RZ, RZ, R3.reuse ;  /* 0x000000ffff09b224 */ /* 0x100fe200078e0003 */
[----:B------:R-:W-:Y:S01]  /*1fd0*/  CS2R R142, SRZ ;  /* 0x00000000008e7805 */ /* 0x000fe2000001ff00 */
[----:B------:R-:W-:Y:S01]  /*1fe0*/  @!P4 IMAD.WIDE.U32 R2, R24, UR14, R2 ;  /* 0x0000000e1802cc25 */ /* 0x000fe2000f8e0002 */
[----:B------:R-:W-:-:S02]  /*1ff0*/  CS2R R140, SRZ ;  /* 0x00000000008c7805 */ /* 0x000fc4000001ff00 */
[----:B------:R-:W-:Y:S02]  /*2000*/  CS2R R146, SRZ ;  /* 0x0000000000927805 */ /* 0x000fe4000001ff00 */
[----:B------:R-:W-:Y:S01]  /*2010*/  CS2R R144, SRZ ;  /* 0x0000000000907805 */ /* 0x000fe2000001ff00 */
[----:B------:R-:W-:Y:S01]  /*2020*/  @!P3 IMAD R0, R19, UR14, RZ ;  /* 0x0000000e1300bc24 */ /* 0x000fe2000f8e02ff */
[----:B------:R-:W-:Y:S01]  /*2030*/  CS2R R138, SRZ ;  /* 0x00000000008a7805 */ /* 0x000fe2000001ff00 */
[----:B------:R-:W-:Y:S01]  /*2040*/  IMAD.IADD R7, R5, 0x1, R6 ;  /* 0x0000000105077824 */ /* 0x000fe200078e0206 */
[----:B------:R-:W-:Y:S01]  /*2050*/  CS2R R136, SRZ ;  /* 0x0000000000887805 */ /* 0x000fe2000001ff00 */
[--C-:B------:R-:W-:Y:S01]  /*2060*/  @!P4 IMAD.MOV.U32 R6, RZ, RZ, R4.reuse ;  /* 0x000000ffff06c224 */ /* 0x100fe200078e0004 */
[----:B------:R-:W-:Y:S01]  /*2070*/  CS2R R134, SRZ ;  /* 0x0000000000867805 */ /* 0x000fe2000001ff00 */
[----:B------:R-:W-:Y:S01]  /*2080*/  @!P3 IMAD.MOV.U32 R10, RZ, RZ, R4 ;  /* 0x000000ffff0ab224 */ /* 0x000fe200078e0004 */
[----:B-1----:R-:W-:Y:S01]  /*2090*/  @!P4 LEA R4, P0, R2, R20, 0x1 ;  /* 0x000000140204c211 */ /* 0x002fe200078008ff */
[----:B------:R-:W-:Y:S01]  /*20a0*/  @!P4 IMAD R3, R24, UR15, R3 ;  /* 0x0000000f1803cc24 */ /* 0x000fe2000f8e0203 */
[----:B------:R-:W-:Y:S01]  /*20b0*/  CS2R R132, SRZ ;  /* 0x0000000000847805 */ /* 0x000fe2000001ff00 */
[C---:B------:R-:W-:Y:S01]  /*20c0*/  @!P3 IMAD R18, R17.reuse, UR15, R0 ;  /* 0x0000000f1112bc24 */ /* 0x040fe2000f8e0200 */
[----:B------:R-:W-:Y:S01]  /*20d0*/  LOP3.LUT R0, R16, 0x1e00, R26, 0xf8, !PT ;  /* 0x00001e0010007812 */ /* 0x000fe200078ef81a */
[----:B------:R-:W-:Y:S01]  /*20e0*/  @!P3 IMAD.WIDE.U32 R8, R17, UR14, R8 ;  /* 0x0000000e1108bc25 */ /* 0x000fe2000f8e0008 */
[----:B------:R-:W-:-:S02]  /*20f0*/  @!P4 LEA.HI.X R5, R2, R21, R3, 0x1, P0 ;  /* 0x000000150205c211 */ /* 0x000fc400000f0c03 */
[----:B------:R-:W-:Y:S01]  /*2100*/  CS2R R126, SRZ ;  /* 0x00000000007e7805 */ /* 0x000fe2000001ff00 */
[----:B------:R-:W1:Y:S01]  /*2110*/  @!P4 LDC.64 R20, c[0x0][0x388] ;  /* 0x0000e200ff14cb82 */ /* 0x000e620000000a00 */
[----:B------:R-:W-:Y:S01]  /*2120*/  @!P3 IMAD R3, R19, UR16, RZ ;  /* 0x000000101303bc24 */ /* 0x000fe2000f8e02ff */
[----:B---3--:R-:W-:Y:S01]  /*2130*/  @!P3 LEA R2, P0, R8, R22, 0x1 ;  /* 0x000000160802b211 */ /* 0x008fe200078008ff */
[----:B------:R-:W-:Y:S01]  /*2140*/  @!P3 IMAD.IADD R9, R9, 0x1, R18 ;  /* 0x000000010909b824 */ /* 0x000fe200078e0212 */
[----:B------:R-:W-:Y:S01]  /*2150*/  LEA R0, R0, UR6, 0x1 ;  /* 0x0000000600007c11 */ /* 0x000fe2000f8e08ff */
[C---:B------:R-:W-:Y:S01]  /*2160*/  @!P3 IMAD R16, R17.reuse, UR17, R3 ;  /* 0x000000111110bc24 */ /* 0x040fe2000f8e0203 */
[----:B------:R-:W-:Y:S01]  /*2170*/  CS2R R124, SRZ ;  /* 0x00000000007c7805 */ /* 0x000fe2000001ff00 */
[----:B------:R-:W-:Y:S01]  /*2180*/  @!P3 IMAD.MOV.U32 R11, RZ, RZ, R7 ;  /* 0x000000ffff0bb224 */ /* 0x000fe200078e0007 */
[----:B------:R-:W-:Y:S01]  /*2190*/  @!P3 LEA.HI.X R3, R8, R23, R9, 0x1, P0 ;  /* 0x000000170803b211 */ /* 0x000fe200000f0c09 */
[----:B------:R-:W-:Y:S01]  /*21a0*/  @!PT LDS RZ, [RZ] ;  /* 0x00000000fffff984 */ /* 0x000fe20000000800 */
[----:B------:R-:W-:Y:S01]  /*21b0*/  @!PT LDS RZ, [RZ] ;  /* 0x00000000fffff984 */ /* 0x000fe20000000800 */
[----:B------:R-:W-:Y:S01]  /*21c0*/  @!PT LDS RZ, [RZ] ;  /* 0x00000000fffff984 */ /* 0x000fe20000000800 */
[----:B------:R-:W-:Y:S01]  /*21d0*/  @!P4 LDGSTS.E.BYPASS.LTC128B.128 [R0+0x12000], desc[UR34][R4.64] ;  /* 0x120000000400cfae */ /* 0x000fe2000b981a22 */
[----:B------:R-:W3:Y:S01]  /*21e0*/  @!P3 LDC.64 R8, c[0x0][0x388] ;  /* 0x0000e200ff08bb82 */ /* 0x000ee20000000a00 */
[----:B------:R-:W-:Y:S01]  /*21f0*/  @!P4 IMAD.WIDE.U32 R6, R24, UR16, R6 ;  /* 0x000000101806cc25 */ /* 0x000fe2000f8e0006 */
[----:B------:R-:W-:Y:S01]  /*2200*/  CS2R R130, SRZ ;  /* 0x0000000000827805 */ /* 0x000fe2000001ff00 */
[----:B------:R-:W-:Y:S01]  /*2210*/  @!P4 LDGSTS.E.BYPASS.LTC128B.128 [R0+0x14000], desc[UR34][R4.64+0x80] ;  /* 0x140000800400cfae */ /* 0x000fe2000b981a22 */
[----:B------:R-:W-:Y:S01]  /*2220*/  CS2R R128, SRZ ;  /* 0x0000000000807805 */ /* 0x000fe2000001ff00 */
[----:B------:R-:W-:Y:S01]  /*2230*/  @!P3 IMAD.WIDE.U32 R10, R17, UR16, R10 ;  /* 0x00000010110abc25 */ /* 0x000fe2000f8e000a */
[----:B------:R-:W-:Y:S01]  /*2240*/  CS2R R122, SRZ ;  /* 0x00000000007a7805 */ /* 0x000fe2000001ff00 */
[----:B------:R1:W-:Y:S01]  /*2250*/  @!P4 LDGSTS.E.BYPASS.LTC128B.128 [R0+0x16000], desc[UR34][R4.64+0x100] ;  /* 0x160001000400cfae */ /* 0x0003e2000b981a22 */
[----:B------:R-:W-:-:S02]  /*2260*/  CS2R R120, SRZ ;  /* 0x0000000000787805 */ /* 0x000fc4000001ff00 */
[----:B------:R-:W-:Y:S02]  /*2270*/  CS2R R118, SRZ ;  /* 0x0000000000767805 */ /* 0x000fe4000001ff00 */
[----:B------:R-:W-:Y:S01]  /*2280*/  CS2R R116, SRZ ;  /* 0x0000000000747805 */ /* 0x000fe2000001ff00 */
[----:B------:R-:W-:Y:S01]  /*2290*/  @P4 STS.128 [R0+0x12000], RZ ;  /* 0x012000ff00004388 */ /* 0x000fe20000000c00 */
[----:B------:R-:W-:Y:S02]  /*22a0*/  CS2R R110, SRZ ;  /* 0x00000000006e7805 */ /* 0x000fe4000001ff00 */
[----:B------:R-:W-:Y:S02]  /*22b0*/  CS2R R108, SRZ ;  /* 0x00000000006c7805 */ /* 0x000fe4000001ff00 */
[----:B------:R-:W-:Y:S01]  /*22c0*/  CS2R R114, SRZ ;  /* 0x0000000000727805 */ /* 0x000fe2000001ff00 */
[----:B------:R-:W-:Y:S01]  /*22d0*/  @P4 STS.128 [R0+0x14000], RZ ;  /* 0x014000ff00004388 */ /* 0x000fe20000000c00 */
        /* <DEDUP_REMOVED lines=18> */
[----:B-1----:R-:W-:Y:S01]  /*2400*/  @!P4 LEA R4, P0, R6, R20, 0x1 ;  /* 0x000000140604c211 */ /* 0x002fe200078008ff */
[----:B------:R-:W-:Y:S01]  /*2410*/  @!PT LDS RZ, [RZ] ;  /* 0x00000000fffff984 */ /* 0x000fe20000000800 */
[----:B------:R-:W-:Y:S01]  /*2420*/  @!PT LDS RZ, [RZ] ;  /* 0x00000000fffff984 */ /* 0x000fe20000000800 */
[----:B------:R-:W-:Y:S01]  /*2430*/  @!PT LDS RZ, [RZ] ;  /* 0x00000000fffff984 */ /* 0x000fe20000000800 */
[----:B------:R-:W-:Y:S01]  /*2440*/  @!P3 LDGSTS.E.BYPASS.LTC128B.128 [R0+0x13000], desc[UR34][R2.64] ;  /* 0x130000000200bfae */ /* 0x000fe2000b981a22 */
[----:B------:R-:W-:Y:S02]  /*2450*/  CS2R R44, SRZ ;  /* 0x00000000002c7805 */ /* 0x000fe4000001ff00 */
[----:B------:R-:W-:Y:S02]  /*2460*/  CS2R R50, SRZ ;  /* 0x0000000000327805 */ /* 0x000fe4000001ff00 */
[----:B------:R-:W-:Y:S01]  /*2470*/  CS2R R48, SRZ ;  /* 0x0000000000307805 */ /* 0x000fe2000001ff00 */
[----:B------:R-:W-:Y:S01]  /*2480*/  @!P3 LDGSTS.E.BYPASS.LTC128B.128 [R0+0x15000], desc[UR34][R2.64+0x80] ;  /* 0x150000800200bfae */ /* 0x000fe2000b981a22 */
[----:B------:R-:W-:-:S02]  /*2490*/  CS2R R42, SRZ ;  /* 0x00000000002a7805 */ /* 0x000fc4000001ff00 */
[----:B------:R-:W-:Y:S02]  /*24a0*/  CS2R R40, SRZ ;  /* 0x0000000000287805 */ /* 0x000fe4000001ff00 */
[----:B------:R-:W-:Y:S01]  /*24b0*/  CS2R R38, SRZ ;  /* 0x0000000000267805 */ /* 0x000fe2000001ff00 */
[----:B------:R1:W-:Y:S01]  /*24c0*/  @!P3 LDGSTS.E.BYPASS.LTC128B.128 [R0+0x17000], desc[UR34][R2.64+0x100] ;  /* 0x170001000200bfae */ /* 0x0003e2000b981a22 */
[----:B------:R-:W-:Y:S02]  /*24d0*/  CS2R R36, SRZ ;  /* 0x0000000000247805 */ /* 0x000fe4000001ff00 */
[----:B------:R-:W-:Y:S01]  /*24e0*/  CS2R R34, SRZ ;  /* 0x0000000000227805 */ /* 0x000fe2000001ff00 */
[----:B------:R-:W1:Y:S01]  /*24f0*/  LDCU UR8, c[0x0][0x3e0] ;  /* 0x00007c00ff0877ac */ /* 0x000e620008000800 */
[----:B------:R-:W0:Y:S01]  /*2500*/  LDGDEPBAR ;  /* 0x00000000000079af */ /* 0x000e220000000000 */
[----:B------:R-:W1:Y:S03]  /*2510*/  LDCU UR9, c[0x0][0x45c] ;  /* 0x00008b80ff0977ac */ /* 0x000e660008000800 */
[----:B------:R-:W-:Y:S04]  /*2520*/  @!P5 LDGSTS.E.BYPASS.LTC128B.128 [R0+0x6000], desc[UR34][R32.64] ;  /* 0x060000002000dfae */ /* 0x000fe8000b981a22 */
[----:B------:R-:W-:Y:S04]  /*2530*/  @!P5 LDGSTS.E.BYPASS.LTC128B.128 [R0+0x8000], desc[UR34][R32.64+0x80] ;  /* 0x080000802000dfae */ /* 0x000fe8000b981a22 */
[----:B------:R-:W-:Y:S04]  /*2540*/  @!P5 LDGSTS.E.BYPASS.LTC128B.128 [R0+0xa000], desc[UR34][R32.64+0x100] ;  /* 0x0a0001002000dfae */ /* 0x000fe8000b981a22 */
[----:B------:R-:W-:Y:S04]  /*2550*/  @P5 STS.128 [R0+0x6000], RZ ;  /* 0x006000ff00005388 */ /* 0x000fe80000000c00 */
[----:B------:R-:W-:Y:S01]  /*2560*/  @P5 STS.128 [R0+0x8000], RZ ;  /* 0x008000ff00005388 */ /* 0x000fe20000000c00 */
[----:B-1----:R-:W-:-:S03]  /*2570*/  @!P4 IMAD R2, R24, UR17, R7 ;  /* 0x000000111802cc24 */ /* 0x002fc6000f8e0207 */
[----:B------:R-:W-:Y:S01]  /*2580*/  @P5 STS.128 [R0+0xa000], RZ ;  /* 0x00a000ff00005388 */ /* 0x000fe20000000c00 */
[----:B------:R-:W-:Y:S02]  /*2590*/  @!P3 IMAD.IADD R3, R11, 0x1, R16 ;  /* 0x000000010b03b824 */ /* 0x000fe400078e0210 */
[----:B------:R-:W-:Y:S01]  /*25a0*/  IMAD.MOV.U32 R7, RZ, RZ, 0x7f800000 ;  /* 0x7f800000ff077424 */ /* 0x000fe200078e00ff */
[----:B------:R-:W-:Y:S01]  /*25b0*/  @P2 STS.128 [R0+0x7000], RZ ;  /* 0x007000ff00002388 */ /* 0x000fe20000000c00 */
[----:B------:R-:W-:Y:S01]  /*25c0*/  @!P4 LEA.HI.X R5, R6, R21, R2, 0x1, P0 ;  /* 0x000000150605c211 */ /* 0x000fe200000f0c02 */
[----:B------:R-:W-:Y:S01]  /*25d0*/  IMAD.MOV.U32 R6, RZ, RZ, 0x7f800000 ;  /* 0x7f800000ff067424 */ /* 0x000fe200078e00ff */
[C---:B---3--:R-:W-:Y:S01]  /*25e0*/  @!P3 LEA R2, P0, R10.reuse, R8, 0x1 ;  /* 0x000000080a02b211 */ /* 0x048fe200078008ff */
[----:B------:R-:W-:Y:S03]  /*25f0*/  @P2 STS.128 [R0+0x9000], RZ ;  /* 0x009000ff00002388 */ /* 0x000fe60000000c00 */
[----:B------:R-:W-:Y:S01]  /*2600*/  @!P3 LEA.HI.X R3, R10, R9, R3, 0x1, P0 ;  /* 0x000000090a03b211 */ /* 0x000fe200000f0c03 */
[----:B------:R-:W-:Y:S01]  /*2610*/  @P2 STS.128 [R0+0xb000], RZ ;  /* 0x00b000ff00002388 */ /* 0x000fe20000000c00 */
[----:B------:R-:W-:-:S03]  /*2620*/  ISETP.GE.AND P0, PT, R28, UR42, PT ;  /* 0x0000002a1c007c0c */ /* 0x000fc6000bf06270 */
[----:B------:R-:W-:Y:S01]  /*2630*/  @!PT LDS RZ, [RZ] ;  /* 0x00000000fffff984 */ /* 0x000fe20000000800 */
[----:B------:R-:W-:Y:S01]  /*2640*/  @!PT LDS RZ, [RZ] ;  /* 0x00000000fffff984 */ /* 0x000fe20000000800 */
[----:B------:R-:W-:Y:S01]  /*2650*/  @!PT LDS RZ, [RZ] ;  /* 0x00000000fffff984 */ /* 0x000fe20000000800 */
[----:B------:R-:W-:Y:S04]  /*2660*/  @!P2 LDGSTS.E.BYPASS.LTC128B.128 [R0+0x7000], desc[UR34][R14.64] ;  /* 0x070000000e00afae */ /* 0x000fe8000b981a22 */
[----:B------:R-:W-:Y:S04]  /*2670*/  @!P2 LDGSTS.E.BYPASS.LTC128B.128 [R0+0x9000], desc[UR34][R14.64+0x80] ;  /* 0x090000800e00afae */ /* 0x000fe8000b981a22 */
[----:B------:R-:W-:Y:S04]  /*2680*/  @!P2 LDGSTS.E.BYPASS.LTC128B.128 [R0+0xb000], desc[UR34][R14.64+0x100] ;  /* 0x0b0001000e00afae */ /* 0x000fe8000b981a22 */
[----:B------:R-:W-:Y:S04]  /*2690*/  @!P5 LDGSTS.E.BYPASS.LTC128B.128 [R0], desc[UR34][R30.64] ;  /* 0x000000001e00dfae */ /* 0x000fe8000b981a22 */
[----:B------:R-:W-:Y:S04]  /*26a0*/  @!P5 LDGSTS.E.BYPASS.LTC128B.128 [R0+0x2000], desc[UR34][R30.64+0x80] ;  /* 0x020000801e00dfae */ /* 0x000fe8000b981a22 */
[----:B------:R-:W-:Y:S04]  /*26b0*/  @!P5 LDGSTS.E.BYPASS.LTC128B.128 [R0+0x4000], desc[UR34][R30.64+0x100] ;  /* 0x040001001e00dfae */ /* 0x000fe8000b981a22 */
[----:B------:R-:W-:Y:S04]  /*26c0*/  @P5 STS.128 [R0], RZ ;  /* 0x000000ff00005388 */ /* 0x000fe80000000c00 */
[----:B------:R-:W-:Y:S04]  /*26d0*/  @P5 STS.128 [R0+0x2000], RZ ;  /* 0x002000ff00005388 */ /* 0x000fe80000000c00 */
[----:B------:R-:W-:Y:S04]  /*26e0*/  @P5 STS.128 [R0+0x4000], RZ ;  /* 0x004000ff00005388 */ /* 0x000fe80000000c00 */
[----:B------:R-:W-:Y:S04]  /*26f0*/  @P2 STS.128 [R0+0x1000], RZ ;  /* 0x001000ff00002388 */ /* 0x000fe80000000c00 */
[----:B------:R-:W-:Y:S04]  /*2700*/  @P2 STS.128 [R0+0x3000], RZ ;  /* 0x003000ff00002388 */ /* 0x000fe80000000c00 */
[----:B------:R-:W-:Y:S04]  /*2710*/  @P2 STS.128 [R0+0x5000], RZ ;  /* 0x005000ff00002388 */ /* 0x000fe80000000c00 */
[----:B------:R-:W-:Y:S01]  /*2720*/  @!PT LDS RZ, [RZ] ;  /* 0x00000000fffff984 */ /* 0x000fe20000000800 */
[----:B------:R-:W-:Y:S01]  /*2730*/  @!PT LDS RZ, [RZ] ;  /* 0x00000000fffff984 */ /* 0x000fe20000000800 */
[----:B------:R-:W-:Y:S01]  /*2740*/  @!PT LDS RZ, [RZ] ;  /* 0x00000000fffff984 */ /* 0x000fe20000000800 */
[----:B------:R-:W-:Y:S04]  /*2750*/  @!P2 LDGSTS.E.BYPASS.LTC128B.128 [R0+0x1000], desc[UR34][R12.64] ;  /* 0x010000000c00afae */ /* 0x000fe8000b981a22 */
[----:B------:R-:W-:Y:S04]  /*2760*/  @!P2 LDGSTS.E.BYPASS.LTC128B.128 [R0+0x3000], desc[UR34][R12.64+0x80] ;  /* 0x030000800c00afae */ /* 0x000fe8000b981a22 */
[----:B------:R1:W-:Y:S04]  /*2770*/  @!P2 LDGSTS.E.BYPASS.LTC128B.128 [R0+0x5000], desc[UR34][R12.64+0x100] ;  /* 0x050001000c00afae */ /* 0x0003e8000b981a22 */
[----:B------:R-:W-:Y:S04]  /*2780*/  @!P4 LDGSTS.E.BYPASS.LTC128B.128 [R0+0xc000], desc[UR34][R4.64] ;  /* 0x0c0000000400cfae */ /* 0x000fe8000b981a22 */
[----:B------:R-:W-:Y:S04]  /*2790*/  @!P4 LDGSTS.E.BYPASS.LTC128B.128 [R0+0xe000], desc[UR34][R4.64+0x80] ;  /* 0x0e0000800400cfae */ /* 0x000fe8000b981a22 */
[----:B------:R3:W-:Y:S04]  /*27a0*/  @!P4 LDGSTS.E.BYPASS.LTC128B.128 [R0+0x10000], desc[UR34][R4.64+0x100] ;  /* 0x100001000400cfae */ /* 0x0007e8000b981a22 */
[----:B------:R-:W-:Y:S04]  /*27b0*/  @P4 STS.128 [R0+0xc000], RZ ;  /* 0x00c000ff00004388 */ /* 0x000fe80000000c00 */
[----:B------:R-:W-:Y:S04]  /*27c0*/  @P4 STS.128 [R0+0xe000], RZ ;  /* 0x00e000ff00004388 */ /* 0x000fe80000000c00 */
[----:B------:R-:W-:Y:S01]  /*27d0*/  @P4 STS.128 [R0+0x10000], RZ ;  /* 0x010000ff00004388 */ /* 0x000fe20000000c00 */
[----:B-1----:R-:W1:Y:S03]  /*27e0*/  S2R R13, SR_TID.X ;  /* 0x00000000000d7919 */ /* 0x002e660000002100 */
[----:B------:R-:W-:Y:S04]  /*27f0*/  @P3 STS.128 [R0+0xd000], RZ ;  /* 0x00d000ff00003388 */ /* 0x000fe80000000c00 */
[----:B------:R-:W-:Y:S01]  /*2800*/  @P3 STS.128 [R0+0xf000], RZ ;  /* 0x00f000ff00003388 */ /* 0x000fe20000000c00 */
[----:B---3--:R-:W-:-:S03]  /*2810*/  IMAD.MOV.U32 R4, RZ, RZ, 0x4 ;  /* 0x00000004ff047424 */ /* 0x008fc600078e00ff */
[----:B------:R3:W-:Y:S01]  /*2820*/  @P3 STS.128 [R0+0x11000], RZ ;  /* 0x011000ff00003388 */ /* 0x0007e20000000c00 */
[----:B------:R-:W-:-:S03]  /*2830*/  IMAD.WIDE.U32 R4, R28, R4, UR56 ;  /* 0x000000381c047e25 */ /* 0x000fc6000f8e0004 */
[----:B------:R-:W-:Y:S01]  /*2840*/  @!PT LDS RZ, [RZ] ;  /* 0x00000000fffff984 */ /* 0x000fe20000000800 */
[----:B------:R-:W-:Y:S01]  /*2850*/  @!PT LDS RZ, [RZ] ;  /* 0x00000000fffff984 */ /* 0x000fe20000000800 */
[----:B------:R-:W-:Y:S01]  /*2860*/  @!PT LDS RZ, [RZ] ;  /* 0x00000000fffff984 */ /* 0x000fe20000000800 */
[----:B------:R-:W-:Y:S04]  /*2870*/  @!P3 LDGSTS.E.BYPASS.LTC128B.128 [R0+0xd000], desc[UR34][R2.64] ;  /* 0x0d0000000200bfae */ /* 0x000fe8000b981a22 */
[----:B------:R-:W-:Y:S04]  /*2880*/  @!P3 LDGSTS.E.BYPASS.LTC128B.128 [R0+0xf000], desc[UR34][R2.64+0x80] ;  /* 0x0f0000800200bfae */ /* 0x000fe8000b981a22 */
[----:B------:R5:W-:Y:S04]  /*2890*/  @!P3 LDGSTS.E.BYPASS.LTC128B.128 [R0+0x11000], desc[UR34][R2.64+0x100] ;  /* 0x110001000200bfae */ /* 0x000be8000b981a22 */
[----:B------:R-:W0:Y:S04]  /*28a0*/  LDGDEPBAR ;  /* 0x00000000000079af */ /* 0x000e280000000000 */
[----:B------:R-:W4:Y:S04]  /*28b0*/  @!P0 LDG.E R7, desc[UR34][R4.64] ;  /* 0x0000002204078981 */ /* 0x000f28000c1e1900 */
[----:B------:R4:W4:Y:S01]  /*28c0*/  @!P1 LDG.E R6, desc[UR34][R4.64+0x20] ;  /* 0x0000202204069981 */ /* 0x000922000c1e1900 */
[C---:B-1----:R-:W-:Y:S01]  /*28d0*/  IMAD.SHL.U32 R15, R13.reuse, 0x2, RZ ;  /* 0x000000020d0f7824 */ /* 0x042fe200078e00ff */
[----:B------:R-:W-:Y:S01]  /*28e0*/  SHF.R.U32.HI R11, RZ, 0x2, R13 ;  /* 0x00000002ff0b7819 */ /* 0x000fe2000001160d */
[----:B------:R-:W-:Y:S01]  /*28f0*/  IMAD.SHL.U32 R12, R13, 0x20, RZ ;  /* 0x000000200d0c7824 */ /* 0x000fe200078e00ff */
[----:B------:R-:W-:Y:S01]  /*2900*/  LOP3.LUT P5, RZ, R25, 0x2, RZ, 0xc0, !PT ;  /* 0x0000000219ff7812 */ /* 0x000fe200078ac0ff */
[----:B------:R-:W-:Y:S01]  /*2910*/  IMAD.SHL.U32 R14, R13, 0x8, RZ ;  /* 0x000000080d0e7824 */ /* 0x000fe200078e00ff */
[----:B------:R-:W-:-:S02]  /*2920*/  LOP3.LUT R8, R15, 0x20, RZ, 0xc0, !PT ;  /* 0x000000200f087812 */ /* 0x000fc400078ec0ff */
[----:B------:R-:W-:Y:S02]  /*2930*/  CS2R R30, SRZ ;  /* 0x00000000001e7805 */ /* 0x000fe4000001ff00 */
[C---:B------:R-:W-:Y:S02]  /*2940*/  LOP3.LUT P4, RZ, R25.reuse, 0x4, RZ, 0xc0, !PT ;  /* 0x0000000419ff7812 */ /* 0x040fe4000788c0ff */
[----:B--2---:R-:W-:Y:S02]  /*2950*/  CS2R R28, SRZ ;  /* 0x00000000001c7805 */ /* 0x004fe4000001ff00 */
[----:B------:R-:W-:Y:S02]  /*2960*/  CS2R R32, SRZ ;  /* 0x0000000000207805 */ /* 0x000fe4000001ff00 */
[----:B------:R-:W-:Y:S02]  /*2970*/  CS2R R22, SRZ ;  /* 0x0000000000167805 */ /* 0x000fe4000001ff00 */
[----:B------:R-:W-:Y:S01]  /*2980*/  CS2R R20, SRZ ;  /* 0x0000000000147805 */ /* 0x000fe2000001ff00 */
[----:B------:R-:W-:Y:S01]  /*2990*/  UISETP.GE.AND UP1, UPT, UR30, UR33, UPT ;  /* 0x000000211e00728c */ /* 0x000fe2000bf26270 */
[----:B-----5:R-:W-:Y:S01]  /*29a0*/  IMAD.SHL.U32 R2, R25, 0x40, RZ ;  /* 0x0000004019027824 */ /* 0x020fe200078e00ff */
[----:B------:R-:W-:Y:S01]  /*29b0*/  LOP3.LUT P2, R3, R13, 0x4, RZ, 0xc0, !PT ;  /* 0x000000040d037812 */ /* 0x000fe2000784c0ff */
[----:B------:R-:W-:-:S04]  /*29c0*/  DEPBAR.LE SB0, 0x1 ;  /* 0x000080400000791a */ /* 0x000fc80000000000 */
[----:B---3--:R-:W-:Y:S01]  /*29d0*/  LOP3.LUT R0, R2, 0x1c0, RZ, 0xc0, !PT ;  /* 0x000001c002007812 */ /* 0x008fe200078ec0ff */
[----:B----4-:R-:W-:Y:S01]  /*29e0*/  USHF.L.U32 UR10, UR10, 0x6, URZ ;  /* 0x000000060a0a7899 */ /* 0x010fe200080006ff */
[----:B------:R-:W-:Y:S01]  /*29f0*/  BAR.SYNC.DEFER_BLOCKING 0x0 ;  /* 0x0000000000007b1d */ /* 0x000fe20000010000 */
[----:B------:R-:W-:Y:S01]  /*2a00*/  ISETP.NE.AND P3, PT, R3, RZ, PT ;  /* 0x000000ff0300720c */ /* 0x000fe20003f65270 */
[----:B------:R-:W-:Y:S01]  /*2a10*/  IMAD.SHL.U32 R5, R25, 0x20, RZ ;  /* 0x0000002019057824 */ /* 0x000fe200078e00ff */
[----:B------:R-:W-:Y:S02]  /*2a20*/  LOP3.LUT R0, R0, 0x38, R26, 0xf8, !PT ;  /* 0x0000003800007812 */ /* 0x000fe400078ef81a */
[----:B------:R-:W-:Y:S02]  /*2a30*/  SHF.R.U32.HI R3, RZ, 0x3, R13 ;  /* 0x00000003ff037819 */ /* 0x000fe4000001160d */
[----:B------:R-:W-:Y:S02]  /*2a40*/  LOP3.LUT R4, R5, 0x200, RZ, 0xc0, !PT ;  /* 0x0000020005047812 */ /* 0x000fe400078ec0ff */
[----:B------:R-:W-:-:S02]  /*2a50*/  LOP3.LUT R8, R8, 0x18, R3, 0xf8, !PT ;  /* 0x0000001808087812 */ /* 0x000fc400078ef803 */
[----:B------:R-:W-:Y:S01]  /*2a60*/  SHF.R.U32.HI R3, RZ, 0x1, R13 ;  /* 0x00000001ff037819 */ /* 0x000fe2000001160d */
[----:B------:R1:W-:Y:S04]  /*2a70*/  STL [R1+0x54], R7 ;  /* 0x0000540701007387 */ /* 0x0003e80000100800 */
[----:B------:R2:W-:Y:S01]  /*2a80*/  STL [R1+0x50], R6 ;  /* 0x0000500601007387 */ /* 0x0005e20000100800 */
[----:B-1----:R-:W-:Y:S01]  /*2a90*/  IMAD.SHL.U32 R7, R25, 0x10, RZ ;  /* 0x0000001019077824 */ /* 0x002fe200078e00ff */
[----:B--2---:R-:W-:Y:S02]  /*2aa0*/  LOP3.LUT R6, R2, 0x200, RZ, 0xc0, !PT ;  /* 0x0000020002067812 */ /* 0x004fe400078ec0ff */
[----:B------:R-:W-:Y:S02]  /*2ab0*/  LOP3.LUT P1, R2, R13, 0x2, RZ, 0xc0, !PT ;  /* 0x000000020d027812 */ /* 0x000fe4000782c0ff */
[----:B------:R-:W-:-:S02]  /*2ac0*/  LOP3.LUT R5, R6, 0xc00, R5, 0xf8, !PT ;  /* 0x00000c0006057812 */ /* 0x000fc400078ef805 */
[----:B------:R-:W-:Y:S02]  /*2ad0*/  ISETP.NE.AND P0, PT, R2, RZ, PT ;  /* 0x000000ff0200720c */ /* 0x000fe40003f05270 */
[C---:B------:R-:W-:Y:S02]  /*2ae0*/  LOP3.LUT R2, R0.reuse, 0x8, R25, 0x78, !PT ;  /* 0x0000000800027812 */ /* 0x040fe400078e7819 */
[----:B------:R-:W-:Y:S02]  /*2af0*/  CS2R R24, SRZ ;  /* 0x0000000000187805 */ /* 0x000fe4000001ff00 */
[----:B------:R-:W-:Y:S02]  /*2b00*/  LOP3.LUT R0, R0, 0x8, R27, 0x78, !PT ;  /* 0x0000000800007812 */ /* 0x000fe400078e781b */
[----:B------:R-:W-:Y:S02]  /*2b10*/  CS2R R26, SRZ ;  /* 0x00000000001a7805 */ /* 0x000fe4000001ff00 */
[----:B------:R-:W-:-:S02]  /*2b20*/  LOP3.LUT R4, R4, 0x3800, R7, 0xf8, !PT ;  /* 0x0000380004047812 */ /* 0x000fc400078ef807 */
[----:B------:R-:W-:Y:S01]  /*2b30*/  LOP3.LUT R252, R5, R0, RZ, 0xfc, !PT ;  /* 0x0000000005fc7212 */ /* 0x000fe200078efcff */
[C---:B------:R-:W-:Y:S01]  /*2b40*/  IMAD.SHL.U32 R0, R13.reuse, 0x10, RZ ;  /* 0x000000100d007824 */ /* 0x040fe200078e00ff */
[----:B------:R-:W-:Y:S01]  /*2b50*/  LOP3.LUT R2, R4, R2, RZ, 0xfc, !PT ;  /* 0x0000000204027212 */ /* 0x000fe200078efcff */
[----:B------:R-:W-:Y:S01]  /*2b60*/  IMAD.SHL.U32 R5, R13, 0x40, RZ ;  /* 0x000000400d057824 */ /* 0x000fe200078e00ff */
[----:B------:R-:W-:Y:S02]  /*2b70*/  LOP3.LUT R4, R3, 0x10, RZ, 0xc0, !PT ;  /* 0x0000001003047812 */ /* 0x000fe400078ec0ff */
[----:B------:R-:W-:Y:S02]  /*2b80*/  LOP3.LUT R9, R0, 0x1c0, RZ, 0xc0, !PT ;  /* 0x000001c000097812 */ /* 0x000fe400078ec0ff */
[----:B------:R-:W-:Y:S02]  /*2b90*/  LOP3.LUT R0, R5, 0x1c0, RZ, 0xc0, !PT ;  /* 0x000001c005007812 */ /* 0x000fe400078ec0ff */
[----:B------:R-:W-:-:S02]  /*2ba0*/  LOP3.LUT R6, R12, 0xc00, RZ, 0xc0, !PT ;  /* 0x00000c000c067812 */ /* 0x000fc400078ec0ff */
[----:B------:R-:W-:Y:S02]  /*2bb0*/  LOP3.LUT R7, R15, 0x38, RZ, 0xc0, !PT ;  /* 0x000000380f077812 */ /* 0x000fe400078ec0ff */
[----:B------:R-:W-:Y:S02]  /*2bc0*/  LOP3.LUT R0, R0, 0x38, R14, 0xf8, !PT ;  /* 0x0000003800007812 */ /* 0x000fe400078ef80e */
[----:B------:R-:W-:Y:S02]  /*2bd0*/  LEA R10, R2, UR6, 0x1 ;  /* 0x00000006020a7c11 */ /* 0x000fe4000f8e08ff */
[----:B------:R-:W-:Y:S02]  /*2be0*/  LOP3.LUT R4, R4, 0x8, R13, 0xf8, !PT ;  /* 0x0000000804047812 */ /* 0x000fe400078ef80d */
[----:B------:R-:W-:Y:S01]  /*2bf0*/  LOP3.LUT R6, R6, 0x6, R15, 0xf8, !PT ;  /* 0x0000000606067812 */ /* 0x000fe200078ef80f */
[----:B------:R-:W-:Y:S01]  /*2c00*/  STL [R1], R10 ;  /* 0x0000000a01007387 */ /* 0x000fe20000100800 */
[----:B------:R-:W-:Y:S01]  /*2c10*/  LOP3.LUT R2, R7, 0x20, R11, 0x78, !PT ;  /* 0x0000002007027812 */ /* 0x000fe200078e780b */
[----:B------:R-:W-:Y:S01]  /*2c20*/  VIADD R7, R10, 0x12000 ;  /* 0x000120000a077836 */ /* 0x000fe20000000000 */
[----:B------:R-:W-:Y:S01]  /*2c30*/  LOP3.LUT R4, R4, R0, RZ, 0x3c, !PT ;  /* 0x0000000004047212 */ /* 0x000fe200078e3cff */
[----:B------:R-:W-:Y:S01]  /*2c40*/  VIADD R232, R10, 0x12040 ;  /* 0x000120400ae87836 */ /* 0x000fe20000000000 */
[----:B------:R-:W-:Y:S01]  /*2c50*/  LOP3.LUT R11, R0, 0x8, R3, 0x78, !PT ;  /* 0x00000008000b7812 */ /* 0x000fe200078e7803 */
[----:B------:R-:W-:Y:S01]  /*2c60*/  @P4 VIADD R232, R7, 0xffffffc0 ;  /* 0xffffffc007e84836 */ /* 0x000fe20000000000 */
[----:B------:R-:W-:Y:S01]  /*2c70*/  LOP3.LUT R0, R6, R2, R9, 0xfe, !PT ;  /* 0x0000000206007212 */ /* 0x000fe200078efe09 */
[----:B------:R-:W-:Y:S01]  /*2c80*/  IMAD.MOV.U32 R0, RZ, RZ, 0x20 ;  /* 0x00000020ff007424 */ /* 0x000fe200078e00ff */
[----:B------:R-:W1:Y:S01]  /*2c90*/  LDSM.16.M88.4 R148, [R10+0x12000] ;  /* 0x012000000a94783b */ /* 0x000e620000000200 */
[----:B------:R-:W-:Y:S01]  /*2ca0*/  IMAD.MOV.U32 R2, RZ, RZ, 0x40 ;  /* 0x00000040ff027424 */ /* 0x000fe200078e00ff */
[----:B------:R-:W-:Y:S01]  /*2cb0*/  LEA R252, R252, UR6, 0x1 ;  /* 0x00000006fcfc7c11 */ /* 0x000fe2000f8e08ff */
[----:B------:R-:W-:Y:S01]  /*2cc0*/  IMAD.MOV.U32 R7, RZ, RZ, 0x40 ;  /* 0x00000040ff077424 */ /* 0x000fe200078e00ff */
[----:B------:R-:W-:Y:S01]  /*2cd0*/  SEL R0, R0, 0xffffffe0, !P5 ;  /* 0xffffffe000007807 */ /* 0x000fe20006800000 */
[----:B------:R-:W-:Y:S01]  /*2ce0*/  IMAD.MOV.U32 R9, RZ, RZ, 0x10 ;  /* 0x00000010ff097424 */ /* 0x000fe200078e00ff */
[----:B------:R-:W-:Y:S01]  /*2cf0*/  SEL R2, R2, 0xffffffc0, !P4 ;  /* 0xffffffc002027807 */ /* 0x000fe20006000000 */
[----:B------:R-:W-:Y:S01]  /*2d00*/  IMAD.MOV.U32 R6, RZ, RZ, 0x20 ;  /* 0x00000020ff067424 */ /* 0x000fe200078e00ff */
[----:B------:R-:W-:Y:S01]  /*2d10*/  LOP3.LUT P4, RZ, R13, 0x8, RZ, 0xc0, !PT ;  /* 0x000000080dff7812 */ /* 0x000fe2000788c0ff */
[C---:B------:R-:W-:Y:S01]  /*2d20*/  IMAD.IADD R3, R0.reuse, 0x1, R10 ;  /* 0x0000000100037824 */ /* 0x040fe200078e020a */
[----:B------:R-:W2:Y:S01]  /*2d30*/  LDSM.16.M88.4 R164, [R232] ;  /* 0x00000000e8a4783b */ /* 0x000ea20000000200 */
[----:B------:R-:W-:-:S03]  /*2d40*/  IMAD.IADD R240, R0, 0x1, R232 ;  /* 0x0000000100f07824 */ /* 0x000fc600078e02e8 */
[----:B------:R-:W-:Y:S04]  /*2d50*/  STL [R1+0x4], R3 ;  /* 0x0000040301007387 */ /* 0x000fe80000100800 */
[----:B------:R-:W3:Y:S04]  /*2d60*/  LDSM.16.M88.4 R156, [R3+0x12000] ;  /* 0x01200000039c783b */ /* 0x000ee80000000200 */
[----:B------:R-:W4:Y:S04]  /*2d70*/  LDSM.16.M88.4 R160, [R3+0x12800] ;  /* 0x0128000003a0783b */ /* 0x000f280000000200 */
[----:B------:R-:W1:Y:S04]  /*2d80*/  LDSM.16.M88.4 R188, [R3+0x14000] ;  /* 0x0140000003bc783b */ /* 0x000e680000000200 */
[----:B------:R-:W1:Y:S04]  /*2d90*/  LDSM.16.M88.4 R192, [R3+0x14800] ;  /* 0x0148000003c0783b */ /* 0x000e680000000200 */
[----:B------:R-:W1:Y:S04]  /*2da0*/  LDSM.16.M88.4 R220, [R3+0x16000] ;  /* 0x0160000003dc783b */ /* 0x000e680000000200 */
[----:B------:R5:W1:Y:S04]  /*2db0*/  LDSM.16.M88.4 R224, [R3+0x16800] ;  /* 0x0168000003e0783b */ /* 0x000a680000000200 */
[----:B------:R-:W1:Y:S04]  /*2dc0*/  LDSM.16.M88.4 R168, [R232+0x800] ;  /* 0x00080000e8a8783b */ /* 0x000e680000000200 */
[----:B------:R-:W1:Y:S04]  /*2dd0*/  LDSM.16.M88.4 R196, [R232+0x2000] ;  /* 0x00200000e8c4783b */ /* 0x000e680000000200 */
[----:B------:R-:W1:Y:S04]  /*2de0*/  LDSM.16.M88.4 R200, [R232+0x2800] ;  /* 0x00280000e8c8783b */ /* 0x000e680000000200 */
[----:B------:R-:W1:Y:S04]  /*2df0*/  LDSM.16.M88.4 R228, [R232+0x4000] ;  /* 0x00400000e8e4783b */ /* 0x000e680000000200 */
[----:B------:R-:W1:Y:S01]  /*2e00*/  LDSM.16.M88.4 R172, [R240] ;  /* 0x00000000f0ac783b */ /* 0x000e620000000200 */
[----:B-----5:R-:W-:-:S03]  /*2e10*/  LOP3.LUT R3, R8, 0x1c0, R5, 0xf8, !PT ;  /* 0x000001c008037812 */ /* 0x020fc600078ef805 */
[----:B------:R-:W1:Y:S01]  /*2e20*/  LDSM.16.M88.4 R176, [R240+0x800] ;  /* 0x00080000f0b0783b */ /* 0x000e620000000200 */
        /* <DEDUP_REMOVED lines=18> */
[----:B--2---:R-:W-:Y:S02]  /*2f50*/  SEL R5, R6, 0xffffffe0, !P0 ;  /* 0xffffffe006057807 */ /* 0x004fe40004000000 */
[----:B------:R-:W-:Y:S01]  /*2f60*/  LOP3.LUT R6, R4, 0x200, R12, 0xf8, !PT ;  /* 0x0000020004067812 */ /* 0x000fe200078ef80c */
[----:B------:R-:W2:Y:S01]  /*2f70*/  LDSM.16.M88.4 R212, [R10+0x16000] ;  /* 0x016000000ad4783b */ /* 0x000ea20000000200 */
[----:B------:R-:W-:-:S03]  /*2f80*/  IMAD.IADD R4, R10, 0x1, R2 ;  /* 0x000000010a047824 */ /* 0x000fc600078e0202 */
        /* <DEDUP_REMOVED lines=15> */
.L_x_161:
[----:B------:R-:W2:Y:S01]  /*3080*/  LDL R249, [R1] ;  /* 0x0000000001f97983 */ /* 0x000ea20000100800 */
[----:B------:R-:W-:Y:S01]  /*3090*/  PLOP3.LUT P2, PT, PT, PT, UP1, 0x80, 0x8 ;  /* 0x000000000008781c */ /* 0x000fe20003f4f018 */
[----:B------:R-:W-:Y:S01]  /*30a0*/  IMAD.U32 R244, RZ, RZ, UR18 ;  /* 0x00000012fff47e24 */ /* 0x000fe2000f8e00ff */
        /* <DEDUP_REMOVED lines=260> */
[----:B---3--:R-:W-:Y:S03]  /*40f0*/  IMAD.IADD R3, R252, 0x1, R76 ;  /* 0x00000001fc037824 */ /* 0x008fe600078e024c */
        /* <DEDUP_REMOVED lines=192> */
[----:B------:R-:W2:Y:S01]  /*4d00*/  LDL.LU.64 R250, [R1+0x48] ;  /* 0x0000480001fa7983 */ /* 0x000ea20000300a00 */
[----:B------:R-:W-:Y:S01]  /*4d10*/  IMAD.U32 R6, RZ, RZ, UR43 ;  /* 0x0000002bff067e24 */ /* 0x000fe2000f8e00ff */
[----:B------:R-:W-:Y:S01]  /*4d20*/  IADD3 R5, P0, PT, RZ, -UR31, RZ ;  /* 0x8000001fff057c10 */ /* 0x000fe2000ff1e0ff */
[----:B------:R-:W-:Y:S01]  /*4d30*/  IMAD.U32 R10, RZ, RZ, UR43 ;  /* 0x0000002bff0a7e24 */ /* 0x000fe2000f8e00ff */
[----:B------:R-:W1:Y:S01]  /*4d40*/  S2R R249, SR_TID.X ;  /* 0x0000000000f97919 */ /* 0x000e620000002100 */
[----:B------:R-:W-:Y:S02]  /*4d50*/  IMAD.U32 R9, RZ, RZ, UR50 ;  /* 0x00000032ff097e24 */ /* 0x000fe4000f8e00ff */
[----:B------:R-:W-:Y:S05]  /*4d60*/  IMAD.X R4, RZ, RZ, ~UR10, P0 ;  /* 0x8000000aff047e24 */ /* 0x000fea00080e06ff */
[----:B------:R-:W-:Y:S04]  /*4d70*/  SHF.R.S64 R5, R5, 0x1f, R4 ;  /* 0x0000001f05057819 */ /* 0x000fe80000001004 */
[----:B--2---:R-:W-:Y:S01]  /*4d80*/  IADD3 R8, P0, PT, R250, R5, RZ ;  /* 0x00000005fa087210 */ /* 0x004fe20007f1e0ff */
[----:B-1----:R-:W-:Y:S03]  /*4d90*/  IMAD.SHL.U32 R248, R249, 0x8, RZ ;  /* 0x00000008f9f87824 */ /* 0x002fe600078e00ff */
[----:B------:R-:W-:Y:S01]  /*4da0*/  LEA.HI.X.SX32 R5, R4, R251, 0x1, P0 ;  /* 0x000000fb04057211 */ /* 0x000fe200000f0eff */
[----:B------:R-:W-:Y:S01]  /*4db0*/  IMAD.MOV.U32 R12, RZ, RZ, R8 ;  /* 0x000000ffff0c7224 */ /* 0x000fe200078e0008 */
[----:B------:R-:W-:Y:S02]  /*4dc0*/  LOP3.LUT R7, R248, 0x1f8, RZ, 0xc0, !PT ;  /* 0x000001f8f8077812 */ /* 0x000fe400078ec0ff */
[----:B------:R-:W-:Y:S01]  /*4dd0*/  LEA R6, P0, R6, R8, 0x1 ;  /* 0x0000000806067211 */ /* 0x000fe200078008ff */
[----:B------:R-:W-:Y:S01]  /*4de0*/  IMAD.MOV.U32 R13, RZ, RZ, R5 ;  /* 0x000000ffff0d7224 */ /* 0x000fe200078e0005 */
[----:B------:R-:W-:Y:S04]  /*4df0*/  LOP3.LUT R7, R7, 0x38, R249, 0x78, !PT ;  /* 0x0000003807077812 */ /* 0x000fe800078e78f9 */
[----:B------:R1:W-:Y:S01]  /*4e00*/  STL.64 [R1+0x48], R12 ;  /* 0x0000480c01007387 */ /* 0x0003e20000100a00 */
[----:B------:R-:W-:Y:S02]  /*4e10*/  LOP3.LUT R4, R7, 0x1e00, R248, 0xf8, !PT ;  /* 0x00001e0007047812 */ /* 0x000fe400078ef8f8 */
[----:B------:R-:W-:Y:S02]  /*4e20*/  LEA.HI.X R7, R10, R5, R9, 0x1, P0 ;  /* 0x000000050a077211 */ /* 0x000fe400000f0c09 */
[----:B------:R-:W-:Y:S05]  /*4e30*/  LEA R4, R4, UR4, 0x1 ;  /* 0x0000000404047c11 */ /* 0x000fea000f8e08ff */
[----:B------:R-:W-:Y:S01]  /*4e40*/  @!PT LDS RZ, [RZ] ;  /* 0x00000000fffff984 */ /* 0x000fe20000000800 */
[----:B------:R-:W-:Y:S01]  /*4e50*/  @!PT LDS RZ, [RZ] ;  /* 0x00000000fffff984 */ /* 0x000fe20000000800 */
[----:B------:R-:W-:Y:S01]  /*4e60*/  @!PT LDS RZ, [RZ] ;  /* 0x00000000fffff984 */ /* 0x000fe20000000800 */
[----:B------:R1:W-:Y:S04]  /*4e70*/  LDGSTS.E.BYPASS.LTC128B.128 [R4+0x6000], desc[UR34][R12.64] ;  /* 0x060000000c047fae */ /* 0x0003e8000b981a22 */
[----:B------:R1:W-:Y:S04]  /*4e80*/  LDGSTS.E.BYPASS.LTC128B.128 [R4+0x8000], desc[UR34][R12.64+0x80] ;  /* 0x080000800c047fae */ /* 0x0003e8000b981a22 */
[----:B------:R1:W-:Y:S04]  /*4e90*/  LDGSTS.E.BYPASS.LTC128B.128 [R4+0xa000], desc[UR34][R12.64+0x100] ;  /* 0x0a0001000c047fae */ /* 0x0003e8000b981a22 */
[----:B------:R1:W-:Y:S04]  /*4ea0*/  LDGSTS.E.BYPASS.LTC128B.128 [R4+0x7000], desc[UR34][R6.64] ;  /* 0x0700000006047fae */ /* 0x0003e8000b981a22 */
[----:B------:R1:W-:Y:S04]  /*4eb0*/  LDGSTS.E.BYPASS.LTC128B.128 [R4+0x9000], desc[UR34][R6.64+0x80] ;  /* 0x0900008006047fae */ /* 0x0003e8000b981a22 */
[----:B------:R1:W-:Y:S04]  /*4ec0*/  LDGSTS.E.BYPASS.LTC128B.128 [R4+0xb000], desc[UR34][R6.64+0x100] ;  /* 0x0b00010006047fae */ /* 0x0003e8000b981a22 */
[----:B------:R-:W0:Y:S02]  /*4ed0*/  LDGDEPBAR ;  /* 0x00000000000079af */ /* 0x000e240000000000 */
.L_x_159:
        /* <DEDUP_REMOVED lines=227> */
[----:B------:R-:W-:Y:S03]  /*5d10*/  LEA R12, P0, R2, R70, 0x5 ;  /* 0x00000046020c7211 */ /* 0x000fe600078028ff */
[----:B------:R-:W-:Y:S01]  /*5d20*/  REDG.E.ADD.F32.FTZ.RN.STRONG.GPU desc[UR34][R20.64+0x280], R96 ;  /* 0x00028060140079a6 */ /* 0x000fe2000c12f322 */
[----:B--2---:R-:W-:Y:S01]  /*5d30*/  IMAD.SHL.U32 R251, R250, 0x8, RZ ;  /* 0x00000008fafb7824 */ /* 0x004fe200078e00ff */
        /* <DEDUP_REMOVED lines=79> */
[C---:B------:R-:W-:Y:S08]  /*6230*/  HMMA.16816.F32.BF16 R120, R16.reuse, R68, R120 ;  /* 0x000000441078723c */ /* 0x040ff00000041878 */
        /* <DEDUP_REMOVED lines=21> */
[----:B------:R-:W1:Y:S08]  /*6390*/  LDC R3, c[0x0][0x3b0] ;  /* 0x0000ec00ff037b82 */ /* 0x000e700000000800 */
[----:B------:R-:W-:Y:S01]  /*63a0*/  BAR.SYNC.DEFER_BLOCKING 0x0 ;  /* 0x0000000000007b1d */ /* 0x000fe20000010000 */
[----:B------:R-:W-:Y:S07]  /*63b0*/  IADD3 R2, P0, PT, RZ, -UR32, RZ ;  /* 0x80000020ff027c10 */ /* 0x000fee000ff1e0ff */
[----:B------:R-:W3:Y:S01]  /*63c0*/  LDC R5, c[0x0][0x3b4] ;  /* 0x0000ed00ff057b82 */ /* 0x000ee20000000800 */
[C---:B-1----:R-:W-:Y:S04]  /*63d0*/  IMAD.SHL.U32 R0, R3.reuse, 0x40, RZ ;  /* 0x0000004003007824 */ /* 0x042fe800078e00ff */
[----:B------:R-:W-:Y:S05]  /*63e0*/  IMAD.X R0, RZ, RZ, ~R0, P0 ;  /* 0x000000ffff007224 */ /* 0x000fea00000e0e00 */
[----:B------:R-:W-:Y:S04]  /*63f0*/  SHF.R.S64 R2, R2, 0x1f, R0 ;  /* 0x0000001f02027819 */ /* 0x000fe80000001000 */
[----:B--2---:R-:W-:Y:S04]  /*6400*/  IADD3 R4, P0, PT, R244, R2, RZ ;  /* 0x00000002f4047210 */ /* 0x004fe80007f1e0ff */
[----:B------:R-:W-:Y:S01]  /*6410*/  LEA.HI.X.SX32 R0, R0, R245, 0x1, P0 ;  /* 0x000000f500007211 */ /* 0x000fe200000f0eff */
[----:B------:R-:W-:Y:S01]  /*6420*/  IMAD.MOV.U32 R6, RZ, RZ, R4 ;  /* 0x000000ffff067224 */ /* 0x000fe200078e0004 */
[C---:B------:R-:W-:Y:S03]  /*6430*/  LEA R2, P0, R3.reuse, R4, 0x6 ;  /* 0x0000000403027211 */ /* 0x040fe600078030ff */
[----:B------:R-:W-:Y:S01]  /*6440*/  IMAD.MOV.U32 R7, RZ, RZ, R0 ;  /* 0x000000ffff077224 */ /* 0x000fe200078e0000 */
[----:B---3--:R-:W-:Y:S04]  /*6450*/  LEA.HI.X R3, R3, R0, R5, 0x6, P0 ;  /* 0x0000000003037211 */ /* 0x008fe800000f3405 */
[----:B------:R-:W-:Y:S01]  /*6460*/  @!PT LDS RZ, [RZ] ;  /* 0x00000000fffff984 */ /* 0x000fe20000000800 */
[----:B------:R-:W-:Y:S01]  /*6470*/  @!PT LDS RZ, [RZ] ;  /* 0x00000000fffff984 */ /* 0x000fe20000000800 */
[----:B------:R-:W-:Y:S01]  /*6480*/  @!PT LDS RZ, [RZ] ;  /* 0x00000000fffff984 */ /* 0x000fe20000000800 */
[----:B------:R1:W-:Y:S04]  /*6490*/  LDGSTS.E.BYPASS.LTC128B.128 [R8], desc[UR34][R6.64] ;  /* 0x0000000006087fae */ /* 0x0003e8000b981a22 */
[----:B------:R1:W-:Y:S04]  /*64a0*/  LDGSTS.E.BYPASS.LTC128B.128 [R8+0x2000], desc[UR34][R6.64+0x80] ;  /* 0x0200008006087fae */ /* 0x0003e8000b981a22 */
[----:B------:R1:W-:Y:S04]  /*64b0*/  LDGSTS.E.BYPASS.LTC128B.128 [R8+0x4000], desc[UR34][R6.64+0x100] ;  /* 0x0400010006087fae */ /* 0x0003e8000b981a22 */
[----:B------:R1:W-:Y:S04]  /*64c0*/  LDGSTS.E.BYPASS.LTC128B.128 [R8+0x1000], desc[UR34][R2.64] ;  /* 0x0100000002087fae */ /* 0x0003e8000b981a22 */
[----:B------:R1:W-:Y:S04]  /*64d0*/  LDGSTS.E.BYPASS.LTC128B.128 [R8+0x3000], desc[UR34][R2.64+0x80] ;  /* 0x0300008002087fae */ /* 0x0003e8000b981a22 */
[----:B------:R1:W-:Y:S04]  /*64e0*/  LDGSTS.E.BYPASS.LTC128B.128 [R8+0x5000], desc[UR34][R2.64+0x100] ;  /* 0x0500010002087fae */ /* 0x0003e8000b981a22 */
[----:B------:R1:W-:Y:S04]  /*64f0*/  STL.64 [R1+0x40], R6 ;  /* 0x0000400601007387 */ /* 0x0003e80000100a00 */
[----:B------:R-:W0:Y:S02]  /*6500*/  LDGDEPBAR ;  /* 0x00000000000079af */ /* 0x000e240000000000 */
.L_x_160:
[----:B------:R-:W-:Y:S02]  /*6510*/  UISETP.GT.AND UP0, UPT, UR49, URZ, UPT ;  /* 0x000000ff3100728c */ /* 0x000fe4000bf04270 */
[----:B------:R-:W-:Y:S07]  /*6520*/  UIADD3 UR11, UPT, UPT, UR49, -0x1, URZ ;  /* 0xffffffff310b7890 */ /* 0x000fee000fffe0ff */
[----:B------:R-:W-:Y:S01]  /*6530*/  UMOV UR49, UR11 ;  /* 0x0000000b00317c82 */ /* 0x000fe20008000000 */
[----:B------:R-:W-:Y:S05]  /*6540*/  BRA.U UP0, `(.L_x_161) ;  /* 0xffffffc900cc7547 */ /* 0x000fea000b83ffff */
[----:B------:R-:W-:Y:S01]  /*6550*/  F2FP.BF16.F32.PACK_AB R60, R61, R60 ;  /* 0x0000003c3d3c723e */ /* 0x000fe200000010ff */
[C---:B------:R-:W-:Y:S01]  /*6560*/  IMAD.SHL.U32 R0, R250.reuse, 0x10, RZ ;  /* 0x00000010fa007824 */ /* 0x040fe200078e00ff */
[----:B------:R-:W2:Y:S01]  /*6570*/  S2R R61, SR_TID.X ;  /* 0x00000000003d7919 */ /* 0x000ea20000002100 */
[----:B------:R-:W-:Y:S01]  /*6580*/  F2FP.BF16.F32.PACK_AB R64, R65, R64 ;  /* 0x000000404140723e */ /* 0x000fe200000010ff */
[----:B-1----:R-:W-:Y:S01]  /*6590*/  IMAD.SHL.U32 R2, R250, 0x20, RZ ;  /* 0x00000020fa027824 */ /* 0x002fe200078e00ff */
[----:B------:R-:W1:Y:S01]  /*65a0*/  LDCU UR8, c[0x0][0x500] ;  /* 0x0000a000ff0877ac */ /* 0x000e620008000800 */
[----:B------:R-:W-:Y:S01]  /*65b0*/  LOP3.LUT R0, R0, 0x1c0, RZ, 0xc0, !PT ;  /* 0x000001c000007812 */ /* 0x000fe200078ec0ff */
[C---:B------:R-:W-:Y:S01]  /*65c0*/  IMAD.SHL.U32 R3, R250.reuse, 0x2, RZ ;  /* 0x00000002fa037824 */ /* 0x040fe200078e00ff */
[----:B------:R-:W-:Y:S01]  /*65d0*/  LOP3.LUT P0, RZ, R250, 0x10, RZ, 0xc0, !PT ;  /* 0x00000010faff7812 */ /* 0x000fe2000780c0ff */
[----:B------:R-:W-:Y:S01]  /*65e0*/  UISETP.NE.AND UP0, UPT, UR41, -0x1, UPT ;  /* 0xffffffff2900788c */ /* 0x000fe2000bf05270 */
[----:B------:R-:W-:Y:S01]  /*65f0*/  LOP3.LUT R2, R2, 0x400, RZ, 0xc0, !PT ;  /* 0x0000040002027812 */ /* 0x000fe200078ec0ff */
[----:B------:R-:W-:Y:S01]  /*6600*/  UMOV UR37, UR7 ;  /* 0x0000000700257c82 */ /* 0x000fe20008000000 */
[----:B-----5:R-:W-:-:S02]  /*6610*/  F2FP.BF16.F32.PACK_AB R68, R27, R26 ;  /* 0x0000001a1b44723e */ /* 0x020fc400000010ff */
[----:B------:R-:W-:Y:S02]  /*6620*/  LOP3.LUT R2, R2, 0x6, R3, 0xf8, !PT ;  /* 0x0000000602027812 */ /* 0x000fe400078ef803 */
[----:B------:R-:W-:Y:S02]  /*6630*/  F2FP.BF16.F32.PACK_AB R70, R23, R22 ;  /* 0x000000161746723e */ /* 0x000fe400000010ff */
        /* <DEDUP_REMOVED lines=162> */
.L_x_162:
[----:B------:R-:W2:Y:S01]  /*7060*/  LDCU.64 UR10, c[0x0][0x5c0] ;  /* 0x0000b800ff0a77ac */ /* 0x000ea20008000a00 */
[----:B------:R-:W-:-:S04]  /*7070*/  UIADD3 UR8, UPT, UPT, UR40, UR41, URZ ;  /* 0x0000002928087290 */ /* 0x000fc8000fffe0ff */
[----:B--2---:R-:W-:Y:S02]  /*7080*/  UIMAD.WIDE.U32 UR18, UR8, UR10, URZ ;  /* 0x0000000a081272a5 */ /* 0x004fe4000f8e00ff */
[----:B------:R-:W-:-:S04]  /*7090*/  UIMAD UR8, UR8, UR11, URZ ;  /* 0x0000000b080872a4 */ /* 0x000fc8000f8e02ff */
[----:B------:R-:W-:-:S06]  /*70a0*/  UIADD3 UR8, UPT, UPT, UR19, UR8, URZ ;  /* 0x0000000813087290 */ /* 0x000fcc000fffe0ff */
[----:B-1----:R-:W-:Y:S02]  /*70b0*/  MOV R0, UR8 ;  /* 0x0000000800007c02 */ /* 0x002fe40008000f00 */
.L_x_163:
        /* <DEDUP_REMOVED lines=14> */
.L_x_164:
[----:B------:R-:W1:Y:S01]  /*71a0*/  LDCU.64 UR8, c[0x0][0x5c8] ;  /* 0x0000b900ff0877ac */ /* 0x000e620008000a00 */
[----:B------:R-:W-:-:S04]  /*71b0*/  UIADD3 UR14, UPT, UPT, UR40, UR41, URZ ;  /* 0x00000029280e7290 */ /* 0x000fc8000fffe0ff */
[----:B-1----:R-:W-:Y:S02]  /*71c0*/  UIMAD.WIDE.U32 UR16, UR14, UR8, URZ ;  /* 0x000000080e1072a5 */ /* 0x002fe4000f8e00ff */
[----:B------:R-:W-:-:S04]  /*71d0*/  UIMAD UR14, UR14, UR9, URZ ;  /* 0x000000090e0e72a4 */ /* 0x000fc8000f8e02ff */
[----:B------:R-:W-:Y:S01]  /*71e0*/  UIADD3 UR14, UPT, UPT, UR17, UR14, URZ ;  /* 0x0000000e110e7290 */ /* 0x000fe2000fffe0ff */
[----:B------:R-:W-:-:S05]  /*71f0*/  UMOV UR30, UR16 ;  /* 0x00000010001e7c82 */ /* 0x000fca0008000000 */
[----:B------:R-:W-:-:S07]  /*7200*/  MOV R26, UR14 ;  /* 0x0000000e001a7c02 */ /* 0x000fce0008000f00 */
.L_x_165:
[----:B------:R-:W-:Y:S01]  /*7210*/  BAR.SYNC.DEFER_BLOCKING 0x0 ;  /* 0x0000000000007b1d */ /* 0x000fe20000010000 */
[----:B------:R-:W-:Y:S01]  /*7220*/  USHF.L.U32 UR16, UR36, 0x6, URZ ;  /* 0x0000000624107899 */ /* 0x000fe200080006ff */
[----:B------:R-:W-:Y:S01]  /*7230*/  IADD3 R4, PT, PT, R65, 0x20, RZ ;  /* 0x0000002041047810 */ /* 0x000fe20007ffe0ff */
[----:B------:R-:W-:Y:S01]  /*7240*/  USHF.L.U32 UR15, UR36, 0x6, URZ ;  /* 0x00000006240f7899 */ /* 0x000fe200080006ff */
[----:B------:R-:W-:Y:S01]  /*7250*/  IMAD.SHL.U32 R61, R61, 0x8, RZ ;  /* 0x000000083d3d7824 */ /* 0x000fe200078e00ff */
[----:B------:R-:W-:-:S03]  /*7260*/  UIMAD.WIDE.U32 UR40, UR16, UR10, URZ ;  /* 0x0000000a102872a5 */ /* 0x000fc6000f8e00ff */
[----:B------:R-:W1:Y:S01]  /*7270*/  LDC.64 R6, c[0x0][0x5d8] ;  /* 0x00017600ff067b82 */ /* 0x000e620000000a00 */
[----:B------:R-:W-:Y:S01]  /*7280*/  USHF.R.S32.HI UR17, URZ, 0x1f, UR16 ;  /* 0x0000001fff117899 */ /* 0x000fe20008011410 */
[----:B------:R-:W-:Y:S01]  /*7290*/  BSSY.RECONVERGENT B0, `(.L_x_166) ;  /* 0x0000029000007945 */ /* 0x000fe20003800200 */
[----:B------:R-:W-:Y:S01]  /*72a0*/  UIADD3 UR33, UPT, UPT, -UR15, UR33, URZ ;  /* 0x000000210f217290 */ /* 0x000fe2000fffe1ff */
[----:B------:R-:W-:Y:S01]  /*72b0*/  IMAD.U32 R60, RZ, RZ, UR8 ;  /* 0x00000008ff3c7e24 */ /* 0x000fe2000f8e00ff */
[----:B------:R-:W-:Y:S01]  /*72c0*/  UIMAD UR14, UR17, UR10, URZ ;  /* 0x0000000a110e72a4 */ /* 0x000fe2000f8e02ff */
[----:B------:R-:W-:Y:S01]  /*72d0*/  IMAD.U32 R2, RZ, RZ, UR40 ;  /* 0x00000028ff027e24 */ /* 0x000fe2000f8e00ff */
[----:B------:R-:W-:Y:S01]  /*72e0*/  LOP3.LUT R61, R61, 0x38, RZ, 0xc0, !PT ;  /* 0x000000383d3d7812 */ /* 0x000fe200078ec0ff */
        /* <DEDUP_REMOVED lines=22> */
[----:B------:R-:W2:Y:S01]  /*7450*/  LDS.128 R16, [R8+0xe000] ;  /* 0x00e0000008107984 */ /* 0x000ea20000000c00 */
[----:B------:R-:W4:Y:S01]  /*7460*/  LDCU.64 UR14, c[0x0][0x560] ;  /* 0x0000ac00ff0e77ac */ /* 0x000f220008000a00 */
[----:B------:R-:W-:Y:S02]  /*7470*/  MOV R2, R4 ;  /* 0x0000000400027202 */ /* 0x000fe40000000f00 */
[----:B------:R-:W5:Y:S01]  /*7480*/  LDS.128 R12, [R8+0xc000] ;  /* 0x00c00000080c7984 */ /* 0x000f620000000c00 */
[----:B------:R-:W-:-:S03]  /*7490*/  MOV R3, R24 ;  /* 0x0000001800037202 */ /* 0x000fc60000000f00 */
[----:B------:R-:W3:Y:S01]  /*74a0*/  LDS.128 R20, [R8+0x10000] ;  /* 0x0100000008147984 */ /* 0x000ee20000000c00 */
[----:B------:R-:W-:-:S04]  /*74b0*/  IMAD.WIDE.U32 R6, R65, UR10, R2 ;  /* 0x0000000a41067c25 */ /* 0x000fc8000f8e0002 */
[----:B------:R-:W-:Y:S01]  /*74c0*/  IMAD R0, R65, UR11, R7 ;  /* 0x0000000b41007c24 */ /* 0x000fe2000f8e0207 */
[----:B----4-:R-:W-:-:S04]  /*74d0*/  LEA R2, P0, R6, UR14, 0x1 ;  /* 0x0000000e06027c11 */ /* 0x010fc8000f8008ff */
[----:B------:R-:W-:-:S05]  /*74e0*/  LEA.HI.X R3, R6, UR15, R0, 0x1, P0 ;  /* 0x0000000f06037c11 */ /* 0x000fca00080f0c00 */
[----:B--2---:R2:W-:Y:S04]  /*74f0*/  STG.E.128 desc[UR34][R2.64+0x80], R16 ;  /* 0x0000801002007986 */ /* 0x0045e8000c101d22 */
[----:B-----5:R2:W-:Y:S04]  /*7500*/  STG.E.128 desc[UR34][R2.64], R12 ;  /* 0x0000000c02007986 */ /* 0x0205e8000c101d22 */
[----:B---3--:R2:W-:Y:S02]  /*7510*/  STG.E.128 desc[UR34][R2.64+0x100], R20 ;  /* 0x0001001402007986 */ /* 0x0085e4000c101d22 */
.L_x_167:
[----:B------:R-:W-:Y:S05]  /*7520*/  BSYNC.RECONVERGENT B0 ;  /* 0x0000000000007941 */ /* 0x000fea0003800200 */
.L_x_166:
[----:B---3--:R-:W3:Y:S01]  /*7530*/  LDS.128 R8, [R8+0x11000] ;  /* 0x0110000008087984 */ /* 0x008ee20000000c00 */
[----:B------:R-:W-:Y:S04]  /*7540*/  BSSY.RECONVERGENT B0, `(.L_x_168) ;  /* 0x000000e000007945 */ /* 0x000fe80003800200 */
[----:B------:R-:W-:Y:S05]  /*7550*/  @P2 BRA `(.L_x_169) ;  /* 0x0000000000302947 */ /* 0x000fea0003800000 */
[----:B------:R-:W4:Y:S01]  /*7560*/  LDCU.64 UR14, c[0x0][0x560] ;  /* 0x0000ac00ff0e77ac */ /* 0x000f220008000a00 */
[----:B--2---:R-:W-:Y:S01]  /*7570*/  MOV R2, R4 ;  /* 0x0000000400027202 */ /* 0x004fe20000000f00 */
[----:B------:R-:W-:Y:S01]  /*7580*/  IMAD R0, R27, UR10, RZ ;  /* 0x0000000a1b007c24 */ /* 0x000fe2000f8e02ff */
[----:B------:R-:W-:-:S03]  /*7590*/  MOV R3, R24 ;  /* 0x0000001800037202 */ /* 0x000fc60000000f00 */
[C---:B------:R-:W-:Y:S02]  /*75a0*/  IMAD R0, R25.reuse, UR11, R0 ;  /* 0x0000000b19007c24 */ /* 0x040fe4000f8e0200 */
[----:B------:R-:W-:-:S05]  /*75b0*/  IMAD.WIDE.U32 R4, R25, UR10, R2 ;  /* 0x0000000a19047c25 */ /* 0x000fca000f8e0002 */
[----:B------:R-:W-:Y:S02]  /*75c0*/  IADD3 R0, PT, PT, R0, R5, RZ ;  /* 0x0000000500007210 */ /* 0x000fe40007ffe0ff */
[----:B----4-:R-:W-:-:S04]  /*75d0*/  LEA R2, P0, R4, UR14, 0x1 ;  /* 0x0000000e04027c11 */ /* 0x010fc8000f8008ff */
[----:B------:R-:W-:-:S05]  /*75e0*/  LEA.HI.X R3, R4, UR15, R0, 0x1, P0 ;  /* 0x0000000f04037c11 */ /* 0x000fca00080f0c00 */
[----:B------:R4:W-:Y:S04]  /*75f0*/  STG.E.128 desc[UR34][R2.64], R32 ;  /* 0x0000002002007986 */ /* 0x0009e8000c101d22 */
[----:B------:R4:W-:Y:S04]  /*7600*/  STG.E.128 desc[UR34][R2.64+0x80], R28 ;  /* 0x0000801c02007986 */ /* 0x0009e8000c101d22 */
[----:B---3--:R4:W-:Y:S02]  /*7610*/  STG.E.128 desc[UR34][R2.64+0x100], R8 ;  /* 0x0001000802007986 */ /* 0x0089e4000c101d22 */
.L_x_169:
[----:B------:R-:W-:Y:S05]  /*7620*/  BSYNC.RECONVERGENT B0 ;  /* 0x0000000000007941 */ /* 0x000fea0003800200 */
.L_x_168:
[----:B--2-4-:R-:W-:Y:S01]  /*7630*/  MOV R2, R61 ;  /* 0x0000003d00027202 */ /* 0x014fe20000000f00 */
        /* <DEDUP_REMOVED lines=10> */
[----:B------:R-:W2:Y:S01]  /*76e0*/  LDCU.64 UR10, c[0x0][0x568] ;  /* 0x0000ad00ff0a77ac */ /* 0x000ea20008000a00 */
[----:B------:R-:W-:Y:S02]  /*76f0*/  MOV R2, R4 ;  /* 0x0000000400027202 */ /* 0x000fe40000000f00 */
[----:B------:R-:W-:-:S03]  /*7700*/  MOV R3, R0 ;  /* 0x0000000000037202 */ /* 0x000fc60000000f00 */
[----:B------:R-:W-:-:S04]  /*7710*/  IMAD.WIDE.U32 R6, R65, UR8, R2 ;  /* 0x0000000841067c25 */ /* 0x000fc8000f8e0002 */
[----:B------:R-:W-:Y:S01]  /*7720*/  IMAD R3, R65, UR9, R7 ;  /* 0x0000000941037c24 */ /* 0x000fe2000f8e0207 */
[----:B--2---:R-:W-:-:S04]  /*7730*/  LEA R2, P0, R6, UR10, 0x1 ;  /* 0x0000000a06027c11 */ /* 0x004fc8000f8008ff */
[----:B------:R-:W-:-:S05]  /*7740*/  LEA.HI.X R3, R6, UR11, R3, 0x1, P0 ;  /* 0x0000000b06037c11 */ /* 0x000fca00080f0c03 */
[----:B------:R2:W-:Y:S04]  /*7750*/  STG.E.128 desc[UR34][R2.64], R44 ;  /* 0x0000002c02007986 */ /* 0x0005e8000c101d22 */
[----:B-1----:R2:W-:Y:S04]  /*7760*/  STG.E.128 desc[UR34][R2.64+0x80], R40 ;  /* 0x0000802802007986 */ /* 0x0025e8000c101d22 */
[----:B------:R2:W-:Y:S02]  /*7770*/  STG.E.128 desc[UR34][R2.64+0x100], R36 ;  /* 0x0001002402007986 */ /* 0x0005e4000c101d22 */
.L_x_171:
[----:B------:R-:W-:Y:S05]  /*7780*/  BSYNC.RECONVERGENT B0 ;  /* 0x0000000000007941 */ /* 0x000fea0003800200 */
.L_x_170:
        /* <DEDUP_REMOVED lines=10> */
[----:B-1----:R4:W-:Y:S04]  /*7830*/  STG.E.128 desc[UR34][R2.64], R56 ;  /* 0x0000003802007986 */ /* 0x0029e8000c101d22 */
[----:B------:R4:W-:Y:S04]  /*7840*/  STG.E.128 desc[UR34][R2.64+0x80], R52 ;  /* 0x0000803402007986 */ /* 0x0009e8000c101d22 */
[----:B------:R4:W-:Y:S02]  /*7850*/  STG.E.128 desc[UR34][R2.64+0x100], R48 ;  /* 0x0001003002007986 */ /* 0x0009e4000c101d22 */
.L_x_158:
[----:B------:R-:W-:Y:S05]  /*7860*/  BSYNC.RECONVERGENT B1 ;  /* 0x0000000000017941 */ /* 0x000fea0003800200 */
.L_x_136:
[----:B------:R-:W5:Y:S01]  /*7870*/  LDCU UR9, c[0x0][0x438] ;  /* 0x00008700ff0977ac */ /* 0x000f620008000800 */
[----:B------:R-:W3:Y:S01]  /*7880*/  LDCU UR10, c[0x0][0x370] ;  /* 0x00006e00ff0a77ac */ /* 0x000ee20008000800 */
[----:B-----5:R-:W-:-:S04]  /*7890*/  UIADD3 UR9, UPT, UPT, UR9, 0x3f, URZ ;  /* 0x0000003f09097890 */ /* 0x020fc8000fffe0ff */
[----:B------:R-:W-:Y:S02]  /*78a0*/  USHF.R.S32.HI UR8, URZ, 0x1f, UR9 ;  /* 0x0000001fff087899 */ /* 0x000fe40008011409 */
[----:B---3--:R-:W-:Y:S02]  /*78b0*/  UIADD3 UR36, UPT, UPT, UR10, UR36, URZ ;  /* 0x000000240a247290 */ /* 0x008fe4000fffe0ff */
[----:B------:R-:W-:Y:S01]  /*78c0*/  ULEA.HI UR8, UR8, UR9, URZ, 0x6 ;  /* 0x0000000908087291 */ /* 0x000fe2000f8f30ff */
[----:B------:R-:W-:-:S03]  /*78d0*/  UMOV UR10, UR20 ;  /* 0x00000014000a7c82 */ /* 0x000fc60008000000 */
[----:B------:R-:W-:-:S04]  /*78e0*/  USHF.R.S32.HI UR8, URZ, 0x6, UR8 ;  /* 0x00000006ff087899 */ /* 0x000fc80008011408 */
[----:B------:R-:W-:-:S09]  /*78f0*/  UISETP.GE.AND UP0, UPT, UR36, UR8, UPT ;  /* 0x000000082400728c */ /* 0x000fd2000bf06270 */
[----:B------:R-:W-:Y:S05]  /*7900*/  BRA.U !UP0, `(.L_x_172) ;  /* 0xffffff8908807547 */ /* 0x000fea000b83ffff */
[----:B------:R-:W-:Y:S05]  /*7910*/  EXIT ;  /* 0x000000000000794d */ /* 0x000fea0003800000 */
.L_x_173:
        /* <DEDUP_REMOVED lines=14> */
.L_x_2154:


//--------------------- .text._ZN5flash44flash_bwd_dq_dk_dv_loop_seqk_parallel_kernelI23Flash_bwd_kernel_traitsILi192ELi64ELi64ELi8ELi4ELi2ELi2ELb1ELb1EN7cutlass10bfloat16_tE19Flash_kernel_traitsILi192ELi64ELi64ELi8ES3_EELb0ELb0ELb0ELb1ELb0ELb0ELb0EEEvNS_16Flash_bwd_paramsE --------------------------
	.section	.text._ZN5flash44flash_bwd_dq_dk_dv_loop_seqk_parallel_kernelI23Flash_bwd_kernel_traitsILi192ELi64ELi64ELi8ELi4ELi2ELi2ELb1ELb1EN7cutlass10bfloat16_tE19Flash_kernel_traitsILi192ELi64ELi64ELi8ES3_EELb0ELb0ELb0ELb1ELb0ELb0ELb0EEEvNS_16Flash_bwd_paramsE,"ax",@progbits
	.align	128
        .global         _ZN5flash44flash_bwd_dq_dk_dv_loop_seqk_parallel_kernelI23Flash_bwd_kernel_traitsILi192ELi64ELi64ELi8ELi4ELi2ELi2ELb1ELb1EN7cutlass10bfloat16_tE19Flash_kernel_traitsILi192ELi64ELi64ELi8ES3_EELb0ELb0ELb0ELb1ELb0ELb0ELb0EEEvNS_16Flash_bwd_paramsE
        .type           _ZN5flash44flash_bwd_dq_dk_dv_loop_seqk_parallel_kernelI23Flash_bwd_kernel_traitsILi192ELi64ELi64ELi8ELi4ELi2ELi2ELb1ELb1EN7cutlass10bfloat16_tE19Flash_kernel_traitsILi192ELi64ELi64ELi8ES3_EELb0ELb0ELb0ELb1ELb0ELb0ELb0EEEvNS_16Flash_bwd_paramsE,@function
        .size           _ZN5flash44flash_bwd_dq_dk_dv_loop_seqk_parallel_kernelI23Flash_bwd_kernel_traitsILi192ELi64ELi64ELi8ELi4ELi2ELi2ELb1ELb1EN7cutlass10bfloat16_tE19Flash_kernel_traitsILi192ELi64ELi64ELi8ES3_EELb0ELb0ELb0ELb1ELb0ELb0ELb0EEEvNS_16Flash_bwd_paramsE,(.L_x_2155 - _ZN5flash44flash_bwd_dq_dk_dv_loop_seqk_parallel_kernelI23Flash_bwd_kernel_traitsILi192ELi64ELi64ELi8ELi4ELi2ELi2ELb1ELb1EN7cutlass10bfloat16_tE19Flash_kernel_traitsILi192ELi64ELi64ELi8ES3_EELb0ELb0ELb0ELb1ELb0ELb0ELb0EEEvNS_16Flash_bwd_paramsE)
        .other          _ZN5flash44flash_bwd_dq_dk_dv_loop_seqk_parallel_kernelI23Flash_bwd_kernel_traitsILi192ELi64ELi64ELi8ELi4ELi2ELi2ELb1ELb1EN7cutlass10bfloat16_tE19Flash_kernel_traitsILi192ELi64ELi64ELi8ES3_EELb0ELb0ELb0ELb1ELb0ELb0ELb0EEEvNS_16Flash_bwd_paramsE,@"STO_CUDA_ENTRY STV_DEFAULT"
_ZN5flash44flash_bwd_dq_dk_dv_loop_seqk_parallel_kernelI23Flash_bwd_kernel_traitsILi192ELi64ELi64ELi8ELi4ELi2ELi2ELb1ELb1EN7cutlass10bfloat16_tE19Flash_kernel_traitsILi192ELi64ELi64ELi8ES3_EELb0ELb0ELb0ELb1ELb0ELb0ELb0EEEvNS_16Flash_bwd_paramsE:
.text._ZN5flash44flash_bwd_dq_dk_dv_loop_seqk_parallel_kernelI23Flash_bwd_kernel_traitsILi192ELi64ELi64ELi8ELi4ELi2ELi2ELb1ELb1EN7cutlass10bfloat16_tE19Flash_kernel_traitsILi192ELi64ELi64ELi8ES3_EELb0ELb0ELb0ELb1ELb0ELb0ELb0EEEvNS_16Flash_bwd_paramsE:
        /* <DEDUP_REMOVED lines=16> */
[----:B------:R-:W-:Y:S01]  /*0100*/  S2UR UR20, SR_CTAID.Y ;  /* 0x00000000001479c3 */ /* 0x000fe20000002600 */
[----:B------:R-:W5:Y:S01]  /*0110*/  LDCU.64 UR12, c[0x0][0x470] ;  /* 0x00008e00ff0c77ac */ /* 0x000f620008000a00 */
[----:B------:R-:W4:Y:S06]  /*0120*/  LDCU UR10, c[0x0][0x438] ;  /* 0x00008700ff0a77ac */ /* 0x000f2c0008000800 */
[----:B------:R-:W-:Y:S01]  /*0130*/  S2UR UR23, SR_CTAID.X ;  /* 0x00000000001779c3 */ /* 0x000fe20000002500 */
        /* <DEDUP_REMOVED lines=19> */
[----:B------:R-:W4:Y:S01]  /*0270*/  S2UR UR22, SR_CTAID.Z ;  /* 0x00000000001679c3 */ /* 0x000f220000002700 */
[----:B-1----:R-:W-:Y:S01]  /*0280*/  ULEA UR4, UR4, UR5, 0x18 ;  /* 0x0000000504047291 */ /* 0x002fe2000f8ec0ff */
[----:B------:R-:W1:Y:S01]  /*0290*/  LDCU.64 UR36, c[0x0][0x358] ;  /* 0x00006b00ff2477ac */ /* 0x000e620008000a00 */
[----:B------:R-:W1:Y:S01]  /*02a0*/  LDCU.64 UR30, c[0x0][0x460] ;  /* 0x00008c00ff1e77ac */ /* 0x000e620008000a00 */
[----:B------:R-:W1:Y:S01]  /*02b0*/  LDCU UR21, c[0x0][0x438] ;  /* 0x00008700ff1577ac */ /* 0x000e620008000800 */
[----:B------:R-:W1:Y:S01]  /*02c0*/  @!UP4 LDCU UR24, c[0x0][0x434] ;  /* 0x00008680ff18c7ac */ /* 0x000e620008000800 */
[----:B--2---:R-:W-:-:S02]  /*02d0*/  ULEA UR6, UR6, UR8, 0x18 ;  /* 0x0000000806067291 */ /* 0x004fc4000f8ec0ff */
[----:B------:R-:W-:Y:S02]  /*02e0*/  UIADD3 UR5, UPT, UPT, UR4, 0x14000, URZ ;  /* 0x0001400004057890 */ /* 0x000fe4000fffe0ff */
[----:B------:R-:W-:Y:S01]  /*02f0*/  UISETP.NE.AND.EX UP3, UPT, UR13, URZ, UPT, UP0 ;  /* 0x000000ff0d00728c */ /* 0x000fe2000bf65300 */
[----:B------:R-:W-:Y:S01]  /*0300*/  UMOV UR33, URZ ;  /* 0x000000ff00217c82 */ /* 0x000fe20008000000 */
[----:B------:R-:W-:-:S09]  /*0310*/  UMOV UR34, URZ ;  /* 0x000000ff00227c82 */ /* 0x000fd20008000000 */
.L_x_239:
        /* <DEDUP_REMOVED lines=9> */
[----:B-1----:R-:W-:Y:S02]  /*03b0*/  UIMAD.WIDE.U32 UR14, UR25, 0x4, UR30 ;  /* 0x00000004190e78a5 */ /* 0x002fe4000f8e001e */
[----:B--2---:R-:W-:Y:S02]  /*03c0*/  UISETP.NE.U32.AND UP0, UPT, UR8, URZ, UPT ;  /* 0x000000ff0800728c */ /* 0x004fe4000bf05070 */
[----:B------:R-:W2:Y:S02]  /*03d0*/  @P1 LDG.E R6, desc[UR36][R4.64] ;  /* 0x0000002404061981 */ /* 0x000ea4000c1e1900 */
[----:B------:R-:W-:-:S06]  /*03e0*/  UISETP.NE.AND.EX UP0, UPT, UR9, URZ, UPT, UP0 ;  /* 0x000000ff0900728c */ /* 0x000fcc000bf05300 */
[----:B------:R-:W-:-:S05]  /*03f0*/  PLOP3.LUT P0, PT, PT, PT, UP0, 0x80, 0x8 ;  /* 0x000000000008781c */ /* 0x000fca0003f0f008 */
[----:B------:R-:W-:Y:S01]  /*0400*/  @UP0 ULEA UR16, UP1, UR25, UR8, 0x2 ;  /* 0x0000000819100291 */ /* 0x000fe2000f8210ff */
[----:B------:R-:W-:Y:S01]  /*0410*/  PLOP3.LUT P3, PT, PT, PT, UP2, 0x80, 0x8 ;  /* 0x000000000008781c */ /* 0x000fe20003f6f028 */
[----:B------:R-:W1:Y:S02]  /*0420*/  @!UP0 LDCU UR11, c[0x0][0x43c] ;  /* 0x00008780ff0b87ac */ /* 0x000e640008000800 */
[----:B------:R-:W-:Y:S02]  /*0430*/  @UP0 ULEA.HI.X UR17, UR25, UR9, URZ, 0x2, UP1 ;  /* 0x0000000919110291 */ /* 0x000fe400088f14ff */
[----:B---34-:R-:W-:Y:S01]  /*0440*/  IMAD.U32 R2, RZ, RZ, UR16 ;  /* 0x00000010ff027e24 */ /* 0x018fe2000f8e00ff */
[----:B------:R-:W5:Y:S03]  /*0450*/  @!UP0 LDCU.64 UR8, c[0x0][0x488] ;  /* 0x00009100ff0887ac */ /* 0x000f660008000a00 */
[----:B------:R-:W-:-:S05]  /*0460*/  IMAD.U32 R3, RZ, RZ, UR17 ;  /* 0x00000011ff037e24 */ /* 0x000fca000f8e00ff */
[----:B------:R3:W4:Y:S01]  /*0470*/  @P0 LDG.E R4, desc[UR36][R2.64] ;  /* 0x0000002402040981 */ /* 0x000722000c1e1900 */
[----:B------:R-:W-:Y:S01]  /*0480*/  UMOV UR38, URZ ;  /* 0x000000ff00267c82 */ /* 0x000fe20008000000 */
[----:B------:R-:W-:Y:S01]  /*0490*/  UMOV UR18, 0xffffffff ;  /* 0xffffffff00127882 */ /* 0x000fe20000000000 */
[----:B------:R-:W-:Y:S01]  /*04a0*/  UMOV UR40, 0xffffffff ;  /* 0xffffffff00287882 */ /* 0x000fe20000000000 */
[----:B-----5:R-:W-:-:S04]  /*04b0*/  @!UP0 UISETP.NE.U32.AND UP1, UPT, UR8, URZ, UPT ;  /* 0x000000ff0800828c */ /* 0x020fc8000bf25070 */
[----:B------:R-:W-:Y:S02]  /*04c0*/  @!UP0 UISETP.NE.AND.EX UP1, UPT, UR9, URZ, UPT, UP1 ;  /* 0x000000ff0900828c */ /* 0x000fe4000bf25310 */
[----:B------:R-:W-:Y:S02]  /*04d0*/  USHF.L.U32 UR32, UR41, 0x6, URZ ;  /* 0x0000000629207899 */ /* 0x000fe400080006ff */
[----:B-1----:R-:W-:Y:S01]  /*04e0*/  @!UP0 USEL UR9, UR11, URZ, UP1 ;  /* 0x000000ff0b098287 */ /* 0x002fe20008800000 */
[----:B---3--:R-:W-:Y:S02]  /*04f0*/  IMAD.U32 R2, RZ, RZ, UR14 ;  /* 0x0000000eff027e24 */ /* 0x008fe4000f8e00ff */
[----:B------:R-:W-:-:S05]  /*0500*/  IMAD.U32 R3, RZ, RZ, UR15 ;  /* 0x0000000fff037e24 */ /* 0x000fca000f8e00ff */
[----:B------:R-:W3:Y:S04]  /*0510*/  @P4 LDG.E R5, desc[UR36][R2.64] ;  /* 0x0000002402054981 */ /* 0x000ee8000c1e1900 */
[----:B------:R1:W5:Y:S02]  /*0520*/  @P2 LDG.E R0, desc[UR36][R2.64+0x4] ;  /* 0x0000042402002981 */ /* 0x000364000c1e1900 */
[----:B-1----:R-:W-:Y:S02]  /*0530*/  IMAD.U32 R2, RZ, RZ, UR42 ;  /* 0x0000002aff027e24 */ /* 0x002fe4000f8e00ff */
[----:B------:R-:W-:-:S05]  /*0540*/  IMAD.U32 R3, RZ, RZ, UR43 ;  /* 0x0000002bff037e24 */ /* 0x000fca000f8e00ff */
[----:B------:R-:W5:Y:S01]  /*0550*/  @!P3 LDG.E R2, desc[UR36][R2.64] ;  /* 0x000000240202b981 */ /* 0x000f62000c1e1900 */
[----:B--2---:R-:W-:Y:S02]  /*0560*/  @P1 R2UR UR38, R6 ;  /* 0x00000000062612ca */ /* 0x004fe400000e0000 */
[----:B----4-:R-:W-:-:S13]  /*0570*/  @P0 R2UR UR35, R4 ;  /* 0x00000000042302ca */ /* 0x010fda00000e0000 */
[----:B------:R-:W-:Y:S01]  /*0580*/  @UP0 UIADD3 UR35, UPT, UPT, UR35, -UR38, URZ ;  /* 0x8000002623230290 */ /* 0x000fe2000fffe0ff */
[----:B---3--:R-:W-:Y:S02]  /*0590*/  @P4 R2UR UR18, R5 ;  /* 0x00000000051242ca */ /* 0x008fe400000e0000 */
        /* <DEDUP_REMOVED lines=12> */
.L_x_174:
        /* <DEDUP_REMOVED lines=33> */
.L_x_176:
[----:B------:R-:W1:Y:S01]  /*0870*/  LDCU.64 UR16, c[0x0][0x3b8] ;  /* 0x00007700ff1077ac */ /* 0x000e620008000a00 */
[----:B------:R-:W-:-:S04]  /*0880*/  UIADD3 UR8, UPT, UPT, UR38, UR40, URZ ;  /* 0x0000002826087290 */ /* 0x000fc8000fffe0ff */
[----:B-1----:R-:W-:Y:S02]  /*0890*/  UIMAD.WIDE.U32 UR46, UR8, UR16, URZ ;  /* 0x00000010082e72a5 */ /* 0x002fe4000f8e00ff */
[----:B------:R-:W-:-:S04]  /*08a0*/  UIMAD UR8, UR8, UR17, URZ ;  /* 0x00000011080872a4 */ /* 0x000fc8000f8e02ff */
[----:B------:R-:W-:-:S06]  /*08b0*/  UIADD3 UR8, UPT, UPT, UR47, UR8, URZ ;  /* 0x000000082f087290 */ /* 0x000fcc000fffe0ff */
[----:B------:R-:W-:Y:S02]  /*08c0*/  MOV R20, UR8 ;  /* 0x0000000800147c02 */ /* 0x000fe40008000f00 */
.L_x_177:
        /* <DEDUP_REMOVED lines=44> */
.L_x_178:
[----:B------:R-:W1:Y:S01]  /*0b90*/  LDCU.64 UR14, c[0x0][0x3c0] ;  /* 0x00007800ff0e77ac */ /* 0x000e620008000a00 */
[----:B------:R-:W-:-:S04]  /*0ba0*/  UIADD3 UR8, UPT, UPT, UR38, UR40, URZ ;  /* 0x0000002826087290 */ /* 0x000fc8000fffe0ff */
[----:B-1----:R-:W-:Y:S02]  /*0bb0*/  UIMAD.WIDE.U32 UR10, UR8, UR14, URZ ;  /* 0x0000000e080a72a5 */ /* 0x002fe4000f8e00ff */
[----:B------:R-:W-:-:S04]  /*0bc0*/  UIMAD UR8, UR8, UR15, URZ ;  /* 0x0000000f080872a4 */ /* 0x000fc8000f8e02ff */
[----:B------:R-:W-:Y:S01]  /*0bd0*/  UIADD3 UR8, UPT, UPT, UR11, UR8, URZ ;  /* 0x000000080b087290 */ /* 0x000fe2000fffe0ff */
[----:B------:R-:W-:-:S05]  /*0be0*/  UMOV UR50, UR10 ;  /* 0x0000000a00327c82 */ /* 0x000fca0008000000 */
[----:B------:R-:W-:-:S07]  /*0bf0*/  MOV R18, UR8 ;  /* 0x0000000800127c02 */ /* 0x000fce0008000f00 */
.L_x_179:
        /* <DEDUP_REMOVED lines=11> */
[----:B------:R-:W1:Y:S02]  /*0cb0*/  LDCU UR8, c[0x0][0x444] ;  /* 0x00008880ff0877ac */ /* 0x000e640008000800 */
[----:B-1----:R-:W-:Y:S02]  /*0cc0*/  USHF.R.S32.HI UR9, URZ, 0x1f, UR8 ;  /* 0x0000001fff097899 */ /* 0x002fe40008011408 */
[----:B------:R-:W-:Y:S02]  /*0cd0*/  UIMAD.WIDE.U32 UR54, UR25, UR8, URZ ;  /* 0x00000008193672a5 */ /* 0x000fe4000f8e00ff */
[----:B------:R-:W-:Y:S02]  /*0ce0*/  UIMAD UR8, UR9, UR25, URZ ;  /* 0x00000019090872a4 */ /* 0x000fe4000f8e02ff */
[----:B------:R-:W-:Y:S02]  /*0cf0*/  USHF.R.S32.HI UR9, URZ, 0x1f, UR19 ;  /* 0x0000001fff097899 */ /* 0x000fe40008011413 */
[----:B------:R-:W-:-:S02]  /*0d00*/  UIADD3 UR8, UPT, UPT, UR55, UR8, URZ ;  /* 0x0000000837087290 */ /* 0x000fc4000fffe0ff */
[----:B------:R-:W-:Y:S02]  /*0d10*/  UIMAD.WIDE.U32 UR10, UR54, UR19, URZ ;  /* 0x00000013360a72a5 */ /* 0x000fe4000f8e00ff */
        /* <DEDUP_REMOVED lines=9> */
.L_x_180:
[----:B------:R-:W-:Y:S02]  /*0db0*/  UIMAD.WIDE.U32 UR54, UR64, UR18, URZ ;  /* 0x00000012403672a5 */ /* 0x000fe4000f8e00ff */
[----:B------:R-:W-:-:S04]  /*0dc0*/  UIMAD UR8, UR65, UR18, URZ ;  /* 0x00000012410872a4 */ /* 0x000fc8000f8e02ff */
[----:B------:R-:W-:-:S12]  /*0dd0*/  UIADD3 UR8, UPT, UPT, UR55, UR8, URZ ;  /* 0x0000000837087290 */ /* 0x000fd8000fffe0ff */
.L_x_181:
[----:B------:R-:W1:Y:S01]  /*0de0*/  LDCU.U8 UR10, c[0x0][0x548] ;  /* 0x0000a900ff0a77ac */ /* 0x000e620008000000 */
[----:B------:R-:W-:Y:S01]  /*0df0*/  UMOV UR25, UR20 ;  /* 0x0000001400197c82 */ /* 0x000fe20008000000 */
[----:B------:R-:W2:Y:S01]  /*0e00*/  LDCU.U8 UR58, c[0x0][0x5f0] ;  /* 0x0000be00ff3a77ac */ /* 0x000ea20008000000 */
[----:B------:R-:W-:-:S04]  /*0e10*/  USHF.L.U32 UR55, UR25, 0x7, URZ ;  /* 0x0000000719377899 */ /* 0x000fc800080006ff */
        /* <DEDUP_REMOVED lines=17> */
.L_x_182:
[----:B------:R-:W1:Y:S01]  /*0f30*/  LDCU UR56, c[0x0][0x434] ;  /* 0x00008680ff3877ac */ /* 0x000e620008000800 */
[----:B------:R-:W-:-:S04]  /*0f40*/  UIMAD UR10, UR25, UR19, UR26 ;  /* 0x00000013190a72a4 */ /* 0x000fc8000f8e021a */
[----:B-1----:R-:W-:Y:S02]  /*0f50*/  UIMAD UR56, UR10, UR56, URZ ;  /* 0x000000380a3872a4 */ /* 0x002fe4000f8e02ff */
.L_x_183:
        /* <DEDUP_REMOVED lines=11> */
.L_x_184:
[----:B------:R-:W1:Y:S01]  /*1010*/  LDCU UR55, c[0x0][0x444] ;  /* 0x00008880ff3777ac */ /* 0x000e620008000800 */
[----:B------:R-:W-:-:S04]  /*1020*/  UIMAD UR10, UR25, UR19, UR26 ;  /* 0x00000013190a72a4 */ /* 0x000fc8000f8e021a */
[----:B-1----:R-:W-:-:S12]  /*1030*/  UIMAD UR55, UR10, UR55, URZ ;  /* 0x000000370a3772a4 */ /* 0x002fd8000f8e02ff */
.L_x_185:
        /* <DEDUP_REMOVED lines=48> */
[----:B------:R-:W1:Y:S01]  /*1340*/  LDCU.64 UR8, c[0x0][0x380] ;  /* 0x00007000ff0877ac */ /* 0x000e620008000a00 */
[----:B----4-:R-:W-:Y:S01]  /*1350*/  IMAD.WIDE.U32 R4, R16, UR23, RZ ;  /* 0x0000001710047c25 */ /* 0x010fe2000f8e00ff */
[----:B---3--:R-:W-:-:S03]  /*1360*/  LEA R28, P2, R6, UR10, 0x1 ;  /* 0x0000000a061c7c11 */ /* 0x008fc6000f8408ff */
[----:B------:R-:W-:Y:S01]  /*1370*/  IMAD.WIDE.U32 R2, R0, UR26, R2 ;  /* 0x0000001a00027c25 */ /* 0x000fe2000f8e0002 */
[----:B------:R-:W-:Y:S01]  /*1380*/  MOV R0, UR19 ;  /* 0x0000001300007c02 */ /* 0x000fe20008000f00 */
[----:B------:R-:W2:Y:S01]  /*1390*/  LDCU.64 UR18, c[0x0][0x570] ;  /* 0x0000ae00ff1277ac */ /* 0x000ea20008000a00 */
        /* <DEDUP_REMOVED lines=14> */
[----:B-1----:R-:W-:Y:S01]  /*1480*/  LEA R26, P1, R2, UR8, 0x1 ;  /* 0x00000008021a7c11 */ /* 0x002fe2000f8208ff */
[----:B------:R-:W-:Y:S01]  /*1490*/  IMAD.SHL.U32 R15, R12, 0x20, RZ ;  /* 0x000000200c0f7824 */ /* 0x000fe200078e00ff */
[----:B------:R-:W-:Y:S01]  /*14a0*/  LEA.HI.X.SX32 R4, R4, R5, 0x1, P0 ;  /* 0x0000000504047211 */ /* 0x000fe200000f0eff */
[----:B------:R-:W-:Y:S01]  /*14b0*/  UIMAD.WIDE UR52, UR56, 0x4, UR58 ;  /* 0x00000004383478a5 */ /* 0x000fe2000f8e023a */
[----:B--2---:R-:W-:Y:S01]  /*14c0*/  LEA R30, P0, R0, UR18, 0x2 ;  /* 0x00000012001e7c11 */ /* 0x004fe2000f8010ff */
[----:B------:R3:W-:Y:S01]  /*14d0*/  STL [R1+0x38], R26 ;  /* 0x0000381a01007387 */ /* 0x0007e20000100800 */
[----:B------:R-:W-:Y:S01]  /*14e0*/  LEA.HI.X R25, R2, UR9, R3, 0x1, P1 ;  /* 0x0000000902197c11 */ /* 0x000fe200088f0c03 */
[----:B------:R-:W-:Y:S01]  /*14f0*/  UMOV UR18, UR60 ;  /* 0x0000003c00127c82 */ /* 0x000fe20008000000 */
[----:B------:R-:W-:Y:S01]  /*1500*/  LEA.HI.X R31, R0, UR19, R4, 0x2, P0 ;  /* 0x00000013001f7c11 */ /* 0x000fe200080f1404 */
[----:B------:R-:W-:Y:S01]  /*1510*/  UMOV UR19, UR61 ;  /* 0x0000003d00137c82 */ /* 0x000fe20008000000 */
[----:B------:R-:W-:Y:S01]  /*1520*/  SHF.L.U64.HI R17, R12, 0x5, R13 ;  /* 0x000000050c117819 */ /* 0x000fe2000001020d */
[----:B------:R3:W-:Y:S01]  /*1530*/  STL [R1+0x2c], R25 ;  /* 0x00002c1901007387 */ /* 0x0007e20000100800 */
[----:B------:R-:W-:-:S02]  /*1540*/  IADD3 R13, P0, PT, R21, 0x20, RZ ;  /* 0x00000020150d7810 */ /* 0x000fc40007f1e0ff */
        /* <DEDUP_REMOVED lines=18> */
.L_x_187:
[----:B------:R-:W1:Y:S01]  /*1670*/  LDCU.64 UR10, c[0x0][0x5c0] ;  /* 0x0000b800ff0a77ac */ /* 0x000e620008000a00 */
[----:B------:R-:W-:-:S04]  /*1680*/  UIADD3 UR8, UPT, UPT, UR38, UR40, URZ ;  /* 0x0000002826087290 */ /* 0x000fc8000fffe0ff */
[----:B-1----:R-:W-:Y:S02]  /*1690*/  UIMAD.WIDE.U32 UR18, UR8, UR10, URZ ;  /* 0x0000000a081272a5 */ /* 0x002fe4000f8e00ff */
[----:B------:R-:W-:-:S04]  /*16a0*/  UIMAD UR8, UR8, UR11, URZ ;  /* 0x0000000b080872a4 */ /* 0x000fc8000f8e02ff */
[----:B------:R-:W-:-:S06]  /*16b0*/  UIADD3 UR8, UPT, UPT, UR19, UR8, URZ ;  /* 0x0000000813087290 */ /* 0x000fcc000fffe0ff */
[----:B------:R-:W-:Y:S02]  /*16c0*/  MOV R0, UR8 ;  /* 0x0000000800007c02 */ /* 0x000fe40008000f00 */
.L_x_188:
        /* <DEDUP_REMOVED lines=13> */
.L_x_189:
[----:B------:R-:W1:Y:S01]  /*17a0*/  LDCU.64 UR8, c[0x0][0x5c8] ;  /* 0x0000b900ff0877ac */ /* 0x000e620008000a00 */
[----:B------:R-:W-:-:S04]  /*17b0*/  UIADD3 UR38, UPT, UPT, UR38, UR40, URZ ;  /* 0x0000002826267290 */ /* 0x000fc8000fffe0ff */
[----:B-1----:R-:W-:Y:S02]  /*17c0*/  UIMAD.WIDE.U32 UR16, UR38, UR8, URZ ;  /* 0x00000008261072a5 */ /* 0x002fe4000f8e00ff */
[----:B------:R-:W-:-:S04]  /*17d0*/  UIMAD UR38, UR38, UR9, URZ ;  /* 0x00000009262672a4 */ /* 0x000fc8000f8e02ff */
[----:B------:R-:W-:-:S06]  /*17e0*/  UIADD3 UR38, UPT, UPT, UR17, UR38, URZ ;  /* 0x0000002611267290 */ /* 0x000fcc000fffe0ff */
[----:B------:R-:W-:-:S07]  /*17f0*/  MOV R10, UR38 ;  /* 0x00000026000a7c02 */ /* 0x000fce0008000f00 */
.L_x_190:
        /* <DEDUP_REMOVED lines=30> */
.L_x_192:
[----:B------:R-:W-:Y:S05]  /*19e0*/  BSYNC.RECONVERGENT B0 ;  /* 0x0000000000007941 */ /* 0x000fea0003800200 */
.L_x_191:
        /* <DEDUP_REMOVED lines=17> */
.L_x_194:
[----:B------:R-:W-:Y:S05]  /*1b00*/  BSYNC.RECONVERGENT B0 ;  /* 0x0000000000007941 */ /* 0x000fea0003800200 */
.L_x_193:
        /* <DEDUP_REMOVED lines=27> */
.L_x_196:
[----:B------:R-:W-:Y:S05]  /*1cc0*/  BSYNC.RECONVERGENT B0 ;  /* 0x0000000000007941 */ /* 0x000fea0003800200 */
.L_x_195:
        /* <DEDUP_REMOVED lines=18> */
.L_x_186:
        /* <DEDUP_REMOVED lines=47> */
.L_x_200:
[----:B------:R2:W-:Y:S01]  /*20e0*/  STS.128 [R0+0x16000], RZ ;  /* 0x016000ff00007388 */ /* 0x0005e20000000c00 */
[----:B------:R-:W-:Y:S05]  /*20f0*/  BRA `(.L_x_201) ;  /* 0x00000000000c7947 */ /* 0x000fea0003800000 */
.L_x_199:
[----:B------:R1:W-:Y:S04]  /*2100*/  STS.128 [R0+0x12000], RZ ;  /* 0x012000ff00007388 */ /* 0x0003e80000000c00 */
[----:B------:R1:W-:Y:S04]  /*2110*/  STS.128 [R0+0x14000], RZ ;  /* 0x014000ff00007388 */ /* 0x0003e80000000c00 */
[----:B------:R1:W-:Y:S02]  /*2120*/  STS.128 [R0+0x16000], RZ ;  /* 0x016000ff00007388 */ /* 0x0003e40000000c00 */
.L_x_201:
[----:B------:R-:W-:Y:S05]  /*2130*/  BSYNC.RECONVERGENT B0 ;  /* 0x0000000000007941 */ /* 0x000fea0003800200 */
.L_x_198:
[----:B------:R-:W-:Y:S01]  /*2140*/  ISETP.GE.AND P5, PT, R22, UR10, PT ;  /* 0x0000000a16007c0c */ /* 0x000fe2000bfa6270 */
[----:B------:R-:W-:-:S12]  /*2150*/  BSSY.RECONVERGENT B0, `(.L_x_202) ;  /* 0x0000022000007945 */ /* 0x000fd80003800200 */
[----:B------:R1:W-:Y:S04]  /*2160*/  @P5 STS.128 [R0+0x13000], RZ ;  /* 0x013000ff00005388 */ /* 0x0003e80000000c00 */
[----:B------:R1:W-:Y:S04]  /*2170*/  @P5 STS.128 [R0+0x15000], RZ ;  /* 0x015000ff00005388 */ /* 0x0003e80000000c00 */
[----:B------:R1:W-:Y:S01]  /*2180*/  @P5 STS.128 [R0+0x17000], RZ ;  /* 0x017000ff00005388 */ /* 0x0003e20000000c00 */
[----:B------:R-:W-:Y:S05]  /*2190*/  @P5 BRA `(.L_x_203) ;  /* 0x0000000000745947 */ /* 0x000fea0003800000 */
[----:B------:R-:W5:Y:S01]  /*21a0*/  LDCU UR10, c[0x0][0x440] ;  /* 0x00008800ff0a77ac */ /* 0x000f620008000800 */
[----:B-1--4-:R-:W-:Y:S02]  /*21b0*/  IMAD R2, R16, UR14, RZ ;  /* 0x0000000e10027c24 */ /* 0x012fe4000f8e02ff */
        /* <DEDUP_REMOVED lines=26> */
.L_x_204:
[----:B------:R4:W-:Y:S02]  /*2360*/  STS.128 [R0+0x17000], RZ ;  /* 0x017000ff00007388 */ /* 0x0009e40000000c00 */
.L_x_203:
[----:B------:R-:W-:Y:S05]  /*2370*/  BSYNC.RECONVERGENT B0 ;  /* 0x0000000000007941 */ /* 0x000fea0003800200 */
.L_x_202:
        /* <DEDUP_REMOVED lines=10> */
[----:B-1--4-:R-:W-:Y:S01]  /*2420*/  @!P0 MOV R2, R28 ;  /* 0x0000001c00028202 */ /* 0x012fe20000000f00 */
        /* <DEDUP_REMOVED lines=20> */
.L_x_207:
[----:B------:R4:W-:Y:S01]  /*2570*/  STS.128 [R0+0xa000], RZ ;  /* 0x00a000ff00007388 */ /* 0x0009e20000000c00 */
[----:B------:R-:W-:Y:S05]  /*2580*/  BRA `(.L_x_208) ;  /* 0x00000000000c7947 */ /* 0x000fea0003800000 */
.L_x_206:
[----:B------:R1:W-:Y:S04]  /*2590*/  STS.128 [R0+0x6000], RZ ;  /* 0x006000ff00007388 */ /* 0x0003e80000000c00 */
[----:B------:R1:W-:Y:S04]  /*25a0*/  STS.128 [R0+0x8000], RZ ;  /* 0x008000ff00007388 */ /* 0x0003e80000000c00 */
[----:B------:R1:W-:Y:S02]  /*25b0*/  STS.128 [R0+0xa000], RZ ;  /* 0x00a000ff00007388 */ /* 0x0003e40000000c00 */
.L_x_208:
[----:B------:R-:W-:Y:S05]  /*25c0*/  BSYNC.RECONVERGENT B0 ;  /* 0x0000000000007941 */ /* 0x000fea0003800200 */
.L_x_205:
[----:B------:R-:W-:Y:S01]  /*25d0*/  ISETP.GE.AND P3, PT, R22, UR9, PT ;  /* 0x0000000916007c0c */ /* 0x000fe2000bf66270 */
[----:B------:R-:W-:-:S12]  /*25e0*/  BSSY.RECONVERGENT B0, `(.L_x_209) ;  /* 0x000001f000007945 */ /* 0x000fd80003800200 */
[----:B------:R1:W-:Y:S04]  /*25f0*/  @P3 STS.128 [R0+0x7000], RZ ;  /* 0x007000ff00003388 */ /* 0x0003e80000000c00 */
[----:B------:R1:W-:Y:S04]  /*2600*/  @P3 STS.128 [R0+0x9000], RZ ;  /* 0x009000ff00003388 */ /* 0x0003e80000000c00 */
[----:B------:R1:W-:Y:S01]  /*2610*/  @P3 STS.128 [R0+0xb000], RZ ;  /* 0x00b000ff00003388 */ /* 0x0003e20000000c00 */
[----:B------:R-:W-:Y:S05]  /*2620*/  @P3 BRA `(.L_x_210) ;  /* 0x0000000000683947 */ /* 0x000fea0003800000 */
[----:B------:R-:W5:Y:S01]  /*2630*/  LDCU UR8, c[0x0][0x440] ;  /* 0x00008800ff0877ac */ /* 0x000f620008000800 */
[----:B-1--4-:R-:W-:Y:S02]  /*2640*/  IMAD.U32 R2, RZ, RZ, UR48 ;  /* 0x00000030ff027e24 */ /* 0x012fe4000f8e00ff */
        /* <DEDUP_REMOVED lines=23> */
.L_x_211:
[----:B------:R4:W-:Y:S02]  /*27c0*/  STS.128 [R0+0xb000], RZ ;  /* 0x00b000ff00007388 */ /* 0x0009e40000000c00 */
.L_x_210:
[----:B------:R-:W-:Y:S05]  /*27d0*/  BSYNC.RECONVERGENT B0 ;  /* 0x0000000000007941 */ /* 0x000fea0003800200 */
.L_x_209:
[----:B------:R-:W-:Y:S04]  /*27e0*/  BSSY.RECONVERGENT B0, `(.L_x_212) ;  /* 0x0000021000007945 */ /* 0x000fe80003800200 */
[----:B------:R-:W-:Y:S05]  /*27f0*/  @P4 BRA `(.L_x_213) ;  /* 0x0000000000704947 */ /* 0x000fea0003800000 */
[----:B------:R-:W5:Y:S02]  /*2800*/  LDCU UR8, c[0x0][0x440] ;  /* 0x00008800ff0877ac */ /* 0x000f640008000800 */
[----:B-----5:R-:W-:Y:S02]  /*2810*/  ISETP.GE.AND P1, PT, R8, UR8, PT ;  /* 0x0000000808007c0c */ /* 0x020fe4000bf26270 */
[----:B------:R-:W-:-:S11]  /*2820*/  ISETP.GE.AND P0, PT, R11, UR8, PT ;  /* 0x000000080b007c0c */ /* 0x000fd6000bf06270 */
[----:B-1----:R-:W-:Y:S02]  /*2830*/  @!P1 IMAD.MOV.U32 R4, RZ, RZ, R26 ;  /* 0x000000ffff049224 */ /* 0x002fe400078e001a */
[--C-:B------:R-:W-:Y:S01]  /*2840*/  @!P1 IMAD.MOV.U32 R5, RZ, RZ, R25.reuse ;  /* 0x000000ffff059224 */ /* 0x100fe200078e0019 */
[----:B----4-:R-:W-:Y:S01]  /*2850*/  @!P0 MOV R2, R26 ;  /* 0x0000001a00028202 */ /* 0x010fe20000000f00 */
        /* <DEDUP_REMOVED lines=20> */
.L_x_214:
[----:B------:R4:W-:Y:S01]  /*29a0*/  STS.128 [R0+0x4000], RZ ;  /* 0x004000ff00007388 */ /* 0x0009e20000000c00 */
[----:B------:R-:W-:Y:S05]  /*29b0*/  BRA `(.L_x_215) ;  /* 0x00000000000c7947 */ /* 0x000fea0003800000 */
.L_x_213:
[----:B------:R1:W-:Y:S04]  /*29c0*/  STS.128 [R0], RZ ;  /* 0x000000ff00007388 */ /* 0x0003e80000000c00 */
[----:B------:R1:W-:Y:S04]  /*29d0*/  STS.128 [R0+0x2000], RZ ;  /* 0x002000ff00007388 */ /* 0x0003e80000000c00 */
[----:B------:R1:W-:Y:S02]  /*29e0*/  STS.128 [R0+0x4000], RZ ;  /* 0x004000ff00007388 */ /* 0x0003e40000000c00 */
.L_x_215:
[----:B------:R-:W-:Y:S05]  /*29f0*/  BSYNC.RECONVERGENT B0 ;  /* 0x0000000000007941 */ /* 0x000fea0003800200 */
.L_x_212:
[----:B------:R1:W-:Y:S01]  /*2a00*/  @P3 STS.128 [R0+0x1000], RZ ;  /* 0x001000ff00003388 */ /* 0x0003e20000000c00 */
[----:B------:R-:W-:Y:S03]  /*2a10*/  BSSY.RECONVERGENT B0, `(.L_x_216) ;  /* 0x000001b000007945 */ /* 0x000fe60003800200 */
[----:B------:R1:W-:Y:S04]  /*2a20*/  @P3 STS.128 [R0+0x3000], RZ ;  /* 0x003000ff00003388 */ /* 0x0003e80000000c00 */
[----:B------:R1:W-:Y:S01]  /*2a30*/  @P3 STS.128 [R0+0x5000], RZ ;  /* 0x005000ff00003388 */ /* 0x0003e20000000c00 */
[----:B------:R-:W-:Y:S05]  /*2a40*/  @P3 BRA `(.L_x_217) ;  /* 0x00000000005c3947 */ /* 0x000fea0003800000 */
[----:B------:R-:W5:Y:S01]  /*2a50*/  LDCU UR8, c[0x0][0x440] ;  /* 0x00008800ff0877ac */ /* 0x000f620008000800 */
[----:B-1--4-:R-:W-:-:S04]  /*2a60*/  LEA R2, P2, R15, R26, 0x1 ;  /* 0x0000001a0f027211 */ /* 0x012fc800078408ff */
        /* <DEDUP_REMOVED lines=20> */
.L_x_218:
[----:B------:R4:W-:Y:S02]  /*2bb0*/  STS.128 [R0+0x5000], RZ ;  /* 0x005000ff00007388 */ /* 0x0009e40000000c00 */
.L_x_217:
[----:B------:R-:W-:Y:S05]  /*2bc0*/  BSYNC.RECONVERGENT B0 ;  /* 0x0000000000007941 */ /* 0x000fea0003800200 */
.L_x_216:
[--C-:B------:R-:W-:Y:S01]  /*2bd0*/  SHF.R.U32.HI R17, RZ, 0x1, R23.reuse ;  /* 0x00000001ff117819 */ /* 0x100fe20000011617 */
[----:B-1----:R-:W-:Y:S01]  /*2be0*/  IMAD.MOV.U32 R4, RZ, RZ, 0x7f800000 ;  /* 0x7f800000ff047424 */ /* 0x002fe200078e00ff */
[----:B------:R-:W-:Y:S02]  /*2bf0*/  SHF.R.U32.HI R15, RZ, 0x2, R23 ;  /* 0x00000002ff0f7819 */ /* 0x000fe40000011617 */
[----:B----4-:R-:W-:Y:S02]  /*2c00*/  LOP3.LUT R2, R17, 0x30, RZ, 0xc0, !PT ;  /* 0x0000003011027812 */ /* 0x010fe400078ec0ff */
[----:B------:R-:W-:Y:S02]  /*2c10*/  MOV R5, 0x7f800000 ;  /* 0x7f80000000057802 */ /* 0x000fe40000000f00 */
[----:B------:R-:W-:-:S04]  /*2c20*/  LOP3.LUT R18, R2, 0x7, R15, 0xf8, !PT ;  /* 0x0000000702127812 */ /* 0x000fc800078ef80f */
[C---:B------:R-:W-:Y:S01]  /*2c30*/  ISETP.GE.AND P1, PT, R18.reuse, UR9, PT ;  /* 0x0000000912007c0c */ /* 0x040fe2000bf26270 */
[----:B------:R-:W-:Y:S01]  /*2c40*/  VIADD R2, R18, 0x8 ;  /* 0x0000000812027836 */ /* 0x000fe20000000000 */
[----:B------:R-:W-:Y:S01]  /*2c50*/  UIMAD UR10, UR44, UR16, URZ ;  /* 0x000000102c0a72a4 */ /* 0x000fe2000f8e02ff */
[----:B------:R-:W-:Y:S03]  /*2c60*/  STL [R1+0x44], R18 ;  /* 0x0000441201007387 */ /* 0x000fe60000100800 */
[----:B------:R-:W-:Y:S01]  /*2c70*/  ISETP.GE.AND P0, PT, R2, UR9, PT ;  /* 0x0000000902007c0c */ /* 0x000fe2000bf06270 */
[----:B------:R-:W-:Y:S01]  /*2c80*/  IMAD.MOV.U32 R2, RZ, RZ, 0x4 ;  /* 0x00000004ff027424 */ /* 0x000fe200078e00ff */
[----:B------:R-:W1:Y:S03]  /*2c90*/  LDCU.64 UR8, c[0x0][0x3d0] ;  /* 0x00007a00ff0877ac */ /* 0x000e660008000a00 */
[----:B------:R-:W-:-:S05]  /*2ca0*/  IMAD.WIDE.U32 R2, R18, R2, UR52 ;  /* 0x0000003412027e25 */ /* 0x000fca000f8e0002 */
[----:B------:R-:W4:Y:S04]  /*2cb0*/  @!P1 LDG.E R5, desc[UR36][R2.64] ;  /* 0x0000002402059981 */ /* 0x000f28000c1e1900 */
[----:B------:R5:W2:Y:S01]  /*2cc0*/  @!P0 LDG.E R4, desc[UR36][R2.64+0x20] ;  /* 0x0000202402048981 */ /* 0x000aa2000c1e1900 */
[----:B------:R-:W-:Y:S01]  /*2cd0*/  UIMAD UR10, UR32, UR17, UR10 ;  /* 0x00000011200a72a4 */ /* 0x000fe2000f8e020a */
[----:B------:R-:W-:Y:S01]  /*2ce0*/  BSSY.RECONVERGENT B0, `(.L_x_219) ;  /* 0x000002c000007945 */ /* 0x000fe20003800200 */
[----:B-----5:R-:W-:-:S05]  /*2cf0*/  MOV R2, UR16 ;  /* 0x0000001000027c02 */ /* 0x020fca0008000f00 */
[----:B------:R-:W-:-:S03]  /*2d00*/  IMAD.WIDE.U32 R2, R2, UR32, R8 ;  /* 0x0000002002027c25 */ /* 0x000fc6000f8e0008 */
[----:B------:R-:W-:-:S04]  /*2d10*/  IADD3 R2, P0, PT, R2, UR46, RZ ;  /* 0x0000002e02027c10 */ /* 0x000fc8000ff1e0ff */
[----:B------:R-:W-:Y:S01]  /*2d20*/  IADD3.X R3, PT, PT, R20, UR10, R3, P0, !PT ;  /* 0x0000000a14037c10 */ /* 0x000fe200087fe403 */
[----:B--2---:R1:W-:Y:S04]  /*2d30*/  STL [R1+0x48], R4 ;  /* 0x0000480401007387 */ /* 0x0043e80000100800 */
[----:B----4-:R2:W-:Y:S01]  /*2d40*/  STL [R1+0x4c], R5 ;  /* 0x00004c0501007387 */ /* 0x0105e20000100800 */
[----:B-1----:R-:W-:-:S04]  /*2d50*/  IMAD R4, R19, UR8, RZ ;  /* 0x0000000813047c24 */ /* 0x002fc8000f8e02ff */
[C---:B------:R-:W-:Y:S02]  /*2d60*/  IMAD R10, R14.reuse, UR9, R4 ;  /* 0x000000090e0a7c24 */ /* 0x040fe4000f8e0204 */
[----:B--2---:R-:W-:-:S04]  /*2d70*/  IMAD.WIDE.U32 R4, R14, UR8, R2 ;  /* 0x000000080e047c25 */ /* 0x004fc8000f8e0002 */
        /* <DEDUP_REMOVED lines=29> */
.L_x_221:
[----:B------:R4:W-:Y:S01]  /*2f50*/  STS.128 [R0+0x10000], RZ ;  /* 0x010000ff00007388 */ /* 0x0009e20000000c00 */
[----:B------:R-:W-:Y:S05]  /*2f60*/  BRA `(.L_x_222) ;  /* 0x00000000000c7947 */ /* 0x000fea0003800000 */
.L_x_220:
[----:B------:R1:W-:Y:S04]  /*2f70*/  STS.128 [R0+0xc000], RZ ;  /* 0x00c000ff00007388 */ /* 0x0003e80000000c00 */
[----:B------:R1:W-:Y:S04]  /*2f80*/  STS.128 [R0+0xe000], RZ ;  /* 0x00e000ff00007388 */ /* 0x0003e80000000c00 */
[----:B------:R1:W-:Y:S02]  /*2f90*/  STS.128 [R0+0x10000], RZ ;  /* 0x010000ff00007388 */ /* 0x0003e40000000c00 */
.L_x_222:
[----:B------:R-:W-:Y:S05]  /*2fa0*/  BSYNC.RECONVERGENT B0 ;  /* 0x0000000000007941 */ /* 0x000fea0003800200 */
.L_x_219:
        /* <DEDUP_REMOVED lines=33> */
.L_x_225:
[----:B------:R2:W-:Y:S02]  /*31c0*/  STS.128 [R0+0x11000], RZ ;  /* 0x011000ff00007388 */ /* 0x0005e40000000c00 */
.L_x_224:
[----:B------:R-:W-:Y:S05]  /*31d0*/  BSYNC.RECONVERGENT B0 ;  /* 0x0000000000007941 */ /* 0x000fea0003800200 */
.L_x_223:
[----:B------:R-:W5:Y:S01]  /*31e0*/  LDCU.64 UR10, c[0x0][0x538] ;  /* 0x0000a700ff0a77ac */ /* 0x000f620008000a00 */
[----:B------:R-:W0:Y:S01]  /*31f0*/  LDGDEPBAR ;  /* 0x00000000000079af */ /* 0x000e220000000000 */
[----:B-----5:R-:W-:-:S04]  /*3200*/  UISETP.NE.U32.AND UP0, UPT, UR10, URZ, UPT ;  /* 0x000000ff0a00728c */ /* 0x020fc8000bf05070 */
[----:B------:R-:W-:Y:S01]  /*3210*/  UISETP.NE.AND.EX UP0, UPT, UR11, URZ, UPT, UP0 ;  /* 0x000000ff0b00728c */ /* 0x000fe2000bf05300 */
[----:B------:R-:W-:-:S05]  /*3220*/  DEPBAR.LE SB0, 0x1 ;  /* 0x000080400000791a */ /* 0x000fca0000000000 */
[----:B------:R-:W-:-:S05]  /*3230*/  PLOP3.LUT P0, PT, PT, PT, UP0, 0x80, 0x8 ;  /* 0x000000000008781c */ /* 0x000fca0003f0f008 */
[----:B------:R-:W5:Y:S01]  /*3240*/  @UP0 LDCU.64 UR8, c[0x0][0x540] ;  /* 0x0000a800ff0807ac */ /* 0x000f620008000a00 */
[----:B------:R-:W-:Y:S01]  /*3250*/  @UP0 UMOV UR14, UR26 ;  /* 0x0000001a000e0c82 */ /* 0x000fe20008000000 */
[----:B------:R-:W-:Y:S02]  /*3260*/  @UP0 UMOV UR15, URZ ;  /* 0x000000ff000f0c82 */ /* 0x000fe40008000000 */
[----:B-----5:R-:W-:Y:S01]  /*3270*/  @UP0 UIMAD.WIDE.U32 UR14, UR25, UR8, UR14 ;  /* 0x00000008190e02a5 */ /* 0x020fe2000f8e000e */
[----:B------:R-:W5:Y:S01]  /*3280*/  S2R R16, SR_TID.X ;  /* 0x0000000000107919 */ /* 0x000f620000002100 */
[----:B------:R-:W-:Y:S01]  /*3290*/  IMAD.SHL.U32 R5, R23, 0x2, RZ ;  /* 0x0000000217057824 */ /* 0x000fe200078e00ff */
[----:B------:R-:W3:Y:S01]  /*32a0*/  @UP0 LDCU UR8, c[0x0][0x458] ;  /* 0x00008b00ff0807ac */ /* 0x000ee20008000800 */
[----:B------:R-:W-:Y:S02]  /*32b0*/  @UP0 UIMAD UR9, UR25, UR9, UR15 ;  /* 0x00000009190902a4 */ /* 0x000fe4000f8e020f */
[----:B------:R-:W-:-:S04]  /*32c0*/  @UP0 ULEA UR10, UP1, UR14, UR10, 0x2 ;  /* 0x0000000a0e0a0291 */ /* 0x000fc8000f8210ff */
[----:B------:R-:W-:Y:S02]  /*32d0*/  @UP0 ULEA.HI.X UR11, UR14, UR11, UR9, 0x2, UP1 ;  /* 0x0000000b0e0b0291 */ /* 0x000fe400088f1409 */
[----:B-12---:R-:W-:Y:S01]  /*32e0*/  IMAD.U32 R2, RZ, RZ, UR10 ;  /* 0x0000000aff027e24 */ /* 0x006fe2000f8e00ff */
[----:B------:R-:W-:Y:S03]  /*32f0*/  BAR.SYNC.DEFER_BLOCKING 0x0 ;  /* 0x0000000000007b1d */ /* 0x000fe60000010000 */
[----:B------:R-:W-:Y:S02]  /*3300*/  IMAD.U32 R3, RZ, RZ, UR11 ;  /* 0x0000000bff037e24 */ /* 0x000fe4000f8e00ff */
[----:B----4-:R-:W-:Y:S01]  /*3310*/  IMAD.U32 R0, RZ, RZ, UR29 ;  /* 0x0000001dff007e24 */ /* 0x010fe2000f8e00ff */
[----:B------:R-:W-:Y:S01]  /*3320*/  LOP3.LUT R5, R5, 0x6, RZ, 0xc0, !PT ;  /* 0x0000000605057812 */ /* 0x000fe200078ec0ff */
[----:B------:R-:W-:-:S02]  /*3330*/  IMAD.SHL.U32 R10, R23, 0x20, RZ ;  /* 0x00000020170a7824 */ /* 0x000fc400078e00ff */
[C---:B------:R-:W-:Y:S01]  /*3340*/  IMAD.SHL.U32 R11, R23.reuse, 0x10, RZ ;  /* 0x00000010170b7824 */ /* 0x040fe200078e00ff */
[----:B---3--:R-:W1:Y:S01]  /*3350*/  @P0 MUFU.RCP R6, UR8 ;  /* 0x0000000800060d08 */ /* 0x008e620008001000 */
[C---:B------:R-:W-:Y:S01]  /*3360*/  LOP3.LUT P3, RZ, R23.reuse, 0x2, RZ, 0xc0, !PT ;  /* 0x0000000217ff7812 */ /* 0x040fe2000786c0ff */
[----:B------:R-:W2:Y:S01]  /*3370*/  LDCU UR14, c[0x0][0x590] ;  /* 0x0000b200ff0e77ac */ /* 0x000ea20008000800 */
[----:B------:R-:W-:Y:S02]  /*3380*/  LOP3.LUT P4, RZ, R23, 0x4, RZ, 0xc0, !PT ;  /* 0x0000000417ff7812 */ /* 0x000fe4000788c0ff */
[----:B------:R-:W-:Y:S02]  /*3390*/  CS2R R142, SRZ ;  /* 0x00000000008e7805 */ /* 0x000fe4000001ff00 */
[----:B------:R-:W-:Y:S02]  /*33a0*/  CS2R R140, SRZ ;  /* 0x00000000008c7805 */ /* 0x000fe4000001ff00 */
[----:B------:R-:W-:Y:S01]  /*33b0*/  CS2R R146, SRZ ;  /* 0x0000000000927805 */ /* 0x000fe2000001ff00 */
[----:B-----5:R-:W-:Y:S01]  /*33c0*/  IMAD.SHL.U32 R13, R16, 0x20, RZ ;  /* 0x00000020100d7824 */ /* 0x020fe200078e00ff */
[----:B------:R-:W-:-:S02]  /*33d0*/  CS2R R144, SRZ ;  /* 0x0000000000907805 */ /* 0x000fc4000001ff00 */
[----:B------:R-:W-:Y:S02]  /*33e0*/  CS2R R138, SRZ ;  /* 0x00000000008a7805 */ /* 0x000fe4000001ff00 */
[----:B------:R-:W-:Y:S02]  /*33f0*/  CS2R R136, SRZ ;  /* 0x0000000000887805 */ /* 0x000fe4000001ff00 */
[----:B------:R-:W-:Y:S02]  /*3400*/  CS2R R134, SRZ ;  /* 0x0000000000867805 */ /* 0x000fe4000001ff00 */
[----:B------:R-:W-:Y:S02]  /*3410*/  CS2R R132, SRZ ;  /* 0x0000000000847805 */ /* 0x000fe4000001ff00 */
[----:B------:R-:W-:Y:S01]  /*3420*/  CS2R R126, SRZ ;  /* 0x00000000007e7805 */ /* 0x000fe2000001ff00 */
[----:B------:R3:W1:Y:S01]  /*3430*/  @P0 LDG.E R8, desc[UR36][R2.64] ;  /* 0x0000002402080981 */ /* 0x000662000c1e1900 */
[----:B------:R-:W-:-:S02]  /*3440*/  CS2R R124, SRZ ;  /* 0x00000000007c7805 */ /* 0x000fc4000001ff00 */
[----:B------:R-:W-:Y:S02]  /*3450*/  CS2R R130, SRZ ;  /* 0x0000000000827805 */ /* 0x000fe4000001ff00 */
[----:B------:R-:W-:Y:S02]  /*3460*/  CS2R R128, SRZ ;  /* 0x0000000000807805 */ /* 0x000fe4000001ff00 */
        /* <DEDUP_REMOVED lines=21> */
[----:B---3--:R-:W-:Y:S01]  /*35c0*/  IMAD.SHL.U32 R3, R23, 0x40, RZ ;  /* 0x0000004017037824 */ /* 0x008fe200078e00ff */
[----:B------:R-:W-:Y:S01]  /*35d0*/  CS2R R44, SRZ ;  /* 0x00000000002c7805 */ /* 0x000fe2000001ff00 */
[----:B------:R-:W-:Y:S01]  /*35e0*/  VIADD R2, R18, UR35 ;  /* 0x0000002312027c36 */ /* 0x000fe20008000000 */
[----:B------:R-:W-:Y:S01]  /*35f0*/  CS2R R50, SRZ ;  /* 0x0000000000327805 */ /* 0x000fe2000001ff00 */
[----:B------:R-:W-:Y:S01]  /*3600*/  IMAD.SHL.U32 R18, R16, 0x2, RZ ;  /* 0x0000000210127824 */ /* 0x000fe200078e00ff */
[C---:B------:R-:W-:Y:S01]  /*3610*/  LOP3.LUT R4, R3.reuse, 0x1c0, RZ, 0xc0, !PT ;  /* 0x000001c003047812 */ /* 0x040fe200078ec0ff */
[----:B------:R-:W-:Y:S01]  /*3620*/  IMAD R7, R0, 0x40, R2 ;  /* 0x0000004000077824 */ /* 0x000fe200078e0202 */
[----:B------:R-:W-:Y:S01]  /*3630*/  LOP3.LUT R9, R3, 0x200, RZ, 0xc0, !PT ;  /* 0x0000020003097812 */ /* 0x000fe200078ec0ff */
[----:B------:R-:W-:Y:S01]  /*3640*/  IMAD.U32 R2, RZ, RZ, UR32 ;  /* 0x00000020ff027e24 */ /* 0x000fe2000f8e00ff */
[----:B------:R-:W-:Y:S01]  /*3650*/  LOP3.LUT R0, R4, 0x38, R24, 0xf8, !PT ;  /* 0x0000003804007812 */ /* 0x000fe200078ef818 */
[----:B------:R-:W-:Y:S01]  /*3660*/  UIADD3 UR32, UPT, UPT, UR32, 0x40, URZ ;  /* 0x0000004020207890 */ /* 0x000fe2000fffe0ff */
[----:B------:R-:W-:-:S02]  /*3670*/  LOP3.LUT P1, R3, R16, 0x4, RZ, 0xc0, !PT ;  /* 0x0000000410037812 */ /* 0x000fc4000782c0ff */
[----:B------:R-:W-:Y:S02]  /*3680*/  CS2R R48, SRZ ;  /* 0x0000000000307805 */ /* 0x000fe4000001ff00 */
[----:B------:R-:W-:Y:S02]  /*3690*/  LOP3.LUT R4, R5, 0xe0, R15, 0xf8, !PT ;  /* 0x000000e005047812 */ /* 0x000fe400078ef80f */
[----:B------:R-:W-:Y:S02]  /*36a0*/  CS2R R42, SRZ ;  /* 0x00000000002a7805 */ /* 0x000fe4000001ff00 */
[----:B------:R-:W-:Y:S02]  /*36b0*/  LOP3.LUT R5, R10, 0x200, RZ, 0xc0, !PT ;  /* 0x000002000a057812 */ /* 0x000fe400078ec0ff */
[----:B------:R-:W-:Y:S02]  /*36c0*/  CS2R R40, SRZ ;  /* 0x0000000000287805 */ /* 0x000fe4000001ff00 */
[----:B------:R-:W-:-:S02]  /*36d0*/  ISETP.NE.AND P2, PT, R3, RZ, PT ;  /* 0x000000ff0300720c */ /* 0x000fc40003f45270 */
[----:B------:R-:W-:Y:S02]  /*36e0*/  CS2R R38, SRZ ;  /* 0x0000000000267805 */ /* 0x000fe4000001ff00 */
[----:B------:R-:W-:Y:S02]  /*36f0*/  IADD3 R3, PT, PT, R4, UR39, R2 ;  /* 0x0000002704037c10 */ /* 0x000fe4000fffe002 */
[----:B------:R-:W-:Y:S02]  /*3700*/  CS2R R36, SRZ ;  /* 0x0000000000247805 */ /* 0x000fe4000001ff00 */
[----:B------:R-:W-:Y:S02]  /*3710*/  LOP3.LUT R5, R5, 0x3800, R11, 0xf8, !PT ;  /* 0x0000380005057812 */ /* 0x000fe400078ef80b */
[----:B------:R-:W-:Y:S02]  /*3720*/  CS2R R30, SRZ ;  /* 0x00000000001e7805 */ /* 0x000fe4000001ff00 */
[----:B------:R-:W-:-:S02]  /*3730*/  LOP3.LUT R2, R0, 0x8, R23, 0x78, !PT ;  /* 0x0000000800027812 */ /* 0x000fc400078e7817 */
[----:B------:R-:W-:Y:S02]  /*3740*/  CS2R R28, SRZ ;  /* 0x00000000001c7805 */ /* 0x000fe4000001ff00 */
[----:B------:R-:W-:Y:S02]  /*3750*/  LOP3.LUT R10, R9, 0xc00, R10, 0xf8, !PT ;  /* 0x00000c00090a7812 */ /* 0x000fe400078ef80a */
[----:B------:R-:W-:Y:S02]  /*3760*/  CS2R R34, SRZ ;  /* 0x0000000000227805 */ /* 0x000fe4000001ff00 */
[----:B------:R-:W-:Y:S02]  /*3770*/  LOP3.LUT R9, R0, 0x8, R17, 0x78, !PT ;  /* 0x0000000800097812 */ /* 0x000fe400078e7811 */
[----:B------:R-:W-:Y:S02]  /*3780*/  CS2R R32, SRZ ;  /* 0x0000000000207805 */ /* 0x000fe4000001ff00 */
[----:B------:R-:W-:Y:S01]  /*3790*/  LOP3.LUT R0, R5, R2, RZ, 0xfc, !PT ;  /* 0x0000000205007212 */ /* 0x000fe200078efcff */
[----:B------:R-:W-:Y:S01]  /*37a0*/  IMAD.SHL.U32 R5, R16, 0x10, RZ ;  /* 0x0000001010057824 */ /* 0x000fe200078e00ff */
[----:B------:R-:W-:-:S02]  /*37b0*/  IADD3 R2, PT, PT, R7, -0x59, -R3 ;  /* 0xffffffa707027810 */ /* 0x000fc40007ffe803 */
[----:B------:R-:W-:Y:S02]  /*37c0*/  CS2R R26, SRZ ;  /* 0x00000000001a7805 */ /* 0x000fe4000001ff00 */
[----:B------:R-:W-:Y:S02]  /*37d0*/  SHF.R.U32.HI R15, RZ, 0x2, R16 ;  /* 0x00000002ff0f7819 */ /* 0x000fe40000011610 */
[----:B------:R-:W-:Y:S02]  /*37e0*/  CS2R R24, SRZ ;  /* 0x0000000000187805 */ /* 0x000fe4000001ff00 */
[----:B------:R-:W-:Y:S01]  /*37f0*/  LOP3.LUT R3, R18, 0x38, RZ, 0xc0, !PT ;  /* 0x0000003812037812 */ /* 0x000fe200078ec0ff */
[----:B------:R3:W-:Y:S01]  /*3800*/  STL [R1+0x28], R2 ;  /* 0x0000280201007387 */ /* 0x0007e20000100800 */
[----:B------:R-:W-:Y:S02]  /*3810*/  LEA R12, R0, UR6, 0x1 ;  /* 0x00000006000c7c11 */ /* 0x000fe4000f8e08ff */
[----:B------:R-:W-:-:S02]  /*3820*/  CS2R R22, SRZ ;  /* 0x0000000000167805 */ /* 0x000fc4000001ff00 */
[----:B------:R-:W-:Y:S01]  /*3830*/  LOP3.LUT R14, R5, 0x1c0, RZ, 0xc0, !PT ;  /* 0x000001c0050e7812 */ /* 0x000fe200078ec0ff */
[----:B------:R-:W-:Y:S01]  /*3840*/  IMAD.MOV.U32 R5, RZ, RZ, 0x40 ;  /* 0x00000040ff057424 */ /* 0x000fe200078e00ff */
[----:B------:R-:W-:Y:S01]  /*3850*/  LOP3.LUT R0, R3, 0x20, R15, 0x78, !PT ;  /* 0x0000002003007812 */ /* 0x000fe200078e780f */
[----:B------:R-:W-:Y:S01]  /*3860*/  STL [R1+0x4], R12 ;  /* 0x0000040c01007387 */ /* 0x000fe20000100800 */
[----:B------:R-:W-:Y:S01]  /*3870*/  SHF.R.U32.HI R4, RZ, 0x3, R16 ;  /* 0x00000003ff047819 */ /* 0x000fe20000011610 */
[----:B------:R-:W-:Y:S01]  /*3880*/  IMAD.SHL.U32 R15, R16, 0x8, RZ ;  /* 0x00000008100f7824 */ /* 0x000fe200078e00ff */
[----:B------:R-:W-:Y:S01]  /*3890*/  LOP3.LUT R11, R18, 0x20, RZ, 0xc0, !PT ;  /* 0x00000020120b7812 */ /* 0x000fe200078ec0ff */
[----:B------:R-:W-:Y:S01]  /*38a0*/  VIADD R3, R12, 0x12000 ;  /* 0x000120000c037836 */ /* 0x000fe20000000000 */
[----:B------:R-:W-:Y:S01]  /*38b0*/  LOP3.LUT R9, R10, R9, RZ, 0xfc, !PT ;  /* 0x000000090a097212 */ /* 0x000fe200078efcff */
[----:B------:R-:W-:Y:S01]  /*38c0*/  IMAD.MOV.U32 R10, RZ, RZ, 0x10 ;  /* 0x00000010ff0a7424 */ /* 0x000fe200078e00ff */
[----:B------:R-:W-:Y:S01]  /*38d0*/  LOP3.LUT R11, R11, 0x18, R4, 0xf8, !PT ;  /* 0x000000180b0b7812 */ /* 0x000fe200078ef804 */
[----:B------:R-:W-:Y:S01]  /*38e0*/  VIADD R232, R12, 0x12040 ;  /* 0x000120400ce87836 */ /* 0x000fe20000000000 */
[----:B------:R-:W-:Y:S01]  /*38f0*/  SEL R5, R5, 0xffffffc0, !P1 ;  /* 0xffffffc005057807 */ /* 0x000fe20004800000 */
[----:B------:R-:W-:Y:S01]  /*3900*/  @P4 VIADD R232, R3, 0xffffffc0 ;  /* 0xffffffc003e84836 */ /* 0x000fe20000000000 */
[----:B------:R-:W4:Y:S01]  /*3910*/  LDSM.16.M88.4 R148, [R12+0x12000] ;  /* 0x012000000c94783b */ /* 0x000f220000000200 */
[----:B------:R-:W-:Y:S01]  /*3920*/  IMAD.MOV.U32 R3, RZ, RZ, 0x40 ;  /* 0x00000040ff037424 */ /* 0x000fe200078e00ff */
[----:B------:R-:W-:-:S02]  /*3930*/  LEA R252, R9, UR6, 0x1 ;  /* 0x0000000609fc7c11 */ /* 0x000fc4000f8e08ff */
[----:B------:R-:W-:Y:S01]  /*3940*/  CS2R R20, SRZ ;  /* 0x0000000000147805 */ /* 0x000fe2000001ff00 */
[----:B------:R-:W1:Y:S01]  /*3950*/  LDSM.16.M88.4 R164, [R232] ;  /* 0x00000000e8a4783b */ /* 0x000e620000000200 */
[----:B------:R-:W-:Y:S01]  /*3960*/  UMOV UR8, URZ ;  /* 0x000000ff00087c82 */ /* 0x000fe20008000000 */
[----:B------:R-:W-:Y:S01]  /*3970*/  SEL R3, R3, 0xffffffc0, !P4 ;  /* 0xffffffc003037807 */ /* 0x000fe20006000000 */
[----:B------:R-:W1:Y:S01]  /*3980*/  LDCU UR9, c[0x0][0x440] ;  /* 0x00008800ff0977ac */ /* 0x000e620008000800 */
[----:B---3--:R-:W-:Y:S01]  /*3990*/  LOP3.LUT R2, R13, 0xc00, RZ, 0xc0, !PT ;  /* 0x00000c000d027812 */ /* 0x008fe200078ec0ff */
[----:B------:R-:W3:Y:S01]  /*39a0*/  LDSM.16.M88.4 R168, [R232+0x800] ;  /* 0x00080000e8a8783b */ /* 0x000ee20000000200 */
[----:B------:R-:W1:Y:S02]  /*39b0*/  LDCU UR10, c[0x0][0x3e0] ;  /* 0x00007c00ff0a77ac */ /* 0x000e640008000800 */
[----:B------:R-:W-:Y:S01]  /*39c0*/  LOP3.LUT R2, R2, 0x6, R18, 0xf8, !PT ;  /* 0x0000000602027812 */ /* 0x000fe200078ef812 */
[----:B------:R-:W1:Y:S01]  /*39d0*/  LDSM.16.M88.4 R196, [R232+0x2000] ;  /* 0x00200000e8c4783b */ /* 0x000e620000000200 */
[----:B------:R-:W1:Y:S02]  /*39e0*/  LDCU UR11, c[0x0][0x45c] ;  /* 0x00008b80ff0b77ac */ /* 0x000e640008000800 */
[----:B------:R-:W-:Y:S01]  /*39f0*/  LOP3.LUT R0, R2, R0, R14, 0xfe, !PT ;  /* 0x0000000002007212 */ /* 0x000fe200078efe0e */
[----:B------:R-:W-:Y:S01]  /*3a00*/  IMAD.MOV.U32 R0, RZ, RZ, 0x20 ;  /* 0x00000020ff007424 */ /* 0x000fe200078e00ff */
[----:B------:R-:W-:Y:S01]  /*3a10*/  SHF.R.U32.HI R14, RZ, 0x1, R16 ;  /* 0x00000001ff0e7819 */ /* 0x000fe20000011610 */
[----:B------:R-:W1:Y:S01]  /*3a20*/  LDSM.16.M88.4 R200, [R232+0x2800] ;  /* 0x00280000e8c8783b */ /* 0x000e620000000200 */
[----:B------:R-:W-:-:S02]  /*3a30*/  UISETP.GE.AND UP1, UPT, UR32, UR35, UPT ;  /* 0x000000232000728c */ /* 0x000fc4000bf26270 */
[----:B------:R-:W-:Y:S01]  /*3a40*/  SEL R0, R0, 0xffffffe0, !P3 ;  /* 0xffffffe000007807 */ /* 0x000fe20005800000 */
[----:B------:R-:W1:Y:S01]  /*3a50*/  LDSM.16.M88.4 R228, [R232+0x4000] ;  /* 0x00400000e8e4783b */ /* 0x000e620000000200 */
[----:B------:R-:W-:Y:S01]  /*3a60*/  LOP3.LUT P3, RZ, R16, 0x8, RZ, 0xc0, !PT ;  /* 0x0000000810ff7812 */ /* 0x000fe2000786c0ff */
[----:B--2---:R-:W-:Y:S02]  /*3a70*/  USHF.L.U32 UR14, UR14, 0x6, URZ ;  /* 0x000000060e0e7899 */ /* 0x004fe400080006ff */
[----:B------:R-:W-:Y:S01]  /*3a80*/  IMAD.IADD R2, R12, 0x1, R0 ;  /* 0x000000010c027824 */ /* 0x000fe200078e0200 */
[----:B------:R-:W2:Y:S01]  /*3a90*/  LDSM.16.M88.4 R152, [R12+0x12800] ;  /* 0x012800000c98783b */ /* 0x000ea20000000200 */
[----:B------:R-:W-:-:S03]  /*3aa0*/  IMAD.IADD R240, R0, 0x1, R232 ;  /* 0x0000000100f07824 */ /* 0x000fc600078e02e8 */
[----:B------:R-:W-:Y:S04]  /*3ab0*/  STL [R1+0x8], R2 ;  /* 0x0000080201007387 */ /* 0x000fe80000100800 */
[----:B------:R-:W1:Y:S04]  /*3ac0*/  LDSM.16.M88.4 R156, [R2+0x12000] ;  /* 0x01200000029c783b */ /* 0x000e680000000200 */
[----:B------:R-:W1:Y:S04]  /*3ad0*/  LDSM.16.M88.4 R160, [R2+0x12800] ;  /* 0x0128000002a0783b */ /* 0x000e680000000200 */
[----:B------:R-:W1:Y:S04]  /*3ae0*/  LDSM.16.M88.4 R188, [R2+0x14000] ;  /* 0x0140000002bc783b */ /* 0x000e680000000200 */
[----:B------:R-:W1:Y:S04]  /*3af0*/  LDSM.16.M88.4 R192, [R2+0x14800] ;  /* 0x0148000002c0783b */ /* 0x000e680000000200 */
[----:B------:R-:W1:Y:S04]  /*3b00*/  LDSM.16.M88.4 R220, [R2+0x16000] ;  /* 0x0160000002dc783b */ /* 0x000e680000000200 */
[----:B------:R5:W1:Y:S04]  /*3b10*/  LDSM.16.M88.4 R224, [R2+0x16800] ;  /* 0x0168000002e0783b */ /* 0x000a680000000200 */
[----:B------:R-:W1:Y:S04]  /*3b20*/  LDSM.16.M88.4 R172, [R240] ;  /* 0x00000000f0ac783b */ /* 0x000e680000000200 */
[----:B------:R-:W1:Y:S04]  /*3b30*/  LDSM.16.M88.4 R176, [R240+0x800] ;  /* 0x00080000f0b0783b */ /* 0x000e680000000200 */
        /* <DEDUP_REMOVED lines=8> */
[----:B------:R-:W1:Y:S02]  /*3bc0*/  LDSM.16.M88.4 R240, [R240+0x4800] ;  /* 0x00480000f0f0783b */ /* 0x000e640000000200 */
[----:B-1----:R-:W-:Y:S01]  /*3bd0*/  @P0 FMUL.FTZ R4, R8, R6 ;  /* 0x0000000608040220 */ /* 0x002fe20000410000 */
[----:B------:R-:W-:Y:S01]  /*3be0*/  IMAD.MOV.U32 R6, RZ, RZ, 0x20 ;  /* 0x00000020ff067424 */ /* 0x000fe200078e00ff */
[----:B------:R-:W-:-:S03]  /*3bf0*/  LOP3.LUT R8, R14, 0x10, RZ, 0xc0, !PT ;  /* 0x000000100e087812 */ /* 0x000fc600078ec0ff */
[----:B------:R-:W-:Y:S01]  /*3c00*/  @P0 R2UR UR15, R4 ;  /* 0x00000000040f02ca */ /* 0x000fe200000e0000 */
[C---:B------:R-:W-:Y:S01]  /*3c10*/  IMAD.SHL.U32 R4, R16.reuse, 0x40, RZ ;  /* 0x0000004010047824 */ /* 0x040fe200078e00ff */
[----:B------:R-:W-:-:S04]  /*3c20*/  LOP3.LUT P0, RZ, R16, 0x2, RZ, 0xc0, !PT ;  /* 0x0000000210ff7812 */ /* 0x000fc8000780c0ff */
[--C-:B-----5:R-:W-:Y:S02]  /*3c30*/  LOP3.LUT R2, R11, 0x1c0, R4.reuse, 0xf8, !PT ;  /* 0x000001c00b027812 */ /* 0x120fe400078ef804 */
[----:B------:R-:W-:Y:S02]  /*3c40*/  LOP3.LUT R7, R4, 0x1c0, RZ, 0xc0, !PT ;  /* 0x000001c004077812 */ /* 0x000fe400078ec0ff */
[----:B------:R-:W-:Y:S02]  /*3c50*/  LOP3.LUT R2, R2, 0x38, R15, 0x78, !PT ;  /* 0x0000003802027812 */ /* 0x000fe400078e780f */
[----:B------:R-:W-:Y:S01]  /*3c60*/  LOP3.LUT R11, R4, 0x200, RZ, 0xc0, !PT ;  /* 0x00000200040b7812 */ /* 0x000fe200078ec0ff */
[----:B------:R-:W-:Y:S01]  /*3c70*/  @UP0 UMOV UR8, UR15 ;  /* 0x0000000f00080c82 */ /* 0x000fe20008000000 */
[----:B------:R-:W-:Y:S02]  /*3c80*/  LOP3.LUT R2, R2, 0x200, R4, 0xf8, !PT ;  /* 0x0000020002027812 */ /* 0x000fe400078ef804 */
[----:B------:R-:W-:-:S03]  /*3c90*/  LOP3.LUT R4, R8, 0x8, R16, 0xf8, !PT ;  /* 0x0000000808047812 */ /* 0x000fc600078ef810 */
[----:B------:R1:W-:Y:S04]  /*3ca0*/  STL [R1+0x24], R2 ;  /* 0x0000240201007387 */ /* 0x0003e80000100800 */
[----:B------:R5:W-:Y:S01]  /*3cb0*/  STL [R1+0x20], R5 ;  /* 0x0000200501007387 */ /* 0x000be20000100800 */
[----:B-1----:R-:W-:Y:S02]  /*3cc0*/  LOP3.LUT R2, R7, 0x38, R15, 0xf8, !PT ;  /* 0x0000003807027812 */ /* 0x002fe400078ef80f */
[----:B------:R-:W-:Y:S02]  /*3cd0*/  SEL R7, R6, 0xffffffe0, !P0 ;  /* 0xffffffe006077807 */ /* 0x000fe40004000000 */
[----:B------:R-:W-:Y:S02]  /*3ce0*/  SEL R6, R10, 0xfffffff0, !P1 ;  /* 0xfffffff00a067807 */ /* 0x000fe40004800000 */
[----:B------:R-:W-:-:S02]  /*3cf0*/  LOP3.LUT R4, R4, R2, RZ, 0x3c, !PT ;  /* 0x0000000204047212 */ /* 0x000fc400078e3cff */
[--C-:B-----5:R-:W-:Y:S01]  /*3d00*/  LOP3.LUT R5, R11, 0xc00, R13.reuse, 0xf8, !PT ;  /* 0x00000c000b057812 */ /* 0x120fe200078ef80d */
[----:B------:R1:W-:Y:S02]  /*3d10*/  STL [R1+0x50], R6 ;  /* 0x0000500601007387 */ /* 0x0003e40000100800 */
[----:B-1----:R-:W-:Y:S02]  /*3d20*/  LOP3.LUT R6, R2, 0x8, R14, 0x78, !PT ;  /* 0x0000000802067812 */ /* 0x002fe400078e780e */
[----:B------:R-:W-:Y:S01]  /*3d30*/  LOP3.LUT R2, R4, 0x200, R13, 0xf8, !PT ;  /* 0x0000020004027812 */ /* 0x000fe200078ef80d */
[----:B------:R-:W-:Y:S01]  /*3d40*/  IMAD.IADD R4, R12, 0x1, R3 ;  /* 0x000000010c047824 */ /* 0x000fe200078e0203 */
[----:B------:R-:W-:-:S03]  /*3d50*/  LOP3.LUT R5, R5, R6, RZ, 0xfc, !PT ;  /* 0x0000000605057212 */ /* 0x000fc600078efcff */
[----:B------:R1:W-:Y:S04]  /*3d60*/  STL [R1+0x1c], R2 ;  /* 0x00001c0201007387 */ /* 0x0003e80000100800 */
[----:B------:R5:W-:Y:S04]  /*3d70*/  STL [R1+0x54], R5 ;  /* 0x0000540501007387 */ /* 0x000be80000100800 */
[----:B------:R2:W-:Y:S01]  /*3d80*/  STL [R1+0xc], R4 ;  /* 0x00000c0401007387 */ /* 0x0005e20000100800 */
[----:B-1----:R-:W-:Y:S02]  /*3d90*/  IMAD.IADD R2, R3, 0x1, R252 ;  /* 0x0000000103027824 */ /* 0x002fe400078e02fc */
[----:B------:R-:W-:-:S02]  /*3da0*/  IMAD.IADD R3, R0, 0x1, R4 ;  /* 0x0000000100037824 */ /* 0x000fc400078e0204 */
[C---:B-----5:R-:W-:Y:S02]  /*3db0*/  IMAD.IADD R5, R0.reuse, 0x1, R252 ;  /* 0x0000000100057824 */ /* 0x060fe400078e02fc */
[----:B------:R-:W-:-:S03]  /*3dc0*/  IMAD.IADD R0, R0, 0x1, R2 ;  /* 0x0000000100007824 */ /* 0x000fc600078e0202 */
[----:B------:R1:W-:Y:S04]  /*3dd0*/  STL [R1], R5 ;  /* 0x0000000501007387 */ /* 0x0003e80000100800 */
[----:B------:R1:W-:Y:S04]  /*3de0*/  STL [R1+0x14], R2 ;  /* 0x0000140201007387 */ /* 0x0003e80000100800 */
[----:B------:R1:W-:Y:S04]  /*3df0*/  STL [R1+0x10], R3 ;  /* 0x0000100301007387 */ /* 0x0003e80000100800 */
[----:B--234-:R1:W-:Y:S02]  /*3e00*/  STL [R1+0x18], R0 ;  /* 0x0000180001007387 */ /* 0x01c3e40000100800 */
.L_x_228:
[----:B--2---:R-:W2:Y:S01]  /*3e10*/  LDL R249, [R1+0x4] ;  /* 0x0000040001f97983 */ /* 0x004ea20000100800 */
[----:B------:R-:W-:Y:S01]  /*3e20*/  PLOP3.LUT P5, PT, PT, PT, UP1, 0x80, 0x8 ;  /* 0x000000000008781c */ /* 0x000fe20003faf018 */
[----:B-1----:R-:W-:Y:S01]  /*3e30*/  IMAD.U32 R244, RZ, RZ, UR18 ;  /* 0x00000012fff47e24 */ /* 0x002fe2000f8e00ff */
[----:B------:R-:W-:Y:S02]  /*3e40*/  PLOP3.LUT P4, PT, PT, PT, UP1, 0x80, 0x8 ;  /* 0x000000000008781c */ /* 0x000fe40003f8f018 */
[----:B------:R-:W3:Y:S01]  /*3e50*/  LDL.LU R248, [R1] ;  /* 0x0000000001f87983 */ /* 0x000ee20000300800 */
[----:B------:R-:W-:Y:S01]  /*3e60*/  PLOP3.LUT P1, PT, PT, PT, UP1, 0x80, 0x8 ;  /* 0x000000000008781c */ /* 0x000fe20003f2f018 */
[----:B------:R-:W-:Y:S01]  /*3e70*/  IMAD.U32 R245, RZ, RZ, UR19 ;  /* 0x00000013fff57e24 */ /* 0x000fe2000f8e00ff */
[----:B------:R-:W-:Y:S02]  /*3e80*/  PLOP3.LUT P0, PT, PT, PT, UP1, 0x80, 0x8 ;  /* 0x000000000008781c */ /* 0x000fe40003f0f018 */
[----:B------:R-:W4:Y:S01]  /*3e90*/  LDL R247, [R1+0x8] ;  /* 0x0000080001f77983 */ /* 0x000f220000100800 */
[----:B------:R-:W-:Y:S01]  /*3ea0*/  PLOP3.LUT P6, PT, PT, PT, UP1, 0x80, 0x8 ;  /* 0x000000000008781c */ /* 0x000fe20003fcf018 */
[----:B------:R-:W-:Y:S03]  /*3eb0*/  UISETP.NE.AND UP2, UPT, UR45, URZ, UPT ;  /* 0x000000ff2d00728c */ /* 0x000fe6000bf45270 */
[----:B-1---5:R-:W5:Y:S05]  /*3ec0*/  LDL R3, [R1+0x14] ;  /* 0x0000140001037983 */ /* 0x022f6a0000100800 */
[----:B------:R-:W5:Y:S05]  /*3ed0*/  LDL R2, [R1+0xc] ;  /* 0x00000c0001027983 */ /* 0x000f6a0000100800 */
[----:B------:R-:W5:Y:S01]  /*3ee0*/  LDL R0, [R1+0x18] ;  /* 0x0000180001007983 */ /* 0x000f620000100800 */
[----:B------:R-:W-:Y:S04]  /*3ef0*/  @UP2 UIADD3 UR16, UP0, UPT, UR52, -0x100, URZ ;  /* 0xffffff0034102890 */ /* 0x000fe8000ff1e0ff */
[----:B------:R-:W5:Y:S01]  /*3f00*/  LDL R246, [R1+0x10] ;  /* 0x0000100001f67983 */ /* 0x000f620000100800 */
[----:B------:R-:W-:Y:S02]  /*3f10*/  @UP2 UIADD3.X UR15, UPT, UPT, UR53, -0x1, URZ, UP0, !UPT ;  /* 0xffffffff350f2890 */ /* 0x000fe400087fe4ff */
[----:B------:R-:W-:Y:S02]  /*3f20*/  @UP2 UIADD3 UR18, UP0, UPT, UR18, -0x100, URZ ;  /* 0xffffff0012122890 */ /* 0x000fe4000ff1e0ff */
[----:B------:R-:W0:Y:S02]  /*3f30*/  LDGDEPBAR ;  /* 0x00000000000079af */ /* 0x000e240000000000 */
[----:B------:R-:W-:Y:S01]  /*3f40*/  @UP2 UIADD3.X UR19, UPT, UPT, UR19, -0x1, URZ, UP0, !UPT ;  /* 0xffffffff13132890 */ /* 0x000fe200087fe4ff */
[----:B------:R-:W-:Y:S04]  /*3f50*/  DEPBAR.LE SB0, 0x0 ;  /* 0x000080000000791a */ /* 0x000fe80000000000 */
[----:B------:R-:W-:Y:S06]  /*3f60*/  BAR.SYNC.DEFER_BLOCKING 0x0 ;  /* 0x0000000000007b1d */ /* 0x000fec0000010000 */
[----:B------:R-:W-:Y:S05]  /*3f70*/  LDSM.16.M88.4 R16, [R252] ;  /* 0x00000000fc10783b */ /* 0x000fea0000000200 */
[----:B--2---:R-:W1:Y:S05]  /*3f80*/  LDSM.16.M88.4 R8, [R249+0xc000] ;  /* 0x00c00000f908783b */ /* 0x004e6a0000000200 */
[----:B------:R-:W2:Y:S05]  /*3f90*/  LDSM.16.M88.4 R68, [R249+0xc800] ;  /* 0x00c80000f944783b */ /* 0x000eaa0000000200 */
[----:B---3--:R-:W-:Y:S05]  /*3fa0*/  LDSM.16.M88.4 R72, [R248] ;  /* 0x00000000f848783b */ /* 0x008fea0000000200 */
[----:B----4-:R-:W3:Y:S05]  /*3fb0*/  LDSM.16.M88.4 R76, [R247+0xc000] ;  /* 0x00c00000f74c783b */ /* 0x010eea0000000200 */
[----:B------:R-:W4:Y:S05]  /*3fc0*/  LDSM.16.M88.4 R80, [R247+0xc800] ;  /* 0x00c80000f750783b */ /* 0x000f2a0000000200 */
[----:B-----5:R-:W-:Y:S05]  /*3fd0*/  LDSM.16.M88.4 R84, [R3] ;  /* 0x000000000354783b */ /* 0x020fea0000000200 */
[----:B------:R-:W5:Y:S05]  /*3fe0*/  LDSM.16.M88.4 R88, [R2+0xc000] ;  /* 0x00c000000258783b */ /* 0x000f6a0000000200 */
[----:B------:R-:W-:Y:S01]  /*3ff0*/  LDSM.16.M88.4 R92, [R0] ;  /* 0x00000000005c783b */ /* 0x000fe20000000200 */
[C---:B-1----:R-:W-:Y:S04]  /*4000*/  HMMA.16816.F32.BF16 R4, R16.reuse, R8, RZ ;  /* 0x000000081004723c */ /* 0x042fe800000418ff */
[----:B------:R-:W-:Y:S04]  /*4010*/  LDSM.16.M88.4 R96, [R246+0xc000] ;  /* 0x00c00000f660783b */ /* 0x000fe80000000200 */
[C---:B------:R-:W-:Y:S08]  /*4020*/  HMMA.16816.F32.BF16 R8, R16.reuse, R10, RZ ;  /* 0x0000000a1008723c */ /* 0x040ff000000418ff */
[C---:B--2---:R-:W-:Y:S08]  /*4030*/  HMMA.16816.F32.BF16 R12, R16.reuse, R68, RZ ;  /* 0x00000044100c723c */ /* 0x044ff000000418ff */
        /* <DEDUP_REMOVED lines=42> */
[----:B------:R1:W5:Y:S05]  /*42e0*/  LDSM.16.M88.4 R68, [R249+0x10800] ;  /* 0x01080000f944783b */ /* 0x00036a0000000200 */
[----:B------:R-:W5:Y:S02]  /*42f0*/  LDSM.16.M88.4 R92, [R248+0x4000] ;  /* 0x00400000f85c783b */ /* 0x000f640000000200 */
[C---:B---3--:R-:W-:Y:S08]  /*4300*/  HMMA.16816.F32.BF16 R4, R76.reuse, R80, R4 ;  /* 0x000000504c04723c */ /* 0x048ff00000041804 */
[C---:B------:R-:W-:Y:S01]  /*4310*/  HMMA.16816.F32.BF16 R8, R76.reuse, R82, R8 ;  /* 0x000000524c08723c */ /* 0x040fe20000041808 */
[----:B------:R3:W5:Y:S07]  /*4320*/  LDSM.16.M88.4 R80, [R247+0x10800] ;  /* 0x01080000f750783b */ /* 0x00076e0000000200 */
[C---:B--2---:R-:W-:Y:S01]  /*4330*/  HMMA.16816.F32.BF16 R12, R76.reuse, R72, R12 ;  /* 0x000000484c0c723c */ /* 0x044fe2000004180c */
[----:B-1----:R-:W2:Y:S07]  /*4340*/  LDL R249, [R1+0x28] ;  /* 0x0000280001f97983 */ /* 0x002eae0000100800 */
[----:B------:R-:W-:Y:S01]  /*4350*/  HMMA.16816.F32.BF16 R16, R76, R74, R16 ;  /* 0x0000004a4c10723c */ /* 0x000fe20000041810 */
[----:B------:R1:W-:Y:S05]  /*4360*/  LDSM.16.M88.4 R72, [R3+0x4000] ;  /* 0x004000000348783b */ /* 0x0003ea0000000200 */
[----:B------:R-:W1:Y:S02]  /*4370*/  LDSM.16.M88.4 R76, [R2+0x10000] ;  /* 0x01000000024c783b */ /* 0x000e640000000200 */
[C---:B----4-:R-:W-:Y:S01]  /*4380*/  HMMA.16816.F32.BF16 R4, R84.reuse, R88, R4 ;  /* 0x000000585404723c */ /* 0x050fe20000041804 */
[----:B---3--:R-:W3:Y:S07]  /*4390*/  S2R R247, SR_TID.X ;  /* 0x0000000000f77919 */ /* 0x008eee0000002100 */
[C---:B------:R-:W-:Y:S01]  /*43a0*/  HMMA.16816.F32.BF16 R8, R84.reuse, R90, R8 ;  /* 0x0000005a5408723c */ /* 0x040fe20000041808 */
[----:B------:R-:W4:Y:S07]  /*43b0*/  LDSM.16.M88.4 R88, [R2+0x10800] ;  /* 0x010800000258783b */ /* 0x000f2e0000000200 */
[C---:B-----5:R-:W-:Y:S01]  /*43c0*/  HMMA.16816.F32.BF16 R12, R84.reuse, R68, R12 ;  /* 0x00000044540c723c */ /* 0x060fe2000004180c */
[----:B-1----:R-:W-:Y:S07]  /*43d0*/  IMAD.U32 R3, RZ, RZ, UR41 ;  /* 0x00000029ff037e24 */ /* 0x002fee000f8e00ff */
[----:B------:R-:W-:Y:S01]  /*43e0*/  HMMA.16816.F32.BF16 R16, R84, R70, R16 ;  /* 0x000000465410723c */ /* 0x000fe20000041810 */
[----:B------:R1:W-:Y:S05]  /*43f0*/  LDSM.16.M88.4 R68, [R0+0x4000] ;  /* 0x004000000044783b */ /* 0x0003ea0000000200 */
[----:B------:R-:W5:Y:S02]  /*4400*/  LDSM.16.M88.4 R84, [R246+0x10000] ;  /* 0x01000000f654783b */ /* 0x000f640000000200 */
[C---:B------:R-:W-:Y:S05]  /*4410*/  HMMA.16816.F32.BF16 R4, R92.reuse, R96, R4 ;  /* 0x000000605c04723c */ /* 0x040fea0000041804 */
[----:B---3--:R-:W-:Y:S01]  /*4420*/  SHF.R.U32.HI R250, RZ, 0x2, R247 ;  /* 0x00000002fffa7819 */ /* 0x008fe200000116f7 */
[----:B------:R-:W-:Y:S02]  /*4430*/  IMAD.SHL.U32 R248, R247, 0x2, RZ ;  /* 0x00000002f7f87824 */ /* 0x000fe400078e00ff */
[C---:B------:R-:W-:Y:S08]  /*4440*/  HMMA.16816.F32.BF16 R8, R92.reuse, R98, R8 ;  /* 0x000000625c08723c */ /* 0x040ff00000041808 */
[C---:B------:R-:W-:Y:S01]  /*4450*/  HMMA.16816.F32.BF16 R12, R92.reuse, R80, R12 ;  /* 0x000000505c0c723c */ /* 0x040fe2000004180c */
[----:B------:R-:W3:Y:S02]  /*4460*/  LDL R80, [R1+0x4c] ;  /* 0x00004c0001507983 */ /* 0x000ee40000100800 */
[----:B-1----:R-:W-:Y:S02]  /*4470*/  @P5 LOP3.LUT R0, R248, 0x6, RZ, 0xc0, !PT ;  /* 0x00000006f8005812 */ /* 0x002fe400078ec0ff */
[----:B------:R-:W-:Y:S02]  /*4480*/  PLOP3.LUT P5, PT, PT, PT, UP1, 0x80, 0x8 ;  /* 0x000000000008781c */ /* 0x000fe40003faf018 */
[----:B------:R-:W-:Y:S01]  /*4490*/  @P4 LOP3.LUT R0, R0, 0xe0, R250, 0xf8, !PT ;  /* 0x000000e000004812 */ /* 0x000fe200078ef8fa */
[----:B------:R-:W-:Y:S01]  /*44a0*/  HMMA.16816.F32.BF16 R16, R92, R82, R16 ;  /* 0x000000525c10723c */ /* 0x000fe20000041810 */
[----:B------:R-:W-:Y:S03]  /*44b0*/  PLOP3.LUT P4, PT, PT, PT, UP1, 0x80, 0x8 ;  /* 0x000000000008781c */ /* 0x000fe60003f8f018 */
[----:B------:R-:W-:Y:S01]  /*44c0*/  @P1 IMAD R0, R3, 0x40, R0 ;  /* 0x0000004003001824 */ /* 0x000fe200078e0200 */
[----:B------:R-:W-:Y:S03]  /*44d0*/  PLOP3.LUT P1, PT, PT, PT, UP1, 0x80, 0x8 ;  /* 0x000000000008781c */ /* 0x000fe60003f2f018 */
[C---:B------:R-:W-:Y:S05]  /*44e0*/  HMMA.16816.F32.BF16 R4, R72.reuse, R76, R4 ;  /* 0x0000004c4804723c */ /* 0x040fea0000041804 */
[C---:B------:R-:W-:Y:S01]  /*44f0*/  @P0 VIADD R3, R0.reuse, 0x1 ;  /* 0x0000000100030836 */ /* 0x040fe20000000000 */
[----:B------:R-:W-:Y:S02]  /*4500*/  PLOP3.LUT P0, PT, PT, PT, UP1, 0x80, 0x8 ;  /* 0x000000000008781c */ /* 0x000fe40003f0f018 */
[C---:B------:R-:W-:Y:S01]  /*4510*/  HMMA.16816.F32.BF16 R8, R72.reuse, R78, R8 ;  /* 0x0000004e4808723c */ /* 0x040fe20000041808 */
[----:B------:R-:W3:Y:S02]  /*4520*/  LDL R79, [R1+0x48] ;  /* 0x00004800014f7983 */ /* 0x000ee40000100800 */
[----:B------:R-:W-:Y:S02]  /*4530*/  @P5 ISETP.GE.AND P5, PT, R3, UR35, PT ;  /* 0x0000002303005c0c */ /* 0x000fe4000bfa6270 */
[----:B------:R-:W-:Y:S03]  /*4540*/  @P6 ISETP.GE.AND P6, PT, R0, UR35, PT ;  /* 0x0000002300006c0c */ /* 0x000fe6000bfc6270 */
[C---:B----4-:R-:W-:Y:S08]  /*4550*/  HMMA.16816.F32.BF16 R12, R72.reuse, R88, R12 ;  /* 0x00000058480c723c */ /* 0x050ff0000004180c */
[----:B------:R-:W-:Y:S08]  /*4560*/  HMMA.16816.F32.BF16 R16, R72, R90, R16 ;  /* 0x0000005a4810723c */ /* 0x000ff00000041810 */
[C---:B-----5:R-:W-:Y:S08]  /*4570*/  HMMA.16816.F32.BF16 R4, R68.reuse, R84, R4 ;  /* 0x000000544404723c */ /* 0x060ff00000041804 */
[C---:B------:R-:W-:Y:S03]  /*4580*/  HMMA.16816.F32.BF16 R8, R68.reuse, R86, R8 ;  /* 0x000000564408723c */ /* 0x040fe60000041808 */
[C---:B--2---:R-:W-:Y:S02]  /*4590*/  VIADD R2, R249.reuse, 0x21 ;  /* 0x00000021f9027836 */ /* 0x044fe40000000000 */
[C---:B------:R-:W-:Y:S03]  /*45a0*/  VIADD R72, R249.reuse, 0x19 ;  /* 0x00000019f9487836 */ /* 0x040fe60000000000 */
[----:B------:R-:W-:Y:S02]  /*45b0*/  IABS R2, R2 ;  /* 0x0000000200027213 */ /* 0x000fe40000000000 */
[----:B------:R-:W-:Y:S01]  /*45c0*/  IABS R3, R72 ;  /* 0x0000004800037213 */ /* 0x000fe20000000000 */
[C---:B------:R-:W-:Y:S01]  /*45d0*/  VIADD R72, R249.reuse, 0x20 ;  /* 0x00000020f9487836 */ /* 0x040fe20000000000 */
[----:B------:R-:W-:Y:S02]  /*45e0*/  I2FP.F32.S32 R2, R2 ;  /* 0x0000000200027245 */ /* 0x000fe40000201400 */
[----:B------:R-:W-:Y:S02]  /*45f0*/  I2FP.F32.S32 R3, R3 ;  /* 0x0000000300037245 */ /* 0x000fe40000201400 */
[----:B------:R-:W-:Y:S01]  /*4600*/  IABS R76, R72 ;  /* 0x00000048004c7213 */ /* 0x000fe20000000000 */
[----:B------:R-:W-:Y:S01]  /*4610*/  FFMA.FTZ R6, R2, -UR8, R6 ;  /* 0x8000000802067c23 */ /* 0x000fe20008010006 */
[----:B------:R-:W-:Y:S02]  /*4620*/  VIADD R2, R249, 0x18 ;  /* 0x00000018f9027836 */ /* 0x000fe40000000000 */
[C---:B------:R-:W-:Y:S01]  /*4630*/  FFMA.FTZ R4, R3.reuse, -UR8, R4 ;  /* 0x8000000803047c23 */ /* 0x040fe20008010004 */
[----:B------:R-:W1:Y:S01]  /*4640*/  LDSM.16.M88.4 R72, [R246+0x10800] ;  /* 0x01080000f648783b */ /* 0x000e620000000200 */
[----:B------:R-:W-:Y:S01]  /*4650*/  IMAD.MOV.U32 R77, RZ, RZ, R76 ;  /* 0x000000ffff4d7224 */ /* 0x000fe200078e004c */
[----:B------:R-:W-:Y:S01]  /*4660*/  @P1 FSEL R6, R6, -INF , !P6 ;  /* 0xff80000006061808 */ /* 0x000fe20007000000 */
[----:B------:R-:W-:Y:S01]  /*4670*/  FFMA.FTZ R10, R3, -UR8, R10 ;  /* 0x80000008030a7c23 */ /* 0x000fe2000801000a */
[----:B------:R-:W-:Y:S01]  /*4680*/  IABS R2, R2 ;  /* 0x0000000200027213 */ /* 0x000fe20000000000 */
[C---:B------:R-:W-:Y:S01]  /*4690*/  VIADD R3, R249.reuse, 0x9 ;  /* 0x00000009f9037836 */ /* 0x040fe20000000000 */
[----:B------:R-:W-:Y:S02]  /*46a0*/  @P0 FSEL R4, R4, -INF , !P6 ;  /* 0xff80000004040808 */ /* 0x000fe40007000000 */
[----:B------:R-:W-:Y:S02]  /*46b0*/  PLOP3.LUT P0, PT, PT, PT, UP1, 0x80, 0x8 ;  /* 0x000000000008781c */ /* 0x000fe40003f0f018 */
[----:B------:R-:W-:Y:S02]  /*46c0*/  I2FP.F32.S32 R76, R2 ;  /* 0x00000002004c7245 */ /* 0x000fe40000201400 */
[----:B------:R-:W-:Y:S01]  /*46d0*/  I2FP.F32.S32 R2, R77 ;  /* 0x0000004d00027245 */ /* 0x000fe20000201400 */
[C---:B------:R-:W-:Y:S01]  /*46e0*/  VIADD R77, R249.reuse, 0x11 ;  /* 0x00000011f94d7836 */ /* 0x040fe20000000000 */
[----:B------:R-:W-:Y:S01]  /*46f0*/  PLOP3.LUT P1, PT, PT, PT, UP1, 0x80, 0x8 ;  /* 0x000000000008781c */ /* 0x000fe20003f2f018 */
[----:B------:R-:W-:Y:S01]  /*4700*/  FFMA.FTZ R5, R76, -UR8, R5 ;  /* 0x800000084c057c23 */ /* 0x000fe20008010005 */
[----:B------:R-:W-:Y:S01]  /*4710*/  PLOP3.LUT P6, PT, PT, PT, UP1, 0x80, 0x8 ;  /* 0x000000000008781c */ /* 0x000fe20003fcf018 */
[----:B------:R-:W-:Y:S01]  /*4720*/  FFMA.FTZ R7, R2, -UR8, R7 ;  /* 0x8000000802077c23 */ /* 0x000fe20008010007 */
[----:B------:R-:W-:Y:S01]  /*4730*/  IABS R2, R77 ;  /* 0x0000004d00027213 */ /* 0x000fe20000000000 */
[----:B------:R-:W-:Y:S01]  /*4740*/  VIADD R77, R249, 0x10 ;  /* 0x00000010f94d7836 */ /* 0x000fe20000000000 */
[----:B------:R-:W-:Y:S01]  /*4750*/  @P4 FSEL R5, R5, -INF , !P5 ;  /* 0xff80000005054808 */ /* 0x000fe20006800000 */
[----:B------:R-:W-:Y:S01]  /*4760*/  FFMA.FTZ R11, R76, -UR8, R11 ;  /* 0x800000084c0b7c23 */ /* 0x000fe2000801000b */
[----:B------:R-:W-:Y:S02]  /*4770*/  @P0 FSEL R7, R7, -INF , !P5 ;  /* 0xff80000007070808 */ /* 0x000fe40006800000 */
[----:B------:R-:W-:Y:S02]  /*4780*/  PLOP3.LUT P0, PT, PT, PT, UP1, 0x80, 0x8 ;  /* 0x000000000008781c */ /* 0x000fe40003f0f018 */
[----:B------:R-:W-:Y:S01]  /*4790*/  I2FP.F32.S32 R2, R2 ;  /* 0x0000000200027245 */ /* 0x000fe20000201400 */
[----:B------:R-:W-:Y:S01]  /*47a0*/  @P1 VIADD R78, R0, 0x8 ;  /* 0x00000008004e1836 */ /* 0x000fe20000000000 */
[----:B------:R-:W-:Y:S02]  /*47b0*/  PLOP3.LUT P4, PT, PT, PT, UP1, 0x80, 0x8 ;  /* 0x000000000008781c */ /* 0x000fe40003f8f018 */
[----:B------:R-:W-:Y:S01]  /*47c0*/  PLOP3.LUT P5, PT, PT, PT, UP1, 0x80, 0x8 ;  /* 0x000000000008781c */ /* 0x000fe20003faf018 */
[----:B------:R-:W-:Y:S01]  /*47d0*/  FFMA.FTZ R8, R2, -UR8, R8 ;  /* 0x8000000802087c23 */ /* 0x000fe20008010008 */
[----:B------:R-:W-:Y:S02]  /*47e0*/  @P6 ISETP.GE.AND P6, PT, R78, UR35, PT ;  /* 0x000000234e006c0c */ /* 0x000fe4000bfc6270 */
[----:B------:R-:W-:Y:S02]  /*47f0*/  PLOP3.LUT P1, PT, PT, PT, UP1, 0x80, 0x8 ;  /* 0x000000000008781c */ /* 0x000fe40003f2f018 */
[----:B------:R-:W-:Y:S02]  /*4800*/  IABS R77, R77 ;  /* 0x0000004d004d7213 */ /* 0x000fe40000000000 */
[----:B------:R-:W-:Y:S01]  /*4810*/  @P0 FSEL R8, R8, -INF , !P6 ;  /* 0xff80000008080808 */ /* 0x000fe20007000000 */
[C---:B-1----:R-:W-:Y:S01]  /*4820*/  HMMA.16816.F32.BF16 R12, R68.reuse, R72, R12 ;  /* 0x00000048440c723c */ /* 0x042fe2000004180c */
[----:B------:R-:W-:Y:S02]  /*4830*/  PLOP3.LUT P0, PT, PT, PT, UP1, 0x80, 0x8 ;  /* 0x000000000008781c */ /* 0x000fe40003f0f018 */
[----:B------:R-:W-:Y:S01]  /*4840*/  @P4 VIADD R78, R0, 0x9 ;  /* 0x00000009004e4836 */ /* 0x000fe20000000000 */
[----:B------:R-:W-:Y:S02]  /*4850*/  PLOP3.LUT P4, PT, PT, PT, UP1, 0x80, 0x8 ;  /* 0x000000000008781c */ /* 0x000fe40003f8f018 */
[----:B------:R-:W-:Y:S02]  /*4860*/  I2FP.F32.S32 R77, R77 ;  /* 0x0000004d004d7245 */ /* 0x000fe40000201400 */
[----:B------:R-:W-:Y:S01]  /*4870*/  HMMA.16816.F32.BF16 R16, R68, R74, R16 ;  /* 0x0000004a4410723c */ /* 0x000fe20000041810 */
[----:B------:R-:W2:Y:S02]  /*4880*/  LDL R69, [R1+0x50] ;  /* 0x0000500001457983 */ /* 0x000ea40000100800 */
[----:B------:R-:W-:Y:S01]  /*4890*/  @P5 ISETP.GE.AND P5, PT, R78, UR35, PT ;  /* 0x000000234e005c0c */ /* 0x000fe2000bfa6270 */
[----:B------:R-:W-:Y:S01]  /*48a0*/  FFMA.FTZ R9, R77, -UR8, R9 ;  /* 0x800000084d097c23 */ /* 0x000fe20008010009 */
[----:B------:R-:W-:Y:S01]  /*48b0*/  @P1 FSEL R10, R10, -INF , !P6 ;  /* 0xff8000000a0a1808 */ /* 0x000fe20007000000 */
[----:B------:R-:W4:Y:S01]  /*48c0*/  LDL R68, [R1+0x54] ;  /* 0x0000540001447983 */ /* 0x000f220000100800 */
[----:B------:R-:W-:Y:S02]  /*48d0*/  PLOP3.LUT P6, PT, PT, PT, UP1, 0x80, 0x8 ;  /* 0x000000000008781c */ /* 0x000fe40003fcf018 */
[----:B------:R-:W-:Y:S02]  /*48e0*/  @P0 FSEL R11, R11, -INF , !P5 ;  /* 0xff8000000b0b0808 */ /* 0x000fe40006800000 */
[----:B------:R-:W-:Y:S01]  /*48f0*/  PLOP3.LUT P0, PT, PT, PT, UP1, 0x80, 0x8 ;  /* 0x000000000008781c */ /* 0x000fe20003f0f018 */
[----:B------:R-:W-:Y:S01]  /*4900*/  FFMA.FTZ R14, R2, -UR8, R14 ;  /* 0x80000008020e7c23 */ /* 0x000fe2000801000e */
[----:B------:R-:W-:Y:S01]  /*4910*/  @P4 FSEL R9, R9, -INF , !P5 ;  /* 0xff80000009094808 */ /* 0x000fe20006800000 */
[----:B---3--:R-:W-:Y:S01]  /*4920*/  FMUL.FTZ R2, R80, 1.4426950216293334961 ;  /* 0x3fb8aa3b50027820 */ /* 0x008fe20000410000 */
[----:B------:R-:W-:Y:S01]  /*4930*/  PLOP3.LUT P1, PT, PT, PT, UP1, 0x80, 0x8 ;  /* 0x000000000008781c */ /* 0x000fe20003f2f018 */
[----:B------:R-:W-:Y:S01]  /*4940*/  FFMA.FTZ R15, R77, -UR8, R15 ;  /* 0x800000084d0f7c23 */ /* 0x000fe2000801000f */
[----:B------:R-:W-:Y:S02]  /*4950*/  PLOP3.LUT P5, PT, PT, PT, UP1, 0x80, 0x8 ;  /* 0x000000000008781c */ /* 0x000fe40003faf018 */
[----:B------:R-:W-:Y:S01]  /*4960*/  PLOP3.LUT P4, PT, PT, PT, UP1, 0x80, 0x8 ;  /* 0x000000000008781c */ /* 0x000fe20003f8f018 */
[C---:B------:R-:W-:Y:S01]  /*4970*/  @P6 VIADD R73, R0.reuse, 0x10 ;  /* 0x0000001000496836 */ /* 0x040fe20000000000 */
[----:B------:R-:W-:Y:S02]  /*4980*/  IABS R3, R3 ;  /* 0x0000000300037213 */ /* 0x000fe40000000000 */
[----:B------:R-:W-:Y:S01]  /*4990*/  PLOP3.LUT P6, PT, PT, PT, UP1, 0x80, 0x8 ;  /* 0x000000000008781c */ /* 0x000fe20003fcf018 */
[C---:B------:R-:W-:Y:S01]  /*49a0*/  @P0 VIADD R76, R0.reuse, 0x19 ;  /* 0x00000019004c0836 */ /* 0x040fe20000000000 */
[----:B------:R-:W-:Y:S02]  /*49b0*/  PLOP3.LUT P0, PT, PT, PT, UP1, 0x80, 0x8 ;  /* 0x000000000008781c */ /* 0x000fe40003f0f018 */
[----:B------:R-:W-:Y:S02]  /*49c0*/  I2FP.F32.S32 R72, R3 ;  /* 0x0000000300487245 */ /* 0x000fe40000201400 */
[----:B------:R-:W-:Y:S01]  /*49d0*/  @P1 ISETP.GE.AND P1, PT, R73, UR35, PT ;  /* 0x0000002349001c0c */ /* 0x000fe2000bf26270 */
[C---:B------:R-:W-:Y:S01]  /*49e0*/  @P5 VIADD R73, R0.reuse, 0x18 ;  /* 0x0000001800495836 */ /* 0x040fe20000000000 */
[----:B------:R-:W-:Y:S01]  /*49f0*/  PLOP3.LUT P5, PT, PT, PT, UP1, 0x80, 0x8 ;  /* 0x000000000008781c */ /* 0x000fe20003faf018 */
[----:B------:R-:W-:Y:S01]  /*4a00*/  @P4 VIADD R3, R0, 0x11 ;  /* 0x0000001100034836 */ /* 0x000fe20000000000 */
[----:B------:R-:W-:Y:S01]  /*4a10*/  PLOP3.LUT P4, PT, PT, PT, UP1, 0x80, 0x8 ;  /* 0x000000000008781c */ /* 0x000fe20003f8f018 */
[----:B------:R-:W-:Y:S02]  /*4a20*/  VIADD R0, R249, 0x8 ;  /* 0x00000008f9007836 */ /* 0x000fe40000000000 */
[C---:B------:R-:W-:Y:S01]  /*4a30*/  FFMA.FTZ R12, R72.reuse, -UR8, R12 ;  /* 0x80000008480c7c23 */ /* 0x040fe2000801000c */
[----:B------:R-:W-:Y:S01]  /*4a40*/  FFMA.FTZ R18, R72, -UR8, R18 ;  /* 0x8000000848127c23 */ /* 0x000fe20008010012 */
[----:B------:R-:W-:Y:S02]  /*4a50*/  LOP3.LUT R71, R248, 0x38, RZ, 0xc0, !PT ;  /* 0x00000038f8477812 */ /* 0x000fe400078ec0ff */
[----:B------:R-:W-:Y:S02]  /*4a60*/  @P0 FSEL R14, R14, -INF , !P1 ;  /* 0xff8000000e0e0808 */ /* 0x000fe40004800000 */
[----:B------:R-:W-:Y:S02]  /*4a70*/  FSETP.NEU.FTZ.AND P0, PT, R80, -INF , PT ;  /* 0xff8000005000780b */ /* 0x000fe40003f1d000 */
[----:B------:R-:W-:Y:S02]  /*4a80*/  IABS R0, R0 ;  /* 0x0000000000007213 */ /* 0x000fe40000000000 */
[----:B------:R-:W-:Y:S01]  /*4a90*/  @P5 ISETP.GE.AND P5, PT, R73, UR35, PT ;  /* 0x0000002349005c0c */ /* 0x000fe2000bfa6270 */
[C---:B------:R-:W-:Y:S01]  /*4aa0*/  FMUL.FTZ R73, R79.reuse, 1.4426950216293334961 ;  /* 0x3fb8aa3b4f497820 */ /* 0x040fe20000410000 */
[----:B------:R-:W-:Y:S02]  /*4ab0*/  FSEL R2, R2, RZ, P0 ;  /* 0x000000ff02027208 */ /* 0x000fe40000000000 */
[----:B------:R-:W-:Y:S02]  /*4ac0*/  FSETP.NEU.FTZ.AND P0, PT, R79, -INF , PT ;  /* 0xff8000004f00780b */ /* 0x000fe40003f1d000 */
[----:B------:R-:W-:Y:S01]  /*4ad0*/  @P4 ISETP.GE.AND P4, PT, R3, UR35, PT ;  /* 0x0000002303004c0c */ /* 0x000fe2000bf86270 */
[--C-:B------:R-:W-:Y:S01]  /*4ae0*/  FFMA.FTZ R4, R4, UR11, -R2.reuse ;  /* 0x0000000b04047c23 */ /* 0x100fe20008010802 */
[----:B------:R-:W-:Y:S01]  /*4af0*/  I2FP.F32.S32 R3, R0 ;  /* 0x0000000000037245 */ /* 0x000fe20000201400 */
[----:B------:R-:W-:Y:S01]  /*4b00*/  FFMA.FTZ R5, R5, UR11, -R2 ;  /* 0x0000000b05057c23 */ /* 0x000fe20008010802 */
[----:B------:R-:W-:Y:S01]  /*4b10*/  FSEL R0, R73, RZ, P0 ;  /* 0x000000ff49007208 */ /* 0x000fe20000000000 */
[----:B------:R1:W-:Y:S01]  /*4b20*/  MUFU.EX2 R96, R4 ;  /* 0x0000000400607308 */ /* 0x0003e20000000800 */
[----:B------:R-:W3:Y:S01]  /*4b30*/  LDL R73, [R1+0x44] ;  /* 0x0000440001497983 */ /* 0x000ee20000100800 */
[----:B------:R-:W-:Y:S01]  /*4b40*/  PLOP3.LUT P0, PT, PT, PT, UP1, 0x80, 0x8 ;  /* 0x000000000008781c */ /* 0x000fe20003f0f018 */
[C---:B------:R-:W-:Y:S07]  /*4b50*/  FFMA.FTZ R13, R3.reuse, -UR8, R13 ;  /* 0x80000008030d7c23 */ /* 0x040fee000801000d */
[----:B------:R5:W5:Y:S01]  /*4b60*/  MUFU.EX2 R95, R5 ;  /* 0x00000005005f7308 */ /* 0x000b620000000800 */
[--C-:B------:R-:W-:Y:S01]  /*4b70*/  FFMA.FTZ R6, R6, UR11, -R0.reuse ;  /* 0x0000000b06067c23 */ /* 0x100fe20008010800 */
[----:B------:R-:W-:Y:S01]  /*4b80*/  @P6 FSEL R12, R12, -INF , !P1 ;  /* 0xff8000000c0c6808 */ /* 0x000fe20004800000 */
[----:B------:R-:W-:Y:S01]  /*4b90*/  FFMA.FTZ R19, R3, -UR8, R19 ;  /* 0x8000000803137c23 */ /* 0x000fe20008010013 */
[----:B------:R-:W-:Y:S06]  /*4ba0*/  PLOP3.LUT P6, PT, PT, PT, UP1, 0x80, 0x8 ;  /* 0x000000000008781c */ /* 0x000fec0003fcf018 */
[----:B------:R5:W-:Y:S01]  /*4bb0*/  MUFU.EX2 R246, R6 ;  /* 0x0000000600f67308 */ /* 0x000be20000000800 */
[----:B------:R-:W-:Y:S01]  /*4bc0*/  PLOP3.LUT P1, PT, PT, PT, UP1, 0x80, 0x8 ;  /* 0x000000000008781c */ /* 0x000fe20003f2f018 */
[----:B------:R-:W-:Y:S01]  /*4bd0*/  FFMA.FTZ R7, R7, UR11, -R0 ;  /* 0x0000000b07077c23 */ /* 0x000fe20008010800 */
[--C-:B------:R-:W-:Y:S01]  /*4be0*/  FFMA.FTZ R8, R8, UR11, -R2.reuse ;  /* 0x0000000b08087c23 */ /* 0x100fe20008010802 */
[----:B------:R-:W-:Y:S01]  /*4bf0*/  FFMA.FTZ R9, R9, UR11, -R2 ;  /* 0x0000000b09097c23 */ /* 0x000fe20008010802 */
[----:B-1----:R-:W-:Y:S01]  /*4c00*/  IABS R4, R249 ;  /* 0x000000f900047213 */ /* 0x002fe20000000000 */
[--C-:B------:R-:W-:Y:S01]  /*4c10*/  FFMA.FTZ R10, R10, UR11, -R0.reuse ;  /* 0x0000000b0a0a7c23 */ /* 0x100fe20008010800 */
[----:B------:R-:W-:Y:S01]  /*4c20*/  @P0 FSEL R15, R15, -INF , !P4 ;  /* 0xff8000000f0f0808 */ /* 0x000fe20006000000 */
[----:B------:R-:W-:Y:S01]  /*4c30*/  FFMA.FTZ R11, R11, UR11, -R0 ;  /* 0x0000000b0b0b7c23 */ /* 0x000fe20008010800 */
[----:B-----5:R-:W-:Y:S01]  /*4c40*/  VIADD R5, R249, 0x1 ;  /* 0x00000001f9057836 */ /* 0x020fe20000000000 */
[----:B------:R-:W-:Y:S01]  /*4c50*/  PLOP3.LUT P0, PT, PT, PT, UP1, 0x80, 0x8 ;  /* 0x000000000008781c */ /* 0x000fe20003f0f018 */
[----:B------:R-:W-:Y:S01]  /*4c60*/  IMAD.SHL.U32 R249, R247, 0x20, RZ ;  /* 0x00000020f7f97824 */ /* 0x000fe200078e00ff */
[----:B------:R-:W-:Y:S01]  /*4c70*/  @P6 ISETP.GE.AND P6, PT, R76, UR35, PT ;  /* 0x000000234c006c0c */ /* 0x000fe2000bfc6270 */
[----:B------:R-:W-:Y:S01]  /*4c80*/  FFMA.FTZ R12, R12, UR11, -R2 ;  /* 0x0000000b0c0c7c23 */ /* 0x000fe20008010802 */
[----:B------:R-:W-:Y:S01]  /*4c90*/  I2FP.F32.S32 R6, R4 ;  /* 0x0000000400067245 */ /* 0x000fe20000201400 */
[--C-:B------:R-:W-:Y:S01]  /*4ca0*/  FFMA.FTZ R14, R14, UR11, -R0.reuse ;  /* 0x0000000b0e0e7c23 */ /* 0x100fe20008010800 */
[----:B------:R-:W-:Y:S01]  /*4cb0*/  IABS R5, R5 ;  /* 0x0000000500057213 */ /* 0x000fe20000000000 */
[----:B------:R-:W-:Y:S01]  /*4cc0*/  FFMA.FTZ R15, R15, UR11, -R0 ;  /* 0x0000000b0f0f7c23 */ /* 0x000fe20008010800 */
[----:B------:R-:W-:Y:S01]  /*4cd0*/  @P1 FSEL R13, R13, -INF , !P4 ;  /* 0xff8000000d0d1808 */ /* 0x000fe20006000000 */
[----:B------:R-:W-:Y:S01]  /*4ce0*/  FFMA.FTZ R17, R6, -UR8, R17 ;  /* 0x8000000806117c23 */ /* 0x000fe20008010011 */
[----:B------:R-:W-:Y:S01]  /*4cf0*/  I2FP.F32.S32 R4, R5 ;  /* 0x0000000500047245 */ /* 0x000fe20000201400 */
[----:B------:R1:W5:Y:S01]  /*4d00*/  MUFU.EX2 R99, R7 ;  /* 0x0000000700637308 */ /* 0x0003620000000800 */
[----:B------:R-:W-:Y:S01]  /*4d10*/  PLOP3.LUT P1, PT, PT, PT, UP1, 0x80, 0x8 ;  /* 0x000000000008781c */ /* 0x000fe20003f2f018 */
[----:B------:R-:W-:Y:S01]  /*4d20*/  FFMA.FTZ R13, R13, UR11, -R2 ;  /* 0x0000000b0d0d7c23 */ /* 0x000fe20008010802 */
[----:B------:R-:W-:Y:S01]  /*4d30*/  @P0 FSEL R17, R17, -INF , !P6 ;  /* 0xff80000011110808 */ /* 0x000fe20007000000 */
[----:B------:R-:W-:Y:S01]  /*4d40*/  FFMA.FTZ R16, R4, -UR8, R16 ;  /* 0x8000000804107c23 */ /* 0x000fe20008010010 */
[----:B------:R-:W-:Y:S01]  /*4d50*/  PLOP3.LUT P4, PT, PT, PT, UP1, 0x80, 0x8 ;  /* 0x000000000008781c */ /* 0x000fe20003f8f018 */
[----:B------:R-:W-:Y:S01]  /*4d60*/  IMAD.SHL.U32 R247, R247, 0x10, RZ ;  /* 0x00000010f7f77824 */ /* 0x000fe200078e00ff */
[----:B------:R-:W-:Y:S03]  /*4d70*/  LOP3.LUT R70, R249, 0xc00, RZ, 0xc0, !PT ;  /* 0x00000c00f9467812 */ /* 0x000fe600078ec0ff */
[----:B------:R-:W-:Y:S01]  /*4d80*/  MUFU.EX2 R93, R8 ;  /* 0x00000008005d7308 */ /* 0x000fe20000000800 */
[----:B------:R-:W-:Y:S01]  /*4d90*/  LOP3.LUT R71, R71, 0x20, R250, 0x78, !PT ;  /* 0x0000002047477812 */ /* 0x000fe200078e78fa */
[----:B------:R-:W-:Y:S01]  /*4da0*/  IMAD.MOV.U32 R76, RZ, RZ, 0x20 ;  /* 0x00000020ff4c7424 */ /* 0x000fe200078e00ff */
[----:B------:R-:W-:Y:S07]  /*4db0*/  LOP3.LUT R247, R247, 0x1c0, RZ, 0xc0, !PT ;  /* 0x000001c0f7f77812 */ /* 0x000fee00078ec0ff */
[----:B------:R-:W5:Y:S01]  /*4dc0*/  MUFU.EX2 R91, R9 ;  /* 0x00000009005b7308 */ /* 0x000f620000000800 */
[----:B------:R-:W-:Y:S01]  /*4dd0*/  LOP3.LUT R70, R70, 0x6, R248, 0xf8, !PT ;  /* 0x0000000646467812 */ /* 0x000fe200078ef8f8 */
[----:B------:R-:W5:Y:S01]  /*4de0*/  S2R R250, SR_TID.X ;  /* 0x0000000000fa7919 */ /* 0x000f620000002100 */
[----:B------:R-:W-:Y:S07]  /*4df0*/  @P1 FSEL R16, R16, -INF , !P5 ;  /* 0xff80000010101808 */ /* 0x000fee0006800000 */
[----:B------:R-:W-:Y:S01]  /*4e00*/  MUFU.EX2 R98, R10 ;  /* 0x0000000a00627308 */ /* 0x000fe20000000800 */
[----:B------:R-:W-:Y:S01]  /*4e10*/  PLOP3.LUT P1, PT, PT, PT, UP1, 0x80, 0x8 ;  /* 0x000000000008781c */ /* 0x000fe20003f2f018 */
[----:B------:R-:W5:Y:S01]  /*4e20*/  S2R R248, SR_TID.X ;  /* 0x0000000000f87919 */ /* 0x000f620000002100 */
[----:B------:R-:W-:Y:S01]  /*4e30*/  @P4 FSEL R18, R18, -INF , !P5 ;  /* 0xff80000012124808 */ /* 0x000fe20006800000 */
[--C-:B------:R-:W-:Y:S01]  /*4e40*/  FFMA.FTZ R16, R16, UR11, -R2.reuse ;  /* 0x0000000b10107c23 */ /* 0x100fe20008010802 */
[----:B------:R-:W-:Y:S05]  /*4e50*/  FFMA.FTZ R2, R17, UR11, -R2 ;  /* 0x0000000b11027c23 */ /* 0x000fea0008010802 */
[----:B------:R-:W5:Y:S01]  /*4e60*/  MUFU.EX2 R97, R11 ;  /* 0x0000000b00617308 */ /* 0x000f620000000800 */
[----:B------:R-:W-:Y:S01]  /*4e70*/  LOP3.LUT R70, R70, R71, R247, 0xfe, !PT ;  /* 0x0000004746467212 */ /* 0x000fe200078efef7 */
[--C-:B------:R-:W-:Y:S01]  /*4e80*/  FFMA.FTZ R18, R18, UR11, -R0.reuse ;  /* 0x0000000b12127c23 */ /* 0x100fe20008010800 */
[----:B-1----:R-:W-:Y:S07]  /*4e90*/  F2FP.BF16.F32.PACK_AB R7, R95, R96 ;  /* 0x000000605f07723e */ /* 0x002fee00000010ff */
[----:B------:R1:W-:Y:S01]  /*4ea0*/  MUFU.EX2 R85, R2 ;  /* 0x0000000200557308 */ /* 0x0003e20000000800 */
[C---:B------:R-:W-:Y:S01]  /*4eb0*/  LEA R3, R70.reuse, UR5, 0x1 ;  /* 0x0000000546037c11 */ /* 0x040fe2000f8e08ff */
[----:B------:R-:W1:Y:S01]  /*4ec0*/  S2R R247, SR_TID.X ;  /* 0x0000000000f77919 */ /* 0x000e620000002100 */
[----:B------:R-:W-:Y:S07]  /*4ed0*/  LEA R82, R70, UR4, 0x1 ;  /* 0x0000000446527c11 */ /* 0x000fee000f8e08ff */
[----:B------:R-:W-:Y:S01]  /*4ee0*/  MUFU.EX2 R94, R14 ;  /* 0x0000000e005e7308 */ /* 0x000fe20000000800 */
[----:B------:R-:W-:Y:S01]  /*4ef0*/  @P1 FSEL R19, R19, -INF , !P6 ;  /* 0xff80000013131808 */ /* 0x000fe20007000000 */
[----:B------:R-:W-:Y:S01]  /*4f00*/  VIADD R81, R3, 0x20 ;  /* 0x0000002003517836 */ /* 0x000fe20000000000 */
[----:B-----5:R-:W-:Y:S01]  /*4f10*/  F2FP.BF16.F32.PACK_AB R6, R99, R246 ;  /* 0x000000f66306723e */ /* 0x020fe200000010ff */
[----:B------:R-:W-:Y:S06]  /*4f20*/  STS [R82+0x14000], R7 ;  /* 0x0140000752007388 */ /* 0x000fec0000000800 */
[----:B------:R-:W-:Y:S01]  /*4f30*/  MUFU.EX2 R92, R15 ;  /* 0x0000000f005c7308 */ /* 0x000fe20000000800 */
[----:B------:R-:W-:Y:S01]  /*4f40*/  FFMA.FTZ R0, R19, UR11, -R0 ;  /* 0x0000000b13007c23 */ /* 0x000fe20008010800 */
[----:B------:R-:W-:Y:S01]  /*4f50*/  @P3 VIADD R81, R3, 0xffffffe0 ;  /* 0xffffffe003513836 */ /* 0x000fe20000000000 */
[----:B------:R5:W-:Y:S07]  /*4f60*/  STS [R82+0x14400], R6 ;  /* 0x0144000652007388 */ /* 0x000bee0000000800 */
[----:B------:R-:W-:Y:S01]  /*4f70*/  MUFU.EX2 R88, R12 ;  /* 0x0000000c00587308 */ /* 0x000fe20000000800 */
[----:B-1----:R-:W-:Y:S09]  /*4f80*/  F2FP.BF16.F32.PACK_AB R2, R91, R93 ;  /* 0x0000005d5b02723e */ /* 0x002ff200000010ff */
[----:B------:R1:W-:Y:S01]  /*4f90*/  MUFU.EX2 R89, R0 ;  /* 0x0000000000597308 */ /* 0x0003e20000000800 */
[----:B------:R-:W-:Y:S09]  /*4fa0*/  SHF.R.U32.HI R251, RZ, 0x1, R250 ;  /* 0x00000001fffb7819 */ /* 0x000ff200000116fa */
[----:B------:R-:W5:Y:S01]  /*4fb0*/  MUFU.EX2 R87, R13 ;  /* 0x0000000d00577308 */ /* 0x000f620000000800 */
[----:B------:R-:W-:Y:S09]  /*4fc0*/  IMAD.SHL.U32 R249, R248, 0x8, RZ ;  /* 0x00000008f8f97824 */ /* 0x000ff200078e00ff */
[----:B------:R-:W4:Y:S01]  /*4fd0*/  MUFU.EX2 R86, R16 ;  /* 0x0000001000567308 */ /* 0x000f220000000800 */
[----:B------:R-:W-:Y:S09]  /*4fe0*/  IMAD.SHL.U32 R248, R250, 0x40, RZ ;  /* 0x00000040faf87824 */ /* 0x000ff200078e00ff */
[----:B------:R-:W4:Y:S01]  /*4ff0*/  MUFU.EX2 R90, R18 ;  /* 0x00000012005a7308 */ /* 0x000f220000000800 */
[----:B-1----:R-:W-:Y:S02]  /*5000*/  F2FP.BF16.F32.PACK_AB R0, R97, R98 ;  /* 0x000000626100723e */ /* 0x002fe400000010ff */
[----:B------:R-:W-:Y:S02]  /*5010*/  LOP3.LUT R248, R248, 0x1c0, RZ, 0xc0, !PT ;  /* 0x000001c0f8f87812 */ /* 0x000fe400078ec0ff */
[----:B------:R-:W-:Y:S02]  /*5020*/  LOP3.LUT P1, RZ, R247, 0x2, RZ, 0xc0, !PT ;  /* 0x00000002f7ff7812 */ /* 0x000fe4000782c0ff */
[----:B-----5:R-:W-:Y:S02]  /*5030*/  F2FP.BF16.F32.PACK_AB R6, R87, R88 ;  /* 0x000000585706723e */ /* 0x020fe400000010ff */
[----:B------:R-:W-:Y:S02]  /*5040*/  SEL R76, R76, 0xffffffe0, !P1 ;  /* 0xffffffe04c4c7807 */ /* 0x000fe40004800000 */
[----:B------:R-:W-:Y:S01]  /*5050*/  LOP3.LUT R248, R248, 0x38, R249, 0xf8, !PT ;  /* 0x00000038f8f87812 */ /* 0x000fe200078ef8f9 */
[C---:B------:R-:W-:Y:S02]  /*5060*/  IMAD.SHL.U32 R249, R250.reuse, 0x40, RZ ;  /* 0x00000040faf97824 */ /* 0x040fe400078e00ff */
[----:B------:R-:W-:Y:S01]  /*5070*/  IMAD.SHL.U32 R250, R250, 0x20, RZ ;  /* 0x00000020fafa7824 */ /* 0x000fe200078e00ff */
[----:B------:R-:W-:Y:S02]  /*5080*/  LOP3.LUT R248, R248, 0x8, R251, 0x78, !PT ;  /* 0x00000008f8f87812 */ /* 0x000fe400078e78fb */
[----:B------:R-:W-:Y:S01]  /*5090*/  LOP3.LUT R249, R249, 0x200, RZ, 0xc0, !PT ;  /* 0x00000200f9f97812 */ /* 0x000fe200078ec0ff */
[----:B--2---:R-:W-:Y:S01]  /*50a0*/  IMAD.IADD R83, R3, 0x1, R69 ;  /* 0x0000000103537824 */ /* 0x004fe200078e0245 */
[----:B------:R-:W-:Y:S01]  /*50b0*/  F2FP.BF16.F32.PACK_AB R3, R92, R94 ;  /* 0x0000005e5c03723e */ /* 0x000fe200000010ff */
[----:B------:R-:W-:Y:S03]  /*50c0*/  IMAD.IADD R84, R69, 0x1, R81 ;  /* 0x0000000145547824 */ /* 0x000fe600078e0251 */
[----:B------:R1:W-:Y:S01]  /*50d0*/  STS [R83], R2 ;  /* 0x0000000253007388 */ /* 0x0003e20000000800 */
[----:B----4-:R-:W-:Y:S04]  /*50e0*/  LEA R252, R68, UR4, 0x1 ;  /* 0x0000000444fc7c11 */ /* 0x010fe8000f8e08ff */
[----:B------:R2:W-:Y:S05]  /*50f0*/  STS [R83+0x400], R0 ;  /* 0x0004000053007388 */ /* 0x0005ea0000000800 */
[----:B------:R4:W-:Y:S05]  /*5100*/  STS [R81+0x400], R3 ;  /* 0x0004000351007388 */ /* 0x0009ea0000000800 */
[----:B------:R-:W-:Y:S01]  /*5110*/  STS [R81], R6 ;  /* 0x0000000651007388 */ /* 0x000fe20000000800 */
[----:B-1----:R-:W-:Y:S02]  /*5120*/  F2FP.BF16.F32.PACK_AB R2, R85, R86 ;  /* 0x000000565502723e */ /* 0x002fe400000010ff */
[----:B--2---:R-:W-:Y:S03]  /*5130*/  F2FP.BF16.F32.PACK_AB R0, R89, R90 ;  /* 0x0000005a5900723e */ /* 0x004fe600000010ff */
[----:B------:R-:W-:Y:S05]  /*5140*/  STS [R84], R2 ;  /* 0x0000000254007388 */ /* 0x000fea0000000800 */
[----:B------:R-:W-:Y:S05]  /*5150*/  STS [R84+0x400], R0 ;  /* 0x0004000054007388 */ /* 0x000fea0000000800 */
[----:B------:R-:W1:Y:S01]  /*5160*/  LDSM.16.M88.4 R16, [R252+0x6000] ;  /* 0x00600000fc10783b */ /* 0x000e620000000200 */
[C---:B---3--:R-:W-:Y:S04]  /*5170*/  LEA R4, P0, R73.reuse, R244, 0x2 ;  /* 0x000000f449047211 */ /* 0x048fe800078010ff */
[----:B------:R-:W2:Y:S01]  /*5180*/  LDL R244, [R1+0x20] ;  /* 0x0000200001f47983 */ /* 0x000ea20000100800 */
[----:B------:R-:W-:Y:S01]  /*5190*/  LEA.HI.X R5, R73, R245, RZ, 0x2, P0 ;  /* 0x000000f549057211 */ /* 0x000fe200000f14ff */
[----:B------:R-:W-:Y:S04]  /*51a0*/  IMAD.IADD R245, R76, 0x1, R252 ;  /* 0x000000014cf57824 */ /* 0x000fe800078e02fc */
[----:B------:R-:W3:Y:S05]  /*51b0*/  LDG.E R80, desc[UR36][R4.64] ;  /* 0x0000002404507981 */ /* 0x000eea000c1e1900 */
[----:B----4-:R1:W4:Y:S05]  /*51c0*/  LDG.E R3, desc[UR36][R4.64+0x20] ;  /* 0x0000202404037981 */ /* 0x01032a000c1e1900 */
[----:B------:R-:W5:Y:S05]  /*51d0*/  LDSM.16.M88.4 R68, [R245+0x6000] ;  /* 0x00600000f544783b */ /* 0x000f6a0000000200 */
[----:B------:R-:W-:Y:S05]  /*51e0*/  STL [R1], R245 ;  /* 0x000000f501007387 */ /* 0x000fea0000100800 */
[----:B------:R-:W4:Y:S01]  /*51f0*/  LDL R247, [R1+0x1c] ;  /* 0x00001c0001f77983 */ /* 0x000f220000100800 */
[C---:B-1----:R-:W-:Y:S08]  /*5200*/  HMMA.16816.F32.BF16 R4, R16.reuse, R148, RZ ;  /* 0x000000941004723c */ /* 0x042ff000000418ff */
[C---:B------:R-:W-:Y:S08]  /*5210*/  HMMA.16816.F32.BF16 R8, R16.reuse, R150, RZ ;  /* 0x000000961008723c */ /* 0x040ff000000418ff */
[C---:B------:R-:W-:Y:S08]  /*5220*/  HMMA.16816.F32.BF16 R12, R16.reuse, R152, RZ ;  /* 0x00000098100c723c */ /* 0x040ff000000418ff */
[----:B------:R-:W-:Y:S08]  /*5230*/  HMMA.16816.F32.BF16 R16, R16, R154, RZ ;  /* 0x0000009a1010723c */ /* 0x000ff000000418ff */
[C---:B-----5:R-:W-:Y:S08]  /*5240*/  HMMA.16816.F32.BF16 R4, R68.reuse, R156, R4 ;  /* 0x0000009c4404723c */ /* 0x060ff00000041804 */
[C---:B------:R-:W-:Y:S08]  /*5250*/  HMMA.16816.F32.BF16 R8, R68.reuse, R158, R8 ;  /* 0x0000009e4408723c */ /* 0x040ff00000041808 */
[C---:B------:R-:W-:Y:S08]  /*5260*/  HMMA.16816.F32.BF16 R12, R68.reuse, R160, R12 ;  /* 0x000000a0440c723c */ /* 0x040ff0000004180c */
[----:B------:R-:W-:Y:S01]  /*5270*/  HMMA.16816.F32.BF16 R16, R68, R162, R16 ;  /* 0x000000a24410723c */ /* 0x000fe20000041810 */
[----:B------:R-:W-:Y:S02]  /*5280*/  LDSM.16.M88.4 R68, [R252+0x8000] ;  /* 0x00800000fc44783b */ /* 0x000fe40000000200 */
[----:B--2---:R-:W-:Y:S04]  /*5290*/  IMAD.IADD R2, R252, 0x1, R244 ;  /* 0x00000001fc027824 */ /* 0x004fe800078e02f4 */
[----:B------:R-:W-:Y:S01]  /*52a0*/  IMAD.IADD R0, R76, 0x1, R2 ;  /* 0x000000014c007824 */ /* 0x000fe200078e0202 */
[----:B------:R-:W1:Y:S05]  /*52b0*/  LDSM.16.M88.4 R72, [R2+0x6000] ;  /* 0x006000000248783b */ /* 0x000e6a0000000200 */
[----:B------:R-:W2:Y:S01]  /*52c0*/  LDSM.16.M88.4 R76, [R0+0x6000] ;  /* 0x00600000004c783b */ /* 0x000ea20000000200 */
[C---:B-1----:R-:W-:Y:S08]  /*52d0*/  HMMA.16816.F32.BF16 R4, R72.reuse, R164, R4 ;  /* 0x000000a44804723c */ /* 0x042ff00000041804 */
[C---:B------:R-:W-:Y:S08]  /*52e0*/  HMMA.16816.F32.BF16 R8, R72.reuse, R166, R8 ;  /* 0x000000a64808723c */ /* 0x040ff00000041808 */
[C---:B------:R-:W-:Y:S08]  /*52f0*/  HMMA.16816.F32.BF16 R12, R72.reuse, R168, R12 ;  /* 0x000000a8480c723c */ /* 0x040ff0000004180c */
[----:B------:R-:W-:Y:S01]  /*5300*/  HMMA.16816.F32.BF16 R16, R72, R170, R16 ;  /* 0x000000aa4810723c */ /* 0x000fe20000041810 */
[----:B------:R-:W1:Y:S07]  /*5310*/  LDSM.16.M88.4 R72, [R245+0x8000] ;  /* 0x00800000f548783b */ /* 0x000e6e0000000200 */
[C---:B--2---:R-:W-:Y:S08]  /*5320*/  HMMA.16816.F32.BF16 R4, R76.reuse, R172, R4 ;  /* 0x000000ac4c04723c */ /* 0x044ff00000041804 */
[C---:B------:R-:W-:Y:S08]  /*5330*/  HMMA.16816.F32.BF16 R8, R76.reuse, R174, R8 ;  /* 0x000000ae4c08723c */ /* 0x040ff00000041808 */
[C---:B------:R-:W-:Y:S08]  /*5340*/  HMMA.16816.F32.BF16 R12, R76.reuse, R176, R12 ;  /* 0x000000b04c0c723c */ /* 0x040ff0000004180c */
[----:B------:R-:W-:Y:S01]  /*5350*/  HMMA.16816.F32.BF16 R16, R76, R178, R16 ;  /* 0x000000b24c10723c */ /* 0x000fe20000041810 */
[----:B------:R-:W2:Y:S07]  /*5360*/  LDSM.16.M88.4 R76, [R2+0x8000] ;  /* 0x00800000024c783b */ /* 0x000eae0000000200 */
[C---:B------:R-:W-:Y:S08]  /*5370*/  HMMA.16816.F32.BF16 R4, R68.reuse, R180, R4 ;  /* 0x000000b44404723c */ /* 0x040ff00000041804 */
[C---:B------:R-:W-:Y:S08]  /*5380*/  HMMA.16816.F32.BF16 R8, R68.reuse, R182, R8 ;  /* 0x000000b64408723c */ /* 0x040ff00000041808 */
[C---:B------:R-:W-:Y:S08]  /*5390*/  HMMA.16816.F32.BF16 R12, R68.reuse, R184, R12 ;  /* 0x000000b8440c723c */ /* 0x040ff0000004180c */
[----:B------:R-:W-:Y:S01]  /*53a0*/  HMMA.16816.F32.BF16 R16, R68, R186, R16 ;  /* 0x000000ba4410723c */ /* 0x000fe20000041810 */
[----:B------:R-:W5:Y:S07]  /*53b0*/  LDSM.16.M88.4 R68, [R0+0x8000] ;  /* 0x008000000044783b */ /* 0x000f6e0000000200 */
        /* <DEDUP_REMOVED lines=9> */
[----:B------:R2:W3:Y:S07]  /*5450*/  LDSM.16.M88.4 R76, [R245+0xa000] ;  /* 0x00a00000f54c783b */ /* 0x0004ee0000000200 */
[C---:B-----5:R-:W-:Y:S08]  /*5460*/  HMMA.16816.F32.BF16 R4, R68.reuse, R204, R4 ;  /* 0x000000cc4404723c */ /* 0x060ff00000041804 */
[C---:B------:R-:W-:Y:S08]  /*5470*/  HMMA.16816.F32.BF16 R8, R68.reuse, R206, R8 ;  /* 0x000000ce4408723c */ /* 0x040ff00000041808 */
[C---:B------:R-:W-:Y:S01]  /*5480*/  HMMA.16816.F32.BF16 R12, R68.reuse, R208, R12 ;  /* 0x000000d0440c723c */ /* 0x040fe2000004180c */
[----:B--2---:R-:W2:Y:S07]  /*5490*/  LDL R245, [R1+0x24] ;  /* 0x0000240001f57983 */ /* 0x004eae0000100800 */
[----:B------:R-:W-:Y:S01]  /*54a0*/  HMMA.16816.F32.BF16 R16, R68, R210, R16 ;  /* 0x000000d24410723c */ /* 0x000fe20000041810 */
[----:B------:R-:W5:Y:S07]  /*54b0*/  LDSM.16.M88.4 R68, [R2+0xa000] ;  /* 0x00a000000244783b */ /* 0x000f6e0000000200 */
        /* <DEDUP_REMOVED lines=8> */
[----:B------:R-:W-:Y:S08]  /*5540*/  HMMA.16816.F32.BF16 R16, R76, R226, R16 ;  /* 0x000000e24c10723c */ /* 0x000ff00000041810 */
[C---:B-----5:R-:W-:Y:S08]  /*5550*/  HMMA.16816.F32.BF16 R4, R68.reuse, R228, R4 ;  /* 0x000000e44404723c */ /* 0x060ff00000041804 */
[C---:B------:R-:W-:Y:S08]  /*5560*/  HMMA.16816.F32.BF16 R8, R68.reuse, R230, R8 ;  /* 0x000000e64408723c */ /* 0x040ff00000041808 */
[C---:B------:R-:W-:Y:S08]  /*5570*/  HMMA.16816.F32.BF16 R12, R68.reuse, R232, R12 ;  /* 0x000000e8440c723c */ /* 0x040ff0000004180c */
[----:B------:R-:W-:Y:S08]  /*5580*/  HMMA.16816.F32.BF16 R16, R68, R234, R16 ;  /* 0x000000ea4410723c */ /* 0x000ff00000041810 */
[C---:B-1----:R-:W-:Y:S08]  /*5590*/  HMMA.16816.F32.BF16 R4, R72.reuse, R236, R4 ;  /* 0x000000ec4804723c */ /* 0x042ff00000041804 */
[C---:B------:R-:W-:Y:S08]  /*55a0*/  HMMA.16816.F32.BF16 R8, R72.reuse, R238, R8 ;  /* 0x000000ee4808723c */ /* 0x040ff00000041808 */
[C---:B------:R-:W-:Y:S03]  /*55b0*/  HMMA.16816.F32.BF16 R12, R72.reuse, R240, R12 ;  /* 0x000000f0480c723c */ /* 0x040fe6000004180c */
[C---:B------:R-:W-:Y:S01]  /*55c0*/  FADD.FTZ R2, -R80.reuse, R4 ;  /* 0x0000000450027221 */ /* 0x040fe20000010100 */
[----:B------:R-:W-:Y:S01]  /*55d0*/  FADD.FTZ R0, -R80, R5 ;  /* 0x0000000550007221 */ /* 0x000fe20000010100 */
[----:B----4-:R-:W-:Y:S02]  /*55e0*/  FADD.FTZ R7, -R3, R7 ;  /* 0x0000000703077221 */ /* 0x010fe40000010100 */
[----:B------:R-:W-:Y:S01]  /*55f0*/  FMUL.FTZ R2, R96, R2 ;  /* 0x0000000260027220 */ /* 0x000fe20000410000 */
[----:B------:R-:W-:Y:S03]  /*5600*/  HMMA.16816.F32.BF16 R16, R72, R242, R16 ;  /* 0x000000f24810723c */ /* 0x000fe60000041810 */
[----:B------:R-:W-:Y:S01]  /*5610*/  FMUL.FTZ R0, R95, R0 ;  /* 0x000000005f007220 */ /* 0x000fe20000410000 */
[C---:B------:R-:W-:Y:S01]  /*5620*/  FADD.FTZ R11, -R3.reuse, R11 ;  /* 0x0000000b030b7221 */ /* 0x040fe20000010100 */
[C---:B------:R-:W-:Y:S01]  /*5630*/  FADD.FTZ R5, -R80.reuse, R8 ;  /* 0x0000000850057221 */ /* 0x040fe20000010100 */
[----:B------:R-:W-:Y:S02]  /*5640*/  FADD.FTZ R8, -R80, R9 ;  /* 0x0000000950087221 */ /* 0x000fe40000010100 */
        /* <DEDUP_REMOVED lines=15> */
[----:B------:R-:W-:Y:S01]  /*5740*/  FADD.FTZ R9, -R3, R14 ;  /* 0x0000000e03097221 */ /* 0x000fe20000010100 */
[----:B------:R-:W-:Y:S01]  /*5750*/  FADD.FTZ R17, -R80, R17 ;  /* 0x0000001150117221 */ /* 0x000fe20000010100 */
[----:B------:R-:W-:Y:S01]  /*5760*/  F2FP.BF16.F32.PACK_AB R8, R8, R5 ;  /* 0x000000050808723e */ /* 0x000fe200000010ff */
[----:B------:R-:W-:Y:S01]  /*5770*/  FMUL.FTZ R12, R86, R12 ;  /* 0x0000000c560c7220 */ /* 0x000fe20000410000 */
[----:B------:R-:W-:Y:S01]  /*5780*/  FMUL.FTZ R9, R94, R9 ;  /* 0x000000095e097220 */ /* 0x000fe20000410000 */
[----:B------:R-:W-:Y:S05]  /*5790*/  FMUL.FTZ R5, R85, R17 ;  /* 0x0000001155057220 */ /* 0x000fea0000410000 */
[----:B------:R-:W-:Y:S01]  /*57a0*/  F2FP.BF16.F32.PACK_AB R5, R5, R12 ;  /* 0x0000000c0505723e */ /* 0x000fe200000010ff */
[----:B-1----:R-:W-:Y:S01]  /*57b0*/  FMUL.FTZ R0, R99, R7 ;  /* 0x0000000763007220 */ /* 0x002fe20000410000 */
[C---:B------:R-:W-:Y:S01]  /*57c0*/  FADD.FTZ R7, -R3.reuse, R15 ;  /* 0x0000000f03077221 */ /* 0x040fe20000010100 */
[----:B------:R-:W-:Y:S03]  /*57d0*/  FADD.FTZ R3, -R3, R19 ;  /* 0x0000001303037221 */ /* 0x000fe60000010100 */
[----:B------:R-:W-:Y:S01]  /*57e0*/  F2FP.BF16.F32.PACK_AB R0, R0, R2 ;  /* 0x000000020000723e */ /* 0x000fe200000010ff */
[----:B------:R-:W-:Y:S01]  /*57f0*/  FMUL.FTZ R2, R97, R11 ;  /* 0x0000000b61027220 */ /* 0x000fe20000410000 */
[----:B------:R-:W-:Y:S01]  /*5800*/  FMUL.FTZ R7, R92, R7 ;  /* 0x000000075c077220 */ /* 0x000fe20000410000 */
[----:B------:R-:W-:Y:S01]  /*5810*/  FMUL.FTZ R3, R89, R3 ;  /* 0x0000000359037220 */ /* 0x000fe20000410000 */
[----:B------:R-:W-:Y:S01]  /*5820*/  LEA R92, R247, UR5, 0x1 ;  /* 0x00000005f75c7c11 */ /* 0x000fe2000f8e08ff */
[----:B------:R1:W-:Y:S01]  /*5830*/  STS [R82+0x12400], R0 ;  /* 0x0124000052007388 */ /* 0x0003e20000000800 */
[----:B------:R-:W-:Y:S01]  /*5840*/  F2FP.BF16.F32.PACK_AB R2, R2, R6 ;  /* 0x000000060202723e */ /* 0x000fe200000010ff */
[----:B------:R-:W-:Y:S03]  /*5850*/  FMUL.FTZ R6, R90, R18 ;  /* 0x000000125a067220 */ /* 0x000fe60000410000 */
[----:B------:R-:W-:Y:S01]  /*5860*/  STS [R83+-0x2000], R8 ;  /* 0xffe0000853007388 */ /* 0x000fe20000000800 */
[----:B------:R-:W-:Y:S04]  /*5870*/  IMAD.IADD R92, R244, 0x1, R92 ;  /* 0x00000001f45c7824 */ /* 0x000fe800078e025c */
[----:B------:R3:W-:Y:S05]  /*5880*/  STS [R83+-0x1c00], R2 ;  /* 0xffe4000253007388 */ /* 0x0007ea0000000800 */
[----:B------:R-:W-:Y:S01]  /*5890*/  STS [R81+-0x2000], R4 ;  /* 0xffe0000451007388 */ /* 0x000fe20000000800 */
[----:B-1----:R-:W-:Y:S05]  /*58a0*/  F2FP.BF16.F32.PACK_AB R0, R7, R9 ;  /* 0x000000090700723e */ /* 0x002fea00000010ff */
[----:B------:R-:W-:Y:S01]  /*58b0*/  STS [R81+-0x1c00], R0 ;  /* 0xffe4000051007388 */ /* 0x000fe20000000800 */
[----:B---3--:R-:W-:Y:S04]  /*58c0*/  F2FP.BF16.F32.PACK_AB R2, R3, R6 ;  /* 0x000000060302723e */ /* 0x008fe800000010ff */
[----:B------:R-:W-:Y:S01]  /*58d0*/  STS [R84+-0x2000], R5 ;  /* 0xffe0000554007388 */ /* 0x000fe20000000800 */
[----:B------:R-:W-:Y:S04]  /*58e0*/  LEA R3, R247, UR4, 0x1 ;  /* 0x00000004f7037c11 */ /* 0x000fe8000f8e08ff */
[----:B------:R1:W-:Y:S01]  /*58f0*/  STS [R84+-0x1c00], R2 ;  /* 0xffe4000254007388 */ /* 0x0003e20000000800 */
[----:B------:R-:W-:Y:S01]  /*5900*/  BAR.SYNC.DEFER_BLOCKING 0x0 ;  /* 0x0000000000007b1d */ /* 0x000fe20000010000 */
[----:B-1----:R-:W-:Y:S05]  /*5910*/  LOP3.LUT R2, R249, 0x400, R250, 0xf8, !PT ;  /* 0x00000400f9027812 */ /* 0x002fea00078ef8fa */
[----:B------:R-:W-:Y:S01]  /*5920*/  LDSM.16.MT88.4 R4, [R3+0x14000] ;  /* 0x014000000304783b */ /* 0x000fe20000004200 */
[----:B------:R-:W-:Y:S04]  /*5930*/  LOP3.LUT R2, R2, R248, RZ, 0xfc, !PT ;  /* 0x000000f802027212 */ /* 0x000fe800078efcff */
[----:B------:R-:W-:Y:S01]  /*5940*/  LDSM.16.MT88.4 R12, [R92] ;  /* 0x000000005c0c783b */ /* 0x000fe20000004200 */
[----:B------:R-:W-:Y:S04]  /*5950*/  LEA R2, R2, UR4, 0x1 ;  /* 0x0000000402027c11 */ /* 0x000fe8000f8e08ff */
[----:B------:R-:W-:Y:S05]  /*5960*/  LDSM.16.MT88.4 R72, [R3+0x14800] ;  /* 0x014800000348783b */ /* 0x000fea0000004200 */
[----:B------:R-:W-:Y:S01]  /*5970*/  LDSM.16.MT88.4 R80, [R92+0x800] ;  /* 0x000800005c50783b */ /* 0x000fe20000004200 */
[----:B--2---:R-:W-:Y:S05]  /*5980*/  LEA R0, R245, UR4, 0x1 ;  /* 0x00000004f5007c11 */ /* 0x004fea000f8e08ff */
[----:B------:R-:W1:Y:S05]  /*5990*/  LDSM.16.MT88.4 R8, [R0+0x6000] ;  /* 0x006000000008783b */ /* 0x000e6a0000004200 */
[----:B------:R-:W2:Y:S05]  /*59a0*/  LDSM.16.MT88.4 R16, [R0+0x8000] ;  /* 0x008000000010783b */ /* 0x000eaa0000004200 */
[----:B------:R-:W3:Y:S05]  /*59b0*/  LDSM.16.MT88.4 R68, [R0+0xa000] ;  /* 0x00a000000044783b */ /* 0x000eea0000004200 */
[----:B------:R-:W4:Y:S05]  /*59c0*/  LDSM.16.MT88.4 R76, [R0+0x6800] ;  /* 0x00680000004c783b */ /* 0x000f2a0000004200 */
[----:B------:R-:W5:Y:S05]  /*59d0*/  LDSM.16.MT88.4 R84, [R0+0x8800] ;  /* 0x008800000054783b */ /* 0x000f6a0000004200 */
[----:B------:R-:W-:Y:S05]  /*59e0*/  LDSM.16.MT88.4 R88, [R0+0x7800] ;  /* 0x007800000058783b */ /* 0x000fea0000004200 */
[----:B------:R-:W-:Y:S05]  /*59f0*/  LDSM.16.MT88.4 R96, [R0+0x9800] ;  /* 0x009800000060783b */ /* 0x000fea0000004200 */
[----:B------:R-:W-:Y:S01]  /*5a00*/  LDSM.16.MT88.4 R244, [R0+0xb800] ;  /* 0x00b8000000f4783b */ /* 0x000fe20000004200 */
[-C--:B-1----:R-:W-:Y:S08]  /*5a10*/  HMMA.16816.F32.BF16 R20, R4, R8.reuse, R20 ;  /* 0x000000080414723c */ /* 0x082ff00000041814 */
[C---:B------:R-:W-:Y:S08]  /*5a20*/  HMMA.16816.F32.BF16 R24, R12.reuse, R8, R24 ;  /* 0x000000080c18723c */ /* 0x040ff00000041818 */
[-C--:B------:R-:W-:Y:S08]  /*5a30*/  HMMA.16816.F32.BF16 R28, R12, R10.reuse, R28 ;  /* 0x0000000a0c1c723c */ /* 0x080ff0000004181c */
[C---:B------:R-:W-:Y:S01]  /*5a40*/  HMMA.16816.F32.BF16 R32, R4.reuse, R10, R32 ;  /* 0x0000000a0420723c */ /* 0x040fe20000041820 */
[----:B------:R-:W1:Y:S07]  /*5a50*/  LDSM.16.MT88.4 R8, [R0+0xa800] ;  /* 0x00a800000008783b */ /* 0x000e6e0000004200 */
[-C--:B--2---:R-:W-:Y:S08]  /*5a60*/  HMMA.16816.F32.BF16 R36, R4, R16.reuse, R36 ;  /* 0x000000100424723c */ /* 0x084ff00000041824 */
[C---:B------:R-:W-:Y:S08]  /*5a70*/  HMMA.16816.F32.BF16 R40, R12.reuse, R16, R40 ;  /* 0x000000100c28723c */ /* 0x040ff00000041828 */
[-C--:B------:R-:W-:Y:S08]  /*5a80*/  HMMA.16816.F32.BF16 R44, R12, R18.reuse, R44 ;  /* 0x000000120c2c723c */ /* 0x080ff0000004182c */
[C---:B------:R-:W-:Y:S01]  /*5a90*/  HMMA.16816.F32.BF16 R48, R4.reuse, R18, R48 ;  /* 0x000000120430723c */ /* 0x040fe20000041830 */
[----:B------:R-:W-:Y:S05]  /*5aa0*/  LDSM.16.MT88.4 R16, [R92+0x1000] ;  /* 0x001000005c10783b */ /* 0x000fea0000004200 */
[----:B------:R-:W-:Y:S02]  /*5ab0*/  LDSM.16.MT88.4 R92, [R92+0x1800] ;  /* 0x001800005c5c783b */ /* 0x000fe40000004200 */
[-C--:B---3--:R-:W-:Y:S08]  /*5ac0*/  HMMA.16816.F32.BF16 R52, R4, R68.reuse, R52 ;  /* 0x000000440434723c */ /* 0x088ff00000041834 */
[C---:B------:R-:W-:Y:S08]  /*5ad0*/  HMMA.16816.F32.BF16 R56, R12.reuse, R68, R56 ;  /* 0x000000440c38723c */ /* 0x040ff00000041838 */
[-C--:B------:R-:W-:Y:S01]  /*5ae0*/  HMMA.16816.F32.BF16 R60, R12, R70.reuse, R60 ;  /* 0x000000460c3c723c */ /* 0x080fe2000004183c */
[----:B------:R-:W-:Y:S07]  /*5af0*/  LDSM.16.MT88.4 R12, [R0+0x7000] ;  /* 0x00700000000c783b */ /* 0x000fee0000004200 */
[----:B------:R-:W-:Y:S01]  /*5b00*/  HMMA.16816.F32.BF16 R64, R4, R70, R64 ;  /* 0x000000460440723c */ /* 0x000fe20000041840 */
[----:B------:R-:W2:Y:S05]  /*5b10*/  LDSM.16.MT88.4 R4, [R3+0x15000] ;  /* 0x015000000304783b */ /* 0x000eaa0000004200 */
[----:B------:R-:W3:Y:S02]  /*5b20*/  LDSM.16.MT88.4 R68, [R0+0x9000] ;  /* 0x009000000044783b */ /* 0x000ee40000004200 */
[-C--:B----4-:R-:W-:Y:S08]  /*5b30*/  HMMA.16816.F32.BF16 R20, R72, R76.reuse, R20 ;  /* 0x0000004c4814723c */ /* 0x090ff00000041814 */
[C---:B------:R-:W-:Y:S08]  /*5b40*/  HMMA.16816.F32.BF16 R24, R80.reuse, R76, R24 ;  /* 0x0000004c5018723c */ /* 0x040ff00000041818 */
[-C--:B------:R-:W-:Y:S08]  /*5b50*/  HMMA.16816.F32.BF16 R28, R80, R78.reuse, R28 ;  /* 0x0000004e501c723c */ /* 0x080ff0000004181c */
[C---:B------:R-:W-:Y:S01]  /*5b60*/  HMMA.16816.F32.BF16 R32, R72.reuse, R78, R32 ;  /* 0x0000004e4820723c */ /* 0x040fe20000041820 */
[----:B------:R-:W4:Y:S07]  /*5b70*/  LDSM.16.MT88.4 R76, [R0+0xb000] ;  /* 0x00b00000004c783b */ /* 0x000f2e0000004200 */
[-C--:B-----5:R-:W-:Y:S08]  /*5b80*/  HMMA.16816.F32.BF16 R36, R72, R84.reuse, R36 ;  /* 0x000000544824723c */ /* 0x0a0ff00000041824 */
[C---:B------:R-:W-:Y:S08]  /*5b90*/  HMMA.16816.F32.BF16 R40, R80.reuse, R84, R40 ;  /* 0x000000545028723c */ /* 0x040ff00000041828 */
[-C--:B------:R-:W-:Y:S08]  /*5ba0*/  HMMA.16816.F32.BF16 R44, R80, R86.reuse, R44 ;  /* 0x00000056502c723c */ /* 0x080ff0000004182c */
[C---:B------:R-:W-:Y:S01]  /*5bb0*/  HMMA.16816.F32.BF16 R48, R72.reuse, R86, R48 ;  /* 0x000000564830723c */ /* 0x040fe20000041830 */
[----:B------:R-:W5:Y:S01]  /*5bc0*/  LDSM.16.MT88.4 R84, [R3+0x15800] ;  /* 0x015800000354783b */ /* 0x000f620000004200 */
[----:B------:R-:W-:Y:S06]  /*5bd0*/  BAR.SYNC.DEFER_BLOCKING 0x0 ;  /* 0x0000000000007b1d */ /* 0x000fec0000010000 */
[-C--:B-1----:R-:W-:Y:S08]  /*5be0*/  HMMA.16816.F32.BF16 R52, R72, R8.reuse, R52 ;  /* 0x000000084834723c */ /* 0x082ff00000041834 */
[C---:B------:R-:W-:Y:S08]  /*5bf0*/  HMMA.16816.F32.BF16 R56, R80.reuse, R8, R56 ;  /* 0x000000085038723c */ /* 0x040ff00000041838 */
[-C--:B------:R-:W-:Y:S08]  /*5c00*/  HMMA.16816.F32.BF16 R60, R80, R10.reuse, R60 ;  /* 0x0000000a503c723c */ /* 0x080ff0000004183c */
[----:B------:R-:W-:Y:S08]  /*5c10*/  HMMA.16816.F32.BF16 R64, R72, R10, R64 ;  /* 0x0000000a4840723c */ /* 0x000ff00000041840 */
[-C--:B--2---:R-:W-:Y:S08]  /*5c20*/  HMMA.16816.F32.BF16 R20, R4, R12.reuse, R20 ;  /* 0x0000000c0414723c */ /* 0x084ff00000041814 */
        /* <DEDUP_REMOVED lines=17> */
[-C--:B------:R-:W-:Y:S01]  /*5d40*/  HMMA.16816.F32.BF16 R44, R92, R98.reuse, R44 ;  /* 0x000000625c2c723c */ /* 0x080fe2000004182c */
[----:B------:R-:W1:Y:S07]  /*5d50*/  S2R R88, SR_TID.X ;  /* 0x0000000000587919 */ /* 0x000e6e0000002100 */
[C---:B------:R-:W-:Y:S08]  /*5d60*/  HMMA.16816.F32.BF16 R48, R84.reuse, R98, R48 ;  /* 0x000000625430723c */ /* 0x040ff00000041830 */
[-C--:B------:R-:W-:Y:S08]  /*5d70*/  HMMA.16816.F32.BF16 R52, R84, R244.reuse, R52 ;  /* 0x000000f45434723c */ /* 0x080ff00000041834 */
[C---:B------:R-:W-:Y:S08]  /*5d80*/  HMMA.16816.F32.BF16 R56, R92.reuse, R244, R56 ;  /* 0x000000f45c38723c */ /* 0x040ff00000041838 */
[-C--:B------:R-:W-:Y:S08]  /*5d90*/  HMMA.16816.F32.BF16 R60, R92, R246.reuse, R60 ;  /* 0x000000f65c3c723c */ /* 0x080ff0000004183c */
[----:B------:R-:W-:Y:S01]  /*5da0*/  HMMA.16816.F32.BF16 R64, R84, R246, R64 ;  /* 0x000000f65440723c */ /* 0x000fe20000041840 */
[----:B------:R-:W-:Y:S08]  /*5db0*/  @!UPT UIADD3 URZ, UPT, UPT, URZ, URZ, URZ ;  /* 0x000000fffffff290 */ /* 0x000ff0000fffe0ff */
[----:B-1----:R-:W-:Y:S11]  /*5dc0*/  BRA.U !UP2, `(.L_x_226) ;  /* 0x000000050a2c7547 */ /* 0x002ff6000b800000 */
        /* <DEDUP_REMOVED lines=12> */
[----:B------:R-:W4:Y:S01]  /*5e90*/  LDL.LU R248, [R1+0x40] ;  /* 0x0000400001f87983 */ /* 0x000f220000300800 */
[----:B---3--:R-:W-:Y:S01]  /*5ea0*/  IMAD.SHL.U32 R250, R250, 0x8, RZ ;  /* 0x00000008fafa7824 */ /* 0x008fe200078e00ff */
[C---:B------:R-:W-:Y:S02]  /*5eb0*/  ISETP.GE.AND P6, PT, R251.reuse, UR9, PT ;  /* 0x00000009fb007c0c */ /* 0x040fe4000bfc6270 */
[C---:B------:R-:W-:Y:S02]  /*5ec0*/  LOP3.LUT R6, R251.reuse, 0x40, RZ, 0xfc, !PT ;  /* 0x00000040fb067812 */ /* 0x040fe400078efcff */
[----:B------:R-:W-:Y:S02]  /*5ed0*/  LOP3.LUT R7, R250, 0x1f8, RZ, 0xc0, !PT ;  /* 0x000001f8fa077812 */ /* 0x000fe400078ec0ff */
[----:B------:R-:W-:Y:S02]  /*5ee0*/  ISETP.GE.AND P5, PT, R6, UR9, PT ;  /* 0x0000000906007c0c */ /* 0x000fe4000bfa6270 */
[----:B------:R-:W-:Y:S04]  /*5ef0*/  LOP3.LUT R6, R251, 0x80, RZ, 0xfc, !PT ;  /* 0x00000080fb067812 */ /* 0x000fe800078efcff */
[----:B------:R-:W-:Y:S01]  /*5f00*/  ISETP.GE.AND P4, PT, R6, UR9, PT ;  /* 0x0000000906007c0c */ /* 0x000fe2000bf86270 */
[----:B------:R-:W-:Y:S01]  /*5f10*/  IMAD.U32 R6, RZ, RZ, UR48 ;  /* 0x00000030ff067e24 */ /* 0x000fe2000f8e00ff */
        /* <DEDUP_REMOVED lines=54> */
.L_x_226:
[----:B------:R-:W-:Y:S01]  /*6280*/  LDSM.16.M88.4 R96, [R2+0x12000] ;  /* 0x012000000260783b */ /* 0x000fe20000000200 */
[----:B------:R-:W-:Y:S02]  /*6290*/  LOP3.LUT P0, RZ, R88, 0x2, RZ, 0xc0, !PT ;  /* 0x0000000258ff7812 */ /* 0x000fe4000780c0ff */
[----:B------:R-:W-:Y:S01]  /*62a0*/  PLOP3.LUT P1, PT, PT, PT, UP2, 0x80, 0x8 ;  /* 0x000000000008781c */ /* 0x000fe20003f2f028 */
[----:B------:R-:W1:Y:S04]  /*62b0*/  LDSM.16.MT88.4 R16, [R0+0xc000] ;  /* 0x00c000000010783b */ /* 0x000e680000004200 */
[----:B------:R-:W2:Y:S04]  /*62c0*/  LDSM.16.M88.4 R92, [R2+0x13000] ;  /* 0x01300000025c783b */ /* 0x000ea80000000200 */
[----:B------:R-:W3:Y:S04]  /*62d0*/  LDSM.16.MT88.4 R80, [R0+0xe000] ;  /* 0x00e000000050783b */ /* 0x000ee80000004200 */
[----:B------:R-:W4:Y:S04]  /*62e0*/  LDSM.16.MT88.4 R244, [R0+0x10000] ;  /* 0x0100000000f4783b */ /* 0x000f280000004200 */
[----:B------:R2:W-:Y:S04]  /*62f0*/  STL.64 [R1+0xb0], R42 ;  /* 0x0000b02a01007387 */ /* 0x0005e80000100a00 */
[----:B------:R3:W-:Y:S04]  /*6300*/  STL.64 [R1+0xa8], R40 ;  /* 0x0000a82801007387 */ /* 0x0007e80000100a00 */
[----:B------:R-:W-:Y:S04]  /*6310*/  STL.64 [R1+0xa0], R38 ;  /* 0x0000a02601007387 */ /* 0x000fe80000100a00 */
[----:B------:R-:W-:Y:S04]  /*6320*/  STL.64 [R1+0x98], R36 ;  /* 0x0000982401007387 */ /* 0x000fe80000100a00 */
[----:B------:R-:W-:Y:S04]  /*6330*/  LDSM.16.MT88.4 R36, [R0+0x11800] ;  /* 0x011800000024783b */ /* 0x000fe80000004200 */
[----:B------:R-:W-:Y:S01]  /*6340*/  STL.64 [R1+0x90], R34 ;  /* 0x0000902201007387 */ /* 0x000fe20000100a00 */
[-C--:B-1----:R-:W-:Y:S03]  /*6350*/  HMMA.16816.F32.BF16 R4, R96, R16.reuse, RZ ;  /* 0x000000106004723c */ /* 0x082fe600000418ff */
[----:B------:R-:W-:Y:S01]  /*6360*/  STL.64 [R1+0x88], R32 ;  /* 0x0000882001007387 */ /* 0x000fe20000100a00 */
[----:B--2---:R-:W-:Y:S03]  /*6370*/  IMAD.MOV.U32 R43, RZ, RZ, 0x20 ;  /* 0x00000020ff2b7424 */ /* 0x004fe600078e00ff */
[----:B------:R-:W-:Y:S01]  /*6380*/  STL.64 [R1+0x80], R30 ;  /* 0x0000801e01007387 */ /* 0x000fe20000100a00 */
[C---:B------:R-:W-:Y:S03]  /*6390*/  HMMA.16816.F32.BF16 R8, R92.reuse, R16, RZ ;  /* 0x000000105c08723c */ /* 0x040fe600000418ff */
[----:B------:R-:W-:Y:S01]  /*63a0*/  STL.64 [R1+0x78], R28 ;  /* 0x0000781c01007387 */ /* 0x000fe20000100a00 */
[----:B------:R-:W-:Y:S03]  /*63b0*/  SEL R43, R43, 0xffffffe0, !P0 ;  /* 0xffffffe02b2b7807 */ /* 0x000fe60004000000 */
[----:B------:R-:W-:Y:S01]  /*63c0*/  LDSM.16.MT88.4 R28, [R0+0xc800] ;  /* 0x00c80000001c783b */ /* 0x000fe20000004200 */
[-C--:B------:R-:W-:Y:S03]  /*63d0*/  HMMA.16816.F32.BF16 R12, R92, R18.reuse, RZ ;  /* 0x000000125c0c723c */ /* 0x080fe600000418ff */
[----:B------:R-:W-:Y:S04]  /*63e0*/  STL.64 [R1+0x70], R26 ;  /* 0x0000701a01007387 */ /* 0x000fe80000100a00 */
[----:B------:R-:W-:Y:S01]  /*63f0*/  STL.64 [R1+0x68], R24 ;  /* 0x0000681801007387 */ /* 0x000fe20000100a00 */
[C---:B------:R-:W-:Y:S03]  /*6400*/  HMMA.16816.F32.BF16 R16, R96.reuse, R18, RZ ;  /* 0x000000126010723c */ /* 0x040fe600000418ff */
[----:B------:R-:W-:Y:S04]  /*6410*/  LDSM.16.MT88.4 R24, [R0+0xe800] ;  /* 0x00e800000018783b */ /* 0x000fe80000004200 */
[----:B------:R-:W-:Y:S01]  /*6420*/  STL.64 [R1+0x60], R22 ;  /* 0x0000601601007387 */ /* 0x000fe20000100a00 */
[-C--:B---3--:R-:W-:Y:S03]  /*6430*/  HMMA.16816.F32.BF16 R68, R96, R80.reuse, RZ ;  /* 0x000000506044723c */ /* 0x088fe600000418ff */
[----:B------:R-:W-:Y:S01]  /*6440*/  STL.64 [R1+0x58], R20 ;  /* 0x0000581401007387 */ /* 0x000fe20000100a00 */
[----:B------:R-:W1:Y:S04]  /*6450*/  S2R R40, SR_TID.X ;  /* 0x0000000000287919 */ /* 0x000e680000002100 */
[C---:B------:R-:W-:Y:S08]  /*6460*/  HMMA.16816.F32.BF16 R72, R92.reuse, R80, RZ ;  /* 0x000000505c48723c */ /* 0x040ff000000418ff */
[-C--:B------:R-:W-:Y:S08]  /*6470*/  HMMA.16816.F32.BF16 R76, R92, R82.reuse, RZ ;  /* 0x000000525c4c723c */ /* 0x080ff000000418ff */
[C---:B------:R-:W-:Y:S08]  /*6480*/  HMMA.16816.F32.BF16 R80, R96.reuse, R82, RZ ;  /* 0x000000526050723c */ /* 0x040ff000000418ff */
[-C--:B----4-:R-:W-:Y:S08]  /*6490*/  HMMA.16816.F32.BF16 R84, R96, R244.reuse, RZ ;  /* 0x000000f46054723c */ /* 0x090ff000000418ff */
[C---:B------:R-:W-:Y:S02]  /*64a0*/  HMMA.16816.F32.BF16 R88, R92.reuse, R244, RZ ;  /* 0x000000f45c58723c */ /* 0x040fe400000418ff */
[C---:B------:R-:W-:Y:S05]  /*64b0*/  IMAD.IADD R244, R43.reuse, 0x1, R2 ;  /* 0x000000012bf47824 */ /* 0x040fea00078e0202 */
[----:B------:R-:W2:Y:S01]  /*64c0*/  LDSM.16.M88.4 R248, [R244+0x12000] ;  /* 0x01200000f4f8783b */ /* 0x000ea20000000200 */
[-C--:B------:R-:W-:Y:S03]  /*64d0*/  HMMA.16816.F32.BF16 R92, R92, R246.reuse, RZ ;  /* 0x000000f65c5c723c */ /* 0x080fe600000418ff */
[----:B------:R-:W3:Y:S05]  /*64e0*/  LDSM.16.M88.4 R20, [R244+0x13000] ;  /* 0x01300000f414783b */ /* 0x000eea0000000200 */
[----:B------:R-:W-:Y:S01]  /*64f0*/  HMMA.16816.F32.BF16 R96, R96, R246, RZ ;  /* 0x000000f66060723c */ /* 0x000fe200000418ff */
[----:B------:R-:W4:Y:S07]  /*6500*/  LDSM.16.MT88.4 R244, [R0+0x10800] ;  /* 0x0108000000f4783b */ /* 0x000f2e0000004200 */
[-C--:B--2---:R-:W-:Y:S08]  /*6510*/  HMMA.16816.F32.BF16 R4, R248, R28.reuse, R4 ;  /* 0x0000001cf804723c */ /* 0x084ff00000041804 */
[C---:B---3--:R-:W-:Y:S08]  /*6520*/  HMMA.16816.F32.BF16 R8, R20.reuse, R28, R8 ;  /* 0x0000001c1408723c */ /* 0x048ff00000041808 */
        /* <DEDUP_REMOVED lines=12> */
[----:B------:R-:W2:Y:S01]  /*65f0*/  LDL.LU.64 R22, [R1+0x30] ;  /* 0x0000300001167983 */ /* 0x000ea20000300a00 */
[----:B------:R-:W3:Y:S01]  /*6600*/  LDC R20, c[0x0][0x44c] ;  /* 0x00011300ff147b82 */ /* 0x000ee20000000800 */
[----:B------:R-:W-:Y:S02]  /*6610*/  @P2 VIADD R2, R244, 0xffffffc0 ;  /* 0xffffffc0f4022836 */ /* 0x000fe40000000000 */
[----:B------:R-:W4:Y:S03]  /*6620*/  LDL R41, [R1+0x44] ;  /* 0x0000440001297983 */ /* 0x000f260000100800 */
[----:B------:R-:W-:Y:S01]  /*6630*/  HMMA.16816.F32.BF16 R96, R248, R246, R96 ;  /* 0x000000f6f860723c */ /* 0x000fe20000041860 */
[----:B------:R-:W1:Y:S04]  /*6640*/  LDSM.16.M88.4 R32, [R2] ;  /* 0x000000000220783b */ /* 0x000e680000000200 */
[----:B------:R1:W3:Y:S04]  /*6650*/  LDSM.16.M88.4 R24, [R2+0x1000] ;  /* 0x001000000218783b */ /* 0x0002e80000000200 */
[----:B------:R-:W3:Y:S04]  /*6660*/  LDSM.16.MT88.4 R244, [R0+0xf000] ;  /* 0x00f0000000f4783b */ /* 0x000ee80000004200 */
[----:B------:R-:W3:Y:S01]  /*6670*/  LDSM.16.MT88.4 R248, [R0+0x11000] ;  /* 0x0110000000f8783b */ /* 0x000ee20000004200 */
[----:B-1----:R-:W-:Y:S01]  /*6680*/  IMAD.IADD R2, R43, 0x1, R2 ;  /* 0x000000012b027824 */ /* 0x002fe200078e0202 */
[-C--:B------:R-:W-:Y:S08]  /*6690*/  HMMA.16816.F32.BF16 R4, R32, R28.reuse, R4 ;  /* 0x0000001c2004723c */ /* 0x080ff00000041804 */
[C---:B---3--:R-:W-:Y:S08]  /*66a0*/  HMMA.16816.F32.BF16 R8, R24.reuse, R28, R8 ;  /* 0x0000001c1808723c */ /* 0x048ff00000041808 */
[-C--:B------:R-:W-:Y:S08]  /*66b0*/  HMMA.16816.F32.BF16 R12, R24, R30.reuse, R12 ;  /* 0x0000001e180c723c */ /* 0x080ff0000004180c */
[C---:B------:R-:W-:Y:S01]  /*66c0*/  HMMA.16816.F32.BF16 R16, R32.reuse, R30, R16 ;  /* 0x0000001e2010723c */ /* 0x040fe20000041810 */
[----:B------:R-:W-:Y:S07]  /*66d0*/  LDSM.16.MT88.4 R28, [R0+0xd800] ;  /* 0x00d80000001c783b */ /* 0x000fee0000004200 */
[-C--:B------:R-:W-:Y:S08]  /*66e0*/  HMMA.16816.F32.BF16 R68, R32, R244.reuse, R68 ;  /* 0x000000f42044723c */ /* 0x080ff00000041844 */
        /* <DEDUP_REMOVED lines=9> */
[----:B------:R-:W3:Y:S07]  /*6780*/  LDSM.16.MT88.4 R248, [R0+0xf800] ;  /* 0x00f8000000f8783b */ /* 0x000eee0000004200 */
[-C--:B-1----:R-:W-:Y:S05]  /*6790*/  HMMA.16816.F32.BF16 R4, R244, R28.reuse, R4 ;  /* 0x0000001cf404723c */ /* 0x082fea0000041804 */
[----:B---3--:R-:W-:Y:S04]  /*67a0*/  IMAD R2, R20, UR10, RZ ;  /* 0x0000000a14027c24 */ /* 0x008fe8000f8e02ff */
[C---:B------:R-:W-:Y:S02]  /*67b0*/  IMAD.U32 R21, R2.reuse, -0x40, RZ ;  /* 0xffffffc002157824 */ /* 0x040fe400078e00ff */
[----:B------:R-:W-:Y:S01]  /*67c0*/  IMAD.SHL.U32 R32, R2, 0x8, RZ ;  /* 0x0000000802207824 */ /* 0x000fe200078e00ff */
        /* <DEDUP_REMOVED lines=9> */
[-C--:B------:R-:W-:Y:S03]  /*6860*/  HMMA.16816.F32.BF16 R92, R24, R38.reuse, R92 ;  /* 0x00000026185c723c */ /* 0x080fe6000004185c */
[--C-:B------:R-:W-:Y:S05]  /*6870*/  SHF.R.U32.HI R24, RZ, 0x1, R40.reuse ;  /* 0x00000001ff187819 */ /* 0x100fea0000011628 */
[----:B------:R-:W-:Y:S01]  /*6880*/  HMMA.16816.F32.BF16 R96, R244, R38, R96 ;  /* 0x00000026f460723c */ /* 0x000fe20000041860 */
[----:B------:R-:W-:Y:S03]  /*6890*/  IMAD.MOV.U32 R246, RZ, RZ, 0x4 ;  /* 0x00000004fff67424 */ /* 0x000fe600078e00ff */
[----:B------:R-:W-:Y:S02]  /*68a0*/  SHF.R.U32.HI R245, RZ, 0x2, R40 ;  /* 0x00000002fff57819 */ /* 0x000fe40000011628 */
[----:B------:R-:W-:Y:S02]  /*68b0*/  @P1 LOP3.LUT R244, R24, 0x30, RZ, 0xc0, !PT ;  /* 0x0000003018f41812 */ /* 0x000fe400078ec0ff */
[C---:B--2---:R-:W-:Y:S04]  /*68c0*/  LEA R20, P0, R21.reuse, R22, 0x2 ;  /* 0x0000001615147211 */ /* 0x044fe800078010ff */
[----:B------:R-:W-:Y:S02]  /*68d0*/  LEA.HI.X.SX32 R21, R21, R23, 0x2, P0 ;  /* 0x0000001715157211 */ /* 0x000fe400000f16ff */
[----:B----4-:R-:W-:Y:S02]  /*68e0*/  @P1 LOP3.LUT R41, R244, 0x7, R245, 0xf8, !PT ;  /* 0x00000007f4291812 */ /* 0x010fe400078ef8f5 */
[C---:B------:R-:W-:Y:S01]  /*68f0*/  LEA R22, P0, R32.reuse, R20, 0x2 ;  /* 0x0000001420167211 */ /* 0x040fe200078010ff */
[----:B------:R-:W-:Y:S02]  /*6900*/  STL.64 [R1+0x30], R20 ;  /* 0x0000301401007387 */ /* 0x000fe40000100a00 */
[----:B------:R-:W-:Y:S01]  /*6910*/  @P1 IMAD.WIDE.U32 R246, R41, R246, UR52 ;  /* 0x0000003429f61e25 */ /* 0x000fe2000f8e00f6 */
[----:B------:R-:W-:Y:S01]  /*6920*/  LEA.HI.X.SX32 R23, R32, R21, 0x2, P0 ;  /* 0x0000001520177211 */ /* 0x000fe200000f16ff */
[----:B------:R-:W2:Y:S01]  /*6930*/  LDL R43, [R1+0x48] ;  /* 0x00004800012b7983 */ /* 0x000ea20000100800 */
[C---:B------:R-:W-:Y:S01]  /*6940*/  LEA R34, P0, R2.reuse, R22, 0x5 ;  /* 0x0000001602227211 */ /* 0x040fe200078028ff */
[----:B------:R-:W-:Y:S01]  /*6950*/  @UP2 UMOV UR52, UR16 ;  /* 0x0000001000342c82 */ /* 0x000fe20008000000 */
[----:B------:R-:W-:Y:S01]  /*6960*/  @UP2 UMOV UR53, UR15 ;  /* 0x0000000f00352c82 */ /* 0x000fe20008000000 */
[----:B------:R-:W3:Y:S01]  /*6970*/  LDL R42, [R1+0x4c] ;  /* 0x00004c00012a7983 */ /* 0x000ee20000100800 */
[C---:B------:R-:W-:Y:S02]  /*6980*/  LEA.HI.X.SX32 R35, R2.reuse, R23, 0x5, P0 ;  /* 0x0000001702237211 */ /* 0x040fe400000f2eff */
[C---:B------:R-:W-:Y:S01]  /*6990*/  LEA R32, P0, R2.reuse, R34, 0x5 ;  /* 0x0000002202207211 */ /* 0x040fe200078028ff */
[----:B------:R-:W-:Y:S03]  /*69a0*/  @P1 STL [R1+0x44], R41 ;  /* 0x0000442901001387 */ /* 0x000fe60000100800 */
[C---:B------:R-:W-:Y:S02]  /*69b0*/  LEA.HI.X.SX32 R33, R2.reuse, R35, 0x5, P0 ;  /* 0x0000002302217211 */ /* 0x040fe400000f2eff */
[C---:B------:R-:W-:Y:S04]  /*69c0*/  LEA R30, P0, R2.reuse, R32, 0x5 ;  /* 0x00000020021e7211 */ /* 0x040fe800078028ff */
[C---:B------:R-:W-:Y:S02]  /*69d0*/  LEA.HI.X.SX32 R31, R2.reuse, R33, 0x5, P0 ;  /* 0x00000021021f7211 */ /* 0x040fe400000f2eff */
[C---:B------:R-:W-:Y:S04]  /*69e0*/  LEA R28, P0, R2.reuse, R30, 0x5 ;  /* 0x0000001e021c7211 */ /* 0x040fe800078028ff */
[C---:B------:R-:W-:Y:S02]  /*69f0*/  LEA.HI.X.SX32 R29, R2.reuse, R31, 0x5, P0 ;  /* 0x0000001f021d7211 */ /* 0x040fe400000f2eff */
[C---:B------:R-:W-:Y:S04]  /*6a00*/  LEA R250, P0, R2.reuse, R28, 0x5 ;  /* 0x0000001c02fa7211 */ /* 0x040fe800078028ff */
[C---:B------:R-:W-:Y:S02]  /*6a10*/  LEA.HI.X.SX32 R251, R2.reuse, R29, 0x5, P0 ;  /* 0x0000001d02fb7211 */ /* 0x040fe400000f2eff */
[C---:B------:R-:W-:Y:S04]  /*6a20*/  LEA R26, P0, R2.reuse, R250, 0x5 ;  /* 0x000000fa021a7211 */ /* 0x040fe800078028ff */
[C---:B------:R-:W-:Y:S03]  /*6a30*/  LEA.HI.X.SX32 R27, R2.reuse, R251, 0x5, P0 ;  /* 0x000000fb021b7211 */ /* 0x040fe600000f2eff */
[C---:B------:R-:W-:Y:S03]  /*6a40*/  IMAD.WIDE R24, R2.reuse, -0xc0, R26 ;  /* 0xffffff4002187825 */ /* 0x040fe600078e021a */
[C---:B------:R-:W-:Y:S04]  /*6a50*/  LEA R244, P0, R2.reuse, R24, 0x5 ;  /* 0x0000001802f47211 */ /* 0x040fe800078028ff */
[C---:B------:R-:W-:Y:S02]  /*6a60*/  LEA.HI.X.SX32 R245, R2.reuse, R25, 0x5, P0 ;  /* 0x0000001902f57211 */ /* 0x040fe400000f2eff */
        /* <DEDUP_REMOVED lines=270> */
.L_x_227:
[----:B------:R-:W2:Y:S01]  /*7b50*/  LDL.LU R0, [R1+0x28] ;  /* 0x0000280001007983 */ /* 0x000ea20000300800 */
[----:B------:R-:W-:Y:S02]  /*7b60*/  UISETP.GT.AND UP0, UPT, UR45, URZ, UPT ;  /* 0x000000ff2d00728c */ /* 0x000fe4000bf04270 */
[----:B------:R-:W-:Y:S07]  /*7b70*/  UIADD3 UR15, UPT, UPT, UR45, -0x1, URZ ;  /* 0xffffffff2d0f7890 */ /* 0x000fee000fffe0ff */
[----:B------:R-:W-:Y:S01]  /*7b80*/  UMOV UR45, UR15 ;  /* 0x0000000f002d7c82 */ /* 0x000fe20008000000 */
[----:B--2---:R-:W-:Y:S05]  /*7b90*/  IADD3 R0, PT, PT, R0, -0x40, RZ ;  /* 0xffffffc000007810 */ /* 0x004fea0007ffe0ff */
[----:B------:R2:W-:Y:S01]  /*7ba0*/  STL [R1+0x28], R0 ;  /* 0x0000280001007387 */ /* 0x0005e20000100800 */
[----:B------:R-:W-:Y:S05]  /*7bb0*/  BRA.U UP0, `(.L_x_228) ;  /* 0xffffffc100947547 */ /* 0x000fea000b83ffff */
[----:B------:R-:W-:Y:S01]  /*7bc0*/  F2FP.BF16.F32.PACK_AB R60, R61, R60 ;  /* 0x0000003c3d3c723e */ /* 0x000fe200000010ff */
[C---:B--2---:R-:W-:Y:S01]  /*7bd0*/  IMAD.SHL.U32 R0, R249.reuse, 0x10, RZ ;  /* 0x00000010f9007824 */ /* 0x044fe200078e00ff */
        /* <DEDUP_REMOVED lines=175> */
.L_x_229:
[----:B------:R-:W2:Y:S01]  /*86d0*/  LDCU.64 UR10, c[0x0][0x5c0] ;  /* 0x0000b800ff0a77ac */ /* 0x000ea20008000a00 */
[----:B------:R-:W-:-:S04]  /*86e0*/  UIADD3 UR8, UPT, UPT, UR38, UR40, URZ ;  /* 0x0000002826087290 */ /* 0x000fc8000fffe0ff */
[----:B--2---:R-:W-:Y:S02]  /*86f0*/  UIMAD.WIDE.U32 UR18, UR8, UR10, URZ ;  /* 0x0000000a081272a5 */ /* 0x004fe4000f8e00ff */
[----:B------:R-:W-:-:S04]  /*8700*/  UIMAD UR8, UR8, UR11, URZ ;  /* 0x0000000b080872a4 */ /* 0x000fc8000f8e02ff */
[----:B------:R-:W-:-:S06]  /*8710*/  UIADD3 UR8, UPT, UPT, UR19, UR8, URZ ;  /* 0x0000000813087290 */ /* 0x000fcc000fffe0ff */
[----:B-1----:R-:W-:Y:S02]  /*8720*/  MOV R0, UR8 ;  /* 0x0000000800007c02 */ /* 0x002fe40008000f00 */
.L_x_230:
        /* <DEDUP_REMOVED lines=14> */
.L_x_231:
[----:B------:R-:W1:Y:S01]  /*8810*/  LDCU.64 UR8, c[0x0][0x5c8] ;  /* 0x0000b900ff0877ac */ /* 0x000e620008000a00 */
[----:B------:R-:W-:-:S04]  /*8820*/  UIADD3 UR14, UPT, UPT, UR38, UR40, URZ ;  /* 0x00000028260e7290 */ /* 0x000fc8000fffe0ff */
[----:B-1----:R-:W-:Y:S02]  /*8830*/  UIMAD.WIDE.U32 UR16, UR14, UR8, URZ ;  /* 0x000000080e1072a5 */ /* 0x002fe4000f8e00ff */
[----:B------:R-:W-:-:S04]  /*8840*/  UIMAD UR14, UR14, UR9, URZ ;  /* 0x000000090e0e72a4 */ /* 0x000fc8000f8e02ff */
[----:B------:R-:W-:Y:S01]  /*8850*/  UIADD3 UR14, UPT, UPT, UR17, UR14, URZ ;  /* 0x0000000e110e7290 */ /* 0x000fe2000fffe0ff */
[----:B------:R-:W-:-:S05]  /*8860*/  UMOV UR32, UR16 ;  /* 0x0000001000207c82 */ /* 0x000fca0008000000 */
[----:B------:R-:W-:-:S07]  /*8870*/  MOV R26, UR14 ;  /* 0x0000000e001a7c02 */ /* 0x000fce0008000f00 */
.L_x_232:
        /* <DEDUP_REMOVED lines=51> */
.L_x_234:
[----:B------:R-:W-:Y:S05]  /*8bb0*/  BSYNC.RECONVERGENT B0 ;  /* 0x0000000000007941 */ /* 0x000fea0003800200 */
.L_x_233:
        /* <DEDUP_REMOVED lines=19> */
.L_x_236:
[----:B------:R-:W-:Y:S05]  /*8cf0*/  BSYNC.RECONVERGENT B0 ;  /* 0x0000000000007941 */ /* 0x000fea0003800200 */
.L_x_235:
        /* <DEDUP_REMOVED lines=25> */
.L_x_238:
[----:B------:R-:W-:Y:S05]  /*8e90*/  BSYNC.RECONVERGENT B0 ;  /* 0x0000000000007941 */ /* 0x000fea0003800200 */
.L_x_237:
        /* <DEDUP_REMOVED lines=17> */
.L_x_197:
[----:B------:R-:W-:Y:S05]  /*8fb0*/  BSYNC.RECONVERGENT B1 ;  /* 0x0000000000017941 */ /* 0x000fea0003800200 */
.L_x_175:
        /* <DEDUP_REMOVED lines=11> */
.L_x_240:
        /* <DEDUP_REMOVED lines=9> */
.L_x_2155:


//--------------------- .text._ZN5flash44flash_bwd_dq_dk_dv_loop_seqk_parallel_kernelI23Flash_bwd_kernel_traitsILi192ELi64ELi64ELi8ELi4ELi2ELi2ELb1ELb1EN7cutlass10bfloat16_tE19Flash_kernel_traitsILi192ELi64ELi64ELi8ES3_EELb0ELb0ELb1ELb0ELb0ELb1ELb0EEEvNS_16Flash_bwd_paramsE --------------------------
	.section	.text._ZN5flash44flash_bwd_dq_dk_dv_loop_seqk_parallel_kernelI23Flash_bwd_kernel_traitsILi192ELi64ELi64ELi8ELi4ELi2ELi2ELb1ELb1EN7cutlass10bfloat16_tE19Flash_kernel_traitsILi192ELi64ELi64ELi8ES3_EELb0ELb0ELb1ELb0ELb0ELb1ELb0EEEvNS_16Flash_bwd_paramsE,"ax",@progbits
	.align	128
        .global         _ZN5flash44flash_bwd_dq_dk_dv_loop_seqk_parallel_kernelI23Flash_bwd_kernel_traitsILi192ELi64ELi64ELi8ELi4ELi2ELi2ELb1ELb1EN7cutlass10bfloat16_tE19Flash_kernel_traitsILi192ELi64ELi64ELi8ES3_EELb0ELb0ELb1ELb0ELb0ELb1ELb0EEEvNS_16Flash_bwd_paramsE
        .type           _ZN5flash44flash_bwd_dq_dk_dv_loop_seqk_parallel_kernelI23Flash_bwd_kernel_traitsILi192ELi64ELi64ELi8ELi4ELi2ELi2ELb1ELb1EN7cutlass10bfloat16_tE19Flash_kernel_traitsILi192ELi64ELi64ELi8ES3_EELb0ELb0ELb1ELb0ELb0ELb1ELb0EEEvNS_16Flash_bwd_paramsE,@function
        .size           _ZN5flash44flash_bwd_dq_dk_dv_loop_seqk_parallel_kernelI23Flash_bwd_kernel_traitsILi192ELi64ELi64ELi8ELi4ELi2ELi2ELb1ELb1EN7cutlass10bfloat16_tE19Flash_kernel_traitsILi192ELi64ELi64ELi8ES3_EELb0ELb0ELb1ELb0ELb0ELb1ELb0EEEvNS_16Flash_bwd_paramsE,(.L_x_2156 - _ZN5flash44flash_bwd_dq_dk_dv_loop_seqk_parallel_kernelI23Flash_bwd_kernel_traitsILi192ELi64ELi64ELi8ELi4ELi2ELi2ELb1ELb1EN7cutlass10bfloat16_tE19Flash_kernel_traitsILi192ELi64ELi64ELi8ES3_EELb0ELb0ELb1ELb0ELb0ELb1ELb0EEEvNS_16Flash_bwd_paramsE)
        .other          _ZN5flash44flash_bwd_dq_dk_dv_loop_seqk_parallel_kernelI23Flash_bwd_kernel_traitsILi192ELi64ELi64ELi8ELi4ELi2ELi2ELb1ELb1EN7cutlass10bfloat16_tE19Flash_kernel_traitsILi192ELi64ELi64ELi8ES3_EELb0ELb0ELb1ELb0ELb0ELb1ELb0EEEvNS_16Flash_bwd_paramsE,@"STO_CUDA_ENTRY STV_DEFAULT"
_ZN5flash44flash_bwd_dq_dk_dv_loop_seqk_parallel_kernelI23Flash_bwd_kernel_traitsILi192ELi64ELi64ELi8ELi4ELi2ELi2ELb1ELb1EN7cutlass10bfloat16_tE19Flash_kernel_traitsILi192ELi64ELi64ELi8ES3_EELb0ELb0ELb1ELb0ELb0ELb1ELb0EEEvNS_16Flash_bwd_paramsE:
.text._ZN5flash44flash_bwd_dq_dk_dv_loop_seqk_parallel_kernelI23Flash_bwd_kernel_traitsILi192ELi64ELi64ELi8ELi4ELi2ELi2ELb1ELb1EN7cutlass10bfloat16_tE19Flash_kernel_traitsILi192ELi64ELi64ELi8ES3_EELb0ELb0ELb1ELb0ELb0ELb1ELb0EEEvNS_16Flash_bwd_paramsE:
        /* <DEDUP_REMOVED lines=49> */
.L_x_279:
        /* <DEDUP_REMOVED lines=52> */
.L_x_241:
        /* <DEDUP_REMOVED lines=44> */
.L_x_243:
[----:B------:R-:W1:Y:S01]  /*0910*/  LDCU.64 UR16, c[0x0][0x3b8] ;  /* 0x00007700ff1077ac */ /* 0x000e620008000a00 */
[----:B------:R-:W-:-:S04]  /*0920*/  UIADD3 UR8, UPT, UPT, UR40, UR41, URZ ;  /* 0x0000002928087290 */ /* 0x000fc8000fffe0ff */
[----:B-1----:R-:W-:Y:S02]  /*0930*/  UIMAD.WIDE.U32 UR10, UR8, UR16, URZ ;  /* 0x00000010080a72a5 */ /* 0x002fe4000f8e00ff */
[----:B------:R-:W-:-:S04]  /*0940*/  UIMAD UR8, UR8, UR17, URZ ;  /* 0x00000011080872a4 */ /* 0x000fc8000f8e02ff */
[----:B------:R-:W-:Y:S01]  /*0950*/  UIADD3 UR8, UPT, UPT, UR11, UR8, URZ ;  /* 0x000000080b087290 */ /* 0x000fe2000fffe0ff */
[----:B------:R-:W-:-:S05]  /*0960*/  UMOV UR44, UR10 ;  /* 0x0000000a002c7c82 */ /* 0x000fca0008000000 */
[----:B------:R-:W-:Y:S02]  /*0970*/  MOV R20, UR8 ;  /* 0x0000000800147c02 */ /* 0x000fe40008000f00 */
.L_x_244:
        /* <DEDUP_REMOVED lines=44> */
.L_x_245:
[----:B------:R-:W1:Y:S01]  /*0c40*/  LDCU.64 UR14, c[0x0][0x3c0] ;  /* 0x00007800ff0e77ac */ /* 0x000e620008000a00 */
[----:B------:R-:W-:-:S04]  /*0c50*/  UIADD3 UR8, UPT, UPT, UR40, UR41, URZ ;  /* 0x0000002928087290 */ /* 0x000fc8000fffe0ff */
[----:B-1----:R-:W-:Y:S02]  /*0c60*/  UIMAD.WIDE.U32 UR10, UR8, UR14, URZ ;  /* 0x0000000e080a72a5 */ /* 0x002fe4000f8e00ff */
[----:B------:R-:W-:-:S04]  /*0c70*/  UIMAD UR8, UR8, UR15, URZ ;  /* 0x0000000f080872a4 */ /* 0x000fc8000f8e02ff */
[----:B------:R-:W-:Y:S01]  /*0c80*/  UIADD3 UR8, UPT, UPT, UR11, UR8, URZ ;  /* 0x000000080b087290 */ /* 0x000fe2000fffe0ff */
[----:B------:R-:W-:-:S05]  /*0c90*/  UMOV UR46, UR10 ;  /* 0x0000000a002e7c82 */ /* 0x000fca0008000000 */
[----:B------:R-:W-:-:S07]  /*0ca0*/  MOV R17, UR8 ;  /* 0x0000000800117c02 */ /* 0x000fce0008000f00 */
.L_x_246:
        /* <DEDUP_REMOVED lines=28> */
.L_x_247:
[----:B------:R-:W-:Y:S02]  /*0e70*/  UIMAD.WIDE.U32 UR10, UR56, UR49, URZ ;  /* 0x00000031380a72a5 */ /* 0x000fe4000f8e00ff */
[----:B------:R-:W-:-:S04]  /*0e80*/  UIMAD UR8, UR57, UR49, URZ ;  /* 0x00000031390872a4 */ /* 0x000fc8000f8e02ff */
[----:B------:R-:W-:-:S12]  /*0e90*/  UIADD3 UR8, UPT, UPT, UR11, UR8, URZ ;  /* 0x000000080b087290 */ /* 0x000fd8000fffe0ff */
.L_x_248:
        /* <DEDUP_REMOVED lines=20> */
.L_x_249:
[----:B------:R-:W1:Y:S01]  /*0fe0*/  LDCU UR57, c[0x0][0x434] ;  /* 0x00008680ff3977ac */ /* 0x000e620008000800 */
[----:B------:R-:W-:-:S04]  /*0ff0*/  UIMAD UR9, UR37, UR19, UR24 ;  /* 0x00000013250972a4 */ /* 0x000fc8000f8e0218 */
[----:B-1----:R-:W-:Y:S02]  /*1000*/  UIMAD UR57, UR9, UR57, URZ ;  /* 0x00000039093972a4 */ /* 0x002fe4000f8e02ff */
.L_x_250:
        /* <DEDUP_REMOVED lines=11> */
.L_x_251:
[----:B------:R-:W1:Y:S01]  /*10c0*/  LDCU UR56, c[0x0][0x444] ;  /* 0x00008880ff3877ac */ /* 0x000e620008000800 */
[----:B------:R-:W-:-:S04]  /*10d0*/  UIMAD UR9, UR37, UR19, UR24 ;  /* 0x00000013250972a4 */ /* 0x000fc8000f8e0218 */
[----:B-1----:R-:W-:-:S12]  /*10e0*/  UIMAD UR56, UR9, UR56, URZ ;  /* 0x00000038093872a4 */ /* 0x002fd8000f8e02ff */
.L_x_252:
[----:B------:R-:W1:Y:S01]  /*10f0*/  LDCU UR51, c[0x0][0x508] ;  /* 0x0000a100ff3377ac */ /* 0x000e620008000800 */
[----:B------:R-:W2:Y:S01]  /*1100*/  S2R R27, SR_TID.X ;  /* 0x00000000001b7919 */ /* 0x000ea20000002100 */
[----:B------:R-:W3:Y:S01]  /*1110*/  LDC.64 R12, c[0x0][0x3b0] ;  /* 0x0000ec00ff0c7b82 */ /* 0x000ee20000000a00 */
[----:B------:R-:W-:Y:S01]  /*1120*/  MOV R9, RZ ;  /* 0x000000ff00097202 */ /* 0x000fe20000000f00 */
[----:B------:R-:W-:Y:S01]  /*1130*/  USHF.R.S32.HI UR9, URZ, 0x1f, UR55 ;  /* 0x0000001fff097899 */ /* 0x000fe20008011437 */
[----:B------:R-:W-:Y:S01]  /*1140*/  ISETP.NE.AND P5, PT, RZ, UR59, PT ;  /* 0x0000003bff007c0c */ /* 0x000fe2000bfa5270 */
[----:B------:R-:W-:Y:S01]  /*1150*/  UIADD3 UR55, UP1, UP0, UR62, UR10, UR55 ;  /* 0x0000000a3e377290 */ /* 0x000fe2000f83e037 */
[----:B------:R-:W-:Y:S01]  /*1160*/  BSSY.RECONVERGENT B1, `(.L_x_242) ;  /* 0x00006a7000017945 */ /* 0x000fe20003800200 */
[----:B------:R-:W-:Y:S02]  /*1170*/  UIMAD UR58, UR19, UR58, URZ ;  /* 0x0000003a133a72a4 */ /* 0x000fe4000f8e02ff */
[----:B------:R-:W-:Y:S01]  /*1180*/  UIADD3.X UR54, UPT, UPT, UR54, UR8, UR9, UP1, UP0 ;  /* 0x0000000836367290 */ /* 0x000fe20008fe0409 */
[----:B------:R-:W4:Y:S01]  /*1190*/  LDC.64 R14, c[0x0][0x5f8] ;  /* 0x00017e00ff0e7b82 */ /* 0x000f220000000a00 */
[----:B------:R-:W5:Y:S01]  /*11a0*/  LDCU.64 UR62, c[0x0][0x420] ;  /* 0x00008400ff3e77ac */ /* 0x000f620008000a00 */
[----:B------:R-:W-:-:S02]  /*11b0*/  ULEA UR56, UR52, UR56, 0x6 ;  /* 0x0000003834387291 */ /* 0x000fc4000f8e30ff */
[----:B-1----:R-:W-:Y:S02]  /*11c0*/  UIADD3 UR9, UPT, UPT, UR18, -UR51, -UR33 ;  /* 0x8000003312097290 */ /* 0x002fe4000fffe821 */
[----:B------:R-:W-:Y:S02]  /*11d0*/  ULEA UR57, UR52, UR57, 0x6 ;  /* 0x0000003934397291 */ /* 0x000fe4000f8e30ff */
[----:B------:R-:W-:-:S04]  /*11e0*/  UIADD3 UR9, UPT, UPT, UR9, -0x40, URZ ;  /* 0xffffffc009097890 */ /* 0x000fc8000fffe0ff */
[----:B------:R-:W-:-:S04]  /*11f0*/  USHF.R.S32.HI UR8, URZ, 0x1f, UR9 ;  /* 0x0000001fff087899 */ /* 0x000fc80008011409 */
[----:B------:R-:W-:Y:S02]  /*1200*/  ULEA.HI UR8, UR8, UR9, URZ, 0x6 ;  /* 0x0000000908087291 */ /* 0x000fe4000f8f30ff */
[----:B-----5:R-:W-:Y:S01]  /*1210*/  UIMAD.WIDE UR62, UR57, 0x4, UR62 ;  /* 0x00000004393e78a5 */ /* 0x020fe2000f8e023e */
[----:B--2---:R-:W-:Y:S01]  /*1220*/  IMAD.SHL.U32 R25, R27, 0x8, RZ ;  /* 0x000000081b197824 */ /* 0x004fe200078e00ff */
[----:B------:R-:W-:Y:S01]  /*1230*/  USHF.R.S32.HI UR49, URZ, 0x6, UR8 ;  /* 0x00000006ff317899 */ /* 0x000fe20008011408 */
[--C-:B------:R-:W-:Y:S02]  /*1240*/  SHF.R.U32.HI R24, RZ, 0x3, R27.reuse ;  /* 0x00000003ff187819 */ /* 0x100fe4000001161b */
[----:B------:R-:W-:Y:S01]  /*1250*/  SHF.R.U32.HI R16, RZ, 0x5, R27 ;  /* 0x00000005ff107819 */ /* 0x000fe2000001161b */
[----:B------:R-:W-:Y:S01]  /*1260*/  UISETP.LT.AND UP0, UPT, URZ, UR49, UPT ;  /* 0x00000031ff00728c */ /* 0x000fe2000bf01270 */
[----:B------:R-:W-:Y:S02]  /*1270*/  LOP3.LUT R8, R25, 0x38, RZ, 0xc0, !PT ;  /* 0x0000003819087812 */ /* 0x000fe400078ec0ff */
[----:B------:R-:W1:Y:S01]  /*1280*/  LDCU.128 UR8, c[0x0][0x590] ;  /* 0x0000b200ff0877ac */ /* 0x000e620008000c00 */
[----:B------:R-:W-:-:S02]  /*1290*/  LOP3.LUT R11, R27, 0x1f, RZ, 0xc0, !PT ;  /* 0x0000001f1b0b7812 */ /* 0x000fc400078ec0ff */
[----:B------:R-:W-:Y:S01]  /*12a0*/  IADD3 R2, P0, PT, R8, UR60, RZ ;  /* 0x0000003c08027c10 */ /* 0x000fe2000ff1e0ff */
[----:B------:R-:W2:Y:S02]  /*12b0*/  LDCU.64 UR60, c[0x0][0x5e8] ;  /* 0x0000bd00ff3c77ac */ /* 0x000ea40008000a00 */
[----:B------:R-:W-:Y:S02]  /*12c0*/  IMAD R11, R16, UR58, R11 ;  /* 0x0000003a100b7c24 */ /* 0x000fe4000f8e020b */
[----:B------:R-:W-:Y:S01]  /*12d0*/  IMAD.X R3, RZ, RZ, UR53, P0 ;  /* 0x00000035ff037e24 */ /* 0x000fe200080e06ff */
[----:B------:R-:W-:Y:S02]  /*12e0*/  USHF.L.U32 UR58, UR58, 0x6, URZ ;  /* 0x000000063a3a7899 */ /* 0x000fe400080006ff */
[----:B------:R-:W-:-:S04]  /*12f0*/  USEL UR49, URZ, UR49, !UP0 ;  /* 0x00000031ff317287 */ /* 0x000fc8000c000000 */
[----:B------:R-:W-:Y:S02]  /*1300*/  UISETP.GT.AND UP0, UPT, UR43, UR49, UPT ;  /* 0x000000312b00728c */ /* 0x000fe4000bf04270 */
[----:B-1----:R-:W-:Y:S01]  /*1310*/  UIMAD UR18, UR50, UR8, URZ ;  /* 0x00000008321272a4 */ /* 0x002fe2000f8e02ff */
[----:B------:R-:W-:Y:S01]  /*1320*/  IMAD.U32 R0, RZ, RZ, UR8 ;  /* 0x00000008ff007e24 */ /* 0x000fe2000f8e00ff */
[----:B------:R-:W-:Y:S01]  /*1330*/  USHF.L.U64.HI UR53, UR8, 0x5, UR9 ;  /* 0x0000000508357899 */ /* 0x000fe20008010209 */
[----:B------:R-:W-:Y:S01]  /*1340*/  IMAD.U32 R4, RZ, RZ, UR10 ;  /* 0x0000000aff047e24 */ /* 0x000fe2000f8e00ff */
[----:B------:R-:W-:Y:S01]  /*1350*/  UIMAD UR18, UR45, UR9, UR18 ;  /* 0x000000092d1272a4 */ /* 0x000fe2000f8e0212 */
[----:B------:R-:W-:Y:S01]  /*1360*/  IMAD.WIDE.U32 R2, R0, UR45, R2 ;  /* 0x0000002d00027c25 */ /* 0x000fe2000f8e0002 */
[----:B--2---:R-:W-:-:S03]  /*1370*/  UIMAD.WIDE UR60, UR56, 0x4, UR60 ;  /* 0x00000004383c78a5 */ /* 0x004fc6000f8e023c */
[----:B------:R-:W-:Y:S01]  /*1380*/  IMAD.U32 R0, RZ, RZ, UR11 ;  /* 0x0000000bff007e24 */ /* 0x000fe2000f8e00ff */
[----:B------:R-:W-:Y:S01]  /*1390*/  IADD3 R3, PT, PT, R3, UR18, RZ ;  /* 0x0000001203037c10 */ /* 0x000fe2000fffe0ff */
[----:B------:R-:W1:Y:S04]  /*13a0*/  LDCU.64 UR10, c[0x0][0x550] ;  /* 0x0000aa00ff0a77ac */ /* 0x000e680008000a00 */
[----:B------:R-:W2:Y:S01]  /*13b0*/  LDCU.64 UR18, c[0x0][0x3c8] ;  /* 0x00007900ff1277ac */ /* 0x000ea20008000a00 */
[----:B------:R-:W-:-:S04]  /*13c0*/  IMAD.WIDE.U32 R2, R4, UR24, R2 ;  /* 0x0000001804027c25 */ /* 0x000fc8000f8e0002 */
[----:B------:R-:W-:Y:S02]  /*13d0*/  IMAD R3, R0, UR24, R3 ;  /* 0x0000001800037c24 */ /* 0x000fe4000f8e0203 */
[C---:B---3--:R-:W-:Y:S02]  /*13e0*/  IMAD R0, R12.reuse, UR50, RZ ;  /* 0x000000320c007c24 */ /* 0x048fe4000f8e02ff */
[----:B------:R-:W-:-:S04]  /*13f0*/  IMAD.WIDE.U32 R4, R12, UR45, R8 ;  /* 0x0000002d0c047c25 */ /* 0x000fc8000f8e0008 */
[----:B------:R-:W-:Y:S01]  /*1400*/  IMAD R0, R13, UR45, R0 ;  /* 0x0000002d0d007c24 */ /* 0x000fe2000f8e0200 */
[----:B------:R-:W-:Y:S01]  /*1410*/  USHF.L.U32 UR45, UR8, 0x5, URZ ;  /* 0x00000005082d7899 */ /* 0x000fe200080006ff */
[----:B------:R-:W-:Y:S01]  /*1420*/  IMAD.WIDE.U32 R6, R24, UR8, R2 ;  /* 0x0000000818067c25 */ /* 0x000fe2000f8e0002 */
[----:B------:R-:W-:-:S03]  /*1430*/  IADD3 R2, P0, PT, R4, UR48, RZ ;  /* 0x0000003004027c10 */ /* 0x000fc6000ff1e0ff */
[----:B------:R-:W-:Y:S01]  /*1440*/  IMAD R16, R24, UR9, R7 ;  /* 0x0000000918107c24 */ /* 0x000fe2000f8e0207 */
[----:B------:R-:W-:Y:S01]  /*1450*/  IADD3.X R3, PT, PT, R5, UR47, R0, P0, !PT ;  /* 0x0000002f05037c10 */ /* 0x000fe200087fe400 */
[----:B--2---:R-:W-:Y:S01]  /*1460*/  IMAD.U32 R0, RZ, RZ, UR18 ;  /* 0x00000012ff007e24 */ /* 0x004fe2000f8e00ff */
[----:B------:R-:W2:Y:S01]  /*1470*/  LDCU.64 UR8, c[0x0][0x380] ;  /* 0x00007000ff0877ac */ /* 0x000ea20008000a00 */
[----:B----4-:R-:W-:Y:S01]  /*1480*/  IMAD.WIDE.U32 R4, R14, UR22, RZ ;  /* 0x000000160e047c25 */ /* 0x010fe2000f8e00ff */
[----:B-1----:R-:W-:-:S03]  /*1490*/  LEA R32, P2, R6, UR10, 0x1 ;  /* 0x0000000a06207c11 */ /* 0x002fc6000f8408ff */
[----:B------:R-:W-:Y:S01]  /*14a0*/  IMAD.WIDE.U32 R2, R0, UR24, R2 ;  /* 0x0000001800027c25 */ /* 0x000fe2000f8e0002 */
[----:B------:R-:W-:Y:S02]  /*14b0*/  SEL R4, R4, RZ, P5 ;  /* 0x000000ff04047207 */ /* 0x000fe40002800000 */
[----:B------:R-:W-:Y:S01]  /*14c0*/  LEA.HI.X R33, R6, UR11, R16, 0x1, P2 ;  /* 0x0000000b06217c11 */ /* 0x000fe200090f0c10 */
[----:B------:R-:W-:Y:S01]  /*14d0*/  IMAD.U32 R0, RZ, RZ, UR19 ;  /* 0x00000013ff007e24 */ /* 0x000fe2000f8e00ff */
[----:B------:R-:W1:Y:S01]  /*14e0*/  LDCU.64 UR18, c[0x0][0x570] ;  /* 0x0000ae00ff1277ac */ /* 0x000e620008000a00 */
        /* <DEDUP_REMOVED lines=12> */
[----:B--2---:R-:W-:Y:S02]  /*15b0*/  LEA R30, P1, R2, UR8, 0x1 ;  /* 0x00000008021e7c11 */ /* 0x004fe4000f8208ff */
[----:B------:R-:W-:Y:S01]  /*15c0*/  LEA.HI.X.SX32 R4, R4, R5, 0x1, P0 ;  /* 0x0000000504047211 */ /* 0x000fe200000f0eff */
[----:B------:R-:W-:Y:S01]  /*15d0*/  VIADD R5, R24, 0x20 ;  /* 0x0000002018057836 */ /* 0x000fe20000000000 */
[----:B-1----:R-:W-:Y:S01]  /*15e0*/  LEA R22, P0, R0, UR18, 0x2 ;  /* 0x0000001200167c11 */ /* 0x002fe2000f8010ff */
        /* <DEDUP_REMOVED lines=23> */
.L_x_254:
[----:B------:R-:W1:Y:S01]  /*1760*/  LDCU.64 UR14, c[0x0][0x5c0] ;  /* 0x0000b800ff0e77ac */ /* 0x000e620008000a00 */
[----:B------:R-:W-:-:S04]  /*1770*/  UIADD3 UR8, UPT, UPT, UR40, UR41, URZ ;  /* 0x0000002928087290 */ /* 0x000fc8000fffe0ff */
[----:B-1----:R-:W-:Y:S02]  /*1780*/  UIMAD.WIDE.U32 UR18, UR8, UR14, URZ ;  /* 0x0000000e081272a5 */ /* 0x002fe4000f8e00ff */
[----:B------:R-:W-:-:S04]  /*1790*/  UIMAD UR8, UR8, UR15, URZ ;  /* 0x0000000f080872a4 */ /* 0x000fc8000f8e02ff */
[----:B------:R-:W-:-:S06]  /*17a0*/  UIADD3 UR8, UPT, UPT, UR19, UR8, URZ ;  /* 0x0000000813087290 */ /* 0x000fcc000fffe0ff */
[----:B------:R-:W-:Y:S02]  /*17b0*/  MOV R0, UR8 ;  /* 0x0000000800007c02 */ /* 0x000fe40008000f00 */
.L_x_255:
        /* <DEDUP_REMOVED lines=13> */
.L_x_256:
[----:B------:R-:W1:Y:S01]  /*1890*/  LDCU.64 UR10, c[0x0][0x5c8] ;  /* 0x0000b900ff0a77ac */ /* 0x000e620008000a00 */
[----:B------:R-:W-:-:S04]  /*18a0*/  UIADD3 UR40, UPT, UPT, UR40, UR41, URZ ;  /* 0x0000002928287290 */ /* 0x000fc8000fffe0ff */
[----:B-1----:R-:W-:Y:S02]  /*18b0*/  UIMAD.WIDE.U32 UR16, UR40, UR10, URZ ;  /* 0x0000000a281072a5 */ /* 0x002fe4000f8e00ff */
[----:B------:R-:W-:-:S04]  /*18c0*/  UIMAD UR40, UR40, UR11, URZ ;  /* 0x0000000b282872a4 */ /* 0x000fc8000f8e02ff */
[----:B------:R-:W-:-:S06]  /*18d0*/  UIADD3 UR40, UPT, UPT, UR17, UR40, URZ ;  /* 0x0000002811287290 */ /* 0x000fcc000fffe0ff */
[----:B------:R-:W-:-:S07]  /*18e0*/  MOV R10, UR40 ;  /* 0x00000028000a7c02 */ /* 0x000fce0008000f00 */
.L_x_257:
        /* <DEDUP_REMOVED lines=26> */
.L_x_259:
[----:B------:R-:W-:Y:S05]  /*1a90*/  BSYNC.RECONVERGENT B0 ;  /* 0x0000000000007941 */ /* 0x000fea0003800200 */
.L_x_258:
        /* <DEDUP_REMOVED lines=13> */
.L_x_261:
[----:B------:R-:W-:Y:S05]  /*1b70*/  BSYNC.RECONVERGENT B0 ;  /* 0x0000000000007941 */ /* 0x000fea0003800200 */
.L_x_260:
        /* <DEDUP_REMOVED lines=23> */
.L_x_263:
[----:B------:R-:W-:Y:S05]  /*1cf0*/  BSYNC.RECONVERGENT B0 ;  /* 0x0000000000007941 */ /* 0x000fea0003800200 */
.L_x_262:
        /* <DEDUP_REMOVED lines=13> */
.L_x_253:
[----:B------:R-:W-:Y:S01]  /*1dd0*/  UIADD3 UR37, UPT, UPT, -UR30, UR33, URZ ;  /* 0x000000211e257290 */ /* 0x000fe2000fffe1ff */
[----:B------:R-:W-:Y:S01]  /*1de0*/  IMAD.U32 R0, RZ, RZ, UR14 ;  /* 0x0000000eff007e24 */ /* 0x000fe2000f8e00ff */
[----:B------:R-:W-:Y:S01]  /*1df0*/  UIMAD UR43, UR52, -0x40, UR42 ;  /* 0xffffffc0342b78a4 */ /* 0x000fe2000f8e022a */
[----:B------:R-:W-:Y:S01]  /*1e00*/  IMAD.U32 R2, RZ, RZ, UR16 ;  /* 0x00000010ff027e24 */ /* 0x000fe2000f8e00ff */
[----:B------:R-:W1:Y:S01]  /*1e10*/  LDCU.64 UR10, c[0x0][0x3d8] ;  /* 0x00007b00ff0a77ac */ /* 0x000e620008000a00 */
[----:B------:R-:W-:Y:S01]  /*1e20*/  SHF.R.U32.HI R26, RZ, 0x1, R27 ;  /* 0x00000001ff1a7819 */ /* 0x000fe2000001161b */
[----:B------:R-:W-:Y:S01]  /*1e30*/  IMAD.U32 R12, RZ, RZ, UR45 ;  /* 0x0000002dff0c7e24 */ /* 0x000fe2000f8e00ff */
[----:B------:R-:W-:Y:S01]  /*1e40*/  ISETP.GE.AND P4, PT, R24, UR37, PT ;  /* 0x0000002518007c0c */ /* 0x000fe2000bf86270 */
[----:B------:R-:W-:Y:S01]  /*1e50*/  UIMAD UR47, UR27, UR14, URZ ;  /* 0x0000000e1b2f72a4 */ /* 0x000fe2000f8e02ff */
[C---:B------:R-:W-:Y:S01]  /*1e60*/  ISETP.GE.AND P3, PT, R5.reuse, UR37, PT ;  /* 0x0000002505007c0c */ /* 0x040fe2000bf66270 */
[----:B------:R-:W-:Y:S01]  /*1e70*/  UIMAD UR27, UR27, UR16, URZ ;  /* 0x000000101b1b72a4 */ /* 0x000fe2000f8e02ff */
[----:B------:R-:W-:Y:S01]  /*1e80*/  ISETP.GE.AND P2, PT, R5, UR43, PT ;  /* 0x0000002b05007c0c */ /* 0x000fe2000bf46270 */
[--C-:B------:R-:W-:Y:S01]  /*1e90*/  IMAD.WIDE.U32 R4, R0, UR30, R8.reuse ;  /* 0x0000001e00047c25 */ /* 0x100fe2000f8e0008 */
[----:B------:R-:W-:Y:S01]  /*1ea0*/  UIMAD UR47, UR30, UR15, UR47 ;  /* 0x0000000f1e2f72a4 */ /* 0x000fe2000f8e022f */
[----:B------:R-:W-:Y:S01]  /*1eb0*/  LOP3.LUT R0, R26, 0x30, RZ, 0xc0, !PT ;  /* 0x000000301a007812 */ /* 0x000fe200078ec0ff */
[----:B------:R-:W-:Y:S01]  /*1ec0*/  UIMAD UR27, UR30, UR17, UR27 ;  /* 0x000000111e1b72a4 */ /* 0x000fe2000f8e021b */
[----:B------:R-:W-:Y:S01]  /*1ed0*/  IMAD.WIDE.U32 R2, R2, UR30, R8 ;  /* 0x0000001e02027c25 */ /* 0x000fe2000f8e0008 */
[----:B------:R-:W-:Y:S01]  /*1ee0*/  IADD3 R6, P1, PT, R4, UR46, RZ ;  /* 0x0000002e04067c10 */ /* 0x000fe2000ff3e0ff */
[----:B------:R-:W2:Y:S01]  /*1ef0*/  LDCU.64 UR8, c[0x0][0x3d0] ;  /* 0x00007a00ff0877ac */ /* 0x000ea20008000a00 */
[----:B------:R-:W-:Y:S01]  /*1f00*/  SHF.R.U32.HI R8, RZ, 0x2, R27 ;  /* 0x00000002ff087819 */ /* 0x000fe2000001161b */
[----:B------:R-:W-:Y:S01]  /*1f10*/  IMAD.U32 R9, RZ, RZ, UR45 ;  /* 0x0000002dff097e24 */ /* 0x000fe2000f8e00ff */
[----:B------:R-:W-:Y:S01]  /*1f20*/  IADD3 R4, P0, PT, R2, UR44, RZ ;  /* 0x0000002c02047c10 */ /* 0x000fe2000ff1e0ff */
[----:B-1----:R-:W-:Y:S01]  /*1f30*/  IMAD R2, R18, UR10, RZ ;  /* 0x0000000a12027c24 */ /* 0x002fe2000f8e02ff */
[----:B------:R-:W-:Y:S01]  /*1f40*/  IADD3.X R7, PT, PT, R17, UR47, R5, P1, !PT ;  /* 0x0000002f11077c10 */ /* 0x000fe20008ffe405 */
[----:B---3--:R-:W1:Y:S01]  /*1f50*/  @!P3 LDC.64 R22, c[0x0][0x390] ;  /* 0x0000e400ff16bb82 */ /* 0x008e620000000a00 */
[----:B------:R-:W-:-:S07]  /*1f60*/  IADD3.X R5, PT, PT, R20, UR27, R3, P0, !PT ;  /* 0x0000001b14057c10 */ /* 0x000fce00087fe403 */
[----:B------:R-:W-:Y:S01]  /*1f70*/  @P5 BAR.SYNC.DEFER_BLOCKING 0x0 ;  /* 0x0000000000005b1d */ /* 0x000fe20000010000 */
[----:B------:R-:W-:Y:S01]  /*1f80*/  LOP3.LUT R28, R0, 0x7, R8, 0xf8, !PT ;  /* 0x00000007001c7812 */ /* 0x000fe200078ef808 */
[----:B------:R-:W-:Y:S01]  /*1f90*/  IMAD R8, R10, UR11, R2 ;  /* 0x0000000b0a087c24 */ /* 0x000fe2000f8e0202 */
[----:B------:R-:W-:Y:S01]  /*1fa0*/  @!P2 LEA R12, P1, R12, R32, 0x1 ;  /* 0x000000200c0ca211 */ /* 0x000fe200078208ff */
[----:B------:R-:W-:Y:S01]  /*1fb0*/  IMAD.WIDE.U32 R2, R10, UR10, R6 ;  /* 0x0000000a0a027c25 */ /* 0x000fe2000f8e0006 */
[----:B------:R-:W-:-:S03]  /*1fc0*/  LOP3.LUT R17, R25, 0x1f8, RZ, 0xc0, !PT ;  /* 0x000001f819117812 */ /* 0x000fc600078ec0ff */
[----:B------:R-:W3:Y:S01]  /*1fd0*/  @!P4 LDC.64 R20, c[0x0][0x390] ;  /* 0x0000e400ff14cb82 */ /* 0x000ee20000000a00 */
[----:B------:R-:W-:Y:S01]  /*1fe0*/  ISETP.GE.AND P5, PT, R24, UR43, PT ;  /* 0x0000002b18007c0c */ /* 0x000fe2000bfa6270 */
[----:B------:R-:W-:Y:S01]  /*1ff0*/  IMAD.U32 R7, RZ, RZ, UR53 ;  /* 0x00000035ff077e24 */ /* 0x000fe2000f8e00ff */
[----:B------:R-:W-:Y:S01]  /*2000*/  LOP3.LUT R17, R17, 0x38, R27, 0x78, !PT ;  /* 0x0000003811117812 */ /* 0x000fe200078e781b */
[----:B--2---:R-:W-:Y:S01]  /*2010*/  IMAD R0, R18, UR8, RZ ;  /* 0x0000000812007c24 */ /* 0x004fe2000f8e02ff */
[----:B------:R-:W-:Y:S01]  /*2020*/  STL [R1+0x1c], R26 ;  /* 0x00001c1a01007387 */ /* 0x000fe20000100800 */
[----:B------:R-:W-:Y:S01]  /*2030*/  IMAD.IADD R3, R3, 0x1, R8 ;  /* 0x0000000103037824 */ /* 0x000fe200078e0208 */
[----:B------:R-:W-:Y:S01]  /*2040*/  @!P2 LEA.HI.X R13, R9, R33, R7, 0x1, P1 ;  /* 0x00000021090da211 */ /* 0x000fe200008f0c07 */
[C---:B------:R-:W-:Y:S01]  /*2050*/  IMAD R6, R10.reuse, UR9, R0 ;  /* 0x000000090a067c24 */ /* 0x040fe2000f8e0200 */
[----:B------:R-:W-:Y:S01]  /*2060*/  STL [R1+0x2c], R28 ;  /* 0x00002c1c01007387 */ /* 0x000fe20000100800 */
[----:B------:R-:W-:Y:S01]  /*2070*/  IMAD.WIDE.U32 R4, R10, UR8, R4 ;  /* 0x000000080a047c25 */ /* 0x000fe2000f8e0004 */
[----:B------:R-:W-:-:S02]  /*2080*/  @!P2 LEA R10, P0, R11, R30, 0x1 ;  /* 0x0000001e0b0aa211 */ /* 0x000fc400078008ff */
[----:B------:R-:W-:Y:S02]  /*2090*/  CS2R R142, SRZ ;  /* 0x00000000008e7805 */ /* 0x000fe4000001ff00 */
[----:B------:R-:W-:Y:S01]  /*20a0*/  CS2R R140, SRZ ;  /* 0x00000000008c7805 */ /* 0x000fe2000001ff00 */
[----:B------:R-:W-:Y:S01]  /*20b0*/  @!P3 IMAD.MOV.U32 R8, RZ, RZ, R2 ;  /* 0x000000ffff08b224 */ /* 0x000fe200078e0002 */
[----:B------:R-:W-:Y:S01]  /*20c0*/  @!P2 LEA.HI.X R11, R11, R31, R14, 0x1, P0 ;  /* 0x0000001f0b0ba211 */ /* 0x000fe200000f0c0e */
[--C-:B------:R-:W-:Y:S01]  /*20d0*/  @!P3 IMAD.MOV.U32 R9, RZ, RZ, R3.reuse ;  /* 0x000000ffff09b224 */ /* 0x100fe200078e0003 */
[----:B------:R-:W-:Y:S01]  /*20e0*/  CS2R R146, SRZ ;  /* 0x0000000000927805 */ /* 0x000fe2000001ff00 */
[----:B------:R-:W-:Y:S01]  /*20f0*/  @!P4 IMAD.WIDE.U32 R2, R24, UR14, R2 ;  /* 0x0000000e1802cc25 */ /* 0x000fe2000f8e0002 */
[----:B------:R-:W-:Y:S02]  /*2100*/  CS2R R144, SRZ ;  /* 0x0000000000907805 */ /* 0x000fe4000001ff00 */
[----:B------:R-:W-:-:S02]  /*2110*/  CS2R R138, SRZ ;  /* 0x00000000008a7805 */ /* 0x000fc4000001ff00 */
[----:B------:R-:W-:Y:S01]  /*2120*/  CS2R R136, SRZ ;  /* 0x0000000000887805 */ /* 0x000fe2000001ff00 */
[----:B------:R-:W-:Y:S01]  /*2130*/  VIADD R0, R28, 0x8 ;  /* 0x000000081c007836 */ /* 0x000fe20000000000 */
[----:B------:R-:W-:Y:S01]  /*2140*/  CS2R R134, SRZ ;  /* 0x0000000000867805 */ /* 0x000fe2000001ff00 */
[----:B------:R-:W-:Y:S01]  /*2150*/  IMAD.IADD R7, R5, 0x1, R6 ;  /* 0x0000000105077824 */ /* 0x000fe200078e0206 */
[----:B------:R-:W-:Y:S01]  /*2160*/  CS2R R132, SRZ ;  /* 0x0000000000847805 */ /* 0x000fe2000001ff00 */
[--C-:B------:R-:W-:Y:S01]  /*2170*/  @!P4 IMAD.MOV.U32 R6, RZ, RZ, R4.reuse ;  /* 0x000000ffff06c224 */ /* 0x100fe200078e0004 */
[----:B------:R-:W-:Y:S01]  /*2180*/  ISETP.GE.AND P1, PT, R0, UR43, PT ;  /* 0x0000002b00007c0c */ /* 0x000fe2000bf26270 */
[----:B------:R-:W-:Y:S01]  /*2190*/  @!P3 IMAD.MOV.U32 R14, RZ, RZ, R4 ;  /* 0x000000ffff0eb224 */ /* 0x000fe200078e0004 */
[----:B---3--:R-:W-:Y:S01]  /*21a0*/  @!P4 LEA R4, P0, R2, R20, 0x1 ;  /* 0x000000140204c211 */ /* 0x008fe200078008ff */
[----:B------:R-:W-:Y:S01]  /*21b0*/  @!P4 IMAD R3, R24, UR15, R3 ;  /* 0x0000000f1803cc24 */ /* 0x000fe2000f8e0203 */
[----:B------:R-:W-:Y:S01]  /*21c0*/  CS2R R126, SRZ ;  /* 0x00000000007e7805 */ /* 0x000fe2000001ff00 */
[----:B------:R-:W-:Y:S01]  /*21d0*/  @!P3 IMAD R0, R19, UR14, RZ ;  /* 0x0000000e1300bc24 */ /* 0x000fe2000f8e02ff */
[----:B------:R-:W-:Y:S01]  /*21e0*/  CS2R R124, SRZ ;  /* 0x00000000007c7805 */ /* 0x000fe2000001ff00 */
[----:B------:R-:W-:Y:S01]  /*21f0*/  @!P3 IMAD.WIDE.U32 R8, R16, UR14, R8 ;  /* 0x0000000e1008bc25 */ /* 0x000fe2000f8e0008 */
[----:B------:R-:W-:-:S02]  /*2200*/  @!P4 LEA.HI.X R5, R2, R21, R3, 0x1, P0 ;  /* 0x000000150205c211 */ /* 0x000fc400000f0c03 */
[----:B------:R-:W-:Y:S01]  /*2210*/  CS2R R130, SRZ ;  /* 0x0000000000827805 */ /* 0x000fe2000001ff00 */
[----:B------:R-:W2:Y:S01]  /*2220*/  @!P4 LDC.64 R20, c[0x0][0x388] ;  /* 0x0000e200ff14cb82 */ /* 0x000ea20000000a00 */
[----:B------:R-:W-:Y:S01]  /*2230*/  @!P3 IMAD R18, R16, UR15, R0 ;  /* 0x0000000f1012bc24 */ /* 0x000fe2000f8e0200 */
[----:B------:R-:W-:Y:S01]  /*2240*/  LOP3.LUT R0, R17, 0x1e00, R25, 0xf8, !PT ;  /* 0x00001e0011007812 */ /* 0x000fe200078ef819 */
[----:B------:R-:W-:Y:S01]  /*2250*/  @!P3 IMAD R3, R19, UR16, RZ ;  /* 0x000000101303bc24 */ /* 0x000fe2000f8e02ff */
[----:B-1----:R-:W-:Y:S01]  /*2260*/  @!P3 LEA R2, P0, R8, R22, 0x1 ;  /* 0x000000160802b211 */ /* 0x002fe200078008ff */
[----:B------:R-:W-:Y:S01]  /*2270*/  @!P3 IMAD.IADD R9, R9, 0x1, R18 ;  /* 0x000000010909b824 */ /* 0x000fe200078e0212 */
[----:B------:R-:W-:Y:S01]  /*2280*/  LEA R0, R0, UR6, 0x1 ;  /* 0x0000000600007c11 */ /* 0x000fe2000f8e08ff */
[----:B------:R-:W-:Y:S01]  /*2290*/  @!P3 IMAD R17, R16, UR17, R3 ;  /* 0x000000111011bc24 */ /* 0x000fe2000f8e0203 */
[----:B------:R-:W-:Y:S01]  /*22a0*/  CS2R R128, SRZ ;  /* 0x0000000000807805 */ /* 0x000fe2000001ff00 */
[----:B------:R-:W-:Y:S01]  /*22b0*/  @!P3 IMAD.MOV.U32 R15, RZ, RZ, R7 ;  /* 0x000000ffff0fb224 */ /* 0x000fe200078e0007 */
[----:B------:R-:W-:Y:S01]  /*22c0*/  @!P3 LEA.HI.X R3, R8, R23, R9, 0x1, P0 ;  /* 0x000000170803b211 */ /* 0x000fe200000f0c09 */
[----:B------:R-:W-:Y:S01]  /*22d0*/  @!PT LDS RZ, [RZ] ;  /* 0x00000000fffff984 */ /* 0x000fe20000000800 */
[----:B------:R-:W-:Y:S01]  /*22e0*/  @!PT LDS RZ, [RZ] ;  /* 0x00000000fffff984 */ /* 0x000fe20000000800 */
[----:B------:R-:W-:Y:S01]  /*22f0*/  @!PT LDS RZ, [RZ] ;  /* 0x00000000fffff984 */ /* 0x000fe20000000800 */
[----:B------:R-:W-:Y:S01]  /*2300*/  @!P4 LDGSTS.E.BYPASS.LTC128B.128 [R0+0x12000], desc[UR34][R4.64] ;  /* 0x120000000400cfae */ /* 0x000fe2000b981a22 */
[----:B------:R-:W-:Y:S01]  /*2310*/  @!P4 IMAD.WIDE.U32 R6, R24, UR16, R6 ;  /* 0x000000101806cc25 */ /* 0x000fe2000f8e0006 */
[----:B------:R-:W1:Y:S01]  /*2320*/  @!P3 LDC.64 R8, c[0x0][0x388] ;  /* 0x0000e200ff08bb82 */ /* 0x000e620000000a00 */
[----:B------:R-:W-:Y:S01]  /*2330*/  CS2R R122, SRZ ;  /* 0x00000000007a7805 */ /* 0x000fe2000001ff00 */
[----:B------:R-:W-:Y:S01]  /*2340*/  @!P4 LDGSTS.E.BYPASS.LTC128B.128 [R0+0x14000], desc[UR34][R4.64+0x80] ;  /* 0x140000800400cfae */ /* 0x000fe2000b981a22 */
[----:B------:R-:W-:Y:S01]  /*2350*/  @!P3 IMAD.WIDE.U32 R14, R16, UR16, R14 ;  /* 0x00000010100ebc25 */ /* 0x000fe2000f8e000e */
[----:B------:R-:W3:Y:S02]  /*2360*/  LDCU UR16, c[0x0][0x590] ;  /* 0x0000b200ff1077ac */ /* 0x000ee40008000800 */
        /* <DEDUP_REMOVED lines=27> */
[----:B--2---:R-:W-:Y:S01]  /*2520*/  @!P4 LEA R4, P0, R6, R20, 0x1 ;  /* 0x000000140604c211 */ /* 0x004fe200078008ff */
        /* <DEDUP_REMOVED lines=14> */
[----:B------:R-:W4:Y:S01]  /*2610*/  LDCU UR10, c[0x0][0x504] ;  /* 0x0000a080ff0a77ac */ /* 0x000f220008000800 */
[----:B------:R-:W0:Y:S01]  /*2620*/  LDGDEPBAR ;  /* 0x00000000000079af */ /* 0x000e220000000000 */
[----:B------:R-:W1:Y:S03]  /*2630*/  LDCU UR9, c[0x0][0x508] ;  /* 0x0000a100ff0977ac */ /* 0x000e660008000800 */
[----:B------:R-:W-:Y:S01]  /*2640*/  @!P5 LDGSTS.E.BYPASS.LTC128B.128 [R0+0x6000], desc[UR34][R32.64] ;  /* 0x060000002000dfae */ /* 0x000fe2000b981a22 */
[----:B------:R-:W1:Y:S03]  /*2650*/  LDCU UR8, c[0x0][0x3e0] ;  /* 0x00007c00ff0877ac */ /* 0x000e660008000800 */
[----:B------:R-:W-:Y:S01]  /*2660*/  @!P5 LDGSTS.E.BYPASS.LTC128B.128 [R0+0x8000], desc[UR34][R32.64+0x80] ;  /* 0x080000802000dfae */ /* 0x000fe2000b981a22 */
[----:B------:R-:W1:Y:S03]  /*2670*/  LDCU UR11, c[0x0][0x45c] ;  /* 0x00008b80ff0b77ac */ /* 0x000e660008000800 */
[----:B------:R-:W-:Y:S04]  /*2680*/  @!P5 LDGSTS.E.BYPASS.LTC128B.128 [R0+0xa000], desc[UR34][R32.64+0x100] ;  /* 0x0a0001002000dfae */ /* 0x000fe8000b981a22 */
[----:B------:R-:W-:Y:S04]  /*2690*/  @P5 STS.128 [R0+0x6000], RZ ;  /* 0x006000ff00005388 */ /* 0x000fe80000000c00 */
[----:B------:R-:W-:Y:S01]  /*26a0*/  @P5 STS.128 [R0+0x8000], RZ ;  /* 0x008000ff00005388 */ /* 0x000fe20000000c00 */
[----:B--2---:R-:W-:-:S03]  /*26b0*/  @!P4 IMAD R2, R24, UR17, R7 ;  /* 0x000000111802cc24 */ /* 0x004fc6000f8e0207 */
[----:B------:R-:W-:Y:S01]  /*26c0*/  @P5 STS.128 [R0+0xa000], RZ ;  /* 0x00a000ff00005388 */ /* 0x000fe20000000c00 */
[----:B------:R-:W-:Y:S02]  /*26d0*/  @!P3 IMAD.IADD R3, R15, 0x1, R17 ;  /* 0x000000010f03b824 */ /* 0x000fe400078e0211 */
[----:B------:R-:W-:Y:S01]  /*26e0*/  IMAD.MOV.U32 R7, RZ, RZ, 0x7f800000 ;  /* 0x7f800000ff077424 */ /* 0x000fe200078e00ff */
[----:B------:R-:W-:Y:S01]  /*26f0*/  @P2 STS.128 [R0+0x7000], RZ ;  /* 0x007000ff00002388 */ /* 0x000fe20000000c00 */
[----:B------:R-:W-:Y:S01]  /*2700*/  @!P4 LEA.HI.X R5, R6, R21, R2, 0x1, P0 ;  /* 0x000000150605c211 */ /* 0x000fe200000f0c02 */
[----:B------:R-:W-:Y:S01]  /*2710*/  IMAD.MOV.U32 R6, RZ, RZ, 0x7f800000 ;  /* 0x7f800000ff067424 */ /* 0x000fe200078e00ff */
[C---:B-1----:R-:W-:Y:S01]  /*2720*/  @!P3 LEA R2, P0, R14.reuse, R8, 0x1 ;  /* 0x000000080e02b211 */ /* 0x042fe200078008ff */
        /* <DEDUP_REMOVED lines=24> */
[----:B------:R-:W-:Y:S04]  /*28b0*/  @!P2 LDGSTS.E.BYPASS.LTC128B.128 [R0+0x5000], desc[UR34][R10.64+0x100] ;  /* 0x050001000a00afae */ /* 0x000fe8000b981a22 */
[----:B------:R-:W-:Y:S04]  /*28c0*/  @!P4 LDGSTS.E.BYPASS.LTC128B.128 [R0+0xc000], desc[UR34][R4.64] ;  /* 0x0c0000000400cfae */ /* 0x000fe8000b981a22 */
[----:B------:R-:W-:Y:S04]  /*28d0*/  @!P4 LDGSTS.E.BYPASS.LTC128B.128 [R0+0xe000], desc[UR34][R4.64+0x80] ;  /* 0x0e0000800400cfae */ /* 0x000fe8000b981a22 */
[----:B------:R1:W-:Y:S04]  /*28e0*/  @!P4 LDGSTS.E.BYPASS.LTC128B.128 [R0+0x10000], desc[UR34][R4.64+0x100] ;  /* 0x100001000400cfae */ /* 0x0003e8000b981a22 */
[----:B------:R-:W-:Y:S04]  /*28f0*/  @P4 STS.128 [R0+0xc000], RZ ;  /* 0x00c000ff00004388 */ /* 0x000fe80000000c00 */
[----:B------:R-:W-:Y:S04]  /*2900*/  @P4 STS.128 [R0+0xe000], RZ ;  /* 0x00e000ff00004388 */ /* 0x000fe80000000c00 */
[----:B------:R-:W-:Y:S04]  /*2910*/  @P4 STS.128 [R0+0x10000], RZ ;  /* 0x010000ff00004388 */ /* 0x000fe80000000c00 */
[----:B------:R-:W-:Y:S04]  /*2920*/  @P3 STS.128 [R0+0xd000], RZ ;  /* 0x00d000ff00003388 */ /* 0x000fe80000000c00 */
[----:B------:R-:W-:Y:S04]  /*2930*/  @P3 STS.128 [R0+0xf000], RZ ;  /* 0x00f000ff00003388 */ /* 0x000fe80000000c00 */
[----:B------:R2:W-:Y:S01]  /*2940*/  @P3 STS.128 [R0+0x11000], RZ ;  /* 0x011000ff00003388 */ /* 0x0005e20000000c00 */
[----:B-1----:R-:W-:-:S03]  /*2950*/  IMAD.MOV.U32 R4, RZ, RZ, 0x4 ;  /* 0x00000004ff047424 */ /* 0x002fc600078e00ff */
[----:B------:R-:W-:Y:S01]  /*2960*/  @!PT LDS RZ, [RZ] ;  /* 0x00000000fffff984 */ /* 0x000fe20000000800 */
[----:B------:R-:W-:Y:S01]  /*2970*/  @!PT LDS RZ, [RZ] ;  /* 0x00000000fffff984 */ /* 0x000fe20000000800 */
[----:B------:R-:W-:Y:S01]  /*2980*/  @!PT LDS RZ, [RZ] ;  /* 0x00000000fffff984 */ /* 0x000fe20000000800 */
[----:B------:R-:W-:Y:S01]  /*2990*/  @!P3 LDGSTS.E.BYPASS.LTC128B.128 [R0+0xd000], desc[UR34][R2.64] ;  /* 0x0d0000000200bfae */ /* 0x000fe2000b981a22 */
[----:B------:R-:W-:-:S03]  /*29a0*/  IMAD.WIDE.U32 R4, R28, R4, UR62 ;  /* 0x0000003e1c047e25 */ /* 0x000fc6000f8e0004 */
[----:B------:R-:W-:Y:S04]  /*29b0*/  @!P3 LDGSTS.E.BYPASS.LTC128B.128 [R0+0xf000], desc[UR34][R2.64+0x80] ;  /* 0x0f0000800200bfae */ /* 0x000fe8000b981a22 */
[----:B------:R1:W-:Y:S04]  /*29c0*/  @!P3 LDGSTS.E.BYPASS.LTC128B.128 [R0+0x11000], desc[UR34][R2.64+0x100] ;  /* 0x110001000200bfae */ /* 0x0003e8000b981a22 */
[----:B------:R-:W0:Y:S04]  /*29d0*/  LDGDEPBAR ;  /* 0x00000000000079af */ /* 0x000e280000000000 */
[----:B------:R-:W5:Y:S04]  /*29e0*/  @!P1 LDG.E R6, desc[UR34][R4.64+0x20] ;  /* 0x0000202204069981 */ /* 0x000f68000c1e1900 */
[----:B------:R3:W4:Y:S01]  /*29f0*/  @!P0 LDG.E R7, desc[UR34][R4.64] ;  /* 0x0000002204078981 */ /* 0x000722000c1e1900 */
[C---:B------:R-:W-:Y:S01]  /*2a00*/  R2P PR, R27.reuse, 0x6 ;  /* 0x000000061b007804 */ /* 0x040fe20000000000 */
[----:B-1----:R-:W-:Y:S01]  /*2a10*/  IMAD.SHL.U32 R3, R27, 0x10, RZ ;  /* 0x000000101b037824 */ /* 0x002fe200078e00ff */
[----:B------:R-:W-:-:S04]  /*2a20*/  DEPBAR.LE SB0, 0x1 ;  /* 0x000080400000791a */ /* 0x000fc80000000000 */
[C---:B---3--:R-:W-:Y:S02]  /*2a30*/  IMAD.SHL.U32 R4, R27.reuse, 0x40, RZ ;  /* 0x000000401b047824 */ /* 0x048fe400078e00ff */
[----:B------:R-:W-:-:S03]  /*2a40*/  IMAD.SHL.U32 R5, R27, 0x20, RZ ;  /* 0x000000201b057824 */ /* 0x000fc600078e00ff */
[----:B------:R-:W-:Y:S02]  /*2a50*/  LOP3.LUT R2, R4, 0x1c0, RZ, 0xc0, !PT ;  /* 0x000001c004027812 */ /* 0x000fe400078ec0ff */
[----:B--2---:R-:W-:Y:S02]  /*2a60*/  LOP3.LUT R0, R5, 0x200, RZ, 0xc0, !PT ;  /* 0x0000020005007812 */ /* 0x004fe400078ec0ff */
[----:B------:R-:W-:Y:S02]  /*2a70*/  LOP3.LUT R2, R2, 0x38, R25, 0xf8, !PT ;  /* 0x0000003802027812 */ /* 0x000fe400078ef819 */
[----:B------:R-:W-:Y:S02]  /*2a80*/  LOP3.LUT R0, R0, 0x3800, R3, 0xf8, !PT ;  /* 0x0000380000007812 */ /* 0x000fe400078ef803 */
[----:B------:R-:W-:-:S04]  /*2a90*/  LOP3.LUT R3, R2, 0x8, R27, 0x78, !PT ;  /* 0x0000000802037812 */ /* 0x000fc800078e781b */
[----:B------:R-:W-:Y:S02]  /*2aa0*/  LOP3.LUT R0, R0, R3, RZ, 0xfc, !PT ;  /* 0x0000000300007212 */ /* 0x000fe400078efcff */
[----:B------:R-:W-:Y:S02]  /*2ab0*/  LOP3.LUT R3, R4, 0x200, RZ, 0xc0, !PT ;  /* 0x0000020004037812 */ /* 0x000fe400078ec0ff */
[----:B------:R-:W-:Y:S02]  /*2ac0*/  LOP3.LUT R2, R2, 0x8, R26, 0x78, !PT ;  /* 0x0000000802027812 */ /* 0x000fe400078e781a */
[----:B------:R-:W-:-:S04]  /*2ad0*/  LOP3.LUT R3, R3, 0xc00, R5, 0xf8, !PT ;  /* 0x00000c0003037812 */ /* 0x000fc800078ef805 */
[----:B------:R-:W-:Y:S01]  /*2ae0*/  LOP3.LUT R3, R3, R2, RZ, 0xfc, !PT ;  /* 0x0000000203037212 */ /* 0x000fe200078efcff */
[----:B------:R-:W-:-:S03]  /*2af0*/  IMAD.MOV.U32 R2, RZ, RZ, 0x40 ;  /* 0x00000040ff027424 */ /* 0x000fc600078e00ff */
[----:B------:R-:W-:Y:S02]  /*2b00*/  LEA R5, R3, UR6, 0x1 ;  /* 0x0000000603057c11 */ /* 0x000fe4000f8e08ff */
[----:B------:R-:W-:-:S05]  /*2b10*/  SEL R2, R2, 0xffffffc0, !P2 ;  /* 0xffffffc002027807 */ /* 0x000fca0005000000 */
[----:B------:R-:W-:Y:S01]  /*2b20*/  IMAD.IADD R3, R2, 0x1, R5 ;  /* 0x0000000102037824 */ /* 0x000fe200078e0205 */
[----:B------:R-:W-:Y:S01]  /*2b30*/  ULEA UR15, UR36, UR42, 0x6 ;  /* 0x0000002a240f7291 */ /* 0x000fe2000f8e30ff */
[----:B------:R-:W-:Y:S02]  /*2b40*/  CS2R R30, SRZ ;  /* 0x00000000001e7805 */ /* 0x000fe4000001ff00 */
[----:B------:R-:W-:Y:S02]  /*2b50*/  CS2R R28, SRZ ;  /* 0x00000000001c7805 */ /* 0x000fe4000001ff00 */
[----:B------:R-:W-:Y:S01]  /*2b60*/  CS2R R32, SRZ ;  /* 0x0000000000207805 */ /* 0x000fe2000001ff00 */
[----:B------:R-:W-:Y:S01]  /*2b70*/  UIADD3 UR15, UPT, UPT, UR15, -UR51, -UR33 ;  /* 0x800000330f0f7290 */ /* 0x000fe2000fffe821 */
[----:B------:R-:W-:Y:S02]  /*2b80*/  CS2R R26, SRZ ;  /* 0x00000000001a7805 */ /* 0x000fe4000001ff00 */
[----:B------:R-:W-:-:S02]  /*2b90*/  CS2R R24, SRZ ;  /* 0x0000000000187805 */ /* 0x000fc4000001ff00 */
[----:B------:R-:W-:Y:S02]  /*2ba0*/  CS2R R22, SRZ ;  /* 0x0000000000167805 */ /* 0x000fe4000001ff00 */
[----:B------:R-:W-:Y:S01]  /*2bb0*/  CS2R R20, SRZ ;  /* 0x0000000000147805 */ /* 0x000fe2000001ff00 */
[----:B------:R-:W-:Y:S02]  /*2bc0*/  USHF.L.U32 UR16, UR16, 0x6, URZ ;  /* 0x0000000610107899 */ /* 0x000fe400080006ff */
[----:B------:R-:W-:Y:S01]  /*2bd0*/  UIADD3 UR15, UPT, UPT, UR15, 0x40, URZ ;  /* 0x000000400f0f7890 */ /* 0x000fe2000fffe0ff */
[----:B------:R-:W-:Y:S06]  /*2be0*/  BAR.SYNC.DEFER_BLOCKING 0x0 ;  /* 0x0000000000007b1d */ /* 0x000fec0000010000 */
[----:B-----5:R1:W-:Y:S02]  /*2bf0*/  STL [R1+0x48], R6 ;  /* 0x0000480601007387 */ /* 0x0203e40000100800 */
[----:B-1----:R-:W-:-:S05]  /*2c00*/  LEA R6, R0, UR6, 0x1 ;  /* 0x0000000600067c11 */ /* 0x002fca000f8e08ff */
[C---:B------:R-:W-:Y:S01]  /*2c10*/  VIADD R0, R6.reuse, 0x12000 ;  /* 0x0001200006007836 */ /* 0x040fe20000000000 */
[----:B------:R-:W1:Y:S01]  /*2c20*/  LDSM.16.M88.4 R148, [R6+0x12000] ;  /* 0x012000000694783b */ /* 0x000e620000000200 */
[----:B------:R-:W-:Y:S02]  /*2c30*/  VIADD R232, R6, 0x12040 ;  /* 0x0001204006e87836 */ /* 0x000fe40000000000 */
[----:B------:R-:W-:Y:S01]  /*2c40*/  @P2 VIADD R232, R0, 0xffffffc0 ;  /* 0xffffffc000e82836 */ /* 0x000fe20000000000 */
[----:B------:R-:W2:Y:S01]  /*2c50*/  LDSM.16.M88.4 R152, [R6+0x12800] ;  /* 0x012800000698783b */ /* 0x000ea20000000200 */
[----:B------:R-:W-:-:S03]  /*2c60*/  IMAD.MOV.U32 R0, RZ, RZ, 0x20 ;  /* 0x00000020ff007424 */ /* 0x000fc600078e00ff */
[----:B------:R-:W3:Y:S02]  /*2c70*/  LDSM.16.M88.4 R164, [R232] ;  /* 0x00000000e8a4783b */ /* 0x000ee40000000200 */
[----:B------:R-:W-:Y:S02]  /*2c80*/  SEL R0, R0, 0xffffffe0, !P1 ;  /* 0xffffffe000007807 */ /* 0x000fe40004800000 */
[----:B------:R-:W1:Y:S03]  /*2c90*/  LDSM.16.M88.4 R168, [R232+0x800] ;  /* 0x00080000e8a8783b */ /* 0x000e660000000200 */
[----:B------:R-:W-:Y:S01]  /*2ca0*/  IMAD.IADD R240, R0, 0x1, R232 ;  /* 0x0000000100f07824 */ /* 0x000fe200078e02e8 */
[----:B------:R-:W1:Y:S01]  /*2cb0*/  LDSM.16.M88.4 R196, [R232+0x2000] ;  /* 0x00200000e8c4783b */ /* 0x000e620000000200 */
[----:B------:R-:W-:-:S03]  /*2cc0*/  IMAD.IADD R4, R6, 0x1, R0 ;  /* 0x0000000106047824 */ /* 0x000fc600078e0200 */
[----:B------:R-:W1:Y:S04]  /*2cd0*/  LDSM.16.M88.4 R200, [R232+0x2800] ;  /* 0x00280000e8c8783b */ /* 0x000e680000000200 */
[----:B------:R-:W1:Y:S04]  /*2ce0*/  LDSM.16.M88.4 R228, [R232+0x4000] ;  /* 0x00400000e8e4783b */ /* 0x000e680000000200 */
        /* <DEDUP_REMOVED lines=11> */
[----:B------:R-:W-:Y:S04]  /*2da0*/  STL [R1+0xc], R6 ;  /* 0x00000c0601007387 */ /* 0x000fe80000100800 */
[----:B----4-:R-:W-:Y:S04]  /*2db0*/  STL [R1+0x4c], R7 ;  /* 0x00004c0701007387 */ /* 0x010fe80000100800 */
[----:B------:R-:W-:Y:S04]  /*2dc0*/  STL [R1+0x10], R4 ;  /* 0x0000100401007387 */ /* 0x000fe80000100800 */
[----:B------:R-:W4:Y:S04]  /*2dd0*/  LDSM.16.M88.4 R156, [R4+0x12000] ;  /* 0x01200000049c783b */ /* 0x000f280000000200 */
[----:B------:R-:W1:Y:S04]  /*2de0*/  LDSM.16.M88.4 R160, [R4+0x12800] ;  /* 0x0128000004a0783b */ /* 0x000e680000000200 */
[----:B------:R-:W1:Y:S04]  /*2df0*/  LDSM.16.M88.4 R188, [R4+0x14000] ;  /* 0x0140000004bc783b */ /* 0x000e680000000200 */
[----:B------:R-:W1:Y:S04]  /*2e00*/  LDSM.16.M88.4 R192, [R4+0x14800] ;  /* 0x0148000004c0783b */ /* 0x000e680000000200 */
[----:B------:R-:W1:Y:S04]  /*2e10*/  LDSM.16.M88.4 R220, [R4+0x16000] ;  /* 0x0160000004dc783b */ /* 0x000e680000000200 */
[----:B------:R5:W1:Y:S04]  /*2e20*/  LDSM.16.M88.4 R224, [R4+0x16800] ;  /* 0x0168000004e0783b */ /* 0x000a680000000200 */
[----:B------:R2:W-:Y:S01]  /*2e30*/  STL [R1+0x8], R5 ;  /* 0x0000080501007387 */ /* 0x0005e20000100800 */
[----:B-----5:R-:W-:-:S04]  /*2e40*/  IMAD.IADD R4, R6, 0x1, R2 ;  /* 0x0000000106047824 */ /* 0x020fc800078e0202 */
[C---:B------:R-:W-:Y:S02]  /*2e50*/  IMAD.IADD R2, R0.reuse, 0x1, R4 ;  /* 0x0000000100027824 */ /* 0x040fe400078e0204 */
[C---:B--2---:R-:W-:Y:S01]  /*2e60*/  IMAD.IADD R5, R0.reuse, 0x1, R5 ;  /* 0x0000000100057824 */ /* 0x044fe200078e0205 */
[----:B------:R2:W-:Y:S01]  /*2e70*/  STL [R1+0x14], R4 ;  /* 0x0000140401007387 */ /* 0x0005e20000100800 */
[----:B------:R-:W-:-:S03]  /*2e80*/  IMAD.IADD R0, R0, 0x1, R3 ;  /* 0x0000000100007824 */ /* 0x000fc600078e0203 */
[----:B------:R2:W-:Y:S04]  /*2e90*/  STL [R1+0x24], R5 ;  /* 0x0000240501007387 */ /* 0x0005e80000100800 */
[----:B------:R2:W-:Y:S04]  /*2ea0*/  STL [R1+0x20], R3 ;  /* 0x0000200301007387 */ /* 0x0005e80000100800 */
[----:B------:R2:W-:Y:S04]  /*2eb0*/  STL [R1+0x18], R2 ;  /* 0x0000180201007387 */ /* 0x0005e80000100800 */
[----:B-1-34-:R2:W-:Y:S02]  /*2ec0*/  STL [R1+0x28], R0 ;  /* 0x0000280001007387 */ /* 0x01a5e40000100800 */
.L_x_269:
[----:B------:R-:W3:Y:S01]  /*2ed0*/  LDL R93, [R1+0x2c] ;  /* 0x00002c00015d7983 */ /* 0x000ee20000100800 */
[----:B-12---:R-:W-:Y:S01]  /*2ee0*/  IMAD.U32 R2, RZ, RZ, UR18 ;  /* 0x00000012ff027e24 */ /* 0x006fe2000f8e00ff */
[----:B------:R-:W-:Y:S01]  /*2ef0*/  USHF.L.U32 UR14, UR52, 0x6, URZ ;  /* 0x00000006340e7899 */ /* 0x000fe200080006ff */
[----:B------:R-:W-:Y:S01]  /*2f00*/  IMAD.U32 R3, RZ, RZ, UR19 ;  /* 0x00000013ff037e24 */ /* 0x000fe2000f8e00ff */
[----:B------:R-:W2:Y:S02]  /*2f10*/  LDL.LU R244, [R1+0x8] ;  /* 0x0000080001f47983 */ /* 0x000ea40000300800 */
[----:B------:R-:W-:Y:S02]  /*2f20*/  UISETP.GE.AND UP0, UPT, UR14, UR15, UPT ;  /* 0x0000000f0e00728c */ /* 0x000fe4000bf06270 */
[----:B------:R-:W4:Y:S04]  /*2f30*/  LDL R99, [R1+0xc] ;  /* 0x00000c0001637983 */ /* 0x000f280000100800 */
[----:B------:R-:W4:Y:S04]  /*2f40*/  LDL R98, [R1+0x24] ;  /* 0x0000240001627983 */ /* 0x000f280000100800 */
        /* <DEDUP_REMOVED lines=109> */
.L_x_265:
        /* <DEDUP_REMOVED lines=93> */
.L_x_266:
[----:B------:R-:W2:Y:S01]  /*3bf0*/  LDL R3, [R1+0x4c] ;  /* 0x00004c0001037983 */ /* 0x000ea20000100800 */
[----:B------:R-:W-:Y:S01]  /*3c00*/  MOV R86, 0x10 ;  /* 0x0000001000567802 */ /* 0x000fe20000000f00 */
[----:B------:R-:W-:Y:S01]  /*3c10*/  IMAD.MOV.U32 R251, RZ, RZ, 0x20 ;  /* 0x00000020fffb7424 */ /* 0x000fe200078e00ff */
[----:B------:R-:W-:Y:S01]  /*3c20*/  MOV R81, 0x40 ;  /* 0x0000004000517802 */ /* 0x000fe20000000f00 */
[----:B------:R-:W3:Y:S01]  /*3c30*/  LDL R0, [R1+0x48] ;  /* 0x0000480001007983 */ /* 0x000ee20000100800 */
[----:B------:R-:W-:Y:S01]  /*3c40*/  UISETP.GT.AND UP0, UPT, UR52, UR49, UPT ;  /* 0x000000313400728c */ /* 0x000fe2000bf04270 */
[----:B------:R-:W1:Y:S10]  /*3c50*/  S2R R68, SR_TID.X ;  /* 0x0000000000447919 */ /* 0x000e740000002100 */
[----:B------:R-:W-:Y:S04]  /*3c60*/  @UP0 UIADD3 UR17, UP1, UPT, UR62, -0x100, URZ ;  /* 0xffffff003e110890 */ /* 0x000fe8000ff3e0ff */
        /* <DEDUP_REMOVED lines=9> */
[----:B------:R-:W-:Y:S01]  /*3d00*/  IMAD.SHL.U32 R69, R68, 0x20, RZ ;  /* 0x0000002044457824 */ /* 0x000fe200078e00ff */
[----:B------:R-:W-:Y:S01]  /*3d10*/  FSEL R2, R2, RZ, P1 ;  /* 0x000000ff02027208 */ /* 0x000fe20000800000 */
[----:B------:R-:W-:Y:S01]  /*3d20*/  IMAD.SHL.U32 R72, R68, 0x2, RZ ;  /* 0x0000000244487824 */ /* 0x000fe200078e00ff */
        /* <DEDUP_REMOVED lines=8> */
[----:B------:R-:W-:Y:S01]  /*3db0*/  LOP3.LUT R3, R3, 0x6, R72, 0xf8, !PT ;  /* 0x0000000603037812 */ /* 0x000fe200078ef848 */
[--C-:B------:R-:W-:Y:S01]  /*3dc0*/  FFMA.FTZ R4, R4, UR11, -R2.reuse ;  /* 0x0000000b04047c23 */ /* 0x100fe20008010802 */
        /* <DEDUP_REMOVED lines=8> */
[C---:B------:R-:W-:Y:S07]  /*3e50*/  LOP3.LUT R80, R82.reuse, 0x1c0, RZ, 0xc0, !PT ;  /* 0x000001c052507812 */ /* 0x040fee00078ec0ff */
[----:B------:R-:W-:Y:S01]  /*3e60*/  MUFU.EX2 R96, R4 ;  /* 0x0000000400607308 */ /* 0x000fe20000000800 */
[----:B------:R-:W-:Y:S01]  /*3e70*/  LOP3.LUT R250, R82, 0x200, RZ, 0xc0, !PT ;  /* 0x0000020052fa7812 */ /* 0x000fe200078ec0ff */
[--C-:B------:R-:W-:Y:S01]  /*3e80*/  FFMA.FTZ R10, R10, UR11, -R0.reuse ;  /* 0x0000000b0a0a7c23 */ /* 0x100fe20008010800 */
[----:B-1----:R-:W-:Y:S07]  /*3e90*/  LOP3.LUT R5, R72, 0x38, RZ, 0xc0, !PT ;  /* 0x0000003848057812 */ /* 0x002fee00078ec0ff */
[----:B------:R-:W1:Y:S01]  /*3ea0*/  MUFU.EX2 R4, R12 ;  /* 0x0000000c00047308 */ /* 0x000e620000000800 */
[--C-:B------:R-:W-:Y:S01]  /*3eb0*/  FFMA.FTZ R11, R11, UR11, -R0.reuse ;  /* 0x0000000b0b0b7c23 */ /* 0x100fe20008010800 */
[--C-:B------:R-:W-:Y:S01]  /*3ec0*/  FFMA.FTZ R18, R18, UR11, -R0.reuse ;  /* 0x0000000b12127c23 */ /* 0x100fe20008010800 */
[----:B------:R-:W-:Y:S07]  /*3ed0*/  LOP3.LUT R5, R5, 0x20, R71, 0x78, !PT ;  /* 0x0000002005057812 */ /* 0x000fee00078e7847 */
[----:B------:R3:W-:Y:S01]  /*3ee0*/  MUFU.EX2 R91, R2 ;  /* 0x00000002005b7308 */ /* 0x0007e20000000800 */
[--C-:B------:R-:W-:Y:S01]  /*3ef0*/  FFMA.FTZ R14, R14, UR11, -R0.reuse ;  /* 0x0000000b0e0e7c23 */ /* 0x100fe20008010800 */
[----:B------:R-:W-:Y:S01]  /*3f00*/  FFMA.FTZ R15, R15, UR11, -R0 ;  /* 0x0000000b0f0f7c23 */ /* 0x000fe20008010800 */
[----:B------:R-:W-:Y:S07]  /*3f10*/  LOP3.LUT R5, R3, R5, R70, 0xfe, !PT ;  /* 0x0000000503057212 */ /* 0x000fee00078efe46 */
[----:B------:R-:W-:Y:S01]  /*3f20*/  MUFU.EX2 R247, R8 ;  /* 0x0000000800f77308 */ /* 0x000fe20000000800 */
[----:B--2---:R-:W-:Y:S01]  /*3f30*/  F2FP.BF16.F32.PACK_AB R3, R97, R99 ;  /* 0x000000636103723e */ /* 0x004fe200000010ff */
[----:B------:R-:W-:Y:S01]  /*3f40*/  FFMA.FTZ R0, R19, UR11, -R0 ;  /* 0x0000000b13007c23 */ /* 0x000fe20008010800 */
[----:B------:R-:W-:Y:S07]  /*3f50*/  LEA R85, R5, UR4, 0x1 ;  /* 0x0000000405557c11 */ /* 0x000fee000f8e08ff */
[----:B------:R-:W2:Y:S01]  /*3f60*/  MUFU.EX2 R246, R9 ;  /* 0x0000000900f67308 */ /* 0x000ea20000000800 */
[C---:B------:R-:W-:Y:S01]  /*3f70*/  LOP3.LUT P0, RZ, R68.reuse, 0x8, RZ, 0xc0, !PT ;  /* 0x0000000844ff7812 */ /* 0x040fe2000780c0ff */
[----:B-1----:R1:W-:Y:S01]  /*3f80*/  STL [R1], R4 ;  /* 0x0000000401007387 */ /* 0x0023e20000100800 */
[----:B------:R-:W-:Y:S07]  /*3f90*/  IMAD.SHL.U32 R92, R68, 0x8, RZ ;  /* 0x00000008445c7824 */ /* 0x000fee00078e00ff */
[----:B------:R-:W-:Y:S01]  /*3fa0*/  MUFU.EX2 R245, R10 ;  /* 0x0000000a00f57308 */ /* 0x000fe20000000800 */
[----:B------:R4:W-:Y:S01]  /*3fb0*/  STS [R85+0x14400], R3 ;  /* 0x0144000355007388 */ /* 0x0009e20000000800 */
[----:B---3--:R-:W-:Y:S08]  /*3fc0*/  SHF.R.U32.HI R2, RZ, 0x1, R68 ;  /* 0x00000001ff027819 */ /* 0x008ff00000011644 */
[----:B------:R-:W3:Y:S01]  /*3fd0*/  MUFU.EX2 R98, R11 ;  /* 0x0000000b00627308 */ /* 0x000ee20000000800 */
[----:B------:R-:W-:Y:S09]  /*3fe0*/  LOP3.LUT R80, R80, 0x38, R92, 0xf8, !PT ;  /* 0x0000003850507812 */ /* 0x000ff200078ef85c */
[----:B------:R-:W-:Y:S10]  /*3ff0*/  MUFU.EX2 R87, R0 ;  /* 0x0000000000577308 */ /* 0x000ff40000000800 */
[----:B------:R-:W-:Y:S10]  /*4000*/  MUFU.EX2 R244, R14 ;  /* 0x0000000e00f47308 */ /* 0x000ff40000000800 */
[----:B------:R-:W-:Y:S10]  /*4010*/  MUFU.EX2 R90, R15 ;  /* 0x0000000f005a7308 */ /* 0x000ff40000000800 */
[----:B------:R-:W-:Y:S01]  /*4020*/  MUFU.EX2 R252, R13 ;  /* 0x0000000d00fc7308 */ /* 0x000fe20000000800 */
[----:B-1----:R-:W-:Y:S09]  /*4030*/  F2FP.BF16.F32.PACK_AB R4, R88, R96 ;  /* 0x000000605804723e */ /* 0x002ff200000010ff */
[----:B------:R-:W-:Y:S01]  /*4040*/  MUFU.EX2 R89, R18 ;  /* 0x0000001200597308 */ /* 0x000fe20000000800 */
[----:B----4-:R-:W-:Y:S01]  /*4050*/  LOP3.LUT P1, R3, R68, 0x4, RZ, 0xc0, !PT ;  /* 0x0000000444037812 */ /* 0x010fe2000782c0ff */
[----:B------:R2:W-:Y:S08]  /*4060*/  STS [R85+0x14000], R4 ;  /* 0x0140000455007388 */ /* 0x0005f00000000800 */
[----:B------:R-:W1:Y:S01]  /*4070*/  MUFU.EX2 R95, R16 ;  /* 0x00000010005f7308 */ /* 0x000e620000000800 */
[----:B------:R-:W-:Y:S01]  /*4080*/  SEL R86, R86, 0xfffffff0, !P1 ;  /* 0xfffffff056567807 */ /* 0x000fe20004800000 */
[----:B------:R3:W-:Y:S01]  /*4090*/  STL [R1+0x4], R3 ;  /* 0x0000040301007387 */ /* 0x0007e20000100800 */
[----:B------:R-:W-:Y:S03]  /*40a0*/  SEL R81, R81, 0xffffffc0, !P1 ;  /* 0xffffffc051517807 */ /* 0x000fe60004800000 */
[----:B------:R4:W-:Y:S04]  /*40b0*/  STL [R1+0x1c], R2 ;  /* 0x00001c0201007387 */ /* 0x0009e80000100800 */
[----:B------:R-:W4:Y:S01]  /*40c0*/  LDL R82, [R1+0x1c] ;  /* 0x00001c0001527983 */ /* 0x000f220000100800 */
[----:B--2---:R-:W-:Y:S02]  /*40d0*/  F2FP.BF16.F32.PACK_AB R4, R246, R247 ;  /* 0x000000f7f604723e */ /* 0x004fe400000010ff */
[----:B---3--:R-:W-:Y:S02]  /*40e0*/  F2FP.BF16.F32.PACK_AB R3, R98, R245 ;  /* 0x000000f56203723e */ /* 0x008fe400000010ff */
[----:B----4-:R-:W-:Y:S02]  /*40f0*/  LEA R2, R5, UR5, 0x1 ;  /* 0x0000000505027c11 */ /* 0x010fe4000f8e08ff */
[----:B------:R-:W-:Y:S02]  /*4100*/  LOP3.LUT R5, R250, 0xc00, R69, 0xf8, !PT ;  /* 0x00000c00fa057812 */ /* 0x000fe400078ef845 */
[----:B------:R-:W2:Y:S01]  /*4110*/  LDL.LU R250, [R1] ;  /* 0x0000000001fa7983 */ /* 0x000ea20000300800 */
[C---:B------:R-:W-:Y:S01]  /*4120*/  IMAD.IADD R84, R2.reuse, 0x1, R86 ;  /* 0x0000000102547824 */ /* 0x040fe200078e0256 */
[C---:B------:R-:W-:Y:S01]  /*4130*/  IADD3 R83, PT, PT, R2.reuse, 0x20, RZ ;  /* 0x0000002002537810 */ /* 0x040fe20007ffe0ff */
[----:B------:R-:W-:Y:S01]  /*4140*/  @P0 VIADD R83, R2, 0xffffffe0 ;  /* 0xffffffe002530836 */ /* 0x000fe20000000000 */
[----:B------:R-:W-:Y:S02]  /*4150*/  LOP3.LUT P0, R249, R68, 0x2, RZ, 0xc0, !PT ;  /* 0x0000000244f97812 */ /* 0x000fe4000780c0ff */
[----:B------:R-:W-:Y:S01]  /*4160*/  STS [R84], R4 ;  /* 0x0000000454007388 */ /* 0x000fe20000000800 */
[----:B-1----:R-:W-:Y:S02]  /*4170*/  F2FP.BF16.F32.PACK_AB R2, R91, R95 ;  /* 0x0000005f5b02723e */ /* 0x002fe400000010ff */
[----:B------:R-:W-:Y:S01]  /*4180*/  IADD3 R86, PT, PT, R86, R83, RZ ;  /* 0x0000005356567210 */ /* 0x000fe20007ffe0ff */
[----:B------:R1:W-:Y:S02]  /*4190*/  STS [R84+0x400], R3 ;  /* 0x0004000354007388 */ /* 0x0003e40000000800 */
[----:B-1----:R-:W-:Y:S05]  /*41a0*/  F2FP.BF16.F32.PACK_AB R3, R90, R244 ;  /* 0x000000f45a03723e */ /* 0x002fea00000010ff */
[----:B------:R-:W-:Y:S01]  /*41b0*/  STS [R83+0x400], R3 ;  /* 0x0004000353007388 */ /* 0x000fe20000000800 */
[----:B------:R-:W-:Y:S04]  /*41c0*/  LOP3.LUT R0, R82, 0x8, RZ, 0xc0, !PT ;  /* 0x0000000852007812 */ /* 0x000fe800078ec0ff */
[----:B------:R-:W-:Y:S02]  /*41d0*/  LOP3.LUT R248, R80, R0, RZ, 0x3c, !PT ;  /* 0x0000000050f87212 */ /* 0x000fe400078e3cff */
[----:B------:R-:W-:Y:S02]  /*41e0*/  F2FP.BF16.F32.PACK_AB R0, R87, R89 ;  /* 0x000000595700723e */ /* 0x000fe400000010ff */
[----:B------:R-:W-:Y:S04]  /*41f0*/  LOP3.LUT R5, R5, R248, RZ, 0xfc, !PT ;  /* 0x000000f805057212 */ /* 0x000fe800078efcff */
[----:B------:R-:W-:Y:S05]  /*4200*/  LEA R6, R5, UR4, 0x1 ;  /* 0x0000000405067c11 */ /* 0x000fea000f8e08ff */
[----:B------:R-:W-:Y:S01]  /*4210*/  STL [R1+0x8], R6 ;  /* 0x0000080601007387 */ /* 0x000fe20000100800 */
[----:B--2---:R-:W-:Y:S05]  /*4220*/  F2FP.BF16.F32.PACK_AB R4, R252, R250 ;  /* 0x000000fafc04723e */ /* 0x004fea00000010ff */
[----:B------:R-:W-:Y:S04]  /*4230*/  STS [R83], R4 ;  /* 0x0000000453007388 */ /* 0x000fe80000000800 */
[----:B------:R1:W-:Y:S04]  /*4240*/  STS [R86+0x400], R0 ;  /* 0x0004000056007388 */ /* 0x0003e80000000800 */
[----:B------:R-:W-:Y:S04]  /*4250*/  STS [R86], R2 ;  /* 0x0000000256007388 */ /* 0x000fe80000000800 */
[----:B------:R-:W2:Y:S01]  /*4260*/  LDSM.16.M88.4 R16, [R6+0x6000] ;  /* 0x006000000610783b */ /* 0x000ea20000000200 */
[----:B-1----:R-:W-:Y:S07]  /*4270*/  SEL R0, R251, 0xffffffe0, !P0 ;  /* 0xffffffe0fb007807 */ /* 0x002fee0004000000 */
[----:B------:R-:W3:Y:S01]  /*4280*/  LDL R251, [R1+0x8] ;  /* 0x0000080001fb7983 */ /* 0x000ee20000100800 */
[C---:B--2---:R-:W-:Y:S08]  /*4290*/  HMMA.16816.F32.BF16 R4, R16.reuse, R148, RZ ;  /* 0x000000941004723c */ /* 0x044ff000000418ff */
[C---:B------:R-:W-:Y:S08]  /*42a0*/  HMMA.16816.F32.BF16 R8, R16.reuse, R150, RZ ;  /* 0x000000961008723c */ /* 0x040ff000000418ff */
[C---:B------:R-:W-:Y:S08]  /*42b0*/  HMMA.16816.F32.BF16 R12, R16.reuse, R152, RZ ;  /* 0x00000098100c723c */ /* 0x040ff000000418ff */
[----:B------:R-:W-:Y:S01]  /*42c0*/  HMMA.16816.F32.BF16 R16, R16, R154, RZ ;  /* 0x0000009a1010723c */ /* 0x000fe200000418ff */
[C-C-:B---3--:R-:W-:Y:S02]  /*42d0*/  IMAD.IADD R3, R251.reuse, 0x1, R0.reuse ;  /* 0x00000001fb037824 */ /* 0x148fe400078e0200 */
[----:B------:R-:W-:Y:S03]  /*42e0*/  IMAD.IADD R2, R251, 0x1, R81 ;  /* 0x00000001fb027824 */ /* 0x000fe600078e0251 */
[----:B------:R-:W1:Y:S01]  /*42f0*/  LDSM.16.M88.4 R68, [R3+0x6000] ;  /* 0x006000000344783b */ /* 0x000e620000000200 */
[----:B------:R-:W-:Y:S07]  /*4300*/  IMAD.IADD R0, R2, 0x1, R0 ;  /* 0x0000000102007824 */ /* 0x000fee00078e0200 */
[----:B------:R-:W2:Y:S08]  /*4310*/  LDSM.16.M88.4 R72, [R2+0x6000] ;  /* 0x006000000248783b */ /* 0x000eb00000000200 */
[----:B------:R-:W3:Y:S01]  /*4320*/  LDSM.16.M88.4 R76, [R0+0x6000] ;  /* 0x00600000004c783b */ /* 0x000ee20000000200 */
        /* <DEDUP_REMOVED lines=10> */
[C---:B---3--:R-:W-:Y:S08]  /*43d0*/  HMMA.16816.F32.BF16 R4, R76.reuse, R172, R4 ;  /* 0x000000ac4c04723c */ /* 0x048ff00000041804 */
[C---:B------:R-:W-:Y:S08]  /*43e0*/  HMMA.16816.F32.BF16 R8, R76.reuse, R174, R8 ;  /* 0x000000ae4c08723c */ /* 0x040ff00000041808 */
[C---:B------:R-:W-:Y:S08]  /*43f0*/  HMMA.16816.F32.BF16 R12, R76.reuse, R176, R12 ;  /* 0x000000b04c0c723c */ /* 0x040ff0000004180c */
[----:B------:R-:W-:Y:S01]  /*4400*/  HMMA.16816.F32.BF16 R16, R76, R178, R16 ;  /* 0x000000b24c10723c */ /* 0x000fe20000041810 */
[----:B------:R-:W3:Y:S07]  /*4410*/  LDSM.16.M88.4 R76, [R2+0x8000] ;  /* 0x00800000024c783b */ /* 0x000eee0000000200 */
        /* <DEDUP_REMOVED lines=9> */
[----:B------:R2:W4:Y:S07]  /*44b0*/  LDSM.16.M88.4 R72, [R251+0xa000] ;  /* 0x00a00000fb48783b */ /* 0x00052e0000000200 */
[C---:B---3--:R-:W-:Y:S08]  /*44c0*/  HMMA.16816.F32.BF16 R4, R76.reuse, R196, R4 ;  /* 0x000000c44c04723c */ /* 0x048ff00000041804 */
[C---:B------:R-:W-:Y:S08]  /*44d0*/  HMMA.16816.F32.BF16 R8, R76.reuse, R198, R8 ;  /* 0x000000c64c08723c */ /* 0x040ff00000041808 */
[C---:B------:R-:W-:Y:S01]  /*44e0*/  HMMA.16816.F32.BF16 R12, R76.reuse, R200, R12 ;  /* 0x000000c84c0c723c */ /* 0x040fe2000004180c */
[----:B--2---:R-:W-:Y:S07]  /*44f0*/  MOV R251, 0x20 ;  /* 0x0000002000fb7802 */ /* 0x004fee0000000f00 */
[----:B------:R-:W-:Y:S01]  /*4500*/  HMMA.16816.F32.BF16 R16, R76, R202, R16 ;  /* 0x000000ca4c10723c */ /* 0x000fe20000041810 */
[----:B------:R2:W3:Y:S07]  /*4510*/  LDSM.16.M88.4 R76, [R3+0xa000] ;  /* 0x00a00000034c783b */ /* 0x0004ee0000000200 */
[C---:B-1----:R-:W-:Y:S08]  /*4520*/  HMMA.16816.F32.BF16 R4, R68.reuse, R204, R4 ;  /* 0x000000cc4404723c */ /* 0x042ff00000041804 */
[C---:B------:R-:W-:Y:S08]  /*4530*/  HMMA.16816.F32.BF16 R8, R68.reuse, R206, R8 ;  /* 0x000000ce4408723c */ /* 0x040ff00000041808 */
[C---:B------:R-:W-:Y:S01]  /*4540*/  HMMA.16816.F32.BF16 R12, R68.reuse, R208, R12 ;  /* 0x000000d0440c723c */ /* 0x040fe2000004180c */
[----:B--2---:R-:W1:Y:S07]  /*4550*/  S2R R3, SR_TID.X ;  /* 0x0000000000037919 */ /* 0x004e6e0000002100 */
[----:B------:R-:W-:Y:S01]  /*4560*/  HMMA.16816.F32.BF16 R16, R68, R210, R16 ;  /* 0x000000d24410723c */ /* 0x000fe20000041810 */
[----:B------:R2:W3:Y:S07]  /*4570*/  LDSM.16.M88.4 R68, [R2+0xa000] ;  /* 0x00a000000244783b */ /* 0x0004ee0000000200 */
[C---:B----4-:R-:W-:Y:S08]  /*4580*/  HMMA.16816.F32.BF16 R4, R72.reuse, R212, R4 ;  /* 0x000000d44804723c */ /* 0x050ff00000041804 */
[C---:B------:R-:W-:Y:S08]  /*4590*/  HMMA.16816.F32.BF16 R8, R72.reuse, R214, R8 ;  /* 0x000000d64808723c */ /* 0x040ff00000041808 */
[C---:B------:R-:W-:Y:S03]  /*45a0*/  HMMA.16816.F32.BF16 R12, R72.reuse, R216, R12 ;  /* 0x000000d8480c723c */ /* 0x040fe6000004180c */
[----:B-1----:R-:W-:Y:S05]  /*45b0*/  IMAD.SHL.U32 R3, R3, 0x2, RZ ;  /* 0x0000000203037824 */ /* 0x002fea00078e00ff */
[----:B------:R-:W-:Y:S01]  /*45c0*/  HMMA.16816.F32.BF16 R16, R72, R218, R16 ;  /* 0x000000da4810723c */ /* 0x000fe20000041810 */
[----:B------:R1:W4:Y:S02]  /*45d0*/  LDSM.16.M88.4 R72, [R0+0xa000] ;  /* 0x00a000000048783b */ /* 0x0003240000000200 */
[----:B--2---:R-:W-:Y:S05]  /*45e0*/  LOP3.LUT R2, R3, 0x20, RZ, 0xc0, !PT ;  /* 0x0000002003027812 */ /* 0x004fea00078ec0ff */
[C---:B---3--:R-:W-:Y:S08]  /*45f0*/  HMMA.16816.F32.BF16 R4, R76.reuse, R220, R4 ;  /* 0x000000dc4c04723c */ /* 0x048ff00000041804 */
[C---:B------:R-:W-:Y:S08]  /*4600*/  HMMA.16816.F32.BF16 R8, R76.reuse, R222, R8 ;  /* 0x000000de4c08723c */ /* 0x040ff00000041808 */
[C---:B------:R-:W-:Y:S03]  /*4610*/  HMMA.16816.F32.BF16 R12, R76.reuse, R224, R12 ;  /* 0x000000e04c0c723c */ /* 0x040fe6000004180c */
[----:B-1----:R-:W-:Y:S02]  /*4620*/  LOP3.LUT R0, R82, 0x10, RZ, 0xc0, !PT ;  /* 0x0000001052007812 */ /* 0x002fe400078ec0ff */
[----:B------:R-:W1:Y:S03]  /*4630*/  S2R R82, SR_TID.X ;  /* 0x0000000000527919 */ /* 0x000e660000002100 */
[----:B------:R-:W-:Y:S01]  /*4640*/  HMMA.16816.F32.BF16 R16, R76, R226, R16 ;  /* 0x000000e24c10723c */ /* 0x000fe20000041810 */
[----:B------:R-:W2:Y:S07]  /*4650*/  S2R R79, SR_TID.X ;  /* 0x00000000004f7919 */ /* 0x000eae0000002100 */
[C---:B------:R-:W-:Y:S08]  /*4660*/  HMMA.16816.F32.BF16 R4, R68.reuse, R228, R4 ;  /* 0x000000e44404723c */ /* 0x040ff00000041804 */
[C---:B------:R-:W-:Y:S08]  /*4670*/  HMMA.16816.F32.BF16 R8, R68.reuse, R230, R8 ;  /* 0x000000e64408723c */ /* 0x040ff00000041808 */
[C---:B------:R-:W-:Y:S03]  /*4680*/  HMMA.16816.F32.BF16 R12, R68.reuse, R232, R12 ;  /* 0x000000e8440c723c */ /* 0x040fe6000004180c */
[----:B-1----:R-:W-:Y:S05]  /*4690*/  IMAD.SHL.U32 R82, R82, 0x40, RZ ;  /* 0x0000004052527824 */ /* 0x002fea00078e00ff */
[----:B------:R-:W-:Y:S03]  /*46a0*/  HMMA.16816.F32.BF16 R16, R68, R234, R16 ;  /* 0x000000ea4410723c */ /* 0x000fe60000041810 */
[----:B--2---:R-:W-:Y:S02]  /*46b0*/  SHF.R.U32.HI R78, RZ, 0x3, R79 ;  /* 0x00000003ff4e7819 */ /* 0x004fe4000001164f */
[C---:B------:R-:W-:Y:S02]  /*46c0*/  LOP3.LUT R3, R79.reuse, 0x8, RZ, 0xc0, !PT ;  /* 0x000000084f037812 */ /* 0x040fe400078ec0ff */
[----:B------:R-:W-:Y:S01]  /*46d0*/  LOP3.LUT R2, R2, 0x18, R78, 0xf8, !PT ;  /* 0x0000001802027812 */ /* 0x000fe200078ef84e */
[C---:B----4-:R-:W-:Y:S05]  /*46e0*/  HMMA.16816.F32.BF16 R4, R72.reuse, R236, R4 ;  /* 0x000000ec4804723c */ /* 0x050fea0000041804 */
[----:B------:R-:W-:Y:S02]  /*46f0*/  LOP3.LUT R0, R80, R0, R3, 0x1e, !PT ;  /* 0x0000000050007212 */ /* 0x000fe400078e1e03 */
[----:B------:R-:W-:Y:S01]  /*4700*/  LOP3.LUT R2, R2, 0x1c0, R82, 0xf8, !PT ;  /* 0x000001c002027812 */ /* 0x000fe200078ef852 */
[C---:B------:R-:W-:Y:S03]  /*4710*/  HMMA.16816.F32.BF16 R8, R72.reuse, R238, R8 ;  /* 0x000000ee4808723c */ /* 0x040fe60000041808 */
[----:B------:R-:W-:Y:S02]  /*4720*/  SHF.L.U32 R79, R79, 0x5, RZ ;  /* 0x000000054f4f7819 */ /* 0x000fe400000006ff */
[----:B------:R-:W-:Y:S02]  /*4730*/  LOP3.LUT R2, R2, 0x38, R92, 0x78, !PT ;  /* 0x0000003802027812 */ /* 0x000fe400078e785c */
[----:B------:R-:W-:Y:S01]  /*4740*/  LOP3.LUT R0, R0, 0x200, R79, 0xf8, !PT ;  /* 0x0000020000007812 */ /* 0x000fe200078ef84f */
        /* <DEDUP_REMOVED lines=39> */
[----:B------:R-:W3:Y:S01]  /*49c0*/  S2R R250, SR_TID.X ;  /* 0x0000000000fa7919 */ /* 0x000ee20000002100 */
[----:B------:R-:W-:Y:S02]  /*49d0*/  F2FP.BF16.F32.PACK_AB R5, R5, R14 ;  /* 0x0000000e0505723e */ /* 0x000fe400000010ff */
[----:B-1----:R-:W-:Y:S02]  /*49e0*/  F2FP.BF16.F32.PACK_AB R4, R9, R8 ;  /* 0x000000080904723e */ /* 0x002fe400000010ff */
[----:B------:R-:W-:Y:S02]  /*49f0*/  LOP3.LUT R2, R2, 0x200, R82, 0xf8, !PT ;  /* 0x0000020002027812 */ /* 0x000fe400078ef852 */
[----:B--2---:R-:W-:Y:S01]  /*4a00*/  F2FP.BF16.F32.PACK_AB R3, R11, R10 ;  /* 0x0000000a0b03723e */ /* 0x004fe200000010ff */
[----:B------:R1:W-:Y:S01]  /*4a10*/  STS [R84+-0x2000], R4 ;  /* 0xffe0000454007388 */ /* 0x0003e20000000800 */
[C---:B------:R-:W-:Y:S02]  /*4a20*/  LEA R252, R0.reuse, UR4, 0x1 ;  /* 0x0000000400fc7c11 */ /* 0x040fe4000f8e08ff */
[----:B------:R-:W-:Y:S01]  /*4a30*/  LEA R92, R0, UR5, 0x1 ;  /* 0x00000005005c7c11 */ /* 0x000fe2000f8e08ff */
[----:B------:R2:W-:Y:S01]  /*4a40*/  STS [R84+-0x1c00], R3 ;  /* 0xffe4000354007388 */ /* 0x0005e20000000800 */
[----:B------:R-:W-:Y:S03]  /*4a50*/  LEA R0, R2, UR4, 0x1 ;  /* 0x0000000402007c11 */ /* 0x000fe6000f8e08ff */
[----:B------:R-:W-:Y:S01]  /*4a60*/  STS [R83+-0x2000], R6 ;  /* 0xffe0000653007388 */ /* 0x000fe20000000800 */
[----:B------:R-:W-:Y:S03]  /*4a70*/  IMAD.IADD R92, R81, 0x1, R92 ;  /* 0x00000001515c7824 */ /* 0x000fe600078e025c */
[----:B------:R-:W-:Y:S01]  /*4a80*/  STS [R83+-0x1c00], R5 ;  /* 0xffe4000553007388 */ /* 0x000fe20000000800 */
[----:B------:R-:W4:Y:S01]  /*4a90*/  S2R R2, SR_TID.X ;  /* 0x0000000000027919 */ /* 0x000f220000002100 */
[----:B---3--:R-:W-:Y:S01]  /*4aa0*/  IMAD.SHL.U32 R250, R250, 0x40, RZ ;  /* 0x00000040fafa7824 */ /* 0x008fe200078e00ff */
[----:B-1----:R-:W-:Y:S02]  /*4ab0*/  F2FP.BF16.F32.PACK_AB R4, R17, R16 ;  /* 0x000000101104723e */ /* 0x002fe400000010ff */
[----:B--2---:R-:W-:Y:S03]  /*4ac0*/  F2FP.BF16.F32.PACK_AB R3, R19, R18 ;  /* 0x000000121303723e */ /* 0x004fe600000010ff */
[----:B------:R-:W-:Y:S01]  /*4ad0*/  STS [R86+-0x2000], R4 ;  /* 0xffe0000456007388 */ /* 0x000fe20000000800 */
[----:B------:R-:W-:Y:S03]  /*4ae0*/  LOP3.LUT R250, R250, 0x200, RZ, 0xc0, !PT ;  /* 0x00000200fafa7812 */ /* 0x000fe600078ec0ff */
[----:B------:R-:W-:Y:S01]  /*4af0*/  STS [R86+-0x1c00], R3 ;  /* 0xffe4000356007388 */ /* 0x000fe20000000800 */
[----:B------:R-:W-:Y:S01]  /*4b00*/  BAR.SYNC.DEFER_BLOCKING 0x0 ;  /* 0x0000000000007b1d */ /* 0x000fe20000010000 */
[----:B----4-:R-:W-:Y:S04]  /*4b10*/  SHF.L.U32 R2, R2, 0x5, RZ ;  /* 0x0000000502027819 */ /* 0x010fe800000006ff */
[----:B------:R-:W-:Y:S04]  /*4b20*/  LOP3.LUT R2, R250, 0x400, R2, 0xf8, !PT ;  /* 0x00000400fa027812 */ /* 0x000fe800078ef802 */
[----:B------:R-:W-:Y:S04]  /*4b30*/  LOP3.LUT R2, R2, R248, RZ, 0xfc, !PT ;  /* 0x000000f802027212 */ /* 0x000fe800078efcff */
[----:B------:R-:W-:Y:S01]  /*4b40*/  LEA R2, R2, UR4, 0x1 ;  /* 0x0000000402027c11 */ /* 0x000fe2000f8e08ff */
[----:B------:R-:W-:Y:S08]  /*4b50*/  LDSM.16.MT88.4 R4, [R252+0x14000] ;  /* 0x01400000fc04783b */ /* 0x000ff00000004200 */
[----:B------:R-:W1:Y:S08]  /*4b60*/  LDSM.16.MT88.4 R8, [R0+0x6000] ;  /* 0x006000000008783b */ /* 0x000e700000004200 */
[----:B------:R-:W2:Y:S08]  /*4b70*/  LDSM.16.MT88.4 R12, [R92] ;  /* 0x000000005c0c783b */ /* 0x000eb00000004200 */
[----:B------:R-:W3:Y:S08]  /*4b80*/  LDSM.16.MT88.4 R16, [R0+0x8000] ;  /* 0x008000000010783b */ /* 0x000ef00000004200 */
[----:B------:R-:W4:Y:S08]  /*4b90*/  LDSM.16.MT88.4 R68, [R0+0xa000] ;  /* 0x00a000000044783b */ /* 0x000f300000004200 */
[----:B------:R-:W-:Y:S01]  /*4ba0*/  LDSM.16.MT88.4 R72, [R252+0x14800] ;  /* 0x01480000fc48783b */ /* 0x000fe20000004200 */
[-C--:B-1----:R-:W-:Y:S07]  /*4bb0*/  HMMA.16816.F32.BF16 R20, R4, R8.reuse, R20 ;  /* 0x000000080414723c */ /* 0x082fee0000041814 */
[----:B------:R-:W1:Y:S01]  /*4bc0*/  LDSM.16.MT88.4 R76, [R0+0x6800] ;  /* 0x00680000004c783b */ /* 0x000e620000004200 */
[C---:B--2---:R-:W-:Y:S07]  /*4bd0*/  HMMA.16816.F32.BF16 R24, R12.reuse, R8, R24 ;  /* 0x000000080c18723c */ /* 0x044fee0000041818 */
[----:B------:R-:W2:Y:S01]  /*4be0*/  LDSM.16.MT88.4 R80, [R92+0x800] ;  /* 0x000800005c50783b */ /* 0x000ea20000004200 */
[-C--:B------:R-:W-:Y:S07]  /*4bf0*/  HMMA.16816.F32.BF16 R28, R12, R10.reuse, R28 ;  /* 0x0000000a0c1c723c */ /* 0x080fee000004181c */
[----:B------:R-:W2:Y:S01]  /*4c00*/  LDSM.16.MT88.4 R84, [R0+0x8800] ;  /* 0x008800000054783b */ /* 0x000ea20000004200 */
[C---:B------:R-:W-:Y:S07]  /*4c10*/  HMMA.16816.F32.BF16 R32, R4.reuse, R10, R32 ;  /* 0x0000000a0420723c */ /* 0x040fee0000041820 */
[----:B------:R-:W2:Y:S01]  /*4c20*/  LDSM.16.MT88.4 R8, [R0+0xa800] ;  /* 0x00a800000008783b */ /* 0x000ea20000004200 */
[-C--:B---3--:R-:W-:Y:S07]  /*4c30*/  HMMA.16816.F32.BF16 R36, R4, R16.reuse, R36 ;  /* 0x000000100424723c */ /* 0x088fee0000041824 */
[----:B------:R-:W-:Y:S01]  /*4c40*/  LDSM.16.MT88.4 R88, [R0+0x7800] ;  /* 0x007800000058783b */ /* 0x000fe20000004200 */
[C---:B------:R-:W-:Y:S07]  /*4c50*/  HMMA.16816.F32.BF16 R40, R12.reuse, R16, R40 ;  /* 0x000000100c28723c */ /* 0x040fee0000041828 */
[----:B------:R-:W-:Y:S01]  /*4c60*/  LDSM.16.MT88.4 R96, [R0+0x9800] ;  /* 0x009800000060783b */ /* 0x000fe20000004200 */
[-C--:B------:R-:W-:Y:S07]  /*4c70*/  HMMA.16816.F32.BF16 R44, R12, R18.reuse, R44 ;  /* 0x000000120c2c723c */ /* 0x080fee000004182c */
[----:B------:R-:W-:Y:S01]  /*4c80*/  LDSM.16.MT88.4 R244, [R0+0xb800] ;  /* 0x00b8000000f4783b */ /* 0x000fe20000004200 */
[C---:B------:R-:W-:Y:S07]  /*4c90*/  HMMA.16816.F32.BF16 R48, R4.reuse, R18, R48 ;  /* 0x000000120430723c */ /* 0x040fee0000041830 */
[----:B------:R-:W-:Y:S01]  /*4ca0*/  LDSM.16.MT88.4 R16, [R92+0x1000] ;  /* 0x001000005c10783b */ /* 0x000fe20000004200 */
[-C--:B----4-:R-:W-:Y:S07]  /*4cb0*/  HMMA.16816.F32.BF16 R52, R4, R68.reuse, R52 ;  /* 0x000000440434723c */ /* 0x090fee0000041834 */
[----:B------:R-:W-:Y:S01]  /*4cc0*/  LDSM.16.MT88.4 R92, [R92+0x1800] ;  /* 0x001800005c5c783b */ /* 0x000fe20000004200 */
[C---:B------:R-:W-:Y:S08]  /*4cd0*/  HMMA.16816.F32.BF16 R56, R12.reuse, R68, R56 ;  /* 0x000000440c38723c */ /* 0x040ff00000041838 */
[-C--:B------:R-:W-:Y:S01]  /*4ce0*/  HMMA.16816.F32.BF16 R60, R12, R70.reuse, R60 ;  /* 0x000000460c3c723c */ /* 0x080fe2000004183c */
[----:B------:R-:W-:Y:S07]  /*4cf0*/  LDSM.16.MT88.4 R12, [R0+0x7000] ;  /* 0x00700000000c783b */ /* 0x000fee0000004200 */
[----:B------:R-:W-:Y:S01]  /*4d00*/  HMMA.16816.F32.BF16 R64, R4, R70, R64 ;  /* 0x000000460440723c */ /* 0x000fe20000041840 */
[----:B------:R-:W3:Y:S07]  /*4d10*/  LDSM.16.MT88.4 R4, [R252+0x15000] ;  /* 0x01500000fc04783b */ /* 0x000eee0000004200 */
[-C--:B-1----:R-:W-:Y:S01]  /*4d20*/  HMMA.16816.F32.BF16 R20, R72, R76.reuse, R20 ;  /* 0x0000004c4814723c */ /* 0x082fe20000041814 */
[----:B------:R-:W1:Y:S07]  /*4d30*/  LDSM.16.MT88.4 R68, [R0+0x9000] ;  /* 0x009000000044783b */ /* 0x000e6e0000004200 */
        /* <DEDUP_REMOVED lines=12> */
[-C--:B------:R-:W-:Y:S08]  /*4e00*/  HMMA.16816.F32.BF16 R60, R80, R10.reuse, R60 ;  /* 0x0000000a503c723c */ /* 0x080ff0000004183c */
[----:B------:R-:W-:Y:S08]  /*4e10*/  HMMA.16816.F32.BF16 R64, R72, R10, R64 ;  /* 0x0000000a4840723c */ /* 0x000ff00000041840 */
        /* <DEDUP_REMOVED lines=8> */
[-C--:B--2---:R-:W-:Y:S08]  /*4ea0*/  HMMA.16816.F32.BF16 R52, R4, R76.reuse, R52 ;  /* 0x0000004c0434723c */ /* 0x084ff00000041834 */
[C---:B------:R-:W-:Y:S08]  /*4eb0*/  HMMA.16816.F32.BF16 R56, R16.reuse, R76, R56 ;  /* 0x0000004c1038723c */ /* 0x040ff00000041838 */
[-C--:B------:R-:W-:Y:S08]  /*4ec0*/  HMMA.16816.F32.BF16 R60, R16, R78.reuse, R60 ;  /* 0x0000004e103c723c */ /* 0x080ff0000004183c */
[----:B------:R-:W-:Y:S08]  /*4ed0*/  HMMA.16816.F32.BF16 R64, R4, R78, R64 ;  /* 0x0000004e0440723c */ /* 0x000ff00000041840 */
        /* <DEDUP_REMOVED lines=15> */
[----:B------:R-:W-:Y:S01]  /*4fd0*/  IADD3 R4, P0, PT, RZ, -UR31, RZ ;  /* 0x8000001fff047c10 */ /* 0x000fe2000ff1e0ff */
[----:B------:R-:W1:Y:S04]  /*4fe0*/  S2R R82, SR_TID.X ;  /* 0x0000000000527919 */ /* 0x000e680000002100 */
[----:B------:R-:W-:Y:S05]  /*4ff0*/  IMAD.X R3, RZ, RZ, ~UR16, P0 ;  /* 0x80000010ff037e24 */ /* 0x000fea00080e06ff */
[----:B------:R-:W-:Y:S04]  /*5000*/  SHF.R.S64 R4, R4, 0x1f, R3 ;  /* 0x0000001f04047819 */ /* 0x000fe80000001003 */
[----:B--2---:R-:W-:Y:S01]  /*5010*/  IADD3 R7, P0, PT, R8, R4, RZ ;  /* 0x0000000408077210 */ /* 0x004fe20007f1e0ff */
[----:B-1----:R-:W-:Y:S02]  /*5020*/  IMAD.SHL.U32 R83, R82, 0x8, RZ ;  /* 0x0000000852537824 */ /* 0x002fe400078e00ff */
[----:B------:R-:W-:Y:S01]  /*5030*/  IMAD.U32 R4, RZ, RZ, UR45 ;  /* 0x0000002dff047e24 */ /* 0x000fe2000f8e00ff */
[----:B------:R-:W-:Y:S01]  /*5040*/  LEA.HI.X.SX32 R6, R3, R9, 0x1, P0 ;  /* 0x0000000903067211 */ /* 0x000fe200000f0eff */
[----:B------:R-:W-:Y:S01]  /*5050*/  IMAD.MOV.U32 R10, RZ, RZ, R7 ;  /* 0x000000ffff0a7224 */ /* 0x000fe200078e0007 */
[----:B------:R-:W-:Y:S01]  /*5060*/  LOP3.LUT R5, R83, 0x1f8, RZ, 0xc0, !PT ;  /* 0x000001f853057812 */ /* 0x000fe200078ec0ff */
[----:B------:R-:W-:Y:S01]  /*5070*/  IMAD.U32 R9, RZ, RZ, UR45 ;  /* 0x0000002dff097e24 */ /* 0x000fe2000f8e00ff */
[----:B------:R-:W-:Y:S01]  /*5080*/  LEA R4, P0, R4, R7, 0x1 ;  /* 0x0000000704047211 */ /* 0x000fe200078008ff */
[----:B------:R-:W-:Y:S01]  /*5090*/  IMAD.MOV.U32 R11, RZ, RZ, R6 ;  /* 0x000000ffff0b7224 */ /* 0x000fe200078e0006 */
[----:B------:R-:W-:Y:S01]  /*50a0*/  LOP3.LUT R5, R5, 0x38, R82, 0x78, !PT ;  /* 0x0000003805057812 */ /* 0x000fe200078e7852 */
[----:B------:R-:W-:Y:S03]  /*50b0*/  IMAD.U32 R8, RZ, RZ, UR53 ;  /* 0x00000035ff087e24 */ /* 0x000fe6000f8e00ff */
        /* <DEDUP_REMOVED lines=14> */
.L_x_267:
[----:B------:R2:W-:Y:S01]  /*51a0*/  STL.64 [R1+0xb8], R46 ;  /* 0x0000b82e01007387 */ /* 0x0005e20000100a00 */
[----:B------:R-:W-:Y:S02]  /*51b0*/  ISETP.NE.AND P0, PT, R249, RZ, PT ;  /* 0x000000fff900720c */ /* 0x000fe40003f05270 */
[----:B------:R-:W-:Y:S01]  /*51c0*/  PLOP3.LUT P1, PT, PT, PT, UP0, 0x80, 0x8 ;  /* 0x000000000008781c */ /* 0x000fe20003f2f008 */
[----:B------:R-:W-:Y:S04]  /*51d0*/  LDSM.16.M88.4 R96, [R2+0x12000] ;  /* 0x012000000260783b */ /* 0x000fe80000000200 */
[----:B------:R-:W3:Y:S04]  /*51e0*/  LDSM.16.MT88.4 R16, [R0+0xc000] ;  /* 0x00c000000010783b */ /* 0x000ee80000004200 */
[----:B------:R-:W4:Y:S04]  /*51f0*/  LDSM.16.M88.4 R92, [R2+0x13000] ;  /* 0x01300000025c783b */ /* 0x000f280000000200 */
[----:B------:R-:W4:Y:S04]  /*5200*/  LDSM.16.MT88.4 R80, [R0+0xe000] ;  /* 0x00e000000050783b */ /* 0x000f280000004200 */
[----:B------:R-:W4:Y:S04]  /*5210*/  LDSM.16.MT88.4 R244, [R0+0x10000] ;  /* 0x0100000000f4783b */ /* 0x000f280000004200 */
[----:B--2---:R-:W2:Y:S01]  /*5220*/  LDL.LU R46, [R1+0x4] ;  /* 0x00000400012e7983 */ /* 0x004ea20000300800 */
[----:B------:R-:W-:Y:S03]  /*5230*/  SEL R47, R251, 0xffffffe0, !P0 ;  /* 0xffffffe0fb2f7807 */ /* 0x000fe60004000000 */
[----:B------:R-:W-:Y:S02]  /*5240*/  STL.64 [R1+0xb0], R44 ;  /* 0x0000b02c01007387 */ /* 0x000fe40000100a00 */
[----:B-1----:R-:W-:Y:S02]  /*5250*/  IMAD.IADD R3, R47, 0x1, R2 ;  /* 0x000000012f037824 */ /* 0x002fe400078e0202 */
[----:B------:R-:W-:Y:S04]  /*5260*/  STL.64 [R1+0xa8], R42 ;  /* 0x0000a82a01007387 */ /* 0x000fe80000100a00 */
[----:B------:R-:W-:Y:S04]  /*5270*/  STL.64 [R1+0xa0], R40 ;  /* 0x0000a02801007387 */ /* 0x000fe80000100a00 */
[----:B------:R-:W-:Y:S04]  /*5280*/  STL.64 [R1+0x98], R38 ;  /* 0x0000982601007387 */ /* 0x000fe80000100a00 */
[----:B------:R-:W-:Y:S01]  /*5290*/  STL.64 [R1+0x90], R36 ;  /* 0x0000902401007387 */ /* 0x000fe20000100a00 */
[-C--:B---3--:R-:W-:Y:S03]  /*52a0*/  HMMA.16816.F32.BF16 R4, R96, R16.reuse, RZ ;  /* 0x000000106004723c */ /* 0x088fe600000418ff */
[----:B------:R-:W-:Y:S04]  /*52b0*/  STL.64 [R1+0x88], R34 ;  /* 0x0000882201007387 */ /* 0x000fe80000100a00 */
[----:B------:R-:W-:Y:S01]  /*52c0*/  STL.64 [R1+0x80], R32 ;  /* 0x0000802001007387 */ /* 0x000fe20000100a00 */
[C---:B----4-:R-:W-:Y:S03]  /*52d0*/  HMMA.16816.F32.BF16 R8, R92.reuse, R16, RZ ;  /* 0x000000105c08723c */ /* 0x050fe600000418ff */
[----:B------:R-:W-:Y:S04]  /*52e0*/  STL.64 [R1+0x78], R30 ;  /* 0x0000781e01007387 */ /* 0x000fe80000100a00 */
[----:B------:R-:W-:Y:S01]  /*52f0*/  STL.64 [R1+0x70], R28 ;  /* 0x0000701c01007387 */ /* 0x000fe20000100a00 */
[-C--:B------:R-:W-:Y:S03]  /*5300*/  HMMA.16816.F32.BF16 R12, R92, R18.reuse, RZ ;  /* 0x000000125c0c723c */ /* 0x080fe600000418ff */
[----:B------:R-:W-:Y:S04]  /*5310*/  STL.64 [R1+0x68], R26 ;  /* 0x0000681a01007387 */ /* 0x000fe80000100a00 */
[----:B------:R-:W-:Y:S01]  /*5320*/  STL.64 [R1+0x60], R24 ;  /* 0x0000601801007387 */ /* 0x000fe20000100a00 */
[C---:B------:R-:W-:Y:S03]  /*5330*/  HMMA.16816.F32.BF16 R16, R96.reuse, R18, RZ ;  /* 0x000000126010723c */ /* 0x040fe600000418ff */
[----:B------:R-:W-:Y:S04]  /*5340*/  STL.64 [R1+0x58], R22 ;  /* 0x0000581601007387 */ /* 0x000fe80000100a00 */
[----:B------:R1:W-:Y:S01]  /*5350*/  STL.64 [R1+0x50], R20 ;  /* 0x0000501401007387 */ /* 0x0003e20000100a00 */
[-C--:B------:R-:W-:Y:S03]  /*5360*/  HMMA.16816.F32.BF16 R68, R96, R80.reuse, RZ ;  /* 0x000000506044723c */ /* 0x080fe600000418ff */
[----:B------:R-:W-:Y:S04]  /*5370*/  LDSM.16.M88.4 R248, [R3+0x12000] ;  /* 0x0120000003f8783b */ /* 0x000fe80000000200 */
[----:B------:R-:W3:Y:S01]  /*5380*/  LDSM.16.MT88.4 R32, [R0+0xc800] ;  /* 0x00c800000020783b */ /* 0x000ee20000004200 */
[C---:B------:R-:W-:Y:S03]  /*5390*/  HMMA.16816.F32.BF16 R72, R92.reuse, R80, RZ ;  /* 0x000000505c48723c */ /* 0x040fe600000418ff */
[----:B------:R4:W3:Y:S04]  /*53a0*/  LDSM.16.M88.4 R36, [R3+0x13000] ;  /* 0x013000000324783b */ /* 0x0008e80000000200 */
[----:B------:R-:W-:Y:S01]  /*53b0*/  LDSM.16.MT88.4 R40, [R0+0x10800] ;  /* 0x010800000028783b */ /* 0x000fe20000004200 */
[-C--:B------:R-:W-:Y:S03]  /*53c0*/  HMMA.16816.F32.BF16 R76, R92, R82.reuse, RZ ;  /* 0x000000525c4c723c */ /* 0x080fe600000418ff */
[----:B------:R-:W-:Y:S04]  /*53d0*/  LDSM.16.MT88.4 R28, [R0+0xd000] ;  /* 0x00d00000001c783b */ /* 0x000fe80000004200 */
[----:B------:R-:W-:Y:S01]  /*53e0*/  LDSM.16.MT88.4 R24, [R0+0x11000] ;  /* 0x011000000018783b */ /* 0x000fe20000004200 */
[C---:B------:R-:W-:Y:S03]  /*53f0*/  HMMA.16816.F32.BF16 R80, R96.reuse, R82, RZ ;  /* 0x000000526050723c */ /* 0x040fe600000418ff */
[----:B-1----:R-:W2:Y:S05]  /*5400*/  LDL.LU.64 R20, [R1+0x30] ;  /* 0x0000300001147983 */ /* 0x002eaa0000300a00 */
[-C--:B------:R-:W-:Y:S01]  /*5410*/  HMMA.16816.F32.BF16 R84, R96, R244.reuse, RZ ;  /* 0x000000f46054723c */ /* 0x080fe200000418ff */
[C---:B----4-:R-:W-:Y:S02]  /*5420*/  VIADD R3, R2.reuse, 0x12000 ;  /* 0x0001200002037836 */ /* 0x050fe40000000000 */
[----:B------:R-:W-:Y:S05]  /*5430*/  VIADD R2, R2, 0x12040 ;  /* 0x0001204002027836 */ /* 0x000fea0000000000 */
[C---:B------:R-:W-:Y:S08]  /*5440*/  HMMA.16816.F32.BF16 R88, R92.reuse, R244, RZ ;  /* 0x000000f45c58723c */ /* 0x040ff000000418ff */
[-C--:B------:R-:W-:Y:S08]  /*5450*/  HMMA.16816.F32.BF16 R92, R92, R246.reuse, RZ ;  /* 0x000000f65c5c723c */ /* 0x080ff000000418ff */
[----:B------:R-:W-:Y:S01]  /*5460*/  HMMA.16816.F32.BF16 R96, R96, R246, RZ ;  /* 0x000000f66060723c */ /* 0x000fe200000418ff */
[----:B------:R-:W1:Y:S07]  /*5470*/  LDSM.16.MT88.4 R244, [R0+0xe800] ;  /* 0x00e8000000f4783b */ /* 0x000e6e0000004200 */
        /* <DEDUP_REMOVED lines=8> */
[-C--:B------:R-:W-:Y:S08]  /*5500*/  HMMA.16816.F32.BF16 R84, R248, R40.reuse, R84 ;  /* 0x00000028f854723c */ /* 0x080ff00000041854 */
[C---:B------:R-:W-:Y:S01]  /*5510*/  HMMA.16816.F32.BF16 R88, R36.reuse, R40, R88 ;  /* 0x000000282458723c */ /* 0x040fe20000041858 */
[----:B------:R-:W3:Y:S01]  /*5520*/  LDL R41, [R1+0x2c] ;  /* 0x00002c0001297983 */ /* 0x000ee20000100800 */
[----:B------:R-:W1:Y:S06]  /*5530*/  S2R R40, SR_TID.X ;  /* 0x0000000000287919 */ /* 0x000e6c0000002100 */
[-C--:B------:R-:W-:Y:S08]  /*5540*/  HMMA.16816.F32.BF16 R92, R36, R42.reuse, R92 ;  /* 0x0000002a245c723c */ /* 0x080ff0000004185c */
[----:B------:R-:W-:Y:S01]  /*5550*/  HMMA.16816.F32.BF16 R96, R248, R42, R96 ;  /* 0x0000002af860723c */ /* 0x000fe20000041860 */
[----:B------:R-:W-:Y:S03]  /*5560*/  LDSM.16.MT88.4 R248, [R0+0xf000] ;  /* 0x00f0000000f8783b */ /* 0x000fe60000004200 */
[----:B-1----:R-:W-:Y:S02]  /*5570*/  SHF.R.U32.HI R40, RZ, 0x2, R40 ;  /* 0x00000002ff287819 */ /* 0x002fe40000011628 */
[----:B--2---:R-:W-:Y:S11]  /*5580*/  ISETP.NE.AND P0, PT, R46, RZ, PT ;  /* 0x000000ff2e00720c */ /* 0x004ff60003f05270 */
[----:B------:R-:W-:Y:S02]  /*5590*/  @!UPT UIADD3 URZ, UPT, UPT, URZ, URZ, URZ ;  /* 0x000000fffffff290 */ /* 0x000fe4000fffe0ff */
[----:B------:R-:W-:Y:S05]  /*55a0*/  @P0 VIADD R2, R3, 0xffffffc0 ;  /* 0xffffffc003020836 */ /* 0x000fea0000000000 */
[----:B------:R-:W1:Y:S04]  /*55b0*/  LDSM.16.M88.4 R244, [R2] ;  /* 0x0000000002f4783b */ /* 0x000e680000000200 */
[----:B------:R2:W4:Y:S02]  /*55c0*/  LDSM.16.M88.4 R32, [R2+0x1000] ;  /* 0x001000000220783b */ /* 0x0005240000000200 */
[----:B--2---:R-:W-:Y:S05]  /*55d0*/  IMAD.IADD R2, R47, 0x1, R2 ;  /* 0x000000012f027824 */ /* 0x004fea00078e0202 */
[----:B------:R-:W-:Y:S01]  /*55e0*/  LDSM.16.M88.4 R44, [R2+0x1000] ;  /* 0x00100000022c783b */ /* 0x000fe20000000200 */
[-C--:B-1----:R-:W-:Y:S08]  /*55f0*/  HMMA.16816.F32.BF16 R4, R244, R28.reuse, R4 ;  /* 0x0000001cf404723c */ /* 0x082ff00000041804 */
[C---:B----4-:R-:W-:Y:S08]  /*5600*/  HMMA.16816.F32.BF16 R8, R32.reuse, R28, R8 ;  /* 0x0000001c2008723c */ /* 0x050ff00000041808 */
        /* <DEDUP_REMOVED lines=22> */
[----:B------:R-:W-:Y:S01]  /*5770*/  LEA R3, P0, R2, R20, 0x2 ;  /* 0x0000001402037211 */ /* 0x000fe200078010ff */
[----:B------:R-:W-:Y:S03]  /*5780*/  IMAD.SHL.U32 R20, R34, 0x8, RZ ;  /* 0x0000000822147824 */ /* 0x000fe600078e00ff */
[-C--:B---3--:R-:W-:Y:S03]  /*5790*/  HMMA.16816.F32.BF16 R68, R248, R244.reuse, R68 ;  /* 0x000000f4f844723c */ /* 0x088fe60000041844 */
        /* <DEDUP_REMOVED lines=193> */
[----:B-1----:R-:W-:Y:S04]  /*63b0*/  IMAD.SHL.U32 R249, R249, 0x20, RZ ;  /* 0x00000020f9f97824 */ /* 0x002fe800078e00ff */
        /* <DEDUP_REMOVED lines=22> */
[C---:B------:R-:W-:Y:S04]  /*6520*/  HMMA.16816.F32.BF16 R136, R80.reuse, R8, R136 ;  /* 0x000000085088723c */ /* 0x040fe80000041888 */
[----:B------:R-:W-:Y:S04]  /*6530*/  LOP3.LUT R8, R251, 0x1f8, RZ, 0xc0, !PT ;  /* 0x000001f8fb087812 */ /* 0x000fe800078ec0ff */
[-C--:B------:R-:W-:Y:S01]  /*6540*/  HMMA.16816.F32.BF16 R140, R80, R10.reuse, R140 ;  /* 0x0000000a508c723c */ /* 0x080fe2000004188c */
[----:B------:R-:W3:Y:S02]  /*6550*/  LDSM.16.MT88.4 R80, [R0+0x3800] ;  /* 0x003800000050783b */ /* 0x000ee40000004200 */
[----:B------:R-:W-:Y:S04]  /*6560*/  LOP3.LUT R8, R8, 0x38, R250, 0x78, !PT ;  /* 0x0000003808087812 */ /* 0x000fe800078e78fa */
[----:B------:R-:W-:Y:S01]  /*6570*/  LOP3.LUT R8, R8, 0x1e00, R251, 0xf8, !PT ;  /* 0x00001e0008087812 */ /* 0x000fe200078ef8fb */
[----:B------:R-:W-:Y:S04]  /*6580*/  HMMA.16816.F32.BF16 R144, R72, R10, R144 ;  /* 0x0000000a4890723c */ /* 0x000fe80000041890 */
[----:B------:R-:W-:Y:S04]  /*6590*/  LEA R8, R8, UR4, 0x1 ;  /* 0x0000000408087c11 */ /* 0x000fe8000f8e08ff */
        /* <DEDUP_REMOVED lines=8> */
[-C--:B----4-:R-:W-:Y:S08]  /*6620*/  HMMA.16816.F32.BF16 R132, R4, R76.reuse, R132 ;  /* 0x0000004c0484723c */ /* 0x090ff00000041884 */
[C---:B------:R-:W-:Y:S08]  /*6630*/  HMMA.16816.F32.BF16 R136, R16.reuse, R76, R136 ;  /* 0x0000004c1088723c */ /* 0x040ff00000041888 */
[-C--:B------:R-:W-:Y:S08]  /*6640*/  HMMA.16816.F32.BF16 R140, R16, R78.reuse, R140 ;  /* 0x0000004e108c723c */ /* 0x080ff0000004188c */
[----:B------:R-:W-:Y:S04]  /*6650*/  HMMA.16816.F32.BF16 R144, R4, R78, R144 ;  /* 0x0000004e0490723c */ /* 0x000fe80000041890 */
[----:B------:R-:W-:Y:S04]  /*6660*/  LOP3.LUT R6, R249, 0x400, RZ, 0xc0, !PT ;  /* 0x00000400f9067812 */ /* 0x000fe800078ec0ff */
[-C--:B------:R-:W-:Y:S08]  /*6670*/  HMMA.16816.F32.BF16 R100, R84, R88.reuse, R100 ;  /* 0x000000585464723c */ /* 0x080ff00000041864 */
[C---:B------:R-:W-:Y:S08]  /*6680*/  HMMA.16816.F32.BF16 R104, R92.reuse, R88, R104 ;  /* 0x000000585c68723c */ /* 0x040ff00000041868 */
[-C--:B------:R-:W-:Y:S08]  /*6690*/  HMMA.16816.F32.BF16 R108, R92, R90.reuse, R108 ;  /* 0x0000005a5c6c723c */ /* 0x080ff0000004186c */
[C---:B------:R-:W-:Y:S08]  /*66a0*/  HMMA.16816.F32.BF16 R112, R84.reuse, R90, R112 ;  /* 0x0000005a5470723c */ /* 0x040ff00000041870 */
[-C--:B---3--:R-:W-:Y:S08]  /*66b0*/  HMMA.16816.F32.BF16 R116, R84, R80.reuse, R116 ;  /* 0x000000505474723c */ /* 0x088ff00000041874 */
        /* <DEDUP_REMOVED lines=34> */
.L_x_268:
[----:B------:R-:W-:Y:S02]  /*68e0*/  UISETP.GT.AND UP0, UPT, UR52, UR49, UPT ;  /* 0x000000313400728c */ /* 0x000fe4000bf04270 */
[----:B------:R-:W-:Y:S07]  /*68f0*/  UIADD3 UR52, UPT, UPT, UR52, -0x1, URZ ;  /* 0xffffffff34347890 */ /* 0x000fee000fffe0ff */
[----:B------:R-:W-:Y:S05]  /*6900*/  BRA.U UP0, `(.L_x_269) ;  /* 0xffffffc500707547 */ /* 0x000fea000b83ffff */
[----:B------:R-:W2:Y:S01]  /*6910*/  S2R R0, SR_TID.X ;  /* 0x0000000000007919 */ /* 0x000ea20000002100 */
[----:B------:R-:W-:Y:S01]  /*6920*/  SHF.R.U32.HI R72, RZ, 0x3, R250 ;  /* 0x00000003ff487819 */ /* 0x000fe200000116fa */
[----:B------:R-:W3:Y:S01]  /*6930*/  LDCU UR8, c[0x0][0x500] ;  /* 0x0000a000ff0877ac */ /* 0x000ee20008000800 */
[C---:B-1----:R-:W-:Y:S01]  /*6940*/  IMAD.SHL.U32 R3, R250.reuse, 0x2, RZ ;  /* 0x00000002fa037824 */ /* 0x042fe200078e00ff */
        /* <DEDUP_REMOVED lines=11> */
[----:B------:R-:W1:Y:S01]  /*6a00*/  @UP0 LDCU.64 UR10, c[0x0][0x5c0] ;  /* 0x0000b800ff0a07ac */ /* 0x000e620008000a00 */
[----:B---3--:R-:W-:Y:S01]  /*6a10*/  FMUL.FTZ R100, R100, UR8 ;  /* 0x0000000864647c20 */ /* 0x008fe20008410000 */
        /* <DEDUP_REMOVED lines=11> */
[----:B--2---:R-:W-:-:S02]  /*6ad0*/  IMAD.SHL.U32 R0, R0, 0x10, RZ ;  /* 0x0000001000007824 */ /* 0x004fc400078e00ff */
        /* <DEDUP_REMOVED lines=66> */
[----:B-1----:R-:W-:Y:S01]  /*6f00*/  @UP0 UIMAD.WIDE.U32 UR8, UR18, UR10, URZ ;  /* 0x0000000a120802a5 */ /* 0x002fe2000f8e00ff */
        /* <DEDUP_REMOVED lines=74> */
[----:B------:R-:W1:Y:S01]  /*73b0*/  LDCU.64 UR10, c[0x0][0x5c0] ;  /* 0x0000b800ff0a77ac */ /* 0x000e620008000a00 */
[----:B------:R-:W3:Y:S01]  /*73c0*/  LDCU.64 UR8, c[0x0][0x5a8] ;  /* 0x0000b500ff0877ac */ /* 0x000ee20008000a00 */
[----:B------:R-:W-:-:S04]  /*73d0*/  USHF.R.S32.HI UR14, URZ, 0x1f, UR40 ;  /* 0x0000001fff0e7899 */ /* 0x000fc80008011428 */
[----:B-1----:R-:W-:Y:S02]  /*73e0*/  UIMAD UR14, UR14, UR10, URZ ;  /* 0x0000000a0e0e72a4 */ /* 0x002fe4000f8e02ff */
[----:B------:R-:W-:Y:S02]  /*73f0*/  UIMAD.WIDE.U32 UR16, UR40, UR10, URZ ;  /* 0x0000000a281072a5 */ /* 0x000fe4000f8e00ff */
[----:B------:R-:W-:-:S04]  /*7400*/  UIMAD UR14, UR40, UR11, UR14 ;  /* 0x0000000b280e72a4 */ /* 0x000fc8000f8e020e */
[----:B------:R-:W-:-:S03]  /*7410*/  UIADD3 UR15, UPT, UPT, UR17, UR14, URZ ;  /* 0x0000000e110f7290 */ /* 0x000fc6000fffe0ff */
[----:B------:R-:W-:Y:S02]  /*7420*/  UMOV UR14, UR16 ;  /* 0x00000010000e7c82 */ /* 0x000fe40008000000 */
[----:B---3--:R-:W-:-:S04]  /*7430*/  UIMAD.WIDE.U32 UR14, UR37, UR8, UR14 ;  /* 0x00000008250e72a5 */ /* 0x008fc8000f8e000e */
[----:B------:R-:W-:-:S03]  /*7440*/  UIMAD UR18, UR37, UR9, UR15 ;  /* 0x00000009251272a4 */ /* 0x000fc6000f8e020f */
[----:B------:R-:W-:-:S09]  /*7450*/  UMOV UR30, UR14 ;  /* 0x0000000e001e7c82 */ /* 0x000fd20008000000 */
.L_x_270:
        /* <DEDUP_REMOVED lines=10> */
[----:B------:R-:W-:-:S06]  /*7500*/  UIMAD UR15, UR37, UR15, UR41 ;  /* 0x0000000f250f72a4 */ /* 0x000fcc000f8e0229 */
[----:B--2---:R-:W-:Y:S01]  /*7510*/  MOV R26, UR15 ;  /* 0x0000000f001a7c02 */ /* 0x004fe20008000f00 */
[----:B------:R-:W-:Y:S06]  /*7520*/  BRA `(.L_x_272) ;  /* 0x0000000000187947 */ /* 0x000fec0003800000 */
.L_x_271:
[----:B------:R-:W1:Y:S01]  /*7530*/  LDCU.64 UR8, c[0x0][0x5c8] ;  /* 0x0000b900ff0877ac */ /* 0x000e620008000a00 */
[----:B------:R-:W-:-:S04]  /*7540*/  UIADD3 UR14, UPT, UPT, UR40, UR41, URZ ;  /* 0x00000029280e7290 */ /* 0x000fc8000fffe0ff */
[----:B-1----:R-:W-:Y:S02]  /*7550*/  UIMAD.WIDE.U32 UR40, UR14, UR8, URZ ;  /* 0x000000080e2872a5 */ /* 0x002fe4000f8e00ff */
[----:B------:R-:W-:-:S04]  /*7560*/  UIMAD UR14, UR14, UR9, URZ ;  /* 0x000000090e0e72a4 */ /* 0x000fc8000f8e02ff */
[----:B------:R-:W-:-:S06]  /*7570*/  UIADD3 UR14, UPT, UPT, UR41, UR14, URZ ;  /* 0x0000000e290e7290 */ /* 0x000fcc000fffe0ff */
[----:B--2---:R-:W-:-:S07]  /*7580*/  MOV R26, UR14 ;  /* 0x0000000e001a7c02 */ /* 0x004fce0008000f00 */
.L_x_272:
[----:B------:R-:W-:Y:S01]  /*7590*/  BAR.SYNC.DEFER_BLOCKING 0x0 ;  /* 0x0000000000007b1d */ /* 0x000fe20000010000 */
[----:B------:R-:W-:Y:S01]  /*75a0*/  USHF.L.U32 UR16, UR36, 0x6, URZ ;  /* 0x0000000624107899 */ /* 0x000fe200080006ff */
[----:B------:R-:W-:Y:S01]  /*75b0*/  IADD3 R6, PT, PT, R72, 0x20, RZ ;  /* 0x0000002048067810 */ /* 0x000fe20007ffe0ff */
[----:B------:R-:W-:Y:S01]  /*75c0*/  USHF.L.U32 UR15, UR36, 0x6, URZ ;  /* 0x00000006240f7899 */ /* 0x000fe200080006ff */
[----:B------:R-:W-:Y:S01]  /*75d0*/  LOP3.LUT R61, R251, 0x38, RZ, 0xc0, !PT ;  /* 0x00000038fb3d7812 */ /* 0x000fe200078ec0ff */
[----:B------:R-:W-:-:S03]  /*75e0*/  UIMAD.WIDE.U32 UR42, UR16, UR10, URZ ;  /* 0x0000000a102a72a5 */ /* 0x000fc6000f8e00ff */
[----:B------:R-:W1:Y:S01]  /*75f0*/  LDC.64 R4, c[0x0][0x5d8] ;  /* 0x00017600ff047b82 */ /* 0x000e620000000a00 */
[----:B------:R-:W-:Y:S01]  /*7600*/  USHF.R.S32.HI UR17, URZ, 0x1f, UR16 ;  /* 0x0000001fff117899 */ /* 0x000fe20008011410 */
[----:B------:R-:W-:Y:S01]  /*7610*/  BSSY.RECONVERGENT B0, `(.L_x_273) ;  /* 0x0000028000007945 */ /* 0x000fe20003800200 */
[----:B------:R-:W-:Y:S01]  /*7620*/  UIADD3 UR33, UPT, UPT, -UR15, UR33, URZ ;  /* 0x000000210f217290 */ /* 0x000fe2000fffe1ff */
[----:B------:R-:W-:Y:S01]  /*7630*/  IMAD.U32 R60, RZ, RZ, UR8 ;  /* 0x00000008ff3c7e24 */ /* 0x000fe2000f8e00ff */
        /* <DEDUP_REMOVED lines=37> */
.L_x_274:
[----:B------:R-:W-:Y:S05]  /*7890*/  BSYNC.RECONVERGENT B0 ;  /* 0x0000000000007941 */ /* 0x000fea0003800200 */
.L_x_273:
        /* <DEDUP_REMOVED lines=15> */
.L_x_276:
[----:B------:R-:W-:Y:S05]  /*7990*/  BSYNC.RECONVERGENT B0 ;  /* 0x0000000000007941 */ /* 0x000fea0003800200 */
.L_x_275:
        /* <DEDUP_REMOVED lines=21> */
.L_x_278:
[----:B------:R-:W-:Y:S05]  /*7af0*/  BSYNC.RECONVERGENT B0 ;  /* 0x0000000000007941 */ /* 0x000fea0003800200 */
.L_x_277:
        /* <DEDUP_REMOVED lines=13> */
.L_x_264:
[----:B------:R-:W-:Y:S05]  /*7bd0*/  BSYNC.RECONVERGENT B1 ;  /* 0x0000000000017941 */ /* 0x000fea0003800200 */
.L_x_242:
        /* <DEDUP_REMOVED lines=11> */
.L_x_280:
        /* <DEDUP_REMOVED lines=15> */
.L_x_2156:


//--------------------- .text._ZN5flash44flash_bwd_dq_dk_dv_loop_seqk_parallel_kernelI23Flash_bwd_kernel_traitsILi192ELi64ELi64ELi8ELi4ELi2ELi2ELb1ELb1EN7cutlass10bfloat16_tE19Flash_kernel_traitsILi192ELi64ELi64ELi8ES3_EELb0ELb0ELb1ELb1ELb0ELb0ELb0EEEvNS_16Flash_bwd_paramsE --------------------------
	.section	.text._ZN5flash44flash_bwd_dq_dk_dv_loop_seqk_parallel_kernelI23Flash_bwd_kernel_traitsILi192ELi64ELi64ELi8ELi4ELi2ELi2ELb1ELb1EN7cutlass10bfloat16_tE19Flash_kernel_traitsILi192ELi64ELi64ELi8ES3_EELb0ELb0ELb1ELb1ELb0ELb0ELb0EEEvNS_16Flash_bwd_paramsE,"ax",@progbits
	.align	128
        .global         _ZN5flash44flash_bwd_dq_dk_dv_loop_seqk_parallel_kernelI23Flash_bwd_kernel_traitsILi192ELi64ELi64ELi8ELi4ELi2ELi2ELb1ELb1EN7cutlass10bfloat16_tE19Flash_kernel_traitsILi192ELi64ELi64ELi8ES3_EELb0ELb0ELb1ELb1ELb0ELb0ELb0EEEvNS_16Flash_bwd_paramsE
        .type           _ZN5flash44flash_bwd_dq_dk_dv_loop_seqk_parallel_kernelI23Flash_bwd_kernel_traitsILi192ELi64ELi64ELi8ELi4ELi2ELi2ELb1ELb1EN7cutlass10bfloat16_tE19Flash_kernel_traitsILi192ELi64ELi64ELi8ES3_EELb0ELb0ELb1ELb1ELb0ELb0ELb0EEEvNS_16Flash_bwd_paramsE,@function
        .size           _ZN5flash44flash_bwd_dq_dk_dv_loop_seqk_parallel_kernelI23Flash_bwd_kernel_traitsILi192ELi64ELi64ELi8ELi4ELi2ELi2ELb1ELb1EN7cutlass10bfloat16_tE19Flash_kernel_traitsILi192ELi64ELi64ELi8ES3_EELb0ELb0ELb1ELb1ELb0ELb0ELb0EEEvNS_16Flash_bwd_paramsE,(.L_x_2157 - _ZN5flash44flash_bwd_dq_dk_dv_loop_seqk_parallel_kernelI23Flash_bwd_kernel_traitsILi192ELi64ELi64ELi8ELi4ELi2ELi2ELb1ELb1EN7cutlass10bfloat16_tE19Flash_kernel_traitsILi192ELi64ELi64ELi8ES3_EELb0ELb0ELb1ELb1ELb0ELb0ELb0EEEvNS_16Flash_bwd_paramsE)
        .other          _ZN5flash44flash_bwd_dq_dk_dv_loop_seqk_parallel_kernelI23Flash_bwd_kernel_traitsILi192ELi64ELi64ELi8ELi4ELi2ELi2ELb1ELb1EN7cutlass10bfloat16_tE19Flash_kernel_traitsILi192ELi64ELi64ELi8ES3_EELb0ELb0ELb1ELb1ELb0ELb0ELb0EEEvNS_16Flash_bwd_paramsE,@"STO_CUDA_ENTRY STV_DEFAULT"
_ZN5flash44flash_bwd_dq_dk_dv_loop_seqk_parallel_kernelI23Flash_bwd_kernel_traitsILi192ELi64ELi64ELi8ELi4ELi2ELi2ELb1ELb1EN7cutlass10bfloat16_tE19Flash_kernel_traitsILi192ELi64ELi64ELi8ES3_EELb0ELb0ELb1ELb1ELb0ELb0ELb0EEEvNS_16Flash_bwd_paramsE:
.text._ZN5flash44flash_bwd_dq_dk_dv_loop_seqk_parallel_kernelI23Flash_bwd_kernel_traitsILi192ELi64ELi64ELi8ELi4ELi2ELi2ELb1ELb1EN7cutlass10bfloat16_tE19Flash_kernel_traitsILi192ELi64ELi64ELi8ES3_EELb0ELb0ELb1ELb1ELb0ELb0ELb0EEEvNS_16Flash_bwd_paramsE:
        /* <DEDUP_REMOVED lines=50> */
.L_x_347:
        /* <DEDUP_REMOVED lines=18> */
[----:B------:R-:W-:Y:S01]  /*0440*/  IMAD.U32 R2, RZ, RZ, UR16 ;  /* 0x00000010ff027e24 */ /* 0x000fe2000f8e00ff */
[----:B------:R-:W5:Y:S03]  /*0450*/  @!UP0 LDCU.64 UR8, c[0x0][0x488] ;  /* 0x00009100ff0887ac */ /* 0x000f660008000a00 */
[----:B------:R-:W-:-:S05]  /*0460*/  IMAD.U32 R3, RZ, RZ, UR17 ;  /* 0x00000011ff037e24 */ /* 0x000fca000f8e00ff */
[----:B----4-:R3:W4:Y:S01]  /*0470*/  @P0 LDG.E R4, desc[UR36][R2.64] ;  /* 0x0000002402040981 */ /* 0x010722000c1e1900 */
        /* <DEDUP_REMOVED lines=30> */
.L_x_281:
[----:B------:R-:W-:Y:S01]  /*0660*/  @!UP0 UIADD3 UR35, UPT, UPT, UR9, UR10, -UR38 ;  /* 0x0000000a09238290 */ /* 0x000fe2000fffe826 */
[----:B------:R-:W-:Y:S01]  /*0670*/  @!UP4 UMOV UR39, UR24 ;  /* 0x000000180027cc82 */ /* 0x000fe20008000000 */
[----:B------:R-:W-:Y:S02]  /*0680*/  @UP4 UIADD3 UR39, UPT, UPT, UR8, -UR19, URZ ;  /* 0x8000001308274290 */ /* 0x000fe4000fffe0ff */
[----:B------:R-:W-:-:S09]  /*0690*/  UISETP.GT.AND UP0, UPT, UR35, UR44, UPT ;  /* 0x0000002c2300728c */ /* 0x000fd2000bf04270 */
[----:B------:R-:W-:Y:S05]  /*06a0*/  BRA.U !UP0, `(.L_x_282) ;  /* 0x0000008908e47547 */ /* 0x000fea000b800000 */
[----:B------:R-:W1:Y:S01]  /*06b0*/  LDCU UR9, c[0x0][0x504] ;  /* 0x0000a080ff0977ac */ /* 0x000e620008000800 */
[----:B------:R-:W-:Y:S02]  /*06c0*/  UIADD3 UR32, UPT, UPT, UR44, UR39, URZ ;  /* 0x000000272c207290 */ /* 0x000fe4000fffe0ff */
[----:B------:R-:W-:Y:S02]  /*06d0*/  UIADD3 UR11, UPT, UPT, UR39, 0x3f, URZ ;  /* 0x0000003f270b7890 */ /* 0x000fe4000fffe0ff */
[----:B------:R-:W-:Y:S02]  /*06e0*/  UIADD3 UR29, UPT, UPT, UR32, 0x40, URZ ;  /* 0x00000040201d7890 */ /* 0x000fe4000fffe0ff */
[----:B------:R-:W-:Y:S02]  /*06f0*/  USHF.R.S32.HI UR10, URZ, 0x1f, UR11 ;  /* 0x0000001fff0a7899 */ /* 0x000fe4000801140b */
[----:B------:R-:W-:Y:S02]  /*0700*/  UISETP.NE.AND UP1, UPT, UR19, -0x1, UPT ;  /* 0xffffffff1300788c */ /* 0x000fe4000bf25270 */
[----:B------:R-:W-:-:S02]  /*0710*/  ULEA.HI UR10, UR10, UR11, URZ, 0x6 ;  /* 0x0000000b0a0a7291 */ /* 0x000fc4000f8f30ff */
[----:B------:R-:W-:Y:S02]  /*0720*/  UISETP.NE.AND UP2, UPT, UR40, -0x1, UPT ;  /* 0xffffffff2800788c */ /* 0x000fe4000bf45270 */
        /* <DEDUP_REMOVED lines=31> */
.L_x_283:
[----:B------:R-:W1:Y:S01]  /*0920*/  LDCU.64 UR16, c[0x0][0x3b8] ;  /* 0x00007700ff1077ac */ /* 0x000e620008000a00 */
[----:B------:R-:W-:-:S04]  /*0930*/  UIADD3 UR8, UPT, UPT, UR38, UR40, URZ ;  /* 0x0000002826087290 */ /* 0x000fc8000fffe0ff */
[----:B-1----:R-:W-:Y:S02]  /*0940*/  UIMAD.WIDE.U32 UR10, UR8, UR16, URZ ;  /* 0x00000010080a72a5 */ /* 0x002fe4000f8e00ff */
[----:B------:R-:W-:-:S04]  /*0950*/  UIMAD UR8, UR8, UR17, URZ ;  /* 0x00000011080872a4 */ /* 0x000fc8000f8e02ff */
[----:B------:R-:W-:Y:S01]  /*0960*/  UIADD3 UR8, UPT, UPT, UR11, UR8, URZ ;  /* 0x000000080b087290 */ /* 0x000fe2000fffe0ff */
[----:B------:R-:W-:-:S05]  /*0970*/  UMOV UR50, UR10 ;  /* 0x0000000a00327c82 */ /* 0x000fca0008000000 */
[----:B------:R-:W-:Y:S02]  /*0980*/  MOV R20, UR8 ;  /* 0x0000000800147c02 */ /* 0x000fe40008000f00 */
.L_x_284:
        /* <DEDUP_REMOVED lines=44> */
.L_x_285:
[----:B------:R-:W1:Y:S01]  /*0c50*/  LDCU.64 UR14, c[0x0][0x3c0] ;  /* 0x00007800ff0e77ac */ /* 0x000e620008000a00 */
[----:B------:R-:W-:-:S04]  /*0c60*/  UIADD3 UR8, UPT, UPT, UR38, UR40, URZ ;  /* 0x0000002826087290 */ /* 0x000fc8000fffe0ff */
[----:B-1----:R-:W-:Y:S02]  /*0c70*/  UIMAD.WIDE.U32 UR10, UR8, UR14, URZ ;  /* 0x0000000e080a72a5 */ /* 0x002fe4000f8e00ff */
[----:B------:R-:W-:-:S04]  /*0c80*/  UIMAD UR8, UR8, UR15, URZ ;  /* 0x0000000f080872a4 */ /* 0x000fc8000f8e02ff */
[----:B------:R-:W-:Y:S01]  /*0c90*/  UIADD3 UR8, UPT, UPT, UR11, UR8, URZ ;  /* 0x000000080b087290 */ /* 0x000fe2000fffe0ff */
[----:B------:R-:W-:-:S05]  /*0ca0*/  UMOV UR54, UR10 ;  /* 0x0000000a00367c82 */ /* 0x000fca0008000000 */
[----:B------:R-:W-:-:S07]  /*0cb0*/  MOV R18, UR8 ;  /* 0x0000000800127c02 */ /* 0x000fce0008000f00 */
.L_x_286:
        /* <DEDUP_REMOVED lines=27> */
.L_x_287:
[----:B------:R-:W-:Y:S02]  /*0e70*/  UIMAD.WIDE.U32 UR58, UR46, UR19, URZ ;  /* 0x000000132e3a72a5 */ /* 0x000fe4000f8e00ff */
[----:B------:R-:W-:-:S04]  /*0e80*/  UIMAD UR8, UR47, UR19, URZ ;  /* 0x000000132f0872a4 */ /* 0x000fc8000f8e02ff */
[----:B------:R-:W-:Y:S02]  /*0e90*/  UIADD3 UR8, UPT, UPT, UR59, UR8, URZ ;  /* 0x000000083b087290 */ /* 0x000fe4000fffe0ff */
.L_x_288:
        /* <DEDUP_REMOVED lines=21> */
.L_x_289:
[----:B------:R-:W1:Y:S01]  /*0ff0*/  LDCU UR60, c[0x0][0x434] ;  /* 0x00008680ff3c77ac */ /* 0x000e620008000800 */
[----:B------:R-:W-:-:S04]  /*1000*/  UIMAD UR10, UR25, UR18, UR26 ;  /* 0x00000012190a72a4 */ /* 0x000fc8000f8e021a */
[----:B-1----:R-:W-:Y:S02]  /*1010*/  UIMAD UR60, UR10, UR60, URZ ;  /* 0x0000003c0a3c72a4 */ /* 0x002fe4000f8e02ff */
.L_x_290:
        /* <DEDUP_REMOVED lines=11> */
.L_x_291:
[----:B------:R-:W1:Y:S01]  /*10d0*/  LDCU UR59, c[0x0][0x444] ;  /* 0x00008880ff3b77ac */ /* 0x000e620008000800 */
[----:B------:R-:W-:-:S04]  /*10e0*/  UIMAD UR10, UR25, UR18, UR26 ;  /* 0x00000012190a72a4 */ /* 0x000fc8000f8e021a */
[----:B-1----:R-:W-:-:S12]  /*10f0*/  UIMAD UR59, UR10, UR59, URZ ;  /* 0x0000003b0a3b72a4 */ /* 0x002fd8000f8e02ff */
.L_x_292:
        /* <DEDUP_REMOVED lines=13> */
[----:B-1----:R-:W-:Y:S02]  /*11d0*/  UIADD3 UR46, UPT, UPT, UR35, UR46, URZ ;  /* 0x0000002e232e7290 */ /* 0x002fe4000fffe0ff */
[----:B------:R-:W-:Y:S02]  /*11e0*/  ULEA UR60, UR47, UR60, 0x6 ;  /* 0x0000003c2f3c7291 */ /* 0x000fe4000f8e30ff */
[----:B------:R-:W-:-:S04]  /*11f0*/  UIADD3 UR9, UPT, UPT, UR29, -0x40, -UR46 ;  /* 0xffffffc01d097890 */ /* 0x000fc8000fffe82e */
        /* <DEDUP_REMOVED lines=11> */
[----:B------:R-:W2:Y:S01]  /*12b0*/  LDCU.64 UR64, c[0x0][0x5e8] ;  /* 0x0000bd00ff4077ac */ /* 0x000ea20008000a00 */
[----:B------:R-:W-:Y:S01]  /*12c0*/  IADD3 R22, PT, PT, R21, 0x20, RZ ;  /* 0x0000002015167810 */ /* 0x000fe20007ffe0ff */
[----:B------:R-:W-:-:S02]  /*12d0*/  IMAD R10, R11, UR61, R10 ;  /* 0x0000003d0b0a7c24 */ /* 0x000fc4000f8e020a */
[----:B------:R-:W-:Y:S01]  /*12e0*/  IMAD.X R3, RZ, RZ, UR49, P0 ;  /* 0x00000031ff037e24 */ /* 0x000fe200080e06ff */
[----:B------:R-:W-:Y:S02]  /*12f0*/  USHF.L.U32 UR61, UR61, 0x6, URZ ;  /* 0x000000063d3d7899 */ /* 0x000fe400080006ff */
[----:B------:R-:W-:-:S04]  /*1300*/  USEL UR45, URZ, UR45, !UP0 ;  /* 0x0000002dff2d7287 */ /* 0x000fc8000c000000 */
[----:B------:R-:W-:Y:S02]  /*1310*/  UISETP.GT.AND UP0, UPT, UR52, UR45, UPT ;  /* 0x0000002d3400728c */ /* 0x000fe4000bf04270 */
[----:B-1----:R-:W-:Y:S01]  /*1320*/  UIMAD UR19, UR55, UR8, URZ ;  /* 0x00000008371372a4 */ /* 0x002fe2000f8e02ff */
[----:B------:R-:W-:Y:S01]  /*1330*/  IMAD.U32 R0, RZ, RZ, UR8 ;  /* 0x00000008ff007e24 */ /* 0x000fe2000f8e00ff */
[----:B------:R-:W-:Y:S01]  /*1340*/  MOV R4, UR10 ;  /* 0x0000000a00047c02 */ /* 0x000fe20008000f00 */
[----:B------:R-:W-:Y:S02]  /*1350*/  USHF.L.U64.HI UR49, UR8, 0x5, UR9 ;  /* 0x0000000508317899 */ /* 0x000fe40008010209 */
[----:B------:R-:W-:Y:S01]  /*1360*/  UIMAD UR19, UR51, UR9, UR19 ;  /* 0x00000009331372a4 */ /* 0x000fe2000f8e0213 */
[----:B------:R-:W-:Y:S01]  /*1370*/  IMAD.WIDE.U32 R2, R0, UR51, R2 ;  /* 0x0000003300027c25 */ /* 0x000fe2000f8e0002 */
[----:B--2---:R-:W-:-:S03]  /*1380*/  UIMAD.WIDE UR64, UR59, 0x4, UR64 ;  /* 0x000000043b4078a5 */ /* 0x004fc6000f8e0240 */
[----:B------:R-:W-:Y:S01]  /*1390*/  IMAD.U32 R0, RZ, RZ, UR11 ;  /* 0x0000000bff007e24 */ /* 0x000fe2000f8e00ff */
[----:B------:R-:W1:Y:S01]  /*13a0*/  LDCU.64 UR10, c[0x0][0x550] ;  /* 0x0000aa00ff0a77ac */ /* 0x000e620008000a00 */
[----:B------:R-:W-:-:S04]  /*13b0*/  VIADD R3, R3, UR19 ;  /* 0x0000001303037c36 */ /* 0x000fc80008000000 */
        /* <DEDUP_REMOVED lines=35> */
[----:B-----5:R-:W-:Y:S01]  /*15f0*/  UIMAD.WIDE UR56, UR60, 0x4, UR62 ;  /* 0x000000043c3878a5 */ /* 0x020fe2000f8e023e */
[----:B-1----:R-:W-:Y:S01]  /*1600*/  LEA R30, P0, R0, UR18, 0x2 ;  /* 0x00000012001e7c11 */ /* 0x002fe2000f8010ff */
        /* <DEDUP_REMOVED lines=26> */
.L_x_294:
[----:B------:R-:W1:Y:S01]  /*17b0*/  LDCU.64 UR10, c[0x0][0x5c0] ;  /* 0x0000b800ff0a77ac */ /* 0x000e620008000a00 */
[----:B------:R-:W-:-:S04]  /*17c0*/  UIADD3 UR8, UPT, UPT, UR38, UR40, URZ ;  /* 0x0000002826087290 */ /* 0x000fc8000fffe0ff */
[----:B-1----:R-:W-:Y:S02]  /*17d0*/  UIMAD.WIDE.U32 UR18, UR8, UR10, URZ ;  /* 0x0000000a081272a5 */ /* 0x002fe4000f8e00ff */
[----:B------:R-:W-:-:S04]  /*17e0*/  UIMAD UR8, UR8, UR11, URZ ;  /* 0x0000000b080872a4 */ /* 0x000fc8000f8e02ff */
[----:B------:R-:W-:-:S06]  /*17f0*/  UIADD3 UR8, UPT, UPT, UR19, UR8, URZ ;  /* 0x0000000813087290 */ /* 0x000fcc000fffe0ff */
[----:B------:R-:W-:Y:S02]  /*1800*/  MOV R0, UR8 ;  /* 0x0000000800007c02 */ /* 0x000fe40008000f00 */
.L_x_295:
        /* <DEDUP_REMOVED lines=13> */
.L_x_296:
[----:B------:R-:W1:Y:S01]  /*18e0*/  LDCU.64 UR8, c[0x0][0x5c8] ;  /* 0x0000b900ff0877ac */ /* 0x000e620008000a00 */
[----:B------:R-:W-:-:S04]  /*18f0*/  UIADD3 UR38, UPT, UPT, UR38, UR40, URZ ;  /* 0x0000002826267290 */ /* 0x000fc8000fffe0ff */
[----:B-1----:R-:W-:Y:S02]  /*1900*/  UIMAD.WIDE.U32 UR16, UR38, UR8, URZ ;  /* 0x00000008261072a5 */ /* 0x002fe4000f8e00ff */
[----:B------:R-:W-:-:S04]  /*1910*/  UIMAD UR38, UR38, UR9, URZ ;  /* 0x00000009262672a4 */ /* 0x000fc8000f8e02ff */
[----:B------:R-:W-:-:S06]  /*1920*/  UIADD3 UR38, UPT, UPT, UR17, UR38, URZ ;  /* 0x0000002611267290 */ /* 0x000fcc000fffe0ff */
[----:B------:R-:W-:-:S07]  /*1930*/  MOV R10, UR38 ;  /* 0x00000026000a7c02 */ /* 0x000fce0008000f00 */
.L_x_297:
        /* <DEDUP_REMOVED lines=30> */
.L_x_299:
[----:B------:R-:W-:Y:S05]  /*1b20*/  BSYNC.RECONVERGENT B0 ;  /* 0x0000000000007941 */ /* 0x000fea0003800200 */
.L_x_298:
        /* <DEDUP_REMOVED lines=17> */
.L_x_301:
[----:B------:R-:W-:Y:S05]  /*1c40*/  BSYNC.RECONVERGENT B0 ;  /* 0x0000000000007941 */ /* 0x000fea0003800200 */
.L_x_300:
        /* <DEDUP_REMOVED lines=27> */
.L_x_303:
[----:B------:R-:W-:Y:S05]  /*1e00*/  BSYNC.RECONVERGENT B0 ;  /* 0x0000000000007941 */ /* 0x000fea0003800200 */
.L_x_302:
        /* <DEDUP_REMOVED lines=18> */
.L_x_293:
        /* <DEDUP_REMOVED lines=47> */
.L_x_307:
[----:B------:R2:W-:Y:S01]  /*2220*/  STS.128 [R0+0x16000], RZ ;  /* 0x016000ff00007388 */ /* 0x0005e20000000c00 */
[----:B------:R-:W-:Y:S05]  /*2230*/  BRA `(.L_x_308) ;  /* 0x00000000000c7947 */ /* 0x000fea0003800000 */
.L_x_306:
[----:B------:R1:W-:Y:S04]  /*2240*/  STS.128 [R0+0x12000], RZ ;  /* 0x012000ff00007388 */ /* 0x0003e80000000c00 */
[----:B------:R1:W-:Y:S04]  /*2250*/  STS.128 [R0+0x14000], RZ ;  /* 0x014000ff00007388 */ /* 0x0003e80000000c00 */
[----:B------:R1:W-:Y:S02]  /*2260*/  STS.128 [R0+0x16000], RZ ;  /* 0x016000ff00007388 */ /* 0x0003e40000000c00 */
.L_x_308:
[----:B------:R-:W-:Y:S05]  /*2270*/  BSYNC.RECONVERGENT B0 ;  /* 0x0000000000007941 */ /* 0x000fea0003800200 */
.L_x_305:
        /* <DEDUP_REMOVED lines=34> */
.L_x_311:
[----:B------:R4:W-:Y:S02]  /*24a0*/  STS.128 [R0+0x17000], RZ ;  /* 0x017000ff00007388 */ /* 0x0009e40000000c00 */
.L_x_310:
[----:B------:R-:W-:Y:S05]  /*24b0*/  BSYNC.RECONVERGENT B0 ;  /* 0x0000000000007941 */ /* 0x000fea0003800200 */
.L_x_309:
        /* <DEDUP_REMOVED lines=31> */
.L_x_314:
[----:B------:R4:W-:Y:S01]  /*26b0*/  STS.128 [R0+0xa000], RZ ;  /* 0x00a000ff00007388 */ /* 0x0009e20000000c00 */
[----:B------:R-:W-:Y:S05]  /*26c0*/  BRA `(.L_x_315) ;  /* 0x00000000000c7947 */ /* 0x000fea0003800000 */
.L_x_313:
[----:B------:R1:W-:Y:S04]  /*26d0*/  STS.128 [R0+0x6000], RZ ;  /* 0x006000ff00007388 */ /* 0x0003e80000000c00 */
[----:B------:R1:W-:Y:S04]  /*26e0*/  STS.128 [R0+0x8000], RZ ;  /* 0x008000ff00007388 */ /* 0x0003e80000000c00 */
[----:B------:R1:W-:Y:S02]  /*26f0*/  STS.128 [R0+0xa000], RZ ;  /* 0x00a000ff00007388 */ /* 0x0003e40000000c00 */
.L_x_315:
[----:B------:R-:W-:Y:S05]  /*2700*/  BSYNC.RECONVERGENT B0 ;  /* 0x0000000000007941 */ /* 0x000fea0003800200 */
.L_x_312:
        /* <DEDUP_REMOVED lines=31> */
.L_x_318:
[----:B------:R4:W-:Y:S02]  /*2900*/  STS.128 [R0+0xb000], RZ ;  /* 0x00b000ff00007388 */ /* 0x0009e40000000c00 */
.L_x_317:
[----:B------:R-:W-:Y:S05]  /*2910*/  BSYNC.RECONVERGENT B0 ;  /* 0x0000000000007941 */ /* 0x000fea0003800200 */
.L_x_316:
        /* <DEDUP_REMOVED lines=28> */
.L_x_321:
[----:B------:R4:W-:Y:S01]  /*2ae0*/  STS.128 [R0+0x4000], RZ ;  /* 0x004000ff00007388 */ /* 0x0009e20000000c00 */
[----:B------:R-:W-:Y:S05]  /*2af0*/  BRA `(.L_x_322) ;  /* 0x00000000000c7947 */ /* 0x000fea0003800000 */
.L_x_320:
[----:B------:R1:W-:Y:S04]  /*2b00*/  STS.128 [R0], RZ ;  /* 0x000000ff00007388 */ /* 0x0003e80000000c00 */
[----:B------:R1:W-:Y:S04]  /*2b10*/  STS.128 [R0+0x2000], RZ ;  /* 0x002000ff00007388 */ /* 0x0003e80000000c00 */
[----:B------:R1:W-:Y:S02]  /*2b20*/  STS.128 [R0+0x4000], RZ ;  /* 0x004000ff00007388 */ /* 0x0003e40000000c00 */
.L_x_322:
[----:B------:R-:W-:Y:S05]  /*2b30*/  BSYNC.RECONVERGENT B0 ;  /* 0x0000000000007941 */ /* 0x000fea0003800200 */
.L_x_319:
        /* <DEDUP_REMOVED lines=27> */
.L_x_325:
[----:B------:R4:W-:Y:S02]  /*2cf0*/  STS.128 [R0+0x5000], RZ ;  /* 0x005000ff00007388 */ /* 0x0009e40000000c00 */
.L_x_324:
[----:B------:R-:W-:Y:S05]  /*2d00*/  BSYNC.RECONVERGENT B0 ;  /* 0x0000000000007941 */ /* 0x000fea0003800200 */
.L_x_323:
[--C-:B------:R-:W-:Y:S01]  /*2d10*/  SHF.R.U32.HI R17, RZ, 0x1, R24.reuse ;  /* 0x00000001ff117819 */ /* 0x100fe20000011618 */
[----:B-1----:R-:W-:Y:S01]  /*2d20*/  IMAD.MOV.U32 R4, RZ, RZ, 0x7f800000 ;  /* 0x7f800000ff047424 */ /* 0x002fe200078e00ff */
[----:B------:R-:W-:Y:S02]  /*2d30*/  SHF.R.U32.HI R15, RZ, 0x2, R24 ;  /* 0x00000002ff0f7819 */ /* 0x000fe40000011618 */
[----:B----4-:R-:W-:Y:S01]  /*2d40*/  LOP3.LUT R2, R17, 0x30, RZ, 0xc0, !PT ;  /* 0x0000003011027812 */ /* 0x010fe200078ec0ff */
[----:B------:R-:W-:Y:S01]  /*2d50*/  STL [R1+0x1c], R17 ;  /* 0x00001c1101007387 */ /* 0x000fe20000100800 */
[----:B------:R-:W-:Y:S02]  /*2d60*/  MOV R5, 0x7f800000 ;  /* 0x7f80000000057802 */ /* 0x000fe40000000f00 */
[----:B------:R-:W-:-:S04]  /*2d70*/  LOP3.LUT R3, R2, 0x7, R15, 0xf8, !PT ;  /* 0x0000000702037812 */ /* 0x000fc800078ef80f */
[C---:B------:R-:W-:Y:S01]  /*2d80*/  ISETP.GE.AND P1, PT, R3.reuse, UR9, PT ;  /* 0x0000000903007c0c */ /* 0x040fe2000bf26270 */
[C---:B------:R-:W-:Y:S01]  /*2d90*/  VIADD R2, R3.reuse, 0x8 ;  /* 0x0000000803027836 */ /* 0x040fe20000000000 */
[----:B------:R1:W-:Y:S04]  /*2da0*/  STL [R1+0x44], R3 ;  /* 0x0000440301007387 */ /* 0x0003e80000100800 */
[----:B------:R-:W-:Y:S01]  /*2db0*/  ISETP.GE.AND P0, PT, R2, UR9, PT ;  /* 0x0000000902007c0c */ /* 0x000fe2000bf06270 */
[----:B------:R-:W-:Y:S01]  /*2dc0*/  IMAD.MOV.U32 R2, RZ, RZ, 0x4 ;  /* 0x00000004ff027424 */ /* 0x000fe200078e00ff */
[----:B------:R-:W4:Y:S03]  /*2dd0*/  LDCU.64 UR8, c[0x0][0x3d0] ;  /* 0x00007a00ff0877ac */ /* 0x000f260008000a00 */
[----:B-1----:R-:W-:-:S08]  /*2de0*/  IMAD.WIDE.U32 R2, R3, R2, UR56 ;  /* 0x0000003803027e25 */ /* 0x002fd0000f8e0002 */
[----:B------:R-:W5:Y:S04]  /*2df0*/  @!P0 LDG.E R4, desc[UR36][R2.64+0x20] ;  /* 0x0000202402048981 */ /* 0x000f68000c1e1900 */
[----:B------:R1:W2:Y:S01]  /*2e00*/  @!P1 LDG.E R5, desc[UR36][R2.64] ;  /* 0x0000002402059981 */ /* 0x0002a2000c1e1900 */
[----:B------:R-:W-:-:S04]  /*2e10*/  UIMAD UR48, UR48, UR16, URZ ;  /* 0x00000010303072a4 */ /* 0x000fc8000f8e02ff */
[----:B------:R-:W-:Y:S01]  /*2e20*/  UIMAD UR48, UR44, UR17, UR48 ;  /* 0x000000112c3072a4 */ /* 0x000fe2000f8e0230 */
[----:B-1----:R-:W-:-:S05]  /*2e30*/  MOV R2, UR16 ;  /* 0x0000001000027c02 */ /* 0x002fca0008000f00 */
[----:B------:R-:W-:Y:S01]  /*2e40*/  IMAD.WIDE.U32 R2, R2, UR44, R8 ;  /* 0x0000002c02027c25 */ /* 0x000fe2000f8e0008 */
[----:B------:R-:W-:Y:S01]  /*2e50*/  BSSY.RECONVERGENT B0, `(.L_x_326) ;  /* 0x000002a000007945 */ /* 0x000fe20003800200 */
[----:B-----5:R1:W-:Y:S04]  /*2e60*/  STL [R1+0x48], R4 ;  /* 0x0000480401007387 */ /* 0x0203e80000100800 */
[----:B--2---:R2:W-:Y:S01]  /*2e70*/  STL [R1+0x4c], R5 ;  /* 0x00004c0501007387 */ /* 0x0045e20000100800 */
[----:B-1----:R-:W-:Y:S01]  /*2e80*/  IADD3 R4, P0, PT, R2, UR50, RZ ;  /* 0x0000003202047c10 */ /* 0x002fe2000ff1e0ff */
[----:B----4-:R-:W-:-:S03]  /*2e90*/  IMAD R2, R19, UR8, RZ ;  /* 0x0000000813027c24 */ /* 0x010fc6000f8e02ff */
        /* <DEDUP_REMOVED lines=32> */
.L_x_328:
[----:B------:R4:W-:Y:S01]  /*30a0*/  STS.128 [R0+0x10000], RZ ;  /* 0x010000ff00007388 */ /* 0x0009e20000000c00 */
[----:B------:R-:W-:Y:S05]  /*30b0*/  BRA `(.L_x_329) ;  /* 0x00000000000c7947 */ /* 0x000fea0003800000 */
.L_x_327:
[----:B------:R1:W-:Y:S04]  /*30c0*/  STS.128 [R0+0xc000], RZ ;  /* 0x00c000ff00007388 */ /* 0x0003e80000000c00 */
[----:B------:R1:W-:Y:S04]  /*30d0*/  STS.128 [R0+0xe000], RZ ;  /* 0x00e000ff00007388 */ /* 0x0003e80000000c00 */
[----:B------:R1:W-:Y:S02]  /*30e0*/  STS.128 [R0+0x10000], RZ ;  /* 0x010000ff00007388 */ /* 0x0003e40000000c00 */
.L_x_329:
[----:B------:R-:W-:Y:S05]  /*30f0*/  BSYNC.RECONVERGENT B0 ;  /* 0x0000000000007941 */ /* 0x000fea0003800200 */
.L_x_326:
        /* <DEDUP_REMOVED lines=33> */
.L_x_332:
[----:B------:R2:W-:Y:S02]  /*3310*/  STS.128 [R0+0x11000], RZ ;  /* 0x011000ff00007388 */ /* 0x0005e40000000c00 */
.L_x_331:
[----:B------:R-:W-:Y:S05]  /*3320*/  BSYNC.RECONVERGENT B0 ;  /* 0x0000000000007941 */ /* 0x000fea0003800200 */
.L_x_330:
[----:B------:R-:W5:Y:S01]  /*3330*/  LDCU.64 UR10, c[0x0][0x538] ;  /* 0x0000a700ff0a77ac */ /* 0x000f620008000a00 */
[----:B------:R-:W0:Y:S01]  /*3340*/  LDGDEPBAR ;  /* 0x00000000000079af */ /* 0x000e220000000000 */
[C---:B------:R-:W-:Y:S02]  /*3350*/  IMAD.SHL.U32 R5, R24.reuse, 0x40, RZ ;  /* 0x0000004018057824 */ /* 0x040fe400078e00ff */
[C---:B------:R-:W-:Y:S02]  /*3360*/  IMAD.SHL.U32 R6, R24.reuse, 0x20, RZ ;  /* 0x0000002018067824 */ /* 0x040fe400078e00ff */
[C---:B------:R-:W-:Y:S01]  /*3370*/  IMAD.SHL.U32 R7, R24.reuse, 0x10, RZ ;  /* 0x0000001018077824 */ /* 0x040fe200078e00ff */
[C---:B------:R-:W-:Y:S01]  /*3380*/  LOP3.LUT P1, RZ, R24.reuse, 0x4, RZ, 0xc0, !PT ;  /* 0x0000000418ff7812 */ /* 0x040fe2000782c0ff */
[----:B------:R-:W-:Y:S01]  /*3390*/  IMAD.SHL.U32 R8, R24, 0x2, RZ ;  /* 0x0000000218087824 */ /* 0x000fe200078e00ff */
[----:B------:R-:W3:Y:S01]  /*33a0*/  LDCU UR17, c[0x0][0x590] ;  /* 0x0000b200ff1177ac */ /* 0x000ee20008000800 */
[----:B------:R-:W-:Y:S01]  /*33b0*/  UIADD3 UR32, UPT, UPT, -UR46, 0x40, UR32 ;  /* 0x000000402e207890 */ /* 0x000fe2000fffe120 */
[----:B------:R-:W1:Y:S01]  /*33c0*/  LDCU UR16, c[0x0][0x45c] ;  /* 0x00008b80ff1077ac */ /* 0x000e620008000800 */
[----:B-----5:R-:W-:-:S04]  /*33d0*/  UISETP.NE.U32.AND UP0, UPT, UR10, URZ, UPT ;  /* 0x000000ff0a00728c */ /* 0x020fc8000bf05070 */
[----:B------:R-:W-:Y:S01]  /*33e0*/  UISETP.NE.AND.EX UP0, UPT, UR11, URZ, UPT, UP0 ;  /* 0x000000ff0b00728c */ /* 0x000fe2000bf05300 */
[----:B------:R-:W-:-:S05]  /*33f0*/  DEPBAR.LE SB0, 0x1 ;  /* 0x000080400000791a */ /* 0x000fca0000000000 */
[----:B------:R-:W-:-:S05]  /*3400*/  PLOP3.LUT P0, PT, PT, PT, UP0, 0x80, 0x8 ;  /* 0x000000000008781c */ /* 0x000fca0003f0f008 */
[----:B------:R-:W5:Y:S01]  /*3410*/  @UP0 LDCU.64 UR8, c[0x0][0x540] ;  /* 0x0000a800ff0807ac */ /* 0x000f620008000a00 */
[----:B------:R-:W-:Y:S01]  /*3420*/  @UP0 UMOV UR14, UR26 ;  /* 0x0000001a000e0c82 */ /* 0x000fe20008000000 */
[----:B------:R-:W-:Y:S02]  /*3430*/  @UP0 UMOV UR15, URZ ;  /* 0x000000ff000f0c82 */ /* 0x000fe40008000000 */
[----:B-----5:R-:W-:-:S04]  /*3440*/  @UP0 UIMAD.WIDE.U32 UR14, UR25, UR8, UR14 ;  /* 0x00000008190e02a5 */ /* 0x020fc8000f8e000e */
[----:B------:R-:W-:Y:S02]  /*3450*/  @UP0 UIMAD UR9, UR25, UR9, UR15 ;  /* 0x00000009190902a4 */ /* 0x000fe4000f8e020f */
[----:B------:R-:W-:-:S04]  /*3460*/  @UP0 ULEA UR10, UP1, UR14, UR10, 0x2 ;  /* 0x0000000a0e0a0291 */ /* 0x000fc8000f8210ff */
[----:B------:R-:W-:Y:S02]  /*3470*/  @UP0 ULEA.HI.X UR11, UR14, UR11, UR9, 0x2, UP1 ;  /* 0x0000000b0e0b0291 */ /* 0x000fe400088f1409 */
[----:B-12---:R-:W-:Y:S01]  /*3480*/  IMAD.U32 R2, RZ, RZ, UR10 ;  /* 0x0000000aff027e24 */ /* 0x006fe2000f8e00ff */
[----:B------:R-:W-:Y:S03]  /*3490*/  BAR.SYNC.DEFER_BLOCKING 0x0 ;  /* 0x0000000000007b1d */ /* 0x000fe60000010000 */
[----:B------:R-:W-:-:S03]  /*34a0*/  IMAD.U32 R3, RZ, RZ, UR11 ;  /* 0x0000000bff037e24 */ /* 0x000fc6000f8e00ff */
[----:B------:R-:W1:Y:S01]  /*34b0*/  @UP0 LDCU UR9, c[0x0][0x458] ;  /* 0x00008b00ff0907ac */ /* 0x000e620008000800 */
[----:B----4-:R-:W-:Y:S02]  /*34c0*/  LOP3.LUT R0, R6, 0x200, RZ, 0xc0, !PT ;  /* 0x0000020006007812 */ /* 0x010fe400078ec0ff */
        /* <DEDUP_REMOVED lines=16> */
[----:B------:R2:W4:Y:S01]  /*35d0*/  @P0 LDG.E R4, desc[UR36][R2.64] ;  /* 0x0000002402040981 */ /* 0x000522000c1e1900 */
[----:B------:R-:W-:-:S02]  /*35e0*/  LOP3.LUT R0, R0, 0x3800, R7, 0xf8, !PT ;  /* 0x0000380000007812 */ /* 0x000fc400078ef807 */
[----:B------:R-:W-:Y:S02]  /*35f0*/  CS2R R110, SRZ ;  /* 0x00000000006e7805 */ /* 0x000fe4000001ff00 */
[----:B------:R-:W-:Y:S02]  /*3600*/  LOP3.LUT R7, R5, 0x200, RZ, 0xc0, !PT ;  /* 0x0000020005077812 */ /* 0x000fe400078ec0ff */
[----:B------:R-:W-:Y:S02]  /*3610*/  CS2R R108, SRZ ;  /* 0x00000000006c7805 */ /* 0x000fe4000001ff00 */
[----:B------:R-:W-:Y:S02]  /*3620*/  CS2R R114, SRZ ;  /* 0x0000000000727805 */ /* 0x000fe4000001ff00 */
[----:B------:R-:W-:Y:S02]  /*3630*/  CS2R R112, SRZ ;  /* 0x0000000000707805 */ /* 0x000fe4000001ff00 */
[----:B------:R-:W-:-:S02]  /*3640*/  LOP3.LUT R6, R7, 0xc00, R6, 0xf8, !PT ;  /* 0x00000c0007067812 */ /* 0x000fc400078ef806 */
[----:B------:R-:W-:Y:S02]  /*3650*/  CS2R R106, SRZ ;  /* 0x00000000006a7805 */ /* 0x000fe4000001ff00 */
[----:B------:R-:W-:Y:S02]  /*3660*/  LOP3.LUT R7, R8, 0x6, RZ, 0xc0, !PT ;  /* 0x0000000608077812 */ /* 0x000fe400078ec0ff */
        /* <DEDUP_REMOVED lines=15> */
[----:B--2---:R-:W-:Y:S01]  /*3760*/  LOP3.LUT R2, R5, 0x1c0, RZ, 0xc0, !PT ;  /* 0x000001c005027812 */ /* 0x004fe200078ec0ff */
[----:B-1----:R-:W4:Y:S01]  /*3770*/  @P0 MUFU.RCP R3, UR9 ;  /* 0x0000000900030d08 */ /* 0x002f220008001000 */
[----:B------:R-:W-:-:S02]  /*3780*/  CS2R R42, SRZ ;  /* 0x00000000002a7805 */ /* 0x000fc4000001ff00 */
[----:B------:R-:W-:Y:S02]  /*3790*/  CS2R R40, SRZ ;  /* 0x0000000000287805 */ /* 0x000fe4000001ff00 */
[----:B------:R-:W-:Y:S02]  /*37a0*/  LOP3.LUT R2, R2, 0x38, R23, 0xf8, !PT ;  /* 0x0000003802027812 */ /* 0x000fe400078ef817 */
[----:B------:R-:W-:Y:S02]  /*37b0*/  CS2R R38, SRZ ;  /* 0x0000000000267805 */ /* 0x000fe4000001ff00 */
[----:B------:R-:W-:Y:S02]  /*37c0*/  CS2R R36, SRZ ;  /* 0x0000000000247805 */ /* 0x000fe4000001ff00 */
[----:B---3--:R-:W-:Y:S02]  /*37d0*/  CS2R R30, SRZ ;  /* 0x00000000001e7805 */ /* 0x008fe4000001ff00 */
        /* <DEDUP_REMOVED lines=8> */
[----:B------:R-:W-:Y:S02]  /*3860*/  LEA R9, R0, UR6, 0x1 ;  /* 0x0000000600097c11 */ /* 0x000fe4000f8e08ff */
[----:B------:R-:W-:Y:S02]  /*3870*/  CS2R R22, SRZ ;  /* 0x0000000000167805 */ /* 0x000fe4000001ff00 */
[----:B------:R-:W-:Y:S01]  /*3880*/  LOP3.LUT R6, R6, R2, RZ, 0xfc, !PT ;  /* 0x0000000206067212 */ /* 0x000fe200078efcff */
[----:B------:R-:W-:Y:S01]  /*3890*/  IMAD.MOV.U32 R2, RZ, RZ, 0x40 ;  /* 0x00000040ff027424 */ /* 0x000fe200078e00ff */
[----:B------:R-:W-:Y:S01]  /*38a0*/  CS2R R20, SRZ ;  /* 0x0000000000147805 */ /* 0x000fe2000001ff00 */
[C---:B------:R-:W-:Y:S01]  /*38b0*/  VIADD R0, R9.reuse, 0x12000 ;  /* 0x0001200009007836 */ /* 0x040fe20000000000 */
[----:B------:R-:W-:Y:S01]  /*38c0*/  STL [R1+0xc], R9 ;  /* 0x00000c0901007387 */ /* 0x000fe20000100800 */
[----:B------:R-:W-:Y:S01]  /*38d0*/  VIADD R232, R9, 0x12040 ;  /* 0x0001204009e87836 */ /* 0x000fe20000000000 */
[----:B------:R-:W-:Y:S01]  /*38e0*/  SEL R2, R2, 0xffffffc0, !P1 ;  /* 0xffffffc002027807 */ /* 0x000fe20004800000 */
[----:B------:R-:W-:Y:S01]  /*38f0*/  @P1 VIADD R232, R0, 0xffffffc0 ;  /* 0xffffffc000e81836 */ /* 0x000fe20000000000 */
[----:B------:R-:W1:Y:S01]  /*3900*/  LDSM.16.M88.4 R148, [R9+0x12000] ;  /* 0x012000000994783b */ /* 0x000e620000000200 */
[----:B------:R-:W-:Y:S01]  /*3910*/  IMAD.MOV.U32 R0, RZ, RZ, 0x20 ;  /* 0x00000020ff007424 */ /* 0x000fe200078e00ff */
[----:B------:R-:W-:Y:S01]  /*3920*/  UMOV UR8, URZ ;  /* 0x000000ff00087c82 */ /* 0x000fe20008000000 */
[----:B------:R-:W2:Y:S01]  /*3930*/  LDCU UR9, c[0x0][0x440] ;  /* 0x00008800ff0977ac */ /* 0x000ea20008000800 */
[----:B------:R-:W3:Y:S01]  /*3940*/  LDSM.16.M88.4 R164, [R232] ;  /* 0x00000000e8a4783b */ /* 0x000ee20000000200 */
[----:B------:R-:W1:Y:S03]  /*3950*/  LDCU UR14, c[0x0][0x504] ;  /* 0x0000a080ff0e77ac */ /* 0x000e660008000800 */
[----:B------:R-:W1:Y:S01]  /*3960*/  LDSM.16.M88.4 R168, [R232+0x800] ;  /* 0x00080000e8a8783b */ /* 0x000e620000000200 */
[----:B------:R-:W1:Y:S03]  /*3970*/  LDCU UR11, c[0x0][0x508] ;  /* 0x0000a100ff0b77ac */ /* 0x000e660008000800 */
[----:B------:R-:W1:Y:S01]  /*3980*/  LDSM.16.M88.4 R196, [R232+0x2000] ;  /* 0x00200000e8c4783b */ /* 0x000e620000000200 */
[----:B------:R-:W1:Y:S03]  /*3990*/  LDCU UR10, c[0x0][0x3e0] ;  /* 0x00007c00ff0a77ac */ /* 0x000e660008000800 */
[----:B------:R-:W1:Y:S01]  /*39a0*/  LDSM.16.M88.4 R200, [R232+0x2800] ;  /* 0x00280000e8c8783b */ /* 0x000e620000000200 */
[----:B------:R-:W-:-:S03]  /*39b0*/  USHF.L.U32 UR17, UR17, 0x6, URZ ;  /* 0x0000000611117899 */ /* 0x000fc600080006ff */
[----:B------:R-:W1:Y:S04]  /*39c0*/  LDSM.16.M88.4 R228, [R232+0x4000] ;  /* 0x00400000e8e4783b */ /* 0x000e680000000200 */
[----:B------:R-:W1:Y:S04]  /*39d0*/  LDSM.16.M88.4 R152, [R9+0x12800] ;  /* 0x012800000998783b */ /* 0x000e680000000200 */
[----:B------:R-:W1:Y:S04]  /*39e0*/  LDSM.16.M88.4 R180, [R9+0x14000] ;  /* 0x0140000009b4783b */ /* 0x000e680000000200 */
[----:B------:R-:W1:Y:S04]  /*39f0*/  LDSM.16.M88.4 R184, [R9+0x14800] ;  /* 0x0148000009b8783b */ /* 0x000e680000000200 */
[----:B------:R-:W1:Y:S04]  /*3a00*/  LDSM.16.M88.4 R212, [R9+0x16000] ;  /* 0x0160000009d4783b */ /* 0x000e680000000200 */
[----:B------:R-:W1:Y:S01]  /*3a10*/  LDSM.16.M88.4 R216, [R9+0x16800] ;  /* 0x0168000009d8783b */ /* 0x000e620000000200 */
[----:B----4-:R-:W-:Y:S01]  /*3a20*/  @P0 FMUL.FTZ R4, R4, R3 ;  /* 0x0000000304040220 */ /* 0x010fe20000410000 */
[----:B------:R-:W-:-:S04]  /*3a30*/  IMAD.U32 R3, RZ, RZ, UR35 ;  /* 0x00000023ff037e24 */ /* 0x000fc8000f8e00ff */
[----:B------:R-:W-:Y:S01]  /*3a40*/  @P0 R2UR UR15, R4 ;  /* 0x00000000040f02ca */ /* 0x000fe200000e0000 */
[----:B------:R-:W-:Y:S01]  /*3a50*/  IMAD.IADD R4, R9, 0x1, R2 ;  /* 0x0000000109047824 */ /* 0x000fe200078e0202 */
[----:B------:R-:W-:Y:S02]  /*3a60*/  LOP3.LUT P0, RZ, R24, 0x2, RZ, 0xc0, !PT ;  /* 0x0000000218ff7812 */ /* 0x000fe4000780c0ff */
[----:B------:R-:W-:Y:S02]  /*3a70*/  CS2R R24, SRZ ;  /* 0x0000000000187805 */ /* 0x000fe4000001ff00 */
[----:B------:R-:W-:Y:S02]  /*3a80*/  IADD3 R3, PT, PT, R3, -UR29, -R5 ;  /* 0x8000001d03037c10 */ /* 0x000fe4000fffe805 */
[----:B------:R-:W-:Y:S02]  /*3a90*/  SEL R0, R0, 0xffffffe0, !P0 ;  /* 0xffffffe000007807 */ /* 0x000fe40004000000 */
[----:B------:R-:W-:Y:S01]  /*3aa0*/  LEA R5, R6, UR6, 0x1 ;  /* 0x0000000606057c11 */ /* 0x000fe2000f8e08ff */
[----:B------:R4:W-:Y:S02]  /*3ab0*/  STL [R1+0x50], R3 ;  /* 0x0000500301007387 */ /* 0x0009e40000100800 */
[----:B------:R-:W-:-:S02]  /*3ac0*/  IMAD.IADD R240, R0, 0x1, R232 ;  /* 0x0000000100f07824 */ /* 0x000fc400078e02e8 */
[----:B------:R-:W1:Y:S01]  /*3ad0*/  LDSM.16.M88.4 R232, [R232+0x4800] ;  /* 0x00480000e8e8783b */ /* 0x000e620000000200 */
[----:B------:R-:W-:-:S03]  /*3ae0*/  @UP0 UMOV UR8, UR15 ;  /* 0x0000000f00080c82 */ /* 0x000fc60008000000 */
[----:B------:R-:W1:Y:S04]  /*3af0*/  LDSM.16.M88.4 R172, [R240] ;  /* 0x00000000f0ac783b */ /* 0x000e680000000200 */
[----:B------:R-:W1:Y:S04]  /*3b00*/  LDSM.16.M88.4 R176, [R240+0x800] ;  /* 0x00080000f0b0783b */ /* 0x000e680000000200 */
[----:B------:R-:W1:Y:S04]  /*3b10*/  LDSM.16.M88.4 R204, [R240+0x2000] ;  /* 0x00200000f0cc783b */ /* 0x000e680000000200 */
[----:B------:R-:W1:Y:S04]  /*3b20*/  LDSM.16.M88.4 R208, [R240+0x2800] ;  /* 0x00280000f0d0783b */ /* 0x000e680000000200 */
[----:B------:R-:W1:Y:S01]  /*3b30*/  LDSM.16.M88.4 R236, [R240+0x4000] ;  /* 0x00400000f0ec783b */ /* 0x000e620000000200 */
[----:B----4-:R-:W-:-:S03]  /*3b40*/  IMAD.IADD R3, R9, 0x1, R0 ;  /* 0x0000000109037824 */ /* 0x010fc600078e0200 */
[----:B------:R-:W4:Y:S04]  /*3b50*/  LDSM.16.M88.4 R240, [R240+0x4800] ;  /* 0x00480000f0f0783b */ /* 0x000f280000000200 */
[----:B------:R-:W-:Y:S04]  /*3b60*/  STL [R1+0x10], R3 ;  /* 0x0000100301007387 */ /* 0x000fe80000100800 */
[----:B------:R-:W1:Y:S04]  /*3b70*/  LDSM.16.M88.4 R156, [R3+0x12000] ;  /* 0x01200000039c783b */ /* 0x000e680000000200 */
[----:B------:R-:W1:Y:S04]  /*3b80*/  LDSM.16.M88.4 R160, [R3+0x12800] ;  /* 0x0128000003a0783b */ /* 0x000e680000000200 */
[----:B------:R-:W1:Y:S04]  /*3b90*/  LDSM.16.M88.4 R188, [R3+0x14000] ;  /* 0x0140000003bc783b */ /* 0x000e680000000200 */
[----:B------:R-:W1:Y:S04]  /*3ba0*/  LDSM.16.M88.4 R192, [R3+0x14800] ;  /* 0x0148000003c0783b */ /* 0x000e680000000200 */
[----:B------:R-:W1:Y:S04]  /*3bb0*/  LDSM.16.M88.4 R220, [R3+0x16000] ;  /* 0x0160000003dc783b */ /* 0x000e680000000200 */
[----:B------:R5:W1:Y:S04]  /*3bc0*/  LDSM.16.M88.4 R224, [R3+0x16800] ;  /* 0x0168000003e0783b */ /* 0x000a680000000200 */
[----:B------:R2:W-:Y:S04]  /*3bd0*/  STL [R1+0x4], R5 ;  /* 0x0000040501007387 */ /* 0x0005e80000100800 */
[----:B------:R1:W-:Y:S01]  /*3be0*/  STL [R1+0x14], R4 ;  /* 0x0000140401007387 */ /* 0x0003e20000100800 */
[----:B-----5:R-:W-:-:S02]  /*3bf0*/  IMAD.IADD R3, R2, 0x1, R5 ;  /* 0x0000000102037824 */ /* 0x020fc400078e0205 */
[C---:B------:R-:W-:Y:S02]  /*3c00*/  IMAD.IADD R2, R0.reuse, 0x1, R4 ;  /* 0x0000000100027824 */ /* 0x040fe400078e0204 */
[C---:B--2---:R-:W-:Y:S02]  /*3c10*/  IMAD.IADD R5, R0.reuse, 0x1, R5 ;  /* 0x0000000100057824 */ /* 0x044fe400078e0205 */
[----:B------:R-:W-:-:S03]  /*3c20*/  IMAD.IADD R0, R0, 0x1, R3 ;  /* 0x0000000100007824 */ /* 0x000fc600078e0203 */
[----:B------:R2:W-:Y:S04]  /*3c30*/  STL [R1+0x8], R5 ;  /* 0x0000080501007387 */ /* 0x0005e80000100800 */
[----:B------:R2:W-:Y:S04]  /*3c40*/  STL [R1+0x20], R3 ;  /* 0x0000200301007387 */ /* 0x0005e80000100800 */
[----:B------:R2:W-:Y:S04]  /*3c50*/  STL [R1+0x18], R2 ;  /* 0x0000180201007387 */ /* 0x0005e80000100800 */
[----:B-1-34-:R2:W-:Y:S02]  /*3c60*/  STL [R1+0x24], R0 ;  /* 0x0000240001007387 */ /* 0x01a5e40000100800 */
.L_x_337:
[----:B------:R-:W3:Y:S01]  /*3c70*/  LDL.LU R98, [R1+0x4] ;  /* 0x0000040001627983 */ /* 0x000ee20000300800 */
[----:B-12---:R-:W-:Y:S01]  /*3c80*/  IMAD.U32 R2, RZ, RZ, UR18 ;  /* 0x00000012ff027e24 */ /* 0x006fe2000f8e00ff */
[----:B------:R-:W-:Y:S01]  /*3c90*/  USHF.L.U32 UR15, UR47, 0x6, URZ ;  /* 0x000000062f0f7899 */ /* 0x000fe200080006ff */
[----:B------:R-:W-:Y:S01]  /*3ca0*/  IMAD.U32 R3, RZ, RZ, UR19 ;  /* 0x00000013ff037e24 */ /* 0x000fe2000f8e00ff */
[----:B------:R-:W2:Y:S02]  /*3cb0*/  LDL R97, [R1+0xc] ;  /* 0x00000c0001617983 */ /* 0x000ea40000100800 */
[----:B------:R-:W-:Y:S02]  /*3cc0*/  UISETP.GE.AND UP0, UPT, UR15, UR32, UPT ;  /* 0x000000200f00728c */ /* 0x000fe4000bf06270 */
[----:B------:R-:W4:Y:S04]  /*3cd0*/  LDL.LU R96, [R1+0x8] ;  /* 0x0000080001607983 */ /* 0x000f280000300800 */
[----:B------:R-:W4:Y:S04]  /*3ce0*/  LDL R95, [R1+0x10] ;  /* 0x00001000015f7983 */ /* 0x000f280000100800 */
[----:B------:R-:W4:Y:S04]  /*3cf0*/  LDL R94, [R1+0x20] ;  /* 0x00002000015e7983 */ /* 0x000f280000100800 */
[----:B------:R-:W4:Y:S04]  /*3d00*/  LDL R93, [R1+0x14] ;  /* 0x00001400015d7983 */ /* 0x000f280000100800 */
[----:B------:R-:W4:Y:S04]  /*3d10*/  LDL R92, [R1+0x24] ;  /* 0x00002400015c7983 */ /* 0x000f280000100800 */
[----:B------:R-:W4:Y:S04]  /*3d20*/  LDL R91, [R1+0x18] ;  /* 0x00001800015b7983 */ /* 0x000f280000100800 */
[----:B------:R-:W4:Y:S04]  /*3d30*/  LDL R90, [R1+0x44] ;  /* 0x00004400015a7983 */ /* 0x000f280000100800 */
[----:B------:R-:W0:Y:S04]  /*3d40*/  LDGDEPBAR ;  /* 0x00000000000079af */ /* 0x000e280000000000 */
[----:B------:R-:W4:Y:S01]  /*3d50*/  LDL R0, [R1+0x50] ;  /* 0x0000500001007983 */ /* 0x000f220000100800 */
[----:B------:R-:W-:Y:S04]  /*3d60*/  DEPBAR.LE SB0, 0x0 ;  /* 0x000080000000791a */ /* 0x000fe80000000000 */
[----:B------:R-:W-:Y:S06]  /*3d70*/  BAR.SYNC.DEFER_BLOCKING 0x0 ;  /* 0x0000000000007b1d */ /* 0x000fec0000010000 */
[----:B---3--:R-:W-:Y:S04]  /*3d80*/  LDSM.16.M88.4 R16, [R98] ;  /* 0x000000006210783b */ /* 0x008fe80000000200 */
[----:B--2---:R-:W1:Y:S04]  /*3d90*/  LDSM.16.M88.4 R8, [R97+0xc000] ;  /* 0x00c000006108783b */ /* 0x004e680000000200 */
[----:B------:R-:W2:Y:S04]  /*3da0*/  LDSM.16.M88.4 R68, [R97+0xc800] ;  /* 0x00c800006144783b */ /* 0x000ea80000000200 */
[----:B----4-:R-:W-:Y:S04]  /*3db0*/  LDSM.16.M88.4 R72, [R96] ;  /* 0x000000006048783b */ /* 0x010fe80000000200 */
[----:B------:R-:W3:Y:S04]  /*3dc0*/  LDSM.16.M88.4 R76, [R95+0xc000] ;  /* 0x00c000005f4c783b */ /* 0x000ee80000000200 */
[----:B------:R-:W4:Y:S04]  /*3dd0*/  LDSM.16.M88.4 R80, [R95+0xc800] ;  /* 0x00c800005f50783b */ /* 0x000f280000000200 */
[----:B------:R-:W-:Y:S01]  /*3de0*/  LDSM.16.M88.4 R84, [R93+0xc000] ;  /* 0x00c000005d54783b */ /* 0x000fe20000000200 */
[C---:B------:R-:W-:Y:S04]  /*3df0*/  LEA R2, P0, R90.reuse, R2, 0x2 ;  /* 0x000000025a027211 */ /* 0x040fe800078010ff */
[C---:B------:R-:W-:Y:S05]  /*3e00*/  LEA.HI.X R3, R90.reuse, R3, RZ, 0x2, P0 ;  /* 0x000000035a037211 */ /* 0x040fea00000f14ff */
[----:B-----5:R-:W5:Y:S01]  /*3e10*/  LDG.E R89, desc[UR36][R2.64] ;  /* 0x0000002402597981 */ /* 0x020f62000c1e1900 */
[C---:B-1----:R-:W-:Y:S03]  /*3e20*/  HMMA.16816.F32.BF16 R4, R16.reuse, R8, RZ ;  /* 0x000000081004723c */ /* 0x042fe600000418ff */
[----:B------:R1:W5:Y:S05]  /*3e30*/  LDG.E R88, desc[UR36][R2.64+0x20] ;  /* 0x0000202402587981 */ /* 0x00036a000c1e1900 */
[C---:B------:R-:W-:Y:S08]  /*3e40*/  HMMA.16816.F32.BF16 R8, R16.reuse, R10, RZ ;  /* 0x0000000a1008723c */ /* 0x040ff000000418ff */
[C---:B--2---:R-:W-:Y:S08]  /*3e50*/  HMMA.16816.F32.BF16 R12, R16.reuse, R68, RZ ;  /* 0x00000044100c723c */ /* 0x044ff000000418ff */
[----:B------:R-:W-:Y:S01]  /*3e60*/  HMMA.16816.F32.BF16 R16, R16, R70, RZ ;  /* 0x000000461010723c */ /* 0x000fe200000418ff */
[----:B------:R-:W2:Y:S01]  /*3e70*/  LDSM.16.M88.4 R68, [R94] ;  /* 0x000000005e44783b */ /* 0x000ea20000000200 */
[----:B-1----:R-:W-:Y:S04]  /*3e80*/  LOP3.LUT R2, R90, UR15, RZ, 0xfc, !PT ;  /* 0x0000000f5a027c12 */ /* 0x002fe8000f8efcff */
[----:B------:R-:W-:Y:S02]  /*3e90*/  IADD3 R0, PT, PT, R2, R0, RZ ;  /* 0x0000000002007210 */ /* 0x000fe40007ffe0ff */
[C---:B---3--:R-:W-:Y:S05]  /*3ea0*/  HMMA.16816.F32.BF16 R4, R72.reuse, R76, R4 ;  /* 0x0000004c4804723c */ /* 0x048fea0000041804 */
[C---:B------:R-:W-:Y:S03]  /*3eb0*/  VIADD R3, R0.reuse, 0x48 ;  /* 0x0000004800037836 */ /* 0x040fe60000000000 */
[C---:B------:R-:W-:Y:S01]  /*3ec0*/  HMMA.16816.F32.BF16 R8, R72.reuse, R78, R8 ;  /* 0x0000004e4808723c */ /* 0x040fe20000041808 */
[----:B------:R-:W-:Y:S02]  /*3ed0*/  LDSM.16.M88.4 R76, [R92] ;  /* 0x000000005c4c783b */ /* 0x000fe40000000200 */
[----:B------:R-:W-:Y:S04]  /*3ee0*/  IABS R3, R3 ;  /* 0x0000000300037213 */ /* 0x000fe80000000000 */
[----:B------:R-:W-:Y:S01]  /*3ef0*/  I2FP.F32.S32 R3, R3 ;  /* 0x0000000300037245 */ /* 0x000fe20000201400 */
[C---:B----4-:R-:W-:Y:S08]  /*3f00*/  HMMA.16816.F32.BF16 R12, R72.reuse, R80, R12 ;  /* 0x00000050480c723c */ /* 0x050ff0000004180c */
        /* <DEDUP_REMOVED lines=14> */
[----:B------:R-:W-:Y:S01]  /*3ff0*/  HMMA.16816.F32.BF16 R16, R76, R86, R16 ;  /* 0x000000564c10723c */ /* 0x000fe20000041810 */
[----:B------:R-:W-:Y:S04]  /*4000*/  LDSM.16.M88.4 R76, [R95+0xe000] ;  /* 0x00e000005f4c783b */ /* 0x000fe80000000200 */
[----:B------:R-:W-:Y:S03]  /*4010*/  LDSM.16.M88.4 R84, [R95+0xe800] ;  /* 0x00e800005f54783b */ /* 0x000fe60000000200 */
[C---:B-1----:R-:W-:Y:S08]  /*4020*/  HMMA.16816.F32.BF16 R4, R68.reuse, R72, R4 ;  /* 0x000000484404723c */ /* 0x042ff00000041804 */
[C---:B------:R-:W-:Y:S01]  /*4030*/  HMMA.16816.F32.BF16 R8, R68.reuse, R74, R8 ;  /* 0x0000004a4408723c */ /* 0x040fe20000041808 */
[----:B------:R-:W1:Y:S07]  /*4040*/  LDSM.16.M88.4 R72, [R96+0x2000] ;  /* 0x002000006048783b */ /* 0x000e6e0000000200 */
[C---:B---3--:R-:W-:Y:S08]  /*4050*/  HMMA.16816.F32.BF16 R12, R68.reuse, R80, R12 ;  /* 0x00000050440c723c */ /* 0x048ff0000004180c */
[----:B------:R-:W-:Y:S01]  /*4060*/  HMMA.16816.F32.BF16 R16, R68, R82, R16 ;  /* 0x000000524410723c */ /* 0x000fe20000041810 */
[----:B------:R-:W-:Y:S04]  /*4070*/  LDSM.16.M88.4 R68, [R94+0x2000] ;  /* 0x002000005e44783b */ /* 0x000fe80000000200 */
[----:B------:R-:W-:Y:S03]  /*4080*/  LDSM.16.M88.4 R80, [R93+0xe800] ;  /* 0x00e800005d50783b */ /* 0x000fe60000000200 */
[C---:B-1----:R-:W-:Y:S08]  /*4090*/  HMMA.16816.F32.BF16 R4, R72.reuse, R76, R4 ;  /* 0x0000004c4804723c */ /* 0x042ff00000041804 */
[C---:B------:R-:W-:Y:S01]  /*40a0*/  HMMA.16816.F32.BF16 R8, R72.reuse, R78, R8 ;  /* 0x0000004e4808723c */ /* 0x040fe20000041808 */
[----:B------:R-:W1:Y:S07]  /*40b0*/  LDSM.16.M88.4 R76, [R93+0xe000] ;  /* 0x00e000005d4c783b */ /* 0x000e6e0000000200 */
[C---:B------:R-:W-:Y:S08]  /*40c0*/  HMMA.16816.F32.BF16 R12, R72.reuse, R84, R12 ;  /* 0x00000054480c723c */ /* 0x040ff0000004180c */
[----:B------:R-:W-:Y:S01]  /*40d0*/  HMMA.16816.F32.BF16 R16, R72, R86, R16 ;  /* 0x000000564810723c */ /* 0x000fe20000041810 */
[----:B------:R-:W-:Y:S04]  /*40e0*/  LDSM.16.M88.4 R72, [R92+0x2000] ;  /* 0x002000005c48783b */ /* 0x000fe80000000200 */
[----:B------:R-:W2:Y:S03]  /*40f0*/  LDSM.16.M88.4 R84, [R91+0xe000] ;  /* 0x00e000005b54783b */ /* 0x000ea60000000200 */
[C---:B-1----:R-:W-:Y:S08]  /*4100*/  HMMA.16816.F32.BF16 R4, R68.reuse, R76, R4 ;  /* 0x0000004c4404723c */ /* 0x042ff00000041804 */
[C---:B------:R-:W-:Y:S01]  /*4110*/  HMMA.16816.F32.BF16 R8, R68.reuse, R78, R8 ;  /* 0x0000004e4408723c */ /* 0x040fe20000041808 */
[----:B------:R-:W1:Y:S07]  /*4120*/  LDSM.16.M88.4 R76, [R91+0xe800] ;  /* 0x00e800005b4c783b */ /* 0x000e6e0000000200 */
[C---:B------:R-:W-:Y:S08]  /*4130*/  HMMA.16816.F32.BF16 R12, R68.reuse, R80, R12 ;  /* 0x00000050440c723c */ /* 0x040ff0000004180c */
[----:B------:R-:W-:Y:S01]  /*4140*/  HMMA.16816.F32.BF16 R16, R68, R82, R16 ;  /* 0x000000524410723c */ /* 0x000fe20000041810 */
[----:B------:R-:W-:Y:S04]  /*4150*/  LDSM.16.M88.4 R68, [R98+0x4000] ;  /* 0x004000006244783b */ /* 0x000fe80000000200 */
[----:B------:R-:W3:Y:S03]  /*4160*/  LDSM.16.M88.4 R80, [R97+0x10000] ;  /* 0x010000006150783b */ /* 0x000ee60000000200 */
[C---:B--2---:R-:W-:Y:S08]  /*4170*/  HMMA.16816.F32.BF16 R4, R72.reuse, R84, R4 ;  /* 0x000000544804723c */ /* 0x044ff00000041804 */
[C---:B------:R-:W-:Y:S01]  /*4180*/  HMMA.16816.F32.BF16 R8, R72.reuse, R86, R8 ;  /* 0x000000564808723c */ /* 0x040fe20000041808 */
[----:B------:R-:W-:Y:S07]  /*4190*/  LDSM.16.M88.4 R84, [R95+0x10000] ;  /* 0x010000005f54783b */ /* 0x000fee0000000200 */
[C---:B-1----:R-:W-:Y:S08]  /*41a0*/  HMMA.16816.F32.BF16 R12, R72.reuse, R76, R12 ;  /* 0x0000004c480c723c */ /* 0x042ff0000004180c */
[----:B------:R-:W-:Y:S01]  /*41b0*/  HMMA.16816.F32.BF16 R16, R72, R78, R16 ;  /* 0x0000004e4810723c */ /* 0x000fe20000041810 */
[----:B------:R-:W1:Y:S04]  /*41c0*/  LDSM.16.M88.4 R72, [R97+0x10800] ;  /* 0x010800006148783b */ /* 0x000e680000000200 */
        /* <DEDUP_REMOVED lines=19> */
[----:B------:R-:W-:Y:S03]  /*4300*/  HMMA.16816.F32.BF16 R16, R68, R86, R16 ;  /* 0x000000564410723c */ /* 0x000fe60000041810 */
[C---:B------:R-:W-:Y:S01]  /*4310*/  IADD3 R71, PT, PT, R0.reuse, 0x37, RZ ;  /* 0x0000003700477810 */ /* 0x040fe20007ffe0ff */
[C---:B------:R-:W-:Y:S02]  /*4320*/  VIADD R69, R0.reuse, 0x47 ;  /* 0x0000004700457836 */ /* 0x040fe40000000000 */
[C---:B------:R-:W-:Y:S01]  /*4330*/  VIADD R68, R0.reuse, 0x3f ;  /* 0x0000003f00447836 */ /* 0x040fe20000000000 */
[----:B------:R-:W-:Y:S01]  /*4340*/  IABS R71, R71 ;  /* 0x0000004700477213 */ /* 0x000fe20000000000 */
[C---:B---3--:R-:W-:Y:S05]  /*4350*/  HMMA.16816.F32.BF16 R4, R76.reuse, R80, R4 ;  /* 0x000000504c04723c */ /* 0x048fea0000041804 */
[----:B------:R-:W-:Y:S01]  /*4360*/  IABS R69, R69 ;  /* 0x0000004500457213 */ /* 0x000fe20000000000 */
[C---:B------:R-:W-:Y:S01]  /*4370*/  VIADD R70, R0.reuse, 0x38 ;  /* 0x0000003800467836 */ /* 0x040fe20000000000 */
[----:B------:R-:W-:Y:S01]  /*4380*/  IABS R68, R68 ;  /* 0x0000004400447213 */ /* 0x000fe20000000000 */
[C---:B------:R-:W-:Y:S03]  /*4390*/  HMMA.16816.F32.BF16 R8, R76.reuse, R82, R8 ;  /* 0x000000524c08723c */ /* 0x040fe60000041808 */
[----:B------:R-:W-:Y:S02]  /*43a0*/  I2FP.F32.S32 R69, R69 ;  /* 0x0000004500457245 */ /* 0x000fe40000201400 */
[----:B------:R-:W-:Y:S02]  /*43b0*/  I2FP.F32.S32 R68, R68 ;  /* 0x0000004400447245 */ /* 0x000fe40000201400 */
[----:B------:R-:W-:Y:S01]  /*43c0*/  IABS R70, R70 ;  /* 0x0000004600467213 */ /* 0x000fe20000000000 */
[C---:B-1----:R-:W-:Y:S03]  /*43d0*/  HMMA.16816.F32.BF16 R12, R76.reuse, R72, R12 ;  /* 0x000000484c0c723c */ /* 0x042fe6000004180c */
[----:B------:R-:W-:Y:S01]  /*43e0*/  FFMA.FTZ R6, R3, -UR8, R6 ;  /* 0x8000000803067c23 */ /* 0x000fe20008010006 */
[----:B------:R-:W-:Y:S01]  /*43f0*/  IADD3 R3, PT, PT, R0, 0x40, RZ ;  /* 0x0000004000037810 */ /* 0x000fe20007ffe0ff */
[----:B------:R-:W-:Y:S01]  /*4400*/  FFMA.FTZ R7, R69, -UR8, R7 ;  /* 0x8000000845077c23 */ /* 0x000fe20008010007 */
[----:B------:R-:W-:Y:S01]  /*4410*/  I2FP.F32.S32 R69, R70 ;  /* 0x0000004600457245 */ /* 0x000fe20000201400 */
[C---:B------:R-:W-:Y:S01]  /*4420*/  FFMA.FTZ R5, R68.reuse, -UR8, R5 ;  /* 0x8000000844057c23 */ /* 0x040fe20008010005 */
[----:B------:R-:W-:Y:S01]  /*4430*/  IABS R3, R3 ;  /* 0x0000000300037213 */ /* 0x000fe20000000000 */
[----:B------:R-:W-:Y:S03]  /*4440*/  HMMA.16816.F32.BF16 R16, R76, R74, R16 ;  /* 0x0000004a4c10723c */ /* 0x000fe60000041810 */
[----:B------:R-:W-:Y:S01]  /*4450*/  I2FP.F32.S32 R3, R3 ;  /* 0x0000000300037245 */ /* 0x000fe20000201400 */
[----:B------:R-:W-:Y:S01]  /*4460*/  FFMA.FTZ R11, R68, -UR8, R11 ;  /* 0x80000008440b7c23 */ /* 0x000fe2000801000b */
[----:B------:R-:W-:Y:S01]  /*4470*/  I2FP.F32.S32 R70, R71 ;  /* 0x0000004700467245 */ /* 0x000fe20000201400 */
[C---:B------:R-:W-:Y:S01]  /*4480*/  VIADD R68, R0.reuse, 0x30 ;  /* 0x0000003000447836 */ /* 0x040fe20000000000 */
[C---:B------:R-:W-:Y:S01]  /*4490*/  IADD3 R71, PT, PT, R0.reuse, 0x28, RZ ;  /* 0x0000002800477810 */ /* 0x040fe20007ffe0ff */
[C---:B------:R-:W-:Y:S01]  /*44a0*/  FFMA.FTZ R4, R3.reuse, -UR8, R4 ;  /* 0x8000000803047c23 */ /* 0x040fe20008010004 */
[----:B------:R-:W-:Y:S01]  /*44b0*/  FFMA.FTZ R10, R3, -UR8, R10 ;  /* 0x80000008030a7c23 */ /* 0x000fe2000801000a */
[C---:B------:R-:W-:Y:S01]  /*44c0*/  FFMA.FTZ R8, R69.reuse, -UR8, R8 ;  /* 0x8000000845087c23 */ /* 0x040fe20008010008 */
[----:B------:R-:W-:Y:S01]  /*44d0*/  IABS R68, R68 ;  /* 0x0000004400447213 */ /* 0x000fe20000000000 */
[----:B------:R-:W-:Y:S01]  /*44e0*/  FFMA.FTZ R14, R69, -UR8, R14 ;  /* 0x80000008450e7c23 */ /* 0x000fe2000801000e */
[----:B------:R-:W-:Y:S02]  /*44f0*/  VIADD R3, R0, 0x2f ;  /* 0x0000002f00037836 */ /* 0x000fe40000000000 */
[----:B------:R-:W-:Y:S01]  /*4500*/  FFMA.FTZ R9, R70, -UR8, R9 ;  /* 0x8000000846097c23 */ /* 0x000fe20008010009 */
[----:B------:R-:W-:Y:S01]  /*4510*/  VIADD R69, R0, 0x27 ;  /* 0x0000002700457836 */ /* 0x000fe20000000000 */
[----:B------:R-:W-:Y:S01]  /*4520*/  MOV R0, R68 ;  /* 0x0000004400007202 */ /* 0x000fe20000000f00 */
[----:B------:R-:W-:Y:S01]  /*4530*/  FFMA.FTZ R15, R70, -UR8, R15 ;  /* 0x80000008460f7c23 */ /* 0x000fe2000801000f */
[----:B------:R-:W-:Y:S02]  /*4540*/  IABS R3, R3 ;  /* 0x0000000300037213 */ /* 0x000fe40000000000 */
[----:B------:R-:W-:Y:S02]  /*4550*/  IABS R68, R71 ;  /* 0x0000004700447213 */ /* 0x000fe40000000000 */
[----:B------:R-:W-:Y:S02]  /*4560*/  IABS R69, R69 ;  /* 0x0000004500457213 */ /* 0x000fe40000000000 */
[----:B------:R-:W-:Y:S02]  /*4570*/  I2FP.F32.S32 R0, R0 ;  /* 0x0000000000007245 */ /* 0x000fe40000201400 */
[----:B------:R-:W-:Y:S02]  /*4580*/  I2FP.F32.S32 R3, R3 ;  /* 0x0000000300037245 */ /* 0x000fe40000201400 */
[----:B------:R-:W-:Y:S01]  /*4590*/  I2FP.F32.S32 R68, R68 ;  /* 0x0000004400447245 */ /* 0x000fe20000201400 */
[C---:B------:R-:W-:Y:S01]  /*45a0*/  FFMA.FTZ R12, R0.reuse, -UR8, R12 ;  /* 0x80000008000c7c23 */ /* 0x040fe2000801000c */
[----:B------:R-:W-:Y:S01]  /*45b0*/  I2FP.F32.S32 R69, R69 ;  /* 0x0000004500457245 */ /* 0x000fe20000201400 */
[C---:B------:R-:W-:Y:S01]  /*45c0*/  FFMA.FTZ R13, R3.reuse, -UR8, R13 ;  /* 0x80000008030d7c23 */ /* 0x040fe2000801000d */
[----:B------:R-:W-:Y:S01]  /*45d0*/  FFMA.FTZ R18, R0, -UR8, R18 ;  /* 0x8000000800127c23 */ /* 0x000fe20008010012 */
[----:B------:R-:W-:Y:S01]  /*45e0*/  FFMA.FTZ R19, R3, -UR8, R19 ;  /* 0x8000000803137c23 */ /* 0x000fe20008010013 */
[----:B------:R-:W-:Y:S01]  /*45f0*/  FFMA.FTZ R16, R68, -UR8, R16 ;  /* 0x8000000844107c23 */ /* 0x000fe20008010010 */
[----:B------:R-:W-:Y:S01]  /*4600*/  FFMA.FTZ R17, R69, -UR8, R17 ;  /* 0x8000000845117c23 */ /* 0x000fe20008010011 */
[----:B------:R-:W-:Y:S06]  /*4610*/  BRA.U !UP0, `(.L_x_333) ;  /* 0x00000001082c7547 */ /* 0x000fec000b800000 */
        /* <DEDUP_REMOVED lines=11> */
.L_x_333:
[----:B------:R-:W2:Y:S01]  /*46d0*/  LDL.LU R0, [R1+0x1c] ;  /* 0x00001c0001007983 */ /* 0x000ea20000300800 */
[----:B------:R-:W-:Y:S01]  /*46e0*/  UIADD3 UR25, UPT, UPT, UR35, -UR14, -UR39 ;  /* 0x8000000e23197290 */ /* 0x000fe2000fffe827 */
[----:B------:R-:W-:Y:S01]  /*46f0*/  IMAD.MOV.U32 R70, RZ, RZ, 0x9 ;  /* 0x00000009ff467424 */ /* 0x000fe200078e00ff */
[----:B------:R-:W-:Y:S01]  /*4700*/  UIADD3 UR15, UPT, UPT, UR35, UR11, -UR39 ;  /* 0x0000000b230f7290 */ /* 0x000fe2000fffe827 */
[----:B------:R-:W1:Y:S02]  /*4710*/  S2R R68, SR_TID.X ;  /* 0x0000000000447919 */ /* 0x000e640000002100 */
[----:B-1----:R-:W-:Y:S01]  /*4720*/  SHF.R.U32.HI R69, RZ, 0x2, R68 ;  /* 0x00000002ff457819 */ /* 0x002fe20000011644 */
[----:B------:R-:W-:Y:S05]  /*4730*/  IMAD.SHL.U32 R3, R68, 0x2, RZ ;  /* 0x0000000244037824 */ /* 0x000fea00078e00ff */
[----:B------:R-:W-:Y:S04]  /*4740*/  LOP3.LUT R3, R3, 0x6, RZ, 0xc0, !PT ;  /* 0x0000000603037812 */ /* 0x000fe800078ec0ff */
[--C-:B------:R-:W-:Y:S02]  /*4750*/  LOP3.LUT R3, R3, 0xe0, R69.reuse, 0xf8, !PT ;  /* 0x000000e003037812 */ /* 0x100fe400078ef845 */
[----:B--2---:R-:W-:Y:S01]  /*4760*/  LOP3.LUT R68, R0, 0x30, RZ, 0xc0, !PT ;  /* 0x0000003000447812 */ /* 0x004fe200078ec0ff */
[----:B------:R-:W-:Y:S03]  /*4770*/  IMAD.U32 R0, RZ, RZ, UR41 ;  /* 0x00000029ff007e24 */ /* 0x000fe6000f8e00ff */
[----:B------:R-:W-:Y:S01]  /*4780*/  LOP3.LUT R68, R68, 0x7, R69, 0xf8, !PT ;  /* 0x0000000744447812 */ /* 0x000fe200078ef845 */
[----:B------:R-:W-:Y:S02]  /*4790*/  IMAD R0, R0, 0x40, R3 ;  /* 0x0000004000007824 */ /* 0x000fe400078e0203 */
[C---:B------:R-:W-:Y:S02]  /*47a0*/  VIADD R3, R2.reuse, UR25 ;  /* 0x0000001902037c36 */ /* 0x040fe40008000000 */
[----:B------:R1:W-:Y:S01]  /*47b0*/  STL [R1+0x44], R68 ;  /* 0x0000444401007387 */ /* 0x0003e20000100800 */
[----:B------:R-:W-:Y:S02]  /*47c0*/  VIADD R2, R2, UR15 ;  /* 0x0000000f02027c36 */ /* 0x000fe40008000000 */
[----:B------:R-:W-:Y:S01]  /*47d0*/  VIMNMX R69, PT, PT, RZ, R3, !PT ;  /* 0x00000003ff457248 */ /* 0x000fe20007fe0100 */
[C---:B------:R-:W-:Y:S01]  /*47e0*/  VIADD R75, R0.reuse, 0x1 ;  /* 0x00000001004b7836 */ /* 0x040fe20000000000 */
[----:B------:R-:W-:Y:S01]  /*47f0*/  VIADDMNMX R3, R3, 0x8, RZ, !PT ;  /* 0x0000000803037846 */ /* 0x000fe200078001ff */
[C---:B------:R-:W-:Y:S01]  /*4800*/  VIADD R74, R0.reuse, 0x8 ;  /* 0x00000008004a7836 */ /* 0x040fe20000000000 */
[C---:B------:R-:W-:Y:S01]  /*4810*/  ISETP.GE.AND P0, PT, R0.reuse, R69, PT ;  /* 0x000000450000720c */ /* 0x040fe20003f06270 */
[C---:B------:R-:W-:Y:S01]  /*4820*/  VIADD R73, R0.reuse, 0x9 ;  /* 0x0000000900497836 */ /* 0x040fe20000000000 */
[C---:B------:R-:W-:Y:S01]  /*4830*/  ISETP.GE.AND P4, PT, R0.reuse, R3, PT ;  /* 0x000000030000720c */ /* 0x040fe20003f86270 */
[----:B------:R-:W-:Y:S01]  /*4840*/  VIADD R72, R0, 0x10 ;  /* 0x0000001000487836 */ /* 0x000fe20000000000 */
[----:B------:R-:W-:Y:S01]  /*4850*/  FSEL R4, R4, -INF , P0 ;  /* 0xff80000004047808 */ /* 0x000fe20000000000 */
[----:B------:R-:W-:Y:S01]  /*4860*/  VIADD R71, R0, 0x11 ;  /* 0x0000001100477836 */ /* 0x000fe20000000000 */
[-C--:B------:R-:W-:Y:S02]  /*4870*/  ISETP.GE.AND P3, PT, R75, R69.reuse, PT ;  /* 0x000000454b00720c */ /* 0x080fe40003f66270 */
[-C--:B------:R-:W-:Y:S02]  /*4880*/  ISETP.GE.AND P2, PT, R74, R69.reuse, PT ;  /* 0x000000454a00720c */ /* 0x080fe40003f46270 */
[-C--:B------:R-:W-:Y:S02]  /*4890*/  ISETP.GE.AND P1, PT, R73, R69.reuse, PT ;  /* 0x000000454900720c */ /* 0x080fe40003f26270 */
[-C--:B------:R-:W-:Y:S02]  /*48a0*/  ISETP.GE.AND P0, PT, R72, R69.reuse, PT ;  /* 0x000000454800720c */ /* 0x080fe40003f06270 */
[----:B------:R-:W-:Y:S02]  /*48b0*/  FSEL R6, R6, -INF , P4 ;  /* 0xff80000006067808 */ /* 0x000fe40002000000 */
[----:B------:R-:W-:Y:S02]  /*48c0*/  FSEL R5, R5, -INF , P3 ;  /* 0xff80000005057808 */ /* 0x000fe40001800000 */
[----:B------:R-:W-:Y:S01]  /*48d0*/  FSEL R8, R8, -INF , P2 ;  /* 0xff80000008087808 */ /* 0x000fe20001000000 */
[----:B-1----:R-:W-:Y:S01]  /*48e0*/  IMAD.MOV.U32 R68, RZ, RZ, 0x1 ;  /* 0x00000001ff447424 */ /* 0x002fe200078e00ff */
[----:B------:R-:W-:Y:S02]  /*48f0*/  FSEL R9, R9, -INF , P1 ;  /* 0xff80000009097808 */ /* 0x000fe40000800000 */
[----:B------:R-:W-:Y:S02]  /*4900*/  FSEL R12, R12, -INF , P0 ;  /* 0xff8000000c0c7808 */ /* 0x000fe40000000000 */
[C---:B------:R-:W-:Y:S02]  /*4910*/  VIADDMNMX R68, R2.reuse, R68, UR35, PT ;  /* 0x0000002302447e46 */ /* 0x040fe4000b800144 */
[----:B------:R-:W-:Y:S01]  /*4920*/  VIADDMNMX R2, R2, R70, UR35, PT ;  /* 0x0000002302027e46 */ /* 0x000fe2000b800146 */
[C---:B------:R-:W-:Y:S01]  /*4930*/  VIADD R70, R0.reuse, 0x18 ;  /* 0x0000001800467836 */ /* 0x040fe20000000000 */
[C---:B------:R-:W-:Y:S02]  /*4940*/  ISETP.GE.AND P6, PT, R0.reuse, R68, PT ;  /* 0x000000440000720c */ /* 0x040fe40003fc6270 */
[C---:B------:R-:W-:Y:S01]  /*4950*/  ISETP.GE.AND P5, PT, R0.reuse, R2, PT ;  /* 0x000000020000720c */ /* 0x040fe20003fa6270 */
[----:B------:R-:W-:Y:S01]  /*4960*/  VIADD R0, R0, 0x19 ;  /* 0x0000001900007836 */ /* 0x000fe20000000000 */
[-C--:B------:R-:W-:Y:S02]  /*4970*/  ISETP.GE.AND P4, PT, R71, R69.reuse, PT ;  /* 0x000000454700720c */ /* 0x080fe40003f86270 */
[-C--:B------:R-:W-:Y:S02]  /*4980*/  ISETP.GE.AND P3, PT, R70, R69.reuse, PT ;  /* 0x000000454600720c */ /* 0x080fe40003f66270 */
[----:B------:R-:W-:Y:S02]  /*4990*/  ISETP.GE.AND P2, PT, R0, R69, PT ;  /* 0x000000450000720c */ /* 0x000fe40003f46270 */
[-C--:B------:R-:W-:Y:S02]  /*49a0*/  ISETP.GE.AND P1, PT, R75, R3.reuse, PT ;  /* 0x000000034b00720c */ /* 0x080fe40003f26270 */
[-C--:B------:R-:W-:Y:S02]  /*49b0*/  ISETP.GE.AND P0, PT, R74, R3.reuse, PT ;  /* 0x000000034a00720c */ /* 0x080fe40003f06270 */
[----:B------:R-:W-:Y:S02]  /*49c0*/  FSEL R13, R13, -INF , P4 ;  /* 0xff8000000d0d7808 */ /* 0x000fe40002000000 */
[----:B------:R-:W-:Y:S02]  /*49d0*/  FSEL R16, R16, -INF , P3 ;  /* 0xff80000010107808 */ /* 0x000fe40001800000 */
[----:B------:R-:W-:Y:S02]  /*49e0*/  FSEL R17, R17, -INF , P2 ;  /* 0xff80000011117808 */ /* 0x000fe40001000000 */
[----:B------:R-:W-:Y:S02]  /*49f0*/  FSEL R7, R7, -INF , P1 ;  /* 0xff80000007077808 */ /* 0x000fe40000800000 */
[----:B------:R-:W-:Y:S02]  /*4a00*/  FSEL R10, R10, -INF , P0 ;  /* 0xff8000000a0a7808 */ /* 0x000fe40000000000 */
[-C--:B------:R-:W-:Y:S02]  /*4a10*/  ISETP.GE.AND P4, PT, R73, R3.reuse, PT ;  /* 0x000000034900720c */ /* 0x080fe40003f86270 */
[-C--:B------:R-:W-:Y:S02]  /*4a20*/  ISETP.GE.AND P3, PT, R72, R3.reuse, PT ;  /* 0x000000034800720c */ /* 0x080fe40003f66270 */
[-C--:B------:R-:W-:Y:S02]  /*4a30*/  ISETP.GE.AND P2, PT, R71, R3.reuse, PT ;  /* 0x000000034700720c */ /* 0x080fe40003f46270 */
[-C--:B------:R-:W-:Y:S02]  /*4a40*/  ISETP.GE.AND P1, PT, R70, R3.reuse, PT ;  /* 0x000000034600720c */ /* 0x080fe40003f26270 */
[----:B------:R-:W-:Y:S02]  /*4a50*/  ISETP.GE.AND P0, PT, R0, R3, PT ;  /* 0x000000030000720c */ /* 0x000fe40003f06270 */
[----:B------:R-:W-:Y:S02]  /*4a60*/  FSEL R11, R11, -INF , P4 ;  /* 0xff8000000b0b7808 */ /* 0x000fe40002000000 */
[----:B------:R-:W-:Y:S02]  /*4a70*/  FSEL R14, R14, -INF , P3 ;  /* 0xff8000000e0e7808 */ /* 0x000fe40001800000 */
[----:B------:R-:W-:Y:S02]  /*4a80*/  FSEL R15, R15, -INF , P2 ;  /* 0xff8000000f0f7808 */ /* 0x000fe40001000000 */
[----:B------:R-:W-:Y:S02]  /*4a90*/  FSEL R18, R18, -INF , P1 ;  /* 0xff80000012127808 */ /* 0x000fe40000800000 */
[----:B------:R-:W-:Y:S02]  /*4aa0*/  FSEL R19, R19, -INF , P0 ;  /* 0xff80000013137808 */ /* 0x000fe40000000000 */
[----:B------:R-:W-:Y:S02]  /*4ab0*/  FSEL R4, R4, -INF , !P6 ;  /* 0xff80000004047808 */ /* 0x000fe40007000000 */
[----:B------:R-:W-:Y:S02]  /*4ac0*/  FSEL R6, R6, -INF , !P5 ;  /* 0xff80000006067808 */ /* 0x000fe40006800000 */
[-C--:B------:R-:W-:Y:S02]  /*4ad0*/  ISETP.GE.AND P4, PT, R75, R68.reuse, PT ;  /* 0x000000444b00720c */ /* 0x080fe40003f86270 */
        /* <DEDUP_REMOVED lines=27> */
.L_x_334:
        /* <DEDUP_REMOVED lines=195> */
[C---:B------:R-:W-:Y:S01]  /*58c0*/  FADD.FTZ R10, -R88.reuse, R10 ;  /* 0x0000000a580a7221 */ /* 0x040fe20000010100 */
        /* <DEDUP_REMOVED lines=185> */
.L_x_335:
        /* <DEDUP_REMOVED lines=328> */
[----:B------:R-:W-:Y:S04]  /*78e0*/  LOP3.LUT R15, R248, 0x400, RZ, 0xc0, !PT ;  /* 0x00000400f80f7812 */ /* 0x000fe800078ec0ff */
        /* <DEDUP_REMOVED lines=8> */
[----:B------:R-:W-:Y:S04]  /*7970*/  HMMA.16816.F32.BF16 R144, R4, R78, R144 ;  /* 0x0000004e0490723c */ /* 0x000fe80000041890 */
[----:B------:R-:W-:Y:S04]  /*7980*/  LEA R4, R0, UR4, 0x1 ;  /* 0x0000000400047c11 */ /* 0x000fe8000f8e08ff */
        /* <DEDUP_REMOVED lines=25> */
[----:B------:R-:W-:Y:S04]  /*7b20*/  SHF.R.S64 R2, R2, 0x1f, R0 ;  /* 0x0000001f02027819 */ /* 0x000fe80000001000 */
[----:B---3--:R-:W-:Y:S02]  /*7b30*/  IADD3 R244, P4, PT, R2, R244, RZ ;  /* 0x000000f402f47210 */ /* 0x008fe40007f9e0ff */
[C---:B------:R-:W-:Y:S02]  /*7b40*/  LEA R2, P0, R5.reuse, RZ, 0x6 ;  /* 0x000000ff05027211 */ /* 0x040fe400078030ff */
[----:B--2---:R-:W-:Y:S01]  /*7b50*/  LEA.HI.X.SX32 R245, R0, R245, 0x1, P4 ;  /* 0x000000f500f57211 */ /* 0x004fe200020f0eff */
[----:B------:R1:W-:Y:S01]  /*7b60*/  STL [R1+0x38], R244 ;  /* 0x000038f401007387 */ /* 0x0003e20000100800 */
[--C-:B------:R-:W-:Y:S01]  /*7b70*/  @!P3 IMAD.MOV.U32 R6, RZ, RZ, R244.reuse ;  /* 0x000000ffff06b224 */ /* 0x100fe200078e00f4 */
[----:B------:R-:W-:Y:S01]  /*7b80*/  @!P3 IADD3 R8, P5, PT, R244, R2, RZ ;  /* 0x00000002f408b210 */ /* 0x000fe20007fbe0ff */
[----:B------:R-:W-:Y:S01]  /*7b90*/  @!P2 IMAD.MOV.U32 R12, RZ, RZ, R244 ;  /* 0x000000ffff0ca224 */ /* 0x000fe200078e00f4 */
[----:B------:R1:W-:Y:S01]  /*7ba0*/  STL [R1+0x28], R245 ;  /* 0x000028f501007387 */ /* 0x0003e20000100800 */
[--C-:B------:R-:W-:Y:S01]  /*7bb0*/  @!P3 IMAD.MOV.U32 R7, RZ, RZ, R245.reuse ;  /* 0x000000ffff07b224 */ /* 0x100fe200078e00f5 */
[C---:B------:R-:W-:Y:S01]  /*7bc0*/  LEA.HI.X R3, R5.reuse, RZ, RZ, 0x6, P0 ;  /* 0x000000ff05037211 */ /* 0x040fe200000f34ff */
[--C-:B------:R-:W-:Y:S01]  /*7bd0*/  @!P2 IMAD.MOV.U32 R13, RZ, RZ, R245.reuse ;  /* 0x000000ffff0da224 */ /* 0x100fe200078e00f5 */
[-C--:B------:R-:W-:Y:S01]  /*7be0*/  @!P1 LEA R2, P0, R5, R244.reuse, 0x6 ;  /* 0x000000f405029211 */ /* 0x080fe200078030ff */
[----:B----4-:R-:W-:Y:S01]  /*7bf0*/  IMAD.SHL.U32 R0, R14, 0x40, RZ ;  /* 0x000000400e007824 */ /* 0x010fe200078e00ff */
[----:B------:R-:W-:Y:S01]  /*7c00*/  @!PT LDS RZ, [RZ] ;  /* 0x00000000fffff984 */ /* 0x000fe20000000800 */
[----:B------:R-:W-:Y:S01]  /*7c10*/  @!PT LDS RZ, [RZ] ;  /* 0x00000000fffff984 */ /* 0x000fe20000000800 */
[----:B------:R-:W-:Y:S01]  /*7c20*/  @!PT LDS RZ, [RZ] ;  /* 0x00000000fffff984 */ /* 0x000fe20000000800 */
[----:B------:R2:W-:Y:S04]  /*7c30*/  @!P3 LDGSTS.E.BYPASS.LTC128B.128 [R4], desc[UR36][R6.64] ;  /* 0x000000000604bfae */ /* 0x0005e8000b981a24 */
[----:B------:R1:W-:Y:S01]  /*7c40*/  @P3 STS.128 [R4], RZ ;  /* 0x000000ff04003388 */ /* 0x0003e20000000c00 */
[----:B------:R-:W-:Y:S02]  /*7c50*/  @!P3 IADD3.X R9, PT, PT, R245, R3, R0, P5, !PT ;  /* 0x00000003f509b210 */ /* 0x000fe40002ffe400 */
[CCC-:B------:R-:W-:Y:S01]  /*7c60*/  @!P1 LEA.HI.X R3, R5.reuse, R245.reuse, R14.reuse, 0x6, P0 ;  /* 0x000000f505039211 */ /* 0x1c0fe200000f340e */
[----:B------:R-:W-:Y:S01]  /*7c70*/  @!PT LDS RZ, [RZ] ;  /* 0x00000000fffff984 */ /* 0x000fe20000000800 */
[----:B------:R-:W-:Y:S01]  /*7c80*/  @!PT LDS RZ, [RZ] ;  /* 0x00000000fffff984 */ /* 0x000fe20000000800 */
[----:B------:R-:W-:Y:S01]  /*7c90*/  @!PT LDS RZ, [RZ] ;  /* 0x00000000fffff984 */ /* 0x000fe20000000800 */
[----:B------:R3:W-:Y:S04]  /*7ca0*/  @!P2 LDGSTS.E.BYPASS.LTC128B.128 [R4+0x2000], desc[UR36][R12.64+0x80] ;  /* 0x020000800c04afae */ /* 0x0007e8000b981a24 */
        /* <DEDUP_REMOVED lines=26> */
.L_x_336:
        /* <DEDUP_REMOVED lines=184> */
.L_x_338:
        /* <DEDUP_REMOVED lines=13> */
.L_x_339:
[----:B------:R-:W1:Y:S01]  /*8aa0*/  LDCU.64 UR8, c[0x0][0x5c8] ;  /* 0x0000b900ff0877ac */ /* 0x000e620008000a00 */
[----:B------:R-:W-:-:S04]  /*8ab0*/  UIADD3 UR14, UPT, UPT, UR38, UR40, URZ ;  /* 0x00000028260e7290 */ /* 0x000fc8000fffe0ff */
[----:B-1----:R-:W-:Y:S02]  /*8ac0*/  UIMAD.WIDE.U32 UR38, UR14, UR8, URZ ;  /* 0x000000080e2672a5 */ /* 0x002fe4000f8e00ff */
[----:B------:R-:W-:-:S04]  /*8ad0*/  UIMAD UR14, UR14, UR9, URZ ;  /* 0x000000090e0e72a4 */ /* 0x000fc8000f8e02ff */
[----:B------:R-:W-:-:S06]  /*8ae0*/  UIADD3 UR14, UPT, UPT, UR39, UR14, URZ ;  /* 0x0000000e270e7290 */ /* 0x000fcc000fffe0ff */
[----:B--2---:R-:W-:-:S07]  /*8af0*/  MOV R25, UR14 ;  /* 0x0000000e00197c02 */ /* 0x004fce0008000f00 */
.L_x_340:
        /* <DEDUP_REMOVED lines=51> */
.L_x_342:
[----:B------:R-:W-:Y:S05]  /*8e30*/  BSYNC.RECONVERGENT B0 ;  /* 0x0000000000007941 */ /* 0x000fea0003800200 */
.L_x_341:
[----:B----4-:R2:W4:Y:S01]  /*8e40*/  LDS.128 R12, [R4+0x11000] ;  /* 0x01100000040c7984 */ /* 0x0105220000000c00 */
[----:B------:R-:W-:Y:S04]  /*8e50*/  BSSY.RECONVERGENT B0, `(.L_x_343) ;  /* 0x0000012000007945 */ /* 0x000fe80003800200 */
[----:B------:R-:W-:Y:S05]  /*8e60*/  @P5 BRA `(.L_x_344) ;  /* 0x0000000000405947 */ /* 0x000fea0003800000 */
[----:B------:R-:W5:Y:S01]  /*8e70*/  LDCU UR18, c[0x0][0x440] ;  /* 0x00008800ff1277ac */ /* 0x000f620008000800 */
[----:B------:R-:W-:Y:S01]  /*8e80*/  MOV R3, R5 ;  /* 0x0000000500037202 */ /* 0x000fe20000000f00 */
[----:B------:R-:W-:Y:S01]  /*8e90*/  IMAD R0, R26, UR10, RZ ;  /* 0x0000000a1a007c24 */ /* 0x000fe2000f8e02ff */
[----:B------:R-:W1:Y:S01]  /*8ea0*/  LDCU.64 UR14, c[0x0][0x560] ;  /* 0x0000ac00ff0e77ac */ /* 0x000e620008000a00 */
[----:B------:R-:W-:Y:S02]  /*8eb0*/  IMAD.MOV.U32 R2, RZ, RZ, R6 ;  /* 0x000000ffff027224 */ /* 0x000fe400078e0006 */
[C---:B------:R-:W-:Y:S02]  /*8ec0*/  IMAD R0, R24.reuse, UR11, R0 ;  /* 0x0000000b18007c24 */ /* 0x040fe4000f8e0200 */
[----:B--23--:R-:W-:-:S04]  /*8ed0*/  IMAD.WIDE.U32 R4, R24, UR10, R2 ;  /* 0x0000000a18047c25 */ /* 0x00cfc8000f8e0002 */
[----:B------:R-:W-:Y:S01]  /*8ee0*/  IMAD.IADD R0, R0, 0x1, R5 ;  /* 0x0000000100007824 */ /* 0x000fe200078e0205 */
[----:B-----5:R-:W-:Y:S02]  /*8ef0*/  ISETP.GE.AND P2, PT, R68, UR18, PT ;  /* 0x0000001244007c0c */ /* 0x020fe4000bf46270 */
[----:B------:R-:W-:Y:S02]  /*8f00*/  ISETP.GE.AND P1, PT, R10, UR18, PT ;  /* 0x000000120a007c0c */ /* 0x000fe4000bf26270 */
[----:B------:R-:W-:Y:S02]  /*8f10*/  ISETP.GE.AND P0, PT, R11, UR18, PT ;  /* 0x000000120b007c0c */ /* 0x000fe4000bf06270 */
[----:B-1----:R-:W-:-:S04]  /*8f20*/  LEA R2, P4, R4, UR14, 0x1 ;  /* 0x0000000e04027c11 */ /* 0x002fc8000f8808ff */
[----:B------:R-:W-:-:S05]  /*8f30*/  LEA.HI.X R3, R4, UR15, R0, 0x1, P4 ;  /* 0x0000000f04037c11 */ /* 0x000fca000a0f0c00 */
[----:B------:R1:W-:Y:S04]  /*8f40*/  @!P2 STG.E.128 desc[UR36][R2.64], R32 ;  /* 0x000000200200a986 */ /* 0x0003e8000c101d24 */
[----:B------:R1:W-:Y:S04]  /*8f50*/  @!P1 STG.E.128 desc[UR36][R2.64+0x80], R28 ;  /* 0x0000801c02009986 */ /* 0x0003e8000c101d24 */
[----:B----4-:R1:W-:Y:S02]  /*8f60*/  @!P0 STG.E.128 desc[UR36][R2.64+0x100], R12 ;  /* 0x0001000c02008986 */ /* 0x0103e4000c101d24 */
.L_x_344:
[----:B------:R-:W-:Y:S05]  /*8f70*/  BSYNC.RECONVERGENT B0 ;  /* 0x0000000000007941 */ /* 0x000fea0003800200 */
.L_x_343:
[----:B-1----:R-:W-:Y:S01]  /*8f80*/  MOV R2, R68 ;  /* 0x0000004400027202 */ /* 0x002fe20000000f00 */
[----:B------:R-:W-:Y:S01]  /*8f90*/  UIMAD UR17, UR17, UR8, URZ ;  /* 0x00000008111172a4 */ /* 0x000fe2000f8e02ff */
[----:B------:R-:W-:Y:S01]  /*8fa0*/  MOV R3, RZ ;  /* 0x000000ff00037202 */ /* 0x000fe20000000f00 */
[----:B------:R-:W-:Y:S02]  /*8fb0*/  BSSY.RECONVERGENT B0, `(.L_x_345) ;  /* 0x0000016000007945 */ /* 0x000fe40003800200 */
[----:B------:R-:W-:Y:S01]  /*8fc0*/  UIMAD UR17, UR16, UR9, UR17 ;  /* 0x00000009101172a4 */ /* 0x000fe2000f8e0211 */
[----:B------:R-:W-:-:S03]  /*8fd0*/  IMAD.WIDE.U32 R2, R27, UR16, R2 ;  /* 0x000000101b027c25 */ /* 0x000fc6000f8e0002 */
[----:B------:R-:W-:-:S04]  /*8fe0*/  IADD3 R2, P0, PT, R2, UR38, RZ ;  /* 0x0000002602027c10 */ /* 0x000fc8000ff1e0ff */
[----:B------:R-:W-:-:S03]  /*8ff0*/  IADD3.X R3, PT, PT, R25, UR17, R3, P0, !PT ;  /* 0x0000001119037c10 */ /* 0x000fc600087fe403 */
[----:B--23--:R-:W-:-:S04]  /*9000*/  IMAD.WIDE.U32 R4, R60, UR22, R2 ;  /* 0x000000163c047c25 */ /* 0x00cfc8000f8e0002 */
        /* <DEDUP_REMOVED lines=13> */
[----:B------:R1:W-:Y:S04]  /*90e0*/  @!P2 STG.E.128 desc[UR36][R2.64], R44 ;  /* 0x0000002c0200a986 */ /* 0x0003e8000c101d24 */
[----:B------:R1:W-:Y:S04]  /*90f0*/  @!P1 STG.E.128 desc[UR36][R2.64+0x80], R40 ;  /* 0x0000802802009986 */ /* 0x0003e8000c101d24 */
[----:B------:R1:W-:Y:S02]  /*9100*/  @!P0 STG.E.128 desc[UR36][R2.64+0x100], R36 ;  /* 0x0001002402008986 */ /* 0x0003e4000c101d24 */
.L_x_346:
[----:B------:R-:W-:Y:S05]  /*9110*/  BSYNC.RECONVERGENT B0 ;  /* 0x0000000000007941 */ /* 0x000fea0003800200 */
.L_x_345:
[----:B------:R-:W-:Y:S05]  /*9120*/  @P5 BRA `(.L_x_304) ;  /* 0x0000000000405947 */ /* 0x000fea0003800000 */
[----:B------:R-:W2:Y:S01]  /*9130*/  LDCU UR14, c[0x0][0x440] ;  /* 0x00008800ff0e77ac */ /* 0x000ea20008000800 */
[----:B-1----:R-:W-:Y:S01]  /*9140*/  MOV R3, R0 ;  /* 0x0000000000037202 */ /* 0x002fe20000000f00 */
[----:B------:R-:W-:Y:S01]  /*9150*/  IMAD R6, R26, UR8, RZ ;  /* 0x000000081a067c24 */ /* 0x000fe2000f8e02ff */
[----:B------:R-:W1:Y:S01]  /*9160*/  LDCU.64 UR10, c[0x0][0x568] ;  /* 0x0000ad00ff0a77ac */ /* 0x000e620008000a00 */
[----:B------:R-:W-:Y:S02]  /*9170*/  IMAD.MOV.U32 R2, RZ, RZ, R4 ;  /* 0x000000ffff027224 */ /* 0x000fe400078e0004 */
        /* <DEDUP_REMOVED lines=8> */
[----:B------:R2:W-:Y:S04]  /*9200*/  @!P2 STG.E.128 desc[UR36][R2.64], R56 ;  /* 0x000000380200a986 */ /* 0x0005e8000c101d24 */
[----:B------:R2:W-:Y:S04]  /*9210*/  @!P1 STG.E.128 desc[UR36][R2.64+0x80], R52 ;  /* 0x0000803402009986 */ /* 0x0005e8000c101d24 */
[----:B------:R2:W-:Y:S02]  /*9220*/  @!P0 STG.E.128 desc[UR36][R2.64+0x100], R48 ;  /* 0x0001003002008986 */ /* 0x0005e4000c101d24 */
.L_x_304:
[----:B------:R-:W-:Y:S05]  /*9230*/  BSYNC.RECONVERGENT B1 ;  /* 0x0000000000017941 */ /* 0x000fea0003800200 */
.L_x_282:
        /* <DEDUP_REMOVED lines=11> */
.L_x_348:
        /* <DEDUP_REMOVED lines=9> */
.L_x_2157:


//--------------------- .text._ZN5flash44flash_bwd_dq_dk_dv_loop_seqk_parallel_kernelI23Flash_bwd_kernel_traitsILi192ELi64ELi64ELi8ELi4ELi2ELi2ELb0ELb0EN7cutlass10bfloat16_tE19Flash_kernel_traitsILi192ELi64ELi64ELi8ES3_EELb0ELb0ELb0ELb0ELb0ELb0ELb0EEEvNS_16Flash_bwd_paramsE --------------------------
	.section	.text._ZN5flash44flash_bwd_dq_dk_dv_loop_seqk_parallel_kernelI23Flash_bwd_kernel_traitsILi192ELi64ELi64ELi8ELi4ELi2ELi2ELb0ELb0EN7cutlass10bfloat16_tE19Flash_kernel_traitsILi192ELi64ELi64ELi8ES3_EELb0ELb0ELb0ELb0ELb0ELb0ELb0EEEvNS_16Flash_bwd_paramsE,"ax",@progbits
	.align	128
        .global         _ZN5flash44flash_bwd_dq_dk_dv_loop_seqk_parallel_kernelI23Flash_bwd_kernel_traitsILi192ELi64ELi64ELi8ELi4ELi2ELi2ELb0ELb0EN7cutlass10bfloat16_tE19Flash_kernel_traitsILi192ELi64ELi64ELi8ES3_EELb0ELb0ELb0ELb0ELb0ELb0ELb0EEEvNS_16Flash_bwd_paramsE
        .type           _ZN5flash44flash_bwd_dq_dk_dv_loop_seqk_parallel_kernelI23Flash_bwd_kernel_traitsILi192ELi64ELi64ELi8ELi4ELi2ELi2ELb0ELb0EN7cutlass10bfloat16_tE19Flash_kernel_traitsILi192ELi64ELi64ELi8ES3_EELb0ELb0ELb0ELb0ELb0ELb0ELb0EEEvNS_16Flash_bwd_paramsE,@function
        .size           _ZN5flash44flash_bwd_dq_dk_dv_loop_seqk_parallel_kernelI23Flash_bwd_kernel_traitsILi192ELi64ELi64ELi8ELi4ELi2ELi2ELb0ELb0EN7cutlass10bfloat16_tE19Flash_kernel_traitsILi192ELi64ELi64ELi8ES3_EELb0ELb0ELb0ELb0ELb0ELb0ELb0EEEvNS_16Flash_bwd_paramsE,(.L_x_2158 - _ZN5flash44flash_bwd_dq_dk_dv_loop_seqk_parallel_kernelI23Flash_bwd_kernel_traitsILi192ELi64ELi64ELi8ELi4ELi2ELi2ELb0ELb0EN7cutlass10bfloat16_tE19Flash_kernel_traitsILi192ELi64ELi64ELi8ES3_EELb0ELb0ELb0ELb0ELb0ELb0ELb0EEEvNS_16Flash_bwd_paramsE)
        .other          _ZN5flash44flash_bwd_dq_dk_dv_loop_seqk_parallel_kernelI23Flash_bwd_kernel_traitsILi192ELi64ELi64ELi8ELi4ELi2ELi2ELb0ELb0EN7cutlass10bfloat16_tE19Flash_kernel_traitsILi192ELi64ELi64ELi8ES3_EELb0ELb0ELb0ELb0ELb0ELb0ELb0EEEvNS_16Flash_bwd_paramsE,@"STO_CUDA_ENTRY STV_DEFAULT"
_ZN5flash44flash_bwd_dq_dk_dv_loop_seqk_parallel_kernelI23Flash_bwd_kernel_traitsILi192ELi64ELi64ELi8ELi4ELi2ELi2ELb0ELb0EN7cutlass10bfloat16_tE19Flash_kernel_traitsILi192ELi64ELi64ELi8ES3_EELb0ELb0ELb0ELb0ELb0ELb0ELb0EEEvNS_16Flash_bwd_paramsE:
.text._ZN5flash44flash_bwd_dq_dk_dv_loop_seqk_parallel_kernelI23Flash_bwd_kernel_traitsILi192ELi64ELi64ELi8ELi4ELi2ELi2ELb0ELb0EN7cutlass10bfloat16_tE19Flash_kernel_traitsILi192ELi64ELi64ELi8ES3_EELb0ELb0ELb0ELb0ELb0ELb0ELb0EEEvNS_16Flash_bwd_paramsE:
[----:B------:R-:W-:Y:S08]  /*0000*/  LDC R1, c[0x0][0x37c] ;  /* 0x0000df00ff017b82 */ /* 0x000ff00000000800 */
[----:B------:R-:W1:Y:S08]  /*0010*/  LDC R3, c[0x0][0x438] ;  /* 0x00010e00ff037b82 */ /* 0x000e700000000800 */
[----:B------:R-:W2:Y:S01]  /*0020*/  S2UR UR13, SR_CTAID.X ;  /* 0x00000000000d79c3 */ /* 0x000ea20000002500 */
[----:B-1----:R-:W-:-:S05]  /*0030*/  VIADD R3, R3, 0x3f ;  /* 0x0000003f03037836 */ /* 0x002fca0000000000 */
[----:B------:R-:W-:-:S04]  /*0040*/  SHF.R.S32.HI R0, RZ, 0x1f, R3 ;  /* 0x0000001fff007819 */ /* 0x000fc80000011403 */
[----:B------:R-:W-:-:S04]  /*0050*/  LEA.HI R0, R0, R3, RZ, 0x6 ;  /* 0x0000000300007211 */ /* 0x000fc800078f30ff */
[----:B------:R-:W-:-:S04]  /*0060*/  SHF.R.S32.HI R0, RZ, 0x6, R0 ;  /* 0x00000006ff007819 */ /* 0x000fc80000011400 */
[----:B--2---:R-:W-:-:S13]  /*0070*/  ISETP.LE.AND P0, PT, R0, UR13, PT ;  /* 0x0000000d00007c0c */ /* 0x004fda000bf03270 */
[----:B------:R-:W-:Y:S05]  /*0080*/  @P0 EXIT ;  /* 0x000000000000094d */ /* 0x000fea0003800000 */
[----:B------:R-:W1:Y:S01]  /*0090*/  S2R R204, SR_TID.X ;  /* 0x0000000000cc7919 */ /* 0x000e620000002100 */
[----:B------:R-:W2:Y:S01]  /*00a0*/  LDC.64 R208, c[0x0][0x460] ;  /* 0x00011800ffd07b82 */ /* 0x000ea20000000a00 */
[----:B------:R-:W3:Y:S01]  /*00b0*/  LDCU UR4, c[0x0][0x438] ;  /* 0x00008700ff0477ac */ /* 0x000ee20008000800 */
[----:B------:R-:W-:Y:S01]  /*00c0*/  IMAD.MOV.U32 R193, RZ, RZ, 0x40 ;  /* 0x00000040ffc17424 */ /* 0x000fe200078e00ff */
[----:B------:R-:W2:Y:S01]  /*00d0*/  S2R R202, SR_CTAID.Y ;  /* 0x0000000000ca7919 */ /* 0x000ea20000002600 */
[----:B------:R-:W-:Y:S01]  /*00e0*/  IMAD.MOV.U32 R218, RZ, RZ, 0x10 ;  /* 0x00000010ffda7424 */ /* 0x000fe200078e00ff */
[----:B------:R-:W-:Y:S01]  /*00f0*/  UMOV UR5, 0x400 ;  /* 0x0000040000057882 */ /* 0x000fe20000000000 */
[----:B------:R-:W-:Y:S01]  /*0100*/  IMAD.MOV.U32 R195, RZ, RZ, 0x20 ;  /* 0x00000020ffc37424 */ /* 0x000fe200078e00ff */
[----:B------:R-:W4:Y:S01]  /*0110*/  S2R R201, SR_CTAID.Z ;  /* 0x0000000000c97919 */ /* 0x000f220000002700 */
[----:B------:R-:W5:Y:S01]  /*0120*/  S2UR UR6, SR_CgaCtaId ;  /* 0x00000000000679c3 */ /* 0x000f620000008800 */
[----:B------:R-:W1:Y:S01]  /*0130*/  LDCU.64 UR14, c[0x0][0x358] ;  /* 0x00006b00ff0e77ac */ /* 0x000e620008000a00 */
[----:B------:R-:W-:Y:S01]  /*0140*/  UMOV UR18, URZ ;  /* 0x000000ff00127c82 */ /* 0x000fe20008000000 */
[----:B------:R-:W-:-:S05]  /*0150*/  UMOV UR19, URZ ;  /* 0x000000ff00137c82 */ /* 0x000fca0008000000 */
[----:B------:R-:W2:Y:S01]  /*0160*/  S2UR UR12, SR_CTAID.X ;  /* 0x00000000000c79c3 */ /* 0x000ea20000002500 */
[----:B---3--:R-:W-:-:S07]  /*0170*/  IMAD.U32 R8, RZ, RZ, UR4 ;  /* 0x00000004ff087e24 */ /* 0x008fce000f8e00ff */
[----:B------:R-:W3:Y:S01]  /*0180*/  LDC.U8 R200, c[0x0][0x532] ;  /* 0x00014c80ffc87b82 */ /* 0x000ee20000000000 */
[C---:B-1----:R-:W-:Y:S01]  /*0190*/  IMAD.SHL.U32 R2, R204.reuse, 0x2, RZ ;  /* 0x00000002cc027824 */ /* 0x042fe200078e00ff */
[--C-:B------:R-:W-:Y:S01]  /*01a0*/  SHF.R.U32.HI R4, RZ, 0x1, R204.reuse ;  /* 0x00000001ff047819 */ /* 0x100fe200000116cc */
[C---:B------:R-:W-:Y:S01]  /*01b0*/  IMAD.SHL.U32 R5, R204.reuse, 0x20, RZ ;  /* 0x00000020cc057824 */ /* 0x040fe200078e00ff */
[----:B------:R-:W-:Y:S01]  /*01c0*/  SHF.R.U32.HI R0, RZ, 0x2, R204 ;  /* 0x00000002ff007819 */ /* 0x000fe200000116cc */
[----:B------:R-:W-:Y:S01]  /*01d0*/  IMAD.SHL.U32 R6, R204, 0x10, RZ ;  /* 0x00000010cc067824 */ /* 0x000fe200078e00ff */
[----:B------:R-:W-:Y:S01]  /*01e0*/  LOP3.LUT R213, R2, 0x38, RZ, 0xc0, !PT ;  /* 0x0000003802d57812 */ /* 0x000fe200078ec0ff */
[----:B------:R-:W-:Y:S01]  /*01f0*/  IMAD.SHL.U32 R206, R204, 0x8, RZ ;  /* 0x00000008ccce7824 */ /* 0x000fe200078e00ff */
[----:B------:R-:W-:Y:S01]  /*0200*/  LOP3.LUT R203, R4, 0x30, RZ, 0xc0, !PT ;  /* 0x0000003004cb7812 */ /* 0x000fe200078ec0ff */
[----:B-----5:R-:W-:Y:S01]  /*0210*/  ULEA UR6, UR6, UR5, 0x18 ;  /* 0x0000000506067291 */ /* 0x020fe2000f8ec0ff */
[----:B------:R-:W-:-:S02]  /*0220*/  LOP3.LUT R213, R213, 0x20, R0, 0x78, !PT ;  /* 0x00000020d5d57812 */ /* 0x000fc400078e7800 */
[----:B------:R-:W-:Y:S01]  /*0230*/  LOP3.LUT R3, R5, 0x200, RZ, 0xc0, !PT ;  /* 0x0000020005037812 */ /* 0x000fe200078ec0ff */
[----:B------:R-:W-:Y:S01]  /*0240*/  UIADD3 UR5, UPT, UPT, UR6, 0x20000, URZ ;  /* 0x0002000006057890 */ /* 0x000fe2000fffe0ff */
[----:B------:R-:W-:Y:S01]  /*0250*/  LOP3.LUT R203, R203, 0x7, R0, 0xf8, !PT ;  /* 0x00000007cbcb7812 */ /* 0x000fe200078ef800 */
[----:B------:R-:W-:Y:S01]  /*0260*/  IMAD.SHL.U32 R0, R204, 0x40, RZ ;  /* 0x00000040cc007824 */ /* 0x000fe200078e00ff */
[--C-:B------:R-:W-:Y:S01]  /*0270*/  LOP3.LUT R196, R3, 0x3800, R6.reuse, 0xf8, !PT ;  /* 0x0000380003c47812 */ /* 0x100fe200078ef806 */
[----:B------:R-:W-:Y:S01]  /*0280*/  UIADD3 UR4, UPT, UPT, UR6, 0x12000, URZ ;  /* 0x0001200006047890 */ /* 0x000fe2000fffe0ff */
[----:B------:R-:W-:Y:S02]  /*0290*/  LOP3.LUT R213, R213, 0x1c0, R6, 0xf8, !PT ;  /* 0x000001c0d5d57812 */ /* 0x000fe400078ef806 */
[----:B------:R-:W-:Y:S02]  /*02a0*/  SHF.R.U32.HI R205, RZ, 0x3, R204 ;  /* 0x00000003ffcd7819 */ /* 0x000fe400000116cc */
[----:B------:R-:W-:-:S02]  /*02b0*/  LOP3.LUT R6, R6, 0x1c0, RZ, 0xc0, !PT ;  /* 0x000001c006067812 */ /* 0x000fc400078ec0ff */
[----:B------:R-:W-:Y:S01]  /*02c0*/  LOP3.LUT R3, R5, 0x400, RZ, 0xc0, !PT ;  /* 0x0000040005037812 */ /* 0x000fe200078ec0ff */
[----:B------:R-:W-:Y:S01]  /*02d0*/  VIADD R207, R205, 0x20 ;  /* 0x00000020cdcf7836 */ /* 0x000fe20000000000 */
[----:B------:R-:W-:Y:S02]  /*02e0*/  LOP3.LUT R11, R6, 0x18, R205, 0xf8, !PT ;  /* 0x00000018060b7812 */ /* 0x000fe400078ef8cd */
[----:B------:R-:W-:Y:S02]  /*02f0*/  LOP3.LUT R7, R0, 0x1c0, RZ, 0xc0, !PT ;  /* 0x000001c000077812 */ /* 0x000fe400078ec0ff */
[----:B------:R-:W-:Y:S02]  /*0300*/  LOP3.LUT R13, R5, 0xc00, RZ, 0xc0, !PT ;  /* 0x00000c00050d7812 */ /* 0x000fe400078ec0ff */
[--C-:B------:R-:W-:Y:S02]  /*0310*/  LOP3.LUT R3, R3, 0x6, R2.reuse, 0xf8, !PT ;  /* 0x0000000603037812 */ /* 0x100fe400078ef802 */
[----:B------:R-:W-:-:S02]  /*0320*/  LOP3.LUT R212, R11, 0x38, R2, 0x78, !PT ;  /* 0x000000380bd47812 */ /* 0x000fc400078e7802 */
[----:B------:R-:W-:Y:S02]  /*0330*/  LOP3.LUT R190, R0, 0x200, RZ, 0xc0, !PT ;  /* 0x0000020000be7812 */ /* 0x000fe400078ec0ff */
[----:B------:R-:W-:Y:S02]  /*0340*/  LOP3.LUT R9, R4, 0x10, RZ, 0xc0, !PT ;  /* 0x0000001004097812 */ /* 0x000fe400078ec0ff */
[----:B------:R-:W-:Y:S02]  /*0350*/  LOP3.LUT R7, R7, 0x38, R206, 0xf8, !PT ;  /* 0x0000003807077812 */ /* 0x000fe400078ef8ce */
[----:B------:R-:W-:Y:S02]  /*0360*/  LOP3.LUT R6, R13, 0x6, R2, 0xf8, !PT ;  /* 0x000000060d067812 */ /* 0x000fe400078ef802 */
[----:B--2---:R-:W-:Y:S02]  /*0370*/  LEA R208, P0, R202, R208, 0x2 ;  /* 0x000000d0cad07211 */ /* 0x004fe400078010ff */
[----:B------:R-:W-:-:S02]  /*0380*/  LOP3.LUT R2, R2, 0x20, RZ, 0xc0, !PT ;  /* 0x0000002002027812 */ /* 0x000fc400078ec0ff */
[----:B------:R-:W-:Y:S02]  /*0390*/  LOP3.LUT R212, R3, R212, RZ, 0xfc, !PT ;  /* 0x000000d403d47212 */ /* 0x000fe400078efcff */
[C-C-:B------:R-:W-:Y:S02]  /*03a0*/  LOP3.LUT R198, R190.reuse, 0xc00, R5.reuse, 0xf8, !PT ;  /* 0x00000c00bec67812 */ /* 0x140fe400078ef805 */
[----:B------:R-:W-:Y:S02]  /*03b0*/  LOP3.LUT R192, R9, 0x8, R204, 0xf8, !PT ;  /* 0x0000000809c07812 */ /* 0x000fe400078ef8cc */
[----:B------:R-:W-:Y:S02]  /*03c0*/  LOP3.LUT R3, R7, 0x8, R4, 0x78, !PT ;  /* 0x0000000807037812 */ /* 0x000fe400078e7804 */
[----:B------:R-:W-:Y:S02]  /*03d0*/  LOP3.LUT R190, R190, 0x400, R5, 0xf8, !PT ;  /* 0x00000400bebe7812 */ /* 0x000fe400078ef805 */
[----:B------:R-:W-:-:S02]  /*03e0*/  R2P PR, R204, 0xe ;  /* 0x0000000ecc007804 */ /* 0x000fc40000000000 */
[----:B------:R-:W-:Y:S02]  /*03f0*/  LOP3.LUT R197, R2, 0x18, R205, 0xf8, !PT ;  /* 0x0000001802c57812 */ /* 0x000fe400078ef8cd */
[----:B------:R-:W-:Y:S02]  /*0400*/  LOP3.LUT R213, R6, R213, RZ, 0xfc, !PT ;  /* 0x000000d506d57212 */ /* 0x000fe400078efcff */
[----:B------:R-:W-:Y:S02]  /*0410*/  LOP3.LUT R192, R192, R7, RZ, 0x3c, !PT ;  /* 0x00000007c0c07212 */ /* 0x000fe400078e3cff */
[-C--:B------:R-:W-:Y:S02]  /*0420*/  LOP3.LUT R198, R198, R3.reuse, RZ, 0xfc, !PT ;  /* 0x00000003c6c67212 */ /* 0x080fe400078efcff */
[----:B------:R-:W-:Y:S02]  /*0430*/  LOP3.LUT R190, R190, R3, RZ, 0xfc, !PT ;  /* 0x00000003bebe7212 */ /* 0x000fe400078efcff */
[----:B------:R-:W-:-:S02]  /*0440*/  LOP3.LUT R7, R7, 0x8, R204, 0x78, !PT ;  /* 0x0000000807077812 */ /* 0x000fc400078e78cc */
[----:B------:R-:W-:Y:S02]  /*0450*/  LOP3.LUT R3, R206, 0x1f8, RZ, 0xc0, !PT ;  /* 0x000001f8ce037812 */ /* 0x000fe400078ec0ff */
[----:B------:R-:W-:Y:S02]  /*0460*/  LOP3.LUT R197, R197, 0x1c0, R0, 0xf8, !PT ;  /* 0x000001c0c5c57812 */ /* 0x000fe400078ef800 */
[----:B------:R-:W-:Y:S02]  /*0470*/  LEA R213, R213, UR5, 0x1 ;  /* 0x00000005d5d57c11 */ /* 0x000fe4000f8e08ff */
[----:B------:R-:W-:Y:S02]  /*0480*/  LOP3.LUT R196, R196, R7, RZ, 0xfc, !PT ;  /* 0x00000007c4c47212 */ /* 0x000fe400078efcff */
[----:B------:R-:W-:Y:S01]  /*0490*/  LOP3.LUT R192, R192, 0x200, R5, 0xf8, !PT ;  /* 0x00000200c0c07812 */ /* 0x000fe200078ef805 */
[----:B------:R-:W-:Y:S01]  /*04a0*/  VIADD R241, R213, 0x20 ;  /* 0x00000020d5f17836 */ /* 0x000fe20000000000 */
[----:B------:R-:W-:Y:S01]  /*04b0*/  LOP3.LUT R3, R3, 0x38, R204, 0x78, !PT ;  /* 0x0000003803037812 */ /* 0x000fe200078e78cc */
[----:B------:R-:W-:Y:S01]  /*04c0*/  @P3 VIADD R241, R213, 0xffffffe0 ;  /* 0xffffffe0d5f13836 */ /* 0x000fe20000000000 */
[----:B------:R-:W-:-:S02]  /*04d0*/  SEL R193, R193, 0xffffffc0, !P2 ;  /* 0xffffffc0c1c17807 */ /* 0x000fc40005000000 */
[----:B------:R-:W-:Y:S02]  /*04e0*/  LEA R198, R198, UR6, 0x1 ;  /* 0x00000006c6c67c11 */ /* 0x000fe4000f8e08ff */
[----:B------:R-:W-:Y:S02]  /*04f0*/  LEA R190, R190, UR6, 0x1 ;  /* 0x00000006bebe7c11 */ /* 0x000fe4000f8e08ff */
[--C-:B------:R-:W-:Y:S01]  /*0500*/  LOP3.LUT R197, R197, 0x38, R206.reuse, 0x78, !PT ;  /* 0x00000038c5c57812 */ /* 0x100fe200078e78ce */
[----:B------:R-:W-:Y:S01]  /*0510*/  IMAD.IADD R186, R198, 0x1, R193 ;  /* 0x00000001c6ba7824 */ /* 0x000fe200078e02c1 */
[----:B------:R-:W-:Y:S02]  /*0520*/  SEL R218, R218, 0xfffffff0, !P2 ;  /* 0xfffffff0dada7807 */ /* 0x000fe40005000000 */
[----:B------:R-:W-:Y:S01]  /*0530*/  LOP3.LUT R214, R3, 0x1e00, R206, 0xf8, !PT ;  /* 0x00001e0003d67812 */ /* 0x000fe200078ef8ce */
[----:B------:R-:W-:Y:S01]  /*0540*/  IMAD.IADD R3, R193, 0x1, R190 ;  /* 0x00000001c1037824 */ /* 0x000fe200078e02be */
[----:B------:R-:W-:Y:S01]  /*0550*/  SEL R195, R195, 0xffffffe0, !P1 ;  /* 0xffffffe0c3c37807 */ /* 0x000fe20004800000 */
[----:B------:R-:W-:Y:S01]  /*0560*/  IMAD.IADD R242, R213, 0x1, R218 ;  /* 0x00000001d5f27824 */ /* 0x000fe200078e02da */
[----:B------:R-:W-:Y:S01]  /*0570*/  LEA R196, R196, UR4, 0x1 ;  /* 0x00000004c4c47c11 */ /* 0x000fe2000f8e08ff */
[----:B------:R-:W-:Y:S01]  /*0580*/  IMAD.IADD R218, R218, 0x1, R241 ;  /* 0x00000001dada7824 */ /* 0x000fe200078e02f1 */
[----:B------:R-:W-:Y:S01]  /*0590*/  LEA R192, R192, UR5, 0x1 ;  /* 0x00000005c0c07c11 */ /* 0x000fe2000f8e08ff */
[--C-:B------:R-:W-:Y:S01]  /*05a0*/  IMAD.IADD R187, R198, 0x1, R195.reuse ;  /* 0x00000001c6bb7824 */ /* 0x100fe200078e02c3 */
[----:B------:R-:W-:Y:S01]  /*05b0*/  LOP3.LUT R197, R197, 0x200, R0, 0xf8, !PT ;  /* 0x00000200c5c57812 */ /* 0x000fe200078ef800 */
[----:B------:R-:W-:Y:S01]  /*05c0*/  IMAD.IADD R194, R196, 0x1, R195 ;  /* 0x00000001c4c27824 */ /* 0x000fe200078e02c3 */
[----:B------:R-:W-:Y:S01]  /*05d0*/  LOP3.LUT R206, R206, 0x38, RZ, 0xc0, !PT ;  /* 0x00000038cece7812 */ /* 0x000fe200078ec0ff */
[----:B------:R-:W-:Y:S01]  /*05e0*/  IMAD.IADD R191, R193, 0x1, R192 ;  /* 0x00000001c1bf7824 */ /* 0x000fe200078e02c0 */
[----:B------:R-:W-:Y:S01]  /*05f0*/  LEA.HI.X R209, R202, R209, RZ, 0x2, P0 ;  /* 0x000000d1cad17211 */ /* 0x000fe200000f14ff */
[C---:B------:R-:W-:Y:S01]  /*0600*/  IMAD.IADD R184, R195.reuse, 0x1, R190 ;  /* 0x00000001c3b87824 */ /* 0x040fe200078e02be */
[----:B------:R-:W-:Y:S01]  /*0610*/  SHF.R.U32.HI R204, RZ, 0x5, R204 ;  /* 0x00000005ffcc7819 */ /* 0x000fe200000116cc */
[C---:B------:R-:W-:Y:S01]  /*0620*/  IMAD.IADD R185, R195.reuse, 0x1, R186 ;  /* 0x00000001c3b97824 */ /* 0x040fe200078e02ba */
[C---:B------:R-:W-:Y:S01]  /*0630*/  LOP3.LUT R211, R206.reuse, 0x40, RZ, 0xfc, !PT ;  /* 0x00000040ced37812 */ /* 0x040fe200078efcff */
[----:B------:R-:W-:Y:S01]  /*0640*/  IMAD.IADD R2, R195, 0x1, R3 ;  /* 0x00000001c3027824 */ /* 0x000fe200078e0203 */
[----:B------:R-:W-:-:S02]  /*0650*/  LOP3.LUT R210, R206, 0x80, RZ, 0xfc, !PT ;  /* 0x00000080ced27812 */ /* 0x000fc400078efcff */
[----:B------:R-:W-:Y:S02]  /*0660*/  LEA R214, R214, UR6, 0x1 ;  /* 0x00000006d6d67c11 */ /* 0x000fe4000f8e08ff */
[----:B------:R-:W-:Y:S02]  /*0670*/  LEA R212, R212, UR4, 0x1 ;  /* 0x00000004d4d47c11 */ /* 0x000fe4000f8e08ff */
[----:B---34-:R-:W-:-:S07]  /*0680*/  LEA R197, R197, UR6, 0x1 ;  /* 0x00000006c5c57c11 */ /* 0x018fce000f8e08ff */
.L_x_414:
[----:B-1----:R-:W1:Y:S01]  /*0690*/  LDCU.64 UR6, c[0x0][0x470] ;  /* 0x00008e00ff0677ac */ /* 0x002e620008000a00 */
[----:B--2---:R-:W2:Y:S01]  /*06a0*/  LDC.64 R4, c[0x0][0x460] ;  /* 0x00011800ff047b82 */ /* 0x004ea20000000a00 */
[----:B------:R-:W-:Y:S01]  /*06b0*/  IMAD.SHL.U32 R15, R202, 0x4, RZ ;  /* 0x00000004ca0f7824 */ /* 0x000fe200078e00ff */
[----:B------:R-:W-:Y:S01]  /*06c0*/  SHF.R.U32.HI R0, RZ, 0x1e, R202 ;  /* 0x0000001eff007819 */ /* 0x000fe200000116ca */
[----:B------:R-:W3:Y:S01]  /*06d0*/  LDCU.64 UR4, c[0x0][0x478] ;  /* 0x00008f00ff0477ac */ /* 0x000ee20008000a00 */
[----:B------:R-:W-:-:S04]  /*06e0*/  IMAD.MOV.U32 R239, RZ, RZ, RZ ;  /* 0x000000ffffef7224 */ /* 0x000fc800078e00ff */
[----:B------:R-:W4:Y:S01]  /*06f0*/  LDC.64 R6, c[0x0][0x468] ;  /* 0x00011a00ff067b82 */ /* 0x000f220000000a00 */
[----:B-1----:R-:W-:Y:S02]  /*0700*/  ISETP.NE.U32.AND P4, PT, RZ, UR6, PT ;  /* 0x00000006ff007c0c */ /* 0x002fe4000bf85070 */
[----:B---3--:R-:W-:Y:S02]  /*0710*/  ISETP.NE.U32.AND P3, PT, RZ, UR4, PT ;  /* 0x00000004ff007c0c */ /* 0x008fe4000bf65070 */
[----:B------:R-:W-:Y:S02]  /*0720*/  ISETP.NE.AND.EX P4, PT, RZ, UR7, PT, P4 ;  /* 0x00000007ff007c0c */ /* 0x000fe4000bf85340 */
[----:B------:R-:W-:Y:S02]  /*0730*/  ISETP.NE.AND.EX P3, PT, RZ, UR5, PT, P3 ;  /* 0x00000005ff007c0c */ /* 0x000fe4000bf65330 */
[C---:B--2---:R-:W-:Y:S02]  /*0740*/  ISETP.NE.U32.AND P5, PT, R4.reuse, RZ, PT ;  /* 0x000000ff0400720c */ /* 0x044fe40003fa5070 */
[----:B------:R-:W-:-:S02]  /*0750*/  ISETP.NE.U32.AND P2, PT, R4, RZ, PT ;  /* 0x000000ff0400720c */ /* 0x000fc40003f45070 */
[C---:B------:R-:W-:Y:S02]  /*0760*/  ISETP.NE.AND.EX P5, PT, R5.reuse, RZ, PT, P5 ;  /* 0x000000ff0500720c */ /* 0x040fe40003fa5350 */
[----:B------:R-:W-:-:S03]  /*0770*/  ISETP.NE.AND.EX P2, PT, R5, RZ, PT, P2 ;  /* 0x000000ff0500720c */ /* 0x000fc60003f45320 */
[C---:B------:R-:W-:Y:S02]  /*0780*/  @P4 IADD3 R16, P1, PT, R15.reuse, UR6, RZ ;  /* 0x000000060f104c10 */ /* 0x040fe4000ff3e0ff */
[----:B------:R-:W-:Y:S01]  /*0790*/  @P3 IADD3 R4, P0, PT, R15, UR4, RZ ;  /* 0x000000040f043c10 */ /* 0x000fe2000ff1e0ff */
[----:B------:R-:W-:Y:S01]  /*07a0*/  IMAD.MOV.U32 R13, RZ, RZ, -0x1 ;  /* 0xffffffffff0d7424 */ /* 0x000fe200078e00ff */
[C---:B------:R-:W-:Y:S01]  /*07b0*/  @P4 IADD3.X R17, PT, PT, R0.reuse, UR7, RZ, P1, !PT ;  /* 0x0000000700114c10 */ /* 0x040fe20008ffe4ff */
[----:B------:R-:W-:Y:S01]  /*07c0*/  IMAD.MOV.U32 R240, RZ, RZ, -0x1 ;  /* 0xfffffffffff07424 */ /* 0x000fe200078e00ff */
[----:B------:R-:W-:Y:S01]  /*07d0*/  @P3 IADD3.X R5, PT, PT, R0, UR5, RZ, P0, !PT ;  /* 0x0000000500053c10 */ /* 0x000fe200087fe4ff */
[----:B------:R-:W1:Y:S02]  /*07e0*/  @!P3 LDC R9, c[0x0][0x43c] ;  /* 0x00010f00ff09bb82 */ /* 0x000e640000000800 */
[----:B------:R-:W2:Y:S04]  /*07f0*/  @P4 LDG.E R239, desc[UR14][R16.64] ;  /* 0x0000000e10ef4981 */ /* 0x000ea8000c1e1900 */
[----:B------:R-:W2:Y:S01]  /*0800*/  @P3 LDG.E R238, desc[UR14][R4.64] ;  /* 0x0000000e04ee3981 */ /* 0x000ea2000c1e1900 */
[----:B------:R-:W-:-:S03]  /*0810*/  ISETP.NE.AND P4, PT, R200, RZ, PT ;  /* 0x000000ffc800720c */ /* 0x000fc60003f85270 */
[----:B-----5:R3:W5:Y:S04]  /*0820*/  @P5 LDG.E R13, desc[UR14][R208.64] ;  /* 0x0000000ed00d5981 */ /* 0x020768000c1e1900 */
[----:B------:R3:W5:Y:S01]  /*0830*/  @P2 LDG.E R10, desc[UR14][R208.64+0x4] ;  /* 0x0000040ed00a2981 */ /* 0x000762000c1e1900 */
[----:B----4-:R-:W-:Y:S02]  /*0840*/  ISETP.EQ.U32.AND P1, PT, R6, RZ, PT ;  /* 0x000000ff0600720c */ /* 0x010fe40003f22070 */
[----:B------:R-:W-:Y:S02]  /*0850*/  IADD3 R14, P0, PT, R15, R6, RZ ;  /* 0x000000060f0e7210 */ /* 0x000fe40007f1e0ff */
[----:B------:R-:W-:-:S03]  /*0860*/  ISETP.EQ.OR.EX P1, PT, R7, RZ, !P4, P1 ;  /* 0x000000ff0700720c */ /* 0x000fc60006722710 */
[----:B------:R-:W-:Y:S01]  /*0870*/  IMAD.X R15, R0, 0x1, R7, P0 ;  /* 0x00000001000f7824 */ /* 0x000fe200000e0607 */
[----:B------:R-:W4:Y:S09]  /*0880*/  @!P3 LDC.64 R4, c[0x0][0x488] ;  /* 0x00012200ff04bb82 */ /* 0x000f320000000a00 */
[----:B------:R3:W5:Y:S01]  /*0890*/  @!P1 LDG.E R240, desc[UR14][R14.64] ;  /* 0x0000000e0ef09981 */ /* 0x000762000c1e1900 */
[----:B------:R-:W-:Y:S01]  /*08a0*/  ISETP.NE.U32.AND P1, PT, R6, RZ, PT ;  /* 0x000000ff0600720c */ /* 0x000fe20003f25070 */
[----:B------:R-:W-:-:S03]  /*08b0*/  USHF.L.U32 UR17, UR13, 0x6, URZ ;  /* 0x000000060d117899 */ /* 0x000fc600080006ff */
[----:B------:R-:W-:Y:S01]  /*08c0*/  ISETP.NE.AND.EX P1, PT, R7, RZ, PT, P1 ;  /* 0x000000ff0700720c */ /* 0x000fe20003f25310 */
[----:B------:R-:W1:Y:S01]  /*08d0*/  @!P2 LDC R0, c[0x0][0x434] ;  /* 0x00010d00ff00ab82 */ /* 0x000e620000000800 */
[----:B----4-:R-:W-:-:S04]  /*08e0*/  @!P3 ISETP.NE.U32.AND P0, PT, R4, RZ, PT ;  /* 0x000000ff0400b20c */ /* 0x010fc80003f05070 */
[----:B------:R-:W-:-:S04]  /*08f0*/  @!P3 ISETP.NE.AND.EX P0, PT, R5, RZ, PT, P0 ;  /* 0x000000ff0500b20c */ /* 0x000fc80003f05300 */
[----:B-1----:R-:W-:Y:S01]  /*0900*/  @!P3 SEL R9, R9, RZ, P0 ;  /* 0x000000ff0909b207 */ /* 0x002fe20000000000 */
[----:B--2---:R-:W-:Y:S02]  /*0910*/  @P3 IMAD.IADD R238, R238, 0x1, -R239 ;  /* 0x00000001eeee3824 */ /* 0x004fe400078e0aef */
[----:B---3--:R-:W-:Y:S06]  /*0920*/  @!P1 BRA `(.L_x_349) ;  /* 0x00000000000c9947 */ /* 0x008fec0003800000 */
[----:B------:R-:W2:Y:S02]  /*0930*/  @P4 LDG.E R5, desc[UR14][R14.64+0x4] ;  /* 0x0000040e0e054981 */ /* 0x000ea4000c1e1900 */
[----:B--2--5:R-:W-:-:S06]  /*0940*/  @P4 IADD3 R8, PT, PT, R5, -R240, RZ ;  /* 0x800000f005084210 */ /* 0x024fcc0007ffe0ff */
[----:B------:R1:W5:Y:S02]  /*0950*/  @!P4 LDG.E R8, desc[UR14][R14.64] ;  /* 0x0000000e0e08c981 */ /* 0x000364000c1e1900 */
.L_x_349:
[----:B-----5:R-:W-:Y:S01]  /*0960*/  @!P3 IADD3 R238, PT, PT, R9, R8, -R239 ;  /* 0x0000000809eeb210 */ /* 0x020fe20007ffe8ef */
[----:B------:R-:W-:-:S03]  /*0970*/  @P2 IMAD.IADD R0, R10, 0x1, -R13 ;  /* 0x000000010a002824 */ /* 0x000fc600078e0a0d */
[----:B------:R-:W-:-:S13]  /*0980*/  ISETP.GT.AND P0, PT, R238, UR17, PT ;  /* 0x00000011ee007c0c */ /* 0x000fda000bf04270 */
[----:B------:R-:W-:Y:S05]  /*0990*/  @!P0 BRA `(.L_x_350) ;  /* 0x0000006c00888947 */ /* 0x000fea0003800000 */
[----:B------:R-:W-:Y:S01]  /*09a0*/  ISETP.NE.AND P3, PT, R13, -0x1, PT ;  /* 0xffffffff0d00780c */ /* 0x000fe20003f65270 */
[----:B------:R-:W-:Y:S01]  /*09b0*/  VIADD R9, R0, 0x3f ;  /* 0x0000003f00097836 */ /* 0x000fe20000000000 */
[----:B------:R-:W-:-:S04]  /*09c0*/  ISETP.NE.AND P2, PT, R240, -0x1, PT ;  /* 0xfffffffff000780c */ /* 0x000fc80003f45270 */
[----:B------:R-:W-:-:S04]  /*09d0*/  SHF.R.S32.HI R8, RZ, 0x1f, R9 ;  /* 0x0000001fff087819 */ /* 0x000fc80000011409 */
[----:B------:R-:W-:-:S03]  /*09e0*/  LEA.HI R8, R8, R9, RZ, 0x6 ;  /* 0x0000000908087211 */ /* 0x000fc600078f30ff */
[----:B------:R-:W2:Y:S01]  /*09f0*/  @!P3 LDC.64 R6, c[0x0][0x398] ;  /* 0x0000e600ff06bb82 */ /* 0x000ea20000000a00 */
[----:B------:R-:W-:-:S04]  /*0a00*/  SHF.R.S32.HI R237, RZ, 0x6, R8 ;  /* 0x00000006ffed7819 */ /* 0x000fc80000011408 */
[----:B------:R-:W-:-:S03]  /*0a10*/  LEA R25, R237, 0xffffffc0, 0x6 ;  /* 0xffffffc0ed197811 */ /* 0x000fc600078e30ff */
[----:B------:R-:W3:Y:S01]  /*0a20*/  @P3 LDC.64 R4, c[0x0][0x3b0] ;  /* 0x0000ec00ff043b82 */ /* 0x000ee20000000a00 */
[----:B--2---:R-:W-:-:S04]  /*0a30*/  @!P3 IMAD.WIDE.U32 R26, R202, R6, RZ ;  /* 0x00000006ca1ab225 */ /* 0x004fc800078e00ff */
[----:B------:R-:W-:Y:S01]  /*0a40*/  @!P3 IMAD R21, R202, R7, R27 ;  /* 0x00000007ca15b224 */ /* 0x000fe200078e021b */
[----:B------:R-:W-:Y:S01]  /*0a50*/  SHF.R.S32.HI R27, RZ, 0x1f, R25 ;  /* 0x0000001fff1b7819 */ /* 0x000fe20000011419 */
[----:B---3--:R-:W-:-:S04]  /*0a60*/  @P3 IMAD.WIDE.U32 R6, R13, R4, RZ ;  /* 0x000000040d063225 */ /* 0x008fc800078e00ff */
[----:B------:R-:W-:Y:S02]  /*0a70*/  @P3 IMAD R21, R13, R5, R7 ;  /* 0x000000050d153224 */ /* 0x000fe400078e0207 */
[----:B------:R-:W-:Y:S01]  /*0a80*/  @P3 IMAD.MOV.U32 R26, RZ, RZ, R6 ;  /* 0x000000ffff1a3224 */ /* 0x000fe200078e0006 */
[----:B------:R-:W-:Y:S06]  /*0a90*/  @P2 BRA `(.L_x_351) ;  /* 0x0000000000342947 */ /* 0x000fec0003800000 */
[----:B------:R-:W2:Y:S01]  /*0aa0*/  LDCU.64 UR4, c[0x0][0x3b8] ;  /* 0x00007700ff0477ac */ /* 0x000ea20008000a00 */
[----:B------:R-:W-:Y:S01]  /*0ab0*/  SHF.R.S32.HI R5, RZ, 0x1f, R239 ;  /* 0x0000001fff057819 */ /* 0x000fe200000114ef */
[----:B------:R-:W3:Y:S01]  /*0ac0*/  LDCU.64 UR6, c[0x0][0x3a0] ;  /* 0x00007400ff0677ac */ /* 0x000ee20008000a00 */
[----:B--2---:R-:W-:Y:S02]  /*0ad0*/  MOV R6, UR4 ;  /* 0x0000000400067c02 */ /* 0x004fe40008000f00 */
[----:B------:R-:W-:-:S03]  /*0ae0*/  MOV R7, UR5 ;  /* 0x0000000500077c02 */ /* 0x000fc60008000f00 */
[-C--:B------:R-:W-:Y:S02]  /*0af0*/  IMAD R4, R5, R6.reuse, RZ ;  /* 0x0000000605047224 */ /* 0x080fe400078e02ff */
[----:B------:R-:W-:-:S04]  /*0b00*/  IMAD.WIDE.U32 R8, R239, R6, RZ ;  /* 0x00000006ef087225 */ /* 0x000fc800078e00ff */
[----:B------:R-:W-:-:S05]  /*0b10*/  IMAD R4, R239, R7, R4 ;  /* 0x00000007ef047224 */ /* 0x000fca00078e0204 */
[----:B------:R-:W-:-:S03]  /*0b20*/  IADD3 R9, PT, PT, R9, R4, RZ ;  /* 0x0000000409097210 */ /* 0x000fc60007ffe0ff */
[----:B---3--:R-:W-:-:S04]  /*0b30*/  IMAD.WIDE.U32 R4, R202, UR6, R8 ;  /* 0x00000006ca047c25 */ /* 0x008fc8000f8e0008 */
[----:B------:R-:W-:Y:S01]  /*0b40*/  IMAD R17, R202, UR7, R5 ;  /* 0x00000007ca117c24 */ /* 0x000fe2000f8e0205 */
[----:B------:R-:W-:Y:S01]  /*0b50*/  MOV R20, R4 ;  /* 0x0000000400147202 */ /* 0x000fe20000000f00 */
[----:B------:R-:W-:Y:S06]  /*0b60*/  BRA `(.L_x_352) ;  /* 0x0000000000187947 */ /* 0x000fec0003800000 */
.L_x_351:
[----:B------:R-:W2:Y:S01]  /*0b70*/  LDC.64 R6, c[0x0][0x3b8] ;  /* 0x0000ee00ff067b82 */ /* 0x000ea20000000a00 */
[----:B------:R-:W-:-:S05]  /*0b80*/  IADD3 R4, PT, PT, R239, R240, RZ ;  /* 0x000000f0ef047210 */ /* 0x000fca0007ffe0ff */
[C---:B--2---:R-:W-:Y:S02]  /*0b90*/  IMAD R17, R4.reuse, R7, RZ ;  /* 0x0000000704117224 */ /* 0x044fe400078e02ff */
[----:B------:R-:W-:-:S05]  /*0ba0*/  IMAD.WIDE.U32 R4, R4, R6, RZ ;  /* 0x0000000604047225 */ /* 0x000fca00078e00ff */
[----:B------:R-:W-:Y:S02]  /*0bb0*/  IADD3 R17, PT, PT, R5, R17, RZ ;  /* 0x0000001105117210 */ /* 0x000fe40007ffe0ff */
[----:B------:R-:W-:-:S07]  /*0bc0*/  MOV R20, R4 ;  /* 0x0000000400147202 */ /* 0x000fce0000000f00 */
.L_x_352:
[----:B------:R-:W2:Y:S01]  /*0bd0*/  LDC R4, c[0x0][0x3e8] ;  /* 0x0000fa00ff047b82 */ /* 0x000ea20000000800 */
[----:B------:R-:W-:Y:S01]  /*0be0*/  USHF.R.S32.HI UR16, URZ, 0x1f, UR17 ;  /* 0x0000001fff107899 */ /* 0x000fe20008011411 */
[----:B--2---:R-:W-:-:S04]  /*0bf0*/  IABS R9, R4 ;  /* 0x0000000400097213 */ /* 0x004fc80000000000 */
[----:B------:R-:W2:Y:S08]  /*0c00*/  I2F.RP R12, R9 ;  /* 0x00000009000c7306 */ /* 0x000eb00000209400 */
[----:B--2---:R-:W2:Y:S02]  /*0c10*/  MUFU.RCP R10, R12 ;  /* 0x0000000c000a7308 */ /* 0x004ea40000001000 */
[----:B--2---:R-:W-:-:S06]  /*0c20*/  VIADD R10, R10, 0xffffffe ;  /* 0x0ffffffe0a0a7836 */ /* 0x004fcc0000000000 */
[----:B------:R-:W2:Y:S02]  /*0c30*/  F2I.FTZ.U32.TRUNC.NTZ R11, R10 ;  /* 0x0000000a000b7305 */ /* 0x000ea4000021f000 */
[----:B--2---:R-:W-:Y:S01]  /*0c40*/  IMAD.MOV R5, RZ, RZ, -R11 ;  /* 0x000000ffff057224 */ /* 0x004fe200078e0a0b */
[----:B------:R-:W-:-:S03]  /*0c50*/  MOV R10, RZ ;  /* 0x000000ff000a7202 */ /* 0x000fc60000000f00 */
[----:B------:R-:W-:Y:S01]  /*0c60*/  IMAD R8, R5, R9, RZ ;  /* 0x0000000905087224 */ /* 0x000fe200078e02ff */
[----:B------:R-:W-:-:S03]  /*0c70*/  IABS R5, R201 ;  /* 0x000000c900057213 */ /* 0x000fc60000000000 */
[----:B------:R-:W-:-:S06]  /*0c80*/  IMAD.HI.U32 R8, R11, R8, R10 ;  /* 0x000000080b087227 */ /* 0x000fcc00078e000a */
[----:B-1----:R-:W-:-:S04]  /*0c90*/  IMAD.HI.U32 R15, R8, R5, RZ ;  /* 0x00000005080f7227 */ /* 0x002fc800078e00ff */
[----:B------:R-:W-:-:S04]  /*0ca0*/  IMAD.MOV R8, RZ, RZ, -R15 ;  /* 0x000000ffff087224 */ /* 0x000fc800078e0a0f */
[----:B------:R-:W-:Y:S01]  /*0cb0*/  IMAD R8, R9, R8, R5 ;  /* 0x0000000809087224 */ /* 0x000fe200078e0205 */
[----:B------:R-:W-:-:S04]  /*0cc0*/  LOP3.LUT R5, R201, R4, RZ, 0x3c, !PT ;  /* 0x00000004c9057212 */ /* 0x000fc800078e3cff */
[----:B------:R-:W-:Y:S02]  /*0cd0*/  ISETP.GT.U32.AND P1, PT, R9, R8, PT ;  /* 0x000000080900720c */ /* 0x000fe40003f24070 */
[----:B------:R-:W-:-:S11]  /*0ce0*/  ISETP.GE.AND P0, PT, R5, RZ, PT ;  /* 0x000000ff0500720c */ /* 0x000fd60003f06270 */
[----:B------:R-:W-:Y:S01]  /*0cf0*/  @!P1 IMAD.IADD R8, R8, 0x1, -R9 ;  /* 0x0000000108089824 */ /* 0x000fe200078e0a09 */
[----:B------:R-:W-:Y:S02]  /*0d00*/  @!P1 IADD3 R15, PT, PT, R15, 0x1, RZ ;  /* 0x000000010f0f9810 */ /* 0x000fe40007ffe0ff */
[----:B------:R-:W-:Y:S02]  /*0d10*/  ISETP.NE.AND P1, PT, R4, RZ, PT ;  /* 0x000000ff0400720c */ /* 0x000fe40003f25270 */
[----:B------:R-:W-:-:S13]  /*0d20*/  ISETP.GE.U32.AND P4, PT, R8, R9, PT ;  /* 0x000000090800720c */ /* 0x000fda0003f86070 */
[----:B------:R-:W-:-:S05]  /*0d30*/  @P4 VIADD R15, R15, 0x1 ;  /* 0x000000010f0f4836 */ /* 0x000fca0000000000 */
[----:B------:R-:W-:Y:S02]  /*0d40*/  @!P0 IADD3 R15, PT, PT, -R15, RZ, RZ ;  /* 0x000000ff0f0f8210 */ /* 0x000fe40007ffe1ff */
[----:B------:R-:W-:-:S04]  /*0d50*/  @!P1 LOP3.LUT R15, RZ, R4, RZ, 0x33, !PT ;  /* 0x00000004ff0f9212 */ /* 0x000fc800078e33ff */
[----:B------:R-:W-:Y:S01]  /*0d60*/  SHF.R.S32.HI R14, RZ, 0x1f, R15 ;  /* 0x0000001fff0e7819 */ /* 0x000fe2000001140f */
[----:B------:R-:W-:Y:S06]  /*0d70*/  @P2 BRA `(.L_x_353) ;  /* 0x0000000000302947 */ /* 0x000fec0003800000 */
[----:B------:R-:W1:Y:S01]  /*0d80*/  LDCU.64 UR4, c[0x0][0x3c0] ;  /* 0x00007800ff0477ac */ /* 0x000e620008000a00 */
[----:B------:R-:W-:Y:S01]  /*0d90*/  SHF.R.S32.HI R9, RZ, 0x1f, R239 ;  /* 0x0000001fff097819 */ /* 0x000fe200000114ef */
[----:B------:R-:W2:Y:S01]  /*0da0*/  LDCU.64 UR6, c[0x0][0x3a8] ;  /* 0x00007500ff0677ac */ /* 0x000ea20008000a00 */
[----:B-1----:R-:W-:Y:S02]  /*0db0*/  MOV R4, UR4 ;  /* 0x0000000400047c02 */ /* 0x002fe40008000f00 */
[----:B------:R-:W-:-:S03]  /*0dc0*/  MOV R5, UR5 ;  /* 0x0000000500057c02 */ /* 0x000fc60008000f00 */
[-C--:B------:R-:W-:Y:S02]  /*0dd0*/  IMAD R8, R9, R4.reuse, RZ ;  /* 0x0000000409087224 */ /* 0x080fe400078e02ff */
[----:B------:R-:W-:-:S04]  /*0de0*/  IMAD.WIDE.U32 R10, R239, R4, RZ ;  /* 0x00000004ef0a7225 */ /* 0x000fc800078e00ff */
[----:B------:R-:W-:-:S05]  /*0df0*/  IMAD R8, R239, R5, R8 ;  /* 0x00000005ef087224 */ /* 0x000fca00078e0208 */
[----:B------:R-:W-:-:S03]  /*0e00*/  IADD3 R11, PT, PT, R11, R8, RZ ;  /* 0x000000080b0b7210 */ /* 0x000fc60007ffe0ff */
[----:B--2---:R-:W-:-:S04]  /*0e10*/  IMAD.WIDE.U32 R18, R202, UR6, R10 ;  /* 0x00000006ca127c25 */ /* 0x004fc8000f8e000a */
[----:B------:R-:W-:Y:S01]  /*0e20*/  IMAD R16, R202, UR7, R19 ;  /* 0x00000007ca107c24 */ /* 0x000fe2000f8e0213 */
[----:B------:R-:W-:Y:S06]  /*0e30*/  BRA `(.L_x_354) ;  /* 0x0000000000147947 */ /* 0x000fec0003800000 */
.L_x_353:
[----:B------:R-:W1:Y:S01]  /*0e40*/  LDC.64 R4, c[0x0][0x3c0] ;  /* 0x0000f000ff047b82 */ /* 0x000e620000000a00 */
[----:B------:R-:W-:-:S05]  /*0e50*/  IADD3 R8, PT, PT, R239, R240, RZ ;  /* 0x000000f0ef087210 */ /* 0x000fca0007ffe0ff */
[C---:B-1----:R-:W-:Y:S02]  /*0e60*/  IMAD R16, R8.reuse, R5, RZ ;  /* 0x0000000508107224 */ /* 0x042fe400078e02ff */
[----:B------:R-:W-:-:S05]  /*0e70*/  IMAD.WIDE.U32 R18, R8, R4, RZ ;  /* 0x0000000408127225 */ /* 0x000fca00078e00ff */
[----:B------:R-:W-:-:S07]  /*0e80*/  IADD3 R16, PT, PT, R19, R16, RZ ;  /* 0x0000001013107210 */ /* 0x000fce0007ffe0ff */
.L_x_354:
[----:B------:R-:W1:Y:S01]  /*0e90*/  @!P3 LDC.64 R10, c[0x0][0x588] ;  /* 0x00016200ff0abb82 */ /* 0x000e620000000a00 */
[----:B------:R-:W2:Y:S07]  /*0ea0*/  LDCU UR6, c[0x0][0x3e0] ;  /* 0x00007c00ff0677ac */ /* 0x000eae0008000800 */
[----:B------:R-:W3:Y:S08]  /*0eb0*/  @P3 LDC.64 R8, c[0x0][0x590] ;  /* 0x00016400ff083b82 */ /* 0x000ef00000000a00 */
[----:B------:R-:W2:Y:S01]  /*0ec0*/  LDC R12, c[0x0][0x44c] ;  /* 0x00011300ff0c7b82 */ /* 0x000ea20000000800 */
[----:B-1----:R-:W-:-:S04]  /*0ed0*/  @!P3 IMAD.WIDE.U32 R36, R202, R10, RZ ;  /* 0x0000000aca24b225 */ /* 0x002fc800078e00ff */
[----:B------:R-:W-:Y:S02]  /*0ee0*/  @!P3 IMAD R28, R202, R11, R37 ;  /* 0x0000000bca1cb224 */ /* 0x000fe400078e0225 */
[----:B---3--:R-:W-:-:S04]  /*0ef0*/  @P3 IMAD.WIDE.U32 R10, R13, R8, RZ ;  /* 0x000000080d0a3225 */ /* 0x008fc800078e00ff */
[----:B------:R-:W-:Y:S01]  /*0f00*/  @P3 IMAD R28, R13, R9, R11 ;  /* 0x000000090d1c3224 */ /* 0x000fe200078e020b */
[----:B------:R-:W-:Y:S01]  /*0f10*/  @P3 MOV R36, R10 ;  /* 0x0000000a00243202 */ /* 0x000fe20000000f00 */
[----:B--2---:R-:W-:Y:S01]  /*0f20*/  IMAD.WIDE R32, R12, UR6, RZ ;  /* 0x000000060c207c25 */ /* 0x004fe2000f8e02ff */
[----:B------:R-:W-:Y:S06]  /*0f30*/  @P3 BRA `(.L_x_355) ;  /* 0x0000000000403947 */ /* 0x000fec0003800000 */
[----:B------:R-:W1:Y:S02]  /*0f40*/  LDCU UR4, c[0x0][0x444] ;  /* 0x00008880ff0477ac */ /* 0x000e640008000800 */
[----:B-1----:R-:W-:Y:S01]  /*0f50*/  USHF.R.S32.HI UR5, URZ, 0x1f, UR4 ;  /* 0x0000001fff057899 */ /* 0x002fe20008011404 */
[----:B------:R-:W-:Y:S01]  /*0f60*/  IMAD.WIDE.U32 R10, R202, UR4, RZ ;  /* 0x00000004ca0a7c25 */ /* 0x000fe2000f8e00ff */
[----:B------:R-:W-:-:S04]  /*0f70*/  USHF.R.S32.HI UR4, URZ, 0x1f, UR6 ;  /* 0x0000001fff047899 */ /* 0x000fc80008011406 */
[----:B------:R-:W-:-:S05]  /*0f80*/  IMAD R8, R202, UR5, RZ ;  /* 0x00000005ca087c24 */ /* 0x000fca000f8e02ff */
[----:B------:R-:W-:-:S05]  /*0f90*/  IADD3 R8, PT, PT, R11, R8, RZ ;  /* 0x000000080b087210 */ /* 0x000fca0007ffe0ff */
[----:B------:R-:W-:Y:S02]  /*0fa0*/  IMAD R11, R8, UR6, RZ ;  /* 0x00000006080b7c24 */ /* 0x000fe4000f8e02ff */
[----:B------:R-:W-:-:S04]  /*0fb0*/  IMAD.WIDE.U32 R8, R10, UR6, RZ ;  /* 0x000000060a087c25 */ /* 0x000fc8000f8e00ff */
[----:B------:R-:W-:Y:S02]  /*0fc0*/  IMAD R11, R10, UR4, R11 ;  /* 0x000000040a0b7c24 */ /* 0x000fe4000f8e020b */
[----:B------:R-:W-:-:S03]  /*0fd0*/  IMAD.WIDE.U32 R30, R8, R12, RZ ;  /* 0x0000000c081e7225 */ /* 0x000fc600078e00ff */
[----:B------:R-:W-:Y:S02]  /*0fe0*/  IADD3 R11, PT, PT, R9, R11, RZ ;  /* 0x0000000b090b7210 */ /* 0x000fe40007ffe0ff */
[----:B------:R-:W-:-:S03]  /*0ff0*/  SHF.R.S32.HI R9, RZ, 0x1f, R12 ;  /* 0x0000001fff097819 */ /* 0x000fc6000001140c */
[----:B------:R-:W-:-:S04]  /*1000*/  IMAD R22, R11, R12, RZ ;  /* 0x0000000c0b167224 */ /* 0x000fc800078e02ff */
[----:B------:R-:W-:-:S05]  /*1010*/  IMAD R22, R9, R8, R22 ;  /* 0x0000000809167224 */ /* 0x000fca00078e0216 */
[----:B------:R-:W-:Y:S01]  /*1020*/  IADD3 R22, PT, PT, R31, R22, RZ ;  /* 0x000000161f167210 */ /* 0x000fe20007ffe0ff */
[----:B------:R-:W-:Y:S06]  /*1030*/  BRA `(.L_x_356) ;  /* 0x00000000000c7947 */ /* 0x000fec0003800000 */
.L_x_355:
[-C--:B------:R-:W-:Y:S02]  /*1040*/  IMAD R22, R33, R13.reuse, RZ ;  /* 0x0000000d21167224 */ /* 0x080fe400078e02ff */
[----:B------:R-:W-:-:S05]  /*1050*/  IMAD.WIDE.U32 R30, R32, R13, RZ ;  /* 0x0000000d201e7225 */ /* 0x000fca00078e00ff */
[----:B------:R-:W-:Y:S02]  /*1060*/  IADD3 R22, PT, PT, R31, R22, RZ ;  /* 0x000000161f167210 */ /* 0x000fe40007ffe0ff */
.L_x_356:
[----:B------:R-:W1:Y:S01]  /*1070*/  LDCU.U8 UR4, c[0x0][0x548] ;  /* 0x0000a900ff0477ac */ /* 0x000e620008000000 */
[----:B------:R-:W-:Y:S01]  /*1080*/  SHF.L.U32 R8, R202, 0x7, RZ ;  /* 0x00000007ca087819 */ /* 0x000fe200000006ff */
[----:B------:R-:W-:Y:S01]  /*1090*/  IMAD R23, R201, R12, RZ ;  /* 0x0000000cc9177224 */ /* 0x000fe200078e02ff */
[----:B------:R-:W2:Y:S02]  /*10a0*/  LDCU.U8 UR5, c[0x0][0x5f0] ;  /* 0x0000be00ff0577ac */ /* 0x000ea40008000000 */
[----:B------:R-:W-:-:S04]  /*10b0*/  SEL R10, R8, RZ, P5 ;  /* 0x000000ff080a7207 */ /* 0x000fc80002800000 */
[----:B------:R-:W-:-:S04]  /*10c0*/  IADD3 R10, P0, PT, R25, R10, RZ ;  /* 0x0000000a190a7210 */ /* 0x000fc80007f1e0ff */
[----:B------:R-:W-:Y:S01]  /*10d0*/  IADD3.X R29, PT, PT, RZ, R27, RZ, P0, !PT ;  /* 0x0000001bff1d7210 */ /* 0x000fe200007fe4ff */
[----:B------:R-:W-:Y:S01]  /*10e0*/  IMAD.WIDE.U32 R34, R10, R32, RZ ;  /* 0x000000200a227225 */ /* 0x000fe200078e00ff */
[----:B-1----:R-:W-:-:S03]  /*10f0*/  UISETP.NE.AND UP0, UPT, UR4, URZ, UPT ;  /* 0x000000ff0400728c */ /* 0x002fc6000bf05270 */
[----:B------:R-:W-:-:S04]  /*1100*/  IMAD R29, R29, R32, RZ ;  /* 0x000000201d1d7224 */ /* 0x000fc800078e02ff */
[----:B------:R-:W-:-:S05]  /*1110*/  IMAD R29, R33, R10, R29 ;  /* 0x0000000a211d7224 */ /* 0x000fca00078e021d */
[----:B------:R-:W-:Y:S01]  /*1120*/  IADD3 R29, PT, PT, R35, R29, RZ ;  /* 0x0000001d231d7210 */ /* 0x000fe20007ffe0ff */
[----:B--2---:R-:W-:Y:S06]  /*1130*/  BRA.U !UP0, `(.L_x_357) ;  /* 0x00000001081c7547 */ /* 0x004fec000b800000 */
[----:B------:R-:W1:Y:S01]  /*1140*/  LDC R9, c[0x0][0x434] ;  /* 0x00010d00ff097b82 */ /* 0x000e620000000800 */
[----:B------:R-:W2:Y:S01]  /*1150*/  LDCU UR4, c[0x0][0x454] ;  /* 0x00008a80ff0477ac */ /* 0x000ea20008000800 */
[----:B------:R-:W-:Y:S01]  /*1160*/  ISETP.NE.AND P0, PT, R13, -0x1, PT ;  /* 0xffffffff0d00780c */ /* 0x000fe20003f05270 */
[----:B-1----:R-:W-:-:S05]  /*1170*/  IMAD R24, R202, R9, RZ ;  /* 0x00000009ca187224 */ /* 0x002fca00078e02ff */
[----:B------:R-:W-:-:S05]  /*1180*/  SEL R24, R24, R13, !P0 ;  /* 0x0000000d18187207 */ /* 0x000fca0004000000 */
[----:B--2---:R-:W-:Y:S01]  /*1190*/  IMAD R24, R201, UR4, R24 ;  /* 0x00000004c9187c24 */ /* 0x004fe2000f8e0218 */
[----:B------:R-:W-:Y:S05]  /*11a0*/  BRA `(.L_x_358) ;  /* 0x00000000000c7947 */ /* 0x000fea0003800000 */
.L_x_357:
[----:B------:R-:W1:Y:S01]  /*11b0*/  LDC R24, c[0x0][0x434] ;  /* 0x00010d00ff187b82 */ /* 0x000e620000000800 */
[----:B------:R-:W-:-:S04]  /*11c0*/  IMAD R9, R202, UR6, R201 ;  /* 0x00000006ca097c24 */ /* 0x000fc8000f8e02c9 */
[----:B-1----:R-:W-:-:S03]  /*11d0*/  IMAD R24, R9, R24, RZ ;  /* 0x0000001809187224 */ /* 0x002fc600078e02ff */
.L_x_358:
[----:B------:R-:W-:Y:S01]  /*11e0*/  IADD3 R237, PT, PT, R237, -0x1, RZ ;  /* 0xffffffffeded7810 */ /* 0x000fe20007ffe0ff */
[----:B------:R-:W-:Y:S05]  /*11f0*/  BRA.U !UP0, `(.L_x_359) ;  /* 0x0000000108247547 */ /* 0x000fea000b800000 */
[----:B------:R-:W1:Y:S01]  /*1200*/  LDC R9, c[0x0][0x444] ;  /* 0x00011100ff097b82 */ /* 0x000e620000000800 */
[----:B------:R-:W-:-:S07]  /*1210*/  ISETP.NE.AND P0, PT, R13, -0x1, PT ;  /* 0xffffffff0d00780c */ /* 0x000fce0003f05270 */
[----:B------:R-:W2:Y:S08]  /*1220*/  LDC R11, c[0x0][0x430] ;  /* 0x00010c00ff0b7b82 */ /* 0x000eb00000000800 */
[----:B------:R-:W2:Y:S01]  /*1230*/  LDC R10, c[0x0][0x454] ;  /* 0x00011500ff0a7b82 */ /* 0x000ea20000000800 */
[----:B-1----:R-:W-:-:S05]  /*1240*/  @!P0 IMAD R13, R202, R9, RZ ;  /* 0x00000009ca0d8224 */ /* 0x002fca00078e02ff */
[----:B------:R-:W-:Y:S02]  /*1250*/  IADD3 R8, PT, PT, R8, R13, RZ ;  /* 0x0000000d08087210 */ /* 0x000fe40007ffe0ff */
[----:B--2---:R-:W-:-:S05]  /*1260*/  LEA R10, R11, R10, 0x7 ;  /* 0x0000000a0b0a7211 */ /* 0x004fca00078e38ff */
[----:B------:R-:W-:Y:S01]  /*1270*/  IMAD R32, R10, R201, R8 ;  /* 0x000000c90a207224 */ /* 0x000fe200078e0208 */
[----:B------:R-:W-:Y:S06]  /*1280*/  BRA `(.L_x_360) ;  /* 0x00000000000c7947 */ /* 0x000fec0003800000 */
.L_x_359:
[----:B------:R-:W1:Y:S01]  /*1290*/  LDC R32, c[0x0][0x444] ;  /* 0x00011100ff207b82 */ /* 0x000e620000000800 */
[----:B------:R-:W-:-:S04]  /*12a0*/  IMAD R9, R202, UR6, R201 ;  /* 0x00000006ca097c24 */ /* 0x000fc8000f8e02c9 */
[----:B-1----:R-:W-:-:S07]  /*12b0*/  IMAD R32, R9, R32, RZ ;  /* 0x0000002009207224 */ /* 0x002fce00078e02ff */
.L_x_360:
[----:B------:R-:W1:Y:S01]  /*12c0*/  S2R R19, SR_TID.X ;  /* 0x0000000000137919 */ /* 0x000e620000002100 */
[----:B------:R-:W2:Y:S01]  /*12d0*/  LDC.64 R8, c[0x0][0x590] ;  /* 0x00016400ff087b82 */ /* 0x000ea20000000a00 */
[----:B------:R-:W-:Y:S01]  /*12e0*/  IMAD R31, R12, UR6, RZ ;  /* 0x000000060c1f7c24 */ /* 0x000fe2000f8e02ff */
[--C-:B------:R-:W-:Y:S01]  /*12f0*/  IADD3 R30, P1, P0, R34, R30, R23.reuse ;  /* 0x0000001e221e7210 */ /* 0x100fe2000783e017 */
[----:B------:R-:W3:Y:S01]  /*1300*/  LDCU.64 UR10, c[0x0][0x3c8] ;  /* 0x00007900ff0a77ac */ /* 0x000ee20008000a00 */
[----:B------:R-:W-:Y:S01]  /*1310*/  SHF.R.S32.HI R23, RZ, 0x1f, R23 ;  /* 0x0000001fff177819 */ /* 0x000fe20000011417 */
[----:B------:R-:W-:Y:S01]  /*1320*/  BSSY.RECONVERGENT B1, `(.L_x_350) ;  /* 0x0000649000017945 */ /* 0x000fe20003800200 */
[----:B------:R-:W-:Y:S01]  /*1330*/  ISETP.NE.AND P4, PT, RZ, UR5, PT ;  /* 0x00000005ff007c0c */ /* 0x000fe2000bf85270 */
[----:B------:R-:W4:Y:S01]  /*1340*/  LDCU.64 UR6, c[0x0][0x550] ;  /* 0x0000aa00ff0677ac */ /* 0x000f220008000a00 */
[----:B------:R-:W5:Y:S01]  /*1350*/  LDC.64 R220, c[0x0][0x3b0] ;  /* 0x0000ec00ffdc7b82 */ /* 0x000f620000000a00 */
[----:B------:R-:W-:Y:S01]  /*1360*/  IADD3.X R29, PT, PT, R29, R22, R23, P1, P0 ;  /* 0x000000161d1d7210 */ /* 0x000fe20000fe0417 */
[----:B------:R-:W-:Y:S01]  /*1370*/  IMAD.MOV.U32 R22, RZ, RZ, R206 ;  /* 0x000000ffff167224 */ /* 0x000fe200078e00ce */
[----:B------:R-:W-:Y:S01]  /*1380*/  IADD3 R36, P0, PT, R206, R36, RZ ;  /* 0x00000024ce247210 */ /* 0x000fe20007f1e0ff */
[----:B------:R-:W-:Y:S01]  /*1390*/  IMAD.MOV.U32 R23, RZ, RZ, RZ ;  /* 0x000000ffff177224 */ /* 0x000fe200078e00ff */
[----:B------:R-:W4:Y:S02]  /*13a0*/  LDCU.64 UR4, c[0x0][0x570] ;  /* 0x0000ae00ff0477ac */ /* 0x000f240008000a00 */
[----:B------:R-:W-:Y:S01]  /*13b0*/  IADD3.X R37, PT, PT, RZ, R28, RZ, P0, !PT ;  /* 0x0000001cff257210 */ /* 0x000fe200007fe4ff */
[----:B------:R-:W3:Y:S01]  /*13c0*/  LDC.64 R10, c[0x0][0x5f8] ;  /* 0x00017e00ff0a7b82 */ /* 0x000ee20000000a00 */
[----:B------:R-:W4:Y:S07]  /*13d0*/  LDCU.64 UR8, c[0x0][0x380] ;  /* 0x00007000ff0877ac */ /* 0x000f2e0008000a00 */
[----:B------:R-:W4:Y:S01]  /*13e0*/  LDC.64 R12, c[0x0][0x598] ;  /* 0x00016600ff0c7b82 */ /* 0x000f220000000a00 */
[----:B--2---:R-:W-:-:S02]  /*13f0*/  IMAD R34, R27, R8, RZ ;  /* 0x000000081b227224 */ /* 0x004fc400078e02ff */
[----:B------:R-:W-:Y:S01]  /*1400*/  IMAD.WIDE.U32 R36, R25, R8, R36 ;  /* 0x0000000819247225 */ /* 0x000fe200078e0024 */
[----:B-1----:R-:W-:-:S03]  /*1410*/  LOP3.LUT R33, R19, 0x1f, RZ, 0xc0, !PT ;  /* 0x0000001f13217812 */ /* 0x002fc600078ec0ff */
[----:B------:R-:W-:Y:S01]  /*1420*/  IMAD R34, R25, R9, R34 ;  /* 0x0000000919227224 */ /* 0x000fe200078e0222 */
[----:B------:R-:W1:Y:S01]  /*1430*/  LDC.64 R40, c[0x0][0x5e8] ;  /* 0x00017a00ff287b82 */ /* 0x000e620000000a00 */
[-C--:B-----5:R-:W-:Y:S01]  /*1440*/  IMAD R28, R27, R220.reuse, RZ ;  /* 0x000000dc1b1c7224 */ /* 0x0a0fe200078e02ff */
[----:B------:R-:W-:Y:S01]  /*1450*/  SHF.L.U64.HI R219, R220, 0x5, R221 ;  /* 0x00000005dcdb7819 */ /* 0x000fe200000102dd */
[----:B------:R-:W-:Y:S02]  /*1460*/  IMAD.IADD R37, R37, 0x1, R34 ;  /* 0x0000000125257824 */ /* 0x000fe400078e0222 */
[C---:B------:R-:W-:Y:S02]  /*1470*/  IMAD R28, R25.reuse, R221, R28 ;  /* 0x000000dd191c7224 */ /* 0x040fe400078e021c */
[----:B---3--:R-:W-:Y:S01]  /*1480*/  IMAD.WIDE.U32 R38, R10, UR12, RZ ;  /* 0x0000000c0a267c25 */ /* 0x008fe2000f8e00ff */
[----:B------:R-:W2:Y:S03]  /*1490*/  LDC.64 R250, c[0x0][0x420] ;  /* 0x00010800fffa7b82 */ /* 0x000ea60000000a00 */
[----:B------:R-:W-:Y:S01]  /*14a0*/  IMAD.WIDE.U32 R42, R25, R220, R22 ;  /* 0x000000dc192a7225 */ /* 0x000fe200078e0016 */
[----:B------:R-:W-:-:S03]  /*14b0*/  SEL R25, R38, RZ, P4 ;  /* 0x000000ff26197207 */ /* 0x000fc60002000000 */
[----:B------:R-:W-:Y:S01]  /*14c0*/  IMAD R33, R204, R31, R33 ;  /* 0x0000001fcc217224 */ /* 0x000fe200078e0221 */
[----:B------:R-:W-:Y:S01]  /*14d0*/  IADD3 R26, P3, PT, R26, R42, RZ ;  /* 0x0000002a1a1a7210 */ /* 0x000fe20007f7e0ff */
[----:B------:R-:W-:Y:S02]  /*14e0*/  IMAD R11, R11, UR12, R39 ;  /* 0x0000000c0b0b7c24 */ /* 0x000fe4000f8e0227 */
[----:B----4-:R-:W-:Y:S01]  /*14f0*/  IMAD.WIDE.U32 R36, R201, R12, R36 ;  /* 0x0000000cc9247225 */ /* 0x010fe200078e0024 */
[----:B------:R-:W-:Y:S02]  /*1500*/  IADD3 R25, P1, P0, R33, R30, R25 ;  /* 0x0000001e21197210 */ /* 0x000fe4000783e019 */
[----:B------:R-:W-:Y:S01]  /*1510*/  SHF.R.S32.HI R10, RZ, 0x1f, R33 ;  /* 0x0000001fff0a7819 */ /* 0x000fe20000011421 */
[----:B------:R-:W-:Y:S01]  /*1520*/  IMAD.SHL.U32 R12, R31, 0x40, RZ ;  /* 0x000000401f0c7824 */ /* 0x000fe200078e00ff */
[----:B------:R-:W-:Y:S01]  /*1530*/  SEL R11, R11, RZ, P4 ;  /* 0x000000ff0b0b7207 */ /* 0x000fe20002000000 */
[----:B------:R-:W-:Y:S01]  /*1540*/  IMAD R37, R201, R13, R37 ;  /* 0x0000000dc9257224 */ /* 0x000fe200078e0225 */
[----:B------:R-:W-:-:S02]  /*1550*/  IADD3.X R27, PT, PT, R21, R43, R28, P3, !PT ;  /* 0x0000002b151b7210 */ /* 0x000fc40001ffe41c */
[----:B------:R-:W-:Y:S01]  /*1560*/  IADD3.X R11, PT, PT, R10, R29, R11, P1, P0 ;  /* 0x0000001d0a0b7210 */ /* 0x000fe20000fe040b */
[----:B------:R-:W-:Y:S01]  /*1570*/  IMAD.WIDE.U32 R36, R205, R8, R36 ;  /* 0x00000008cd247225 */ /* 0x000fe200078e0024 */
[C---:B------:R-:W-:Y:S02]  /*1580*/  IADD3 R25, P0, PT, R12.reuse, R25, RZ ;  /* 0x000000190c197210 */ /* 0x040fe40007f1e0ff */
[----:B------:R-:W-:Y:S01]  /*1590*/  LEA R13, R237, R32, 0x6 ;  /* 0x00000020ed0d7211 */ /* 0x000fe200078e30ff */
[----:B------:R-:W-:Y:S01]  /*15a0*/  IMAD.WIDE.U32 R26, R201, UR10, R26 ;  /* 0x0000000ac91a7c25 */ /* 0x000fe2000f8e001a */
[----:B------:R-:W-:Y:S02]  /*15b0*/  LEA.HI.X.SX32 R10, R12, R11, 0x1, P0 ;  /* 0x0000000b0c0a7211 */ /* 0x000fe400000f0eff */
[----:B------:R-:W-:Y:S01]  /*15c0*/  LEA R246, P1, R36, UR6, 0x1 ;  /* 0x0000000624f67c11 */ /* 0x000fe2000f8208ff */
[----:B------:R-:W-:Y:S01]  /*15d0*/  IMAD R12, R205, R9, R37 ;  /* 0x00000009cd0c7224 */ /* 0x000fe200078e0225 */
[----:B------:R-:W-:Y:S01]  /*15e0*/  LEA R244, P0, R25, UR4, 0x2 ;  /* 0x0000000419f47c11 */ /* 0x000fe2000f8010ff */
[----:B------:R-:W-:-:S02]  /*15f0*/  IMAD R27, R201, UR11, R27 ;  /* 0x0000000bc91b7c24 */ /* 0x000fc4000f8e021b */
[----:B-1----:R-:W-:Y:S01]  /*1600*/  IMAD.WIDE R222, R13, 0x4, R40 ;  /* 0x000000040dde7825 */ /* 0x002fe200078e0228 */
[----:B------:R-:W-:Y:S02]  /*1610*/  LEA.HI.X R247, R36, UR7, R12, 0x1, P1 ;  /* 0x0000000724f77c11 */ /* 0x000fe400088f0c0c */
[----:B------:R-:W-:Y:S01]  /*1620*/  ISETP.GT.AND P1, PT, R0, RZ, PT ;  /* 0x000000ff0000720c */ /* 0x000fe20003f24270 */
[----:B------:R-:W-:Y:S01]  /*1630*/  IMAD.WIDE.U32 R26, R205, R220, R26 ;  /* 0x000000dccd1a7225 */ /* 0x000fe200078e001a */
[----:B------:R-:W-:Y:S02]  /*1640*/  LEA.HI.X R245, R25, UR5, R10, 0x2, P0 ;  /* 0x0000000519f57c11 */ /* 0x000fe400080f140a */
[C---:B------:R-:W-:Y:S01]  /*1650*/  IADD3 R10, P0, PT, R205.reuse, 0x20, RZ ;  /* 0x00000020cd0a7810 */ /* 0x040fe20007f1e0ff */
[----:B------:R-:W-:Y:S01]  /*1660*/  IMAD R11, R205, R221, R27 ;  /* 0x000000ddcd0b7224 */ /* 0x000fe200078e021b */
[----:B------:R-:W-:Y:S01]  /*1670*/  LEA R248, P3, R26, UR8, 0x1 ;  /* 0x000000081af87c11 */ /* 0x000fe2000f8608ff */
[----:B------:R-:W-:Y:S01]  /*1680*/  IMAD R13, R237, 0x40, R24 ;  /* 0x00000040ed0d7824 */ /* 0x000fe200078e0218 */
[----:B------:R-:W-:Y:S01]  /*1690*/  SHF.L.U64.HI R221, R8, 0x5, R9 ;  /* 0x0000000508dd7819 */ /* 0x000fe20000010209 */
[----:B------:R-:W-:Y:S01]  /*16a0*/  IMAD.MOV.U32 R224, RZ, RZ, R222 ;  /* 0x000000ffffe07224 */ /* 0x000fe200078e00de */
[----:B------:R-:W-:Y:S01]  /*16b0*/  LEA.HI.X R249, R26, UR9, R11, 0x1, P3 ;  /* 0x000000091af97c11 */ /* 0x000fe200098f0c0b */
[----:B--2---:R-:W-:Y:S01]  /*16c0*/  IMAD.WIDE R250, R13, 0x4, R250 ;  /* 0x000000040dfa7825 */ /* 0x004fe200078e02fa */
[----:B------:R-:W-:-:S02]  /*16d0*/  SHF.L.U32 R220, R220, 0x5, RZ ;  /* 0x00000005dcdc7819 */ /* 0x000fc400000006ff */
[----:B------:R-:W-:Y:S01]  /*16e0*/  IADD3.X R9, PT, PT, RZ, RZ, RZ, P0, !PT ;  /* 0x000000ffff097210 */ /* 0x000fe200007fe4ff */
[----:B------:R-:W-:Y:S01]  /*16f0*/  IMAD.SHL.U32 R222, R8, 0x20, RZ ;  /* 0x0000002008de7824 */ /* 0x000fe200078e00ff */
[----:B------:R-:W-:Y:S06]  /*1700*/  @P1 BRA `(.L_x_361) ;  /* 0x0000000400f81947 */ /* 0x000fec0003800000 */
[----:B------:R-:W-:Y:S05]  /*1710*/  @P2 BRA `(.L_x_362) ;  /* 0x0000000000342947 */ /* 0x000fea0003800000 */
        /* <DEDUP_REMOVED lines=11> */
[----:B------:R-:W-:Y:S01]  /*17d0*/  MOV R8, R4 ;  /* 0x0000000400087202 */ /* 0x000fe20000000f00 */
[----:B------:R-:W-:Y:S05]  /*17e0*/  BRA `(.L_x_363) ;  /* 0x0000000000187947 */ /* 0x000fea0003800000 */
.L_x_362:
[----:B------:R-:W1:Y:S01]  /*17f0*/  LDC.64 R6, c[0x0][0x5c0] ;  /* 0x00017000ff067b82 */ /* 0x000e620000000a00 */
[----:B------:R-:W-:-:S05]  /*1800*/  IADD3 R0, PT, PT, R239, R240, RZ ;  /* 0x000000f0ef007210 */ /* 0x000fca0007ffe0ff */
[C---:B-1----:R-:W-:Y:S02]  /*1810*/  IMAD R4, R0.reuse, R7, RZ ;  /* 0x0000000700047224 */ /* 0x042fe400078e02ff */
[----:B------:R-:W-:-:S05]  /*1820*/  IMAD.WIDE.U32 R12, R0, R6, RZ ;  /* 0x00000006000c7225 */ /* 0x000fca00078e00ff */
[----:B------:R-:W-:Y:S02]  /*1830*/  IADD3 R0, PT, PT, R13, R4, RZ ;  /* 0x000000040d007210 */ /* 0x000fe40007ffe0ff */
[----:B------:R-:W-:Y:S02]  /*1840*/  MOV R8, R12 ;  /* 0x0000000c00087202 */ /* 0x000fe40000000f00 */
.L_x_363:
        /* <DEDUP_REMOVED lines=13> */
.L_x_364:
[----:B------:R-:W1:Y:S01]  /*1920*/  LDC.64 R4, c[0x0][0x5c8] ;  /* 0x00017200ff047b82 */ /* 0x000e620000000a00 */
[----:B------:R-:W-:-:S05]  /*1930*/  IADD3 R239, PT, PT, R239, R240, RZ ;  /* 0x000000f0efef7210 */ /* 0x000fca0007ffe0ff */
[C---:B-1----:R-:W-:Y:S02]  /*1940*/  IMAD R12, R239.reuse, R5, RZ ;  /* 0x00000005ef0c7224 */ /* 0x042fe400078e02ff */
[----:B------:R-:W-:-:S05]  /*1950*/  IMAD.WIDE.U32 R14, R239, R4, RZ ;  /* 0x00000004ef0e7225 */ /* 0x000fca00078e00ff */
[----:B------:R-:W-:Y:S02]  /*1960*/  IADD3 R12, PT, PT, R15, R12, RZ ;  /* 0x0000000c0f0c7210 */ /* 0x000fe40007ffe0ff */
.L_x_365:
[----:B------:R-:W1:Y:S01]  /*1970*/  LDCU.64 UR4, c[0x0][0x5d8] ;  /* 0x0000bb00ff0477ac */ /* 0x000e620008000a00 */
[----:B------:R-:W-:Y:S01]  /*1980*/  IMAD R16, R6, UR16, RZ ;  /* 0x0000001006107c24 */ /* 0x000fe2000f8e02ff */
[----:B------:R-:W-:Y:S01]  /*1990*/  IADD3 R238, PT, PT, R238, -UR17, RZ ;  /* 0x80000011eeee7c10 */ /* 0x000fe2000fffe0ff */
[----:B------:R-:W-:Y:S01]  /*19a0*/  IMAD.WIDE.U32 R18, R6, UR17, R22 ;  /* 0x0000001106127c25 */ /* 0x000fe2000f8e0016 */
[----:B------:R-:W-:Y:S02]  /*19b0*/  BSSY.RECONVERGENT B0, `(.L_x_366) ;  /* 0x0000017000007945 */ /* 0x000fe40003800200 */
[----:B------:R-:W-:Y:S01]  /*19c0*/  ISETP.GE.AND P5, PT, R205, R238, PT ;  /* 0x000000eecd00720c */ /* 0x000fe20003fa6270 */
[----:B------:R-:W-:Y:S01]  /*19d0*/  IMAD R11, R7, UR17, R16 ;  /* 0x00000011070b7c24 */ /* 0x000fe2000f8e0210 */
[----:B------:R-:W-:Y:S02]  /*19e0*/  IADD3 R16, P0, PT, R8, R18, RZ ;  /* 0x0000001208107210 */ /* 0x000fe40007f1e0ff */
[----:B------:R-:W-:-:S02]  /*19f0*/  ISETP.GE.AND P4, PT, R207, R238, PT ;  /* 0x000000eecf00720c */ /* 0x000fc40003f86270 */
[----:B------:R-:W-:-:S03]  /*1a00*/  IADD3.X R17, PT, PT, R0, R19, R11, P0, !PT ;  /* 0x0000001300117210 */ /* 0x000fc600007fe40b */
[----:B-1----:R-:W-:-:S04]  /*1a10*/  IMAD.WIDE.U32 R16, R201, UR4, R16 ;  /* 0x00000004c9107c25 */ /* 0x002fc8000f8e0010 */
[----:B------:R-:W-:Y:S01]  /*1a20*/  IMAD R11, R201, UR5, R17 ;  /* 0x00000005c90b7c24 */ /* 0x000fe2000f8e0211 */
[----:B------:R-:W-:Y:S06]  /*1a30*/  @P5 BRA `(.L_x_367) ;  /* 0x0000000000385947 */ /* 0x000fec0003800000 */
[----:B------:R-:W1:Y:S01]  /*1a40*/  LDCU UR6, c[0x0][0x440] ;  /* 0x00008800ff0677ac */ /* 0x000e620008000800 */
[----:B------:R-:W-:Y:S02]  /*1a50*/  IMAD.MOV.U32 R18, RZ, RZ, R16 ;  /* 0x000000ffff127224 */ /* 0x000fe400078e0010 */
[----:B------:R-:W-:Y:S01]  /*1a60*/  IMAD.MOV.U32 R19, RZ, RZ, R11 ;  /* 0x000000ffff137224 */ /* 0x000fe200078e000b */
[----:B------:R-:W2:Y:S01]  /*1a70*/  LDCU.64 UR4, c[0x0][0x560] ;  /* 0x0000ac00ff0477ac */ /* 0x000ea20008000a00 */
[----:B------:R-:W-:-:S04]  /*1a80*/  IMAD.WIDE.U32 R20, R205, R6, R18 ;  /* 0x00000006cd147225 */ /* 0x000fc800078e0012 */
[----:B------:R-:W-:Y:S01]  /*1a90*/  IMAD R0, R205, R7, R21 ;  /* 0x00000007cd007224 */ /* 0x000fe200078e0215 */
        /* <DEDUP_REMOVED lines=8> */
.L_x_367:
[----:B------:R-:W-:Y:S05]  /*1b20*/  BSYNC.RECONVERGENT B0 ;  /* 0x0000000000007941 */ /* 0x000fea0003800200 */
.L_x_366:
[----:B------:R-:W-:Y:S04]  /*1b30*/  BSSY.RECONVERGENT B0, `(.L_x_368) ;  /* 0x0000011000007945 */ /* 0x000fe80003800200 */
[----:B------:R-:W-:Y:S05]  /*1b40*/  @P4 BRA `(.L_x_369) ;  /* 0x00000000003c4947 */ /* 0x000fea0003800000 */
[----:B------:R-:W2:Y:S01]  /*1b50*/  LDCU UR6, c[0x0][0x440] ;  /* 0x00008800ff0677ac */ /* 0x000ea20008000800 */
[-C--:B------:R-:W-:Y:S02]  /*1b60*/  IMAD R0, R9, R6.reuse, RZ ;  /* 0x0000000609007224 */ /* 0x080fe400078e02ff */
[----:B------:R-:W-:Y:S01]  /*1b70*/  IMAD.MOV.U32 R17, RZ, RZ, R11 ;  /* 0x000000ffff117224 */ /* 0x000fe200078e000b */
[----:B------:R-:W3:Y:S01]  /*1b80*/  LDCU.64 UR4, c[0x0][0x560] ;  /* 0x0000ac00ff0477ac */ /* 0x000ee20008000a00 */
[C---:B------:R-:W-:Y:S02]  /*1b90*/  IMAD R0, R10.reuse, R7, R0 ;  /* 0x000000070a007224 */ /* 0x040fe400078e0200 */
[----:B------:R-:W-:-:S04]  /*1ba0*/  IMAD.WIDE.U32 R16, R10, R6, R16 ;  /* 0x000000060a107225 */ /* 0x000fc800078e0010 */
[----:B------:R-:W-:Y:S01]  /*1bb0*/  IMAD.IADD R7, R17, 0x1, R0 ;  /* 0x0000000111077824 */ /* 0x000fe200078e0200 */
[----:B--2---:R-:W-:Y:S02]  /*1bc0*/  ISETP.GE.AND P2, PT, R206, UR6, PT ;  /* 0x00000006ce007c0c */ /* 0x004fe4000bf46270 */
[----:B------:R-:W-:Y:S02]  /*1bd0*/  ISETP.GE.AND P1, PT, R211, UR6, PT ;  /* 0x00000006d3007c0c */ /* 0x000fe4000bf26270 */
[----:B------:R-:W-:Y:S02]  /*1be0*/  ISETP.GE.AND P0, PT, R210, UR6, PT ;  /* 0x00000006d2007c0c */ /* 0x000fe4000bf06270 */
[----:B---3--:R-:W-:-:S04]  /*1bf0*/  LEA R6, P3, R16, UR4, 0x1 ;  /* 0x0000000410067c11 */ /* 0x008fc8000f8608ff */
[----:B------:R-:W-:-:S05]  /*1c00*/  LEA.HI.X R7, R16, UR5, R7, 0x1, P3 ;  /* 0x0000000510077c11 */ /* 0x000fca00098f0c07 */
[----:B------:R2:W-:Y:S04]  /*1c10*/  @!P2 STG.E.128 desc[UR14][R6.64], RZ ;  /* 0x000000ff0600a986 */ /* 0x0005e8000c101d0e */
[----:B------:R2:W-:Y:S04]  /*1c20*/  @!P1 STG.E.128 desc[UR14][R6.64+0x80], RZ ;  /* 0x000080ff06009986 */ /* 0x0005e8000c101d0e */
[----:B------:R2:W-:Y:S02]  /*1c30*/  @!P0 STG.E.128 desc[UR14][R6.64+0x100], RZ ;  /* 0x000100ff06008986 */ /* 0x0005e4000c101d0e */
.L_x_369:
[----:B------:R-:W-:Y:S05]  /*1c40*/  BSYNC.RECONVERGENT B0 ;  /* 0x0000000000007941 */ /* 0x000fea0003800200 */
.L_x_368:
[----:B------:R-:W3:Y:S01]  /*1c50*/  LDCU.64 UR4, c[0x0][0x5e0] ;  /* 0x0000bc00ff0477ac */ /* 0x000ee20008000a00 */
[C---:B------:R-:W-:Y:S01]  /*1c60*/  IMAD.WIDE.U32 R16, R4.reuse, UR17, R22 ;  /* 0x0000001104107c25 */ /* 0x040fe2000f8e0016 */
[----:B------:R-:W-:Y:S03]  /*1c70*/  BSSY.RECONVERGENT B0, `(.L_x_370) ;  /* 0x0000015000007945 */ /* 0x000fe60003800200 */
[----:B------:R-:W-:Y:S01]  /*1c80*/  IMAD R0, R4, UR16, RZ ;  /* 0x0000001004007c24 */ /* 0x000fe2000f8e02ff */
[----:B------:R-:W-:-:S03]  /*1c90*/  IADD3 R14, P0, PT, R14, R16, RZ ;  /* 0x000000100e0e7210 */ /* 0x000fc60007f1e0ff */
[----:B--2---:R-:W-:-:S05]  /*1ca0*/  IMAD R7, R5, UR17, R0 ;  /* 0x0000001105077c24 */ /* 0x004fca000f8e0200 */
[----:B------:R-:W-:-:S03]  /*1cb0*/  IADD3.X R15, PT, PT, R12, R17, R7, P0, !PT ;  /* 0x000000110c0f7210 */ /* 0x000fc600007fe407 */
[----:B---3--:R-:W-:-:S04]  /*1cc0*/  IMAD.WIDE.U32 R14, R201, UR4, R14 ;  /* 0x00000004c90e7c25 */ /* 0x008fc8000f8e000e */
[----:B------:R-:W-:Y:S01]  /*1cd0*/  IMAD R7, R201, UR5, R15 ;  /* 0x00000005c9077c24 */ /* 0x000fe2000f8e020f */
[----:B------:R-:W-:Y:S06]  /*1ce0*/  @P5 BRA `(.L_x_371) ;  /* 0x0000000000345947 */ /* 0x000fec0003800000 */
[----:B------:R-:W2:Y:S01]  /*1cf0*/  LDCU UR6, c[0x0][0x440] ;  /* 0x00008800ff0677ac */ /* 0x000ea20008000800 */
[----:B------:R-:W-:Y:S01]  /*1d00*/  IMAD.MOV.U32 R6, RZ, RZ, R14 ;  /* 0x000000ffff067224 */ /* 0x000fe200078e000e */
[----:B------:R-:W3:Y:S03]  /*1d10*/  LDCU.64 UR4, c[0x0][0x568] ;  /* 0x0000ad00ff0477ac */ /* 0x000ee60008000a00 */
[----:B------:R-:W-:-:S04]  /*1d20*/  IMAD.WIDE.U32 R16, R205, R4, R6 ;  /* 0x00000004cd107225 */ /* 0x000fc800078e0006 */
[----:B------:R-:W-:Y:S01]  /*1d30*/  IMAD R0, R205, R5, R17 ;  /* 0x00000005cd007224 */ /* 0x000fe200078e0211 */
        /* <DEDUP_REMOVED lines=8> */
.L_x_371:
[----:B------:R-:W-:Y:S05]  /*1dc0*/  BSYNC.RECONVERGENT B0 ;  /* 0x0000000000007941 */ /* 0x000fea0003800200 */
.L_x_370:
[----:B------:R-:W-:Y:S05]  /*1dd0*/  @P4 BRA `(.L_x_372) ;  /* 0x0000005800744947 */ /* 0x000fea0003800000 */
[----:B------:R-:W3:Y:S01]  /*1de0*/  LDCU UR6, c[0x0][0x440] ;  /* 0x00008800ff0677ac */ /* 0x000ee20008000800 */
[-C--:B------:R-:W-:Y:S02]  /*1df0*/  IMAD R9, R9, R4.reuse, RZ ;  /* 0x0000000409097224 */ /* 0x080fe400078e02ff */
[----:B------:R-:W-:Y:S01]  /*1e00*/  IMAD.MOV.U32 R6, RZ, RZ, R14 ;  /* 0x000000ffff067224 */ /* 0x000fe200078e000e */
[----:B------:R-:W4:Y:S01]  /*1e10*/  LDCU.64 UR4, c[0x0][0x568] ;  /* 0x0000ad00ff0477ac */ /* 0x000f220008000a00 */
[C---:B------:R-:W-:Y:S02]  /*1e20*/  IMAD R9, R10.reuse, R5, R9 ;  /* 0x000000050a097224 */ /* 0x040fe400078e0209 */
[----:B------:R-:W-:-:S04]  /*1e30*/  IMAD.WIDE.U32 R6, R10, R4, R6 ;  /* 0x000000040a067225 */ /* 0x000fc800078e0006 */
[----:B------:R-:W-:Y:S01]  /*1e40*/  IMAD.IADD R9, R7, 0x1, R9 ;  /* 0x0000000107097824 */ /* 0x000fe200078e0209 */
[----:B---3--:R-:W-:Y:S02]  /*1e50*/  ISETP.GE.AND P1, PT, R206, UR6, PT ;  /* 0x00000006ce007c0c */ /* 0x008fe4000bf26270 */
[----:B------:R-:W-:Y:S02]  /*1e60*/  ISETP.GE.AND P0, PT, R211, UR6, PT ;  /* 0x00000006d3007c0c */ /* 0x000fe4000bf06270 */
[----:B----4-:R-:W-:-:S04]  /*1e70*/  LEA R4, P2, R6, UR4, 0x1 ;  /* 0x0000000406047c11 */ /* 0x010fc8000f8408ff */
[----:B------:R-:W-:-:S05]  /*1e80*/  LEA.HI.X R5, R6, UR5, R9, 0x1, P2 ;  /* 0x0000000506057c11 */ /* 0x000fca00090f0c09 */
[----:B------:R4:W-:Y:S04]  /*1e90*/  @!P1 STG.E.128 desc[UR14][R4.64], RZ ;  /* 0x000000ff04009986 */ /* 0x0009e8000c101d0e */
[----:B------:R4:W-:Y:S01]  /*1ea0*/  @!P0 STG.E.128 desc[UR14][R4.64+0x80], RZ ;  /* 0x000080ff04008986 */ /* 0x0009e2000c101d0e */
[----:B------:R-:W-:-:S13]  /*1eb0*/  ISETP.GE.AND P0, PT, R210, UR6, PT ;  /* 0x00000006d2007c0c */ /* 0x000fda000bf06270 */
[----:B------:R-:W-:Y:S05]  /*1ec0*/  @P0 BRA `(.L_x_372) ;  /* 0x0000005800380947 */ /* 0x000fea0003800000 */
[----:B------:R3:W-:Y:S01]  /*1ed0*/  STG.E.128 desc[UR14][R4.64+0x100], RZ ;  /* 0x000100ff04007986 */ /* 0x0007e2000c101d0e */
[----:B------:R-:W-:Y:S05]  /*1ee0*/  BRA `(.L_x_372) ;  /* 0x0000005800307947 */ /* 0x000fea0003800000 */
.L_x_361:
[C---:B------:R-:W-:Y:S01]  /*1ef0*/  IMAD R0, R237.reuse, -0x40, R0 ;  /* 0xffffffc0ed007824 */ /* 0x040fe200078e0200 */
[----:B------:R-:W-:Y:S01]  /*1f00*/  @P4 BAR.SYNC.DEFER_BLOCKING 0x0 ;  /* 0x0000000000004b1d */ /* 0x000fe20000010000 */
[----:B------:R-:W-:-:S03]  /*1f10*/  LOP3.LUT R8, R237, 0x80000001, RZ, 0xc0, !PT ;  /* 0x80000001ed087812 */ /* 0x000fc600078ec0ff */
[----:B------:R-:W-:Y:S02]  /*1f20*/  ISETP.GE.AND P4, PT, R205, R0, PT ;  /* 0x00000000cd00720c */ /* 0x000fe40003f86270 */
[----:B------:R-:W-:Y:S01]  /*1f30*/  ISETP.NE.AND P0, PT, R8, 0x1, PT ;  /* 0x000000010800780c */ /* 0x000fe20003f05270 */
[----:B------:R-:W-:Y:S03]  /*1f40*/  BSSY.RECONVERGENT B0, `(.L_x_373) ;  /* 0x000001c000007945 */ /* 0x000fe60003800200 */
[----:B------:R-:W-:-:S07]  /*1f50*/  SEL R11, RZ, 0x6000, P0 ;  /* 0x00006000ff0b7807 */ /* 0x000fce0000000000 */
[----:B------:R-:W-:Y:S05]  /*1f60*/  @P4 BRA `(.L_x_374) ;  /* 0x0000000000584947 */ /* 0x000fea0003800000 */
[----:B------:R-:W1:Y:S02]  /*1f70*/  LDCU UR4, c[0x0][0x440] ;  /* 0x00008800ff0477ac */ /* 0x000e640008000800 */
[----:B-1----:R-:W-:Y:S02]  /*1f80*/  ISETP.GE.AND P1, PT, R206, UR4, PT ;  /* 0x00000004ce007c0c */ /* 0x002fe4000bf26270 */
        /* <DEDUP_REMOVED lines=18> */
.L_x_375:
[----:B------:R2:W-:Y:S01]  /*20b0*/  STS.128 [R214+0x10000], RZ ;  /* 0x010000ffd6007388 */ /* 0x0005e20000000c00 */
[----:B------:R-:W-:Y:S05]  /*20c0*/  BRA `(.L_x_376) ;  /* 0x00000000000c7947 */ /* 0x000fea0003800000 */
.L_x_374:
[----:B------:R1:W-:Y:S04]  /*20d0*/  STS.128 [R214+0xc000], RZ ;  /* 0x00c000ffd6007388 */ /* 0x0003e80000000c00 */
[----:B------:R1:W-:Y:S04]  /*20e0*/  STS.128 [R214+0xe000], RZ ;  /* 0x00e000ffd6007388 */ /* 0x0003e80000000c00 */
[----:B------:R1:W-:Y:S02]  /*20f0*/  STS.128 [R214+0x10000], RZ ;  /* 0x010000ffd6007388 */ /* 0x0003e40000000c00 */
.L_x_376:
[----:B------:R-:W-:Y:S05]  /*2100*/  BSYNC.RECONVERGENT B0 ;  /* 0x0000000000007941 */ /* 0x000fea0003800200 */
.L_x_373:
[----:B------:R-:W-:Y:S01]  /*2110*/  ISETP.GE.AND P3, PT, R207, R0, PT ;  /* 0x00000000cf00720c */ /* 0x000fe20003f66270 */
[----:B------:R-:W-:-:S12]  /*2120*/  BSSY.RECONVERGENT B0, `(.L_x_377) ;  /* 0x000001c000007945 */ /* 0x000fd80003800200 */
[----:B------:R4:W-:Y:S04]  /*2130*/  @P3 STS.128 [R214+0xd000], RZ ;  /* 0x00d000ffd6003388 */ /* 0x0009e80000000c00 */
[----:B------:R4:W-:Y:S04]  /*2140*/  @P3 STS.128 [R214+0xf000], RZ ;  /* 0x00f000ffd6003388 */ /* 0x0009e80000000c00 */
[----:B------:R4:W-:Y:S01]  /*2150*/  @P3 STS.128 [R214+0x11000], RZ ;  /* 0x011000ffd6003388 */ /* 0x0009e20000000c00 */
[----:B------:R-:W-:Y:S05]  /*2160*/  @P3 BRA `(.L_x_378) ;  /* 0x00000000005c3947 */ /* 0x000fea0003800000 */
[----:B------:R-:W5:Y:S01]  /*2170*/  LDCU UR4, c[0x0][0x440] ;  /* 0x00008800ff0477ac */ /* 0x000f620008000800 */
        /* <DEDUP_REMOVED lines=21> */
.L_x_379:
[----:B------:R1:W-:Y:S02]  /*22d0*/  STS.128 [R214+0x11000], RZ ;  /* 0x011000ffd6007388 */ /* 0x0003e40000000c00 */
.L_x_378:
[----:B------:R-:W-:Y:S05]  /*22e0*/  BSYNC.RECONVERGENT B0 ;  /* 0x0000000000007941 */ /* 0x000fea0003800200 */
.L_x_377:
[----:B------:R-:W-:Y:S01]  /*22f0*/  BSSY.RECONVERGENT B0, `(.L_x_380) ;  /* 0x000001c000007945 */ /* 0x000fe20003800200 */
[----:B------:R-:W-:-:S03]  /*2300*/  IADD3 R236, PT, PT, R214, R11, RZ ;  /* 0x0000000bd6ec7210 */ /* 0x000fc60007ffe0ff */
[----:B------:R-:W-:Y:S05]  /*2310*/  @P4 BRA `(.L_x_381) ;  /* 0x0000000000584947 */ /* 0x000fea0003800000 */
[----:B------:R-:W5:Y:S02]  /*2320*/  LDCU UR4, c[0x0][0x440] ;  /* 0x00008800ff0477ac */ /* 0x000f640008000800 */
[----:B-----5:R-:W-:Y:S02]  /*2330*/  ISETP.GE.AND P1, PT, R206, UR4, PT ;  /* 0x00000004ce007c0c */ /* 0x020fe4000bf26270 */
[----:B------:R-:W-:-:S11]  /*2340*/  ISETP.GE.AND P0, PT, R211, UR4, PT ;  /* 0x00000004d3007c0c */ /* 0x000fd6000bf06270 */
        /* <DEDUP_REMOVED lines=17> */
.L_x_382:
[----:B------:R1:W-:Y:S01]  /*2460*/  STS.128 [R236+0x4000], RZ ;  /* 0x004000ffec007388 */ /* 0x0003e20000000c00 */
[----:B------:R-:W-:Y:S05]  /*2470*/  BRA `(.L_x_383) ;  /* 0x00000000000c7947 */ /* 0x000fea0003800000 */
.L_x_381:
[----:B------:R1:W-:Y:S04]  /*2480*/  STS.128 [R236], RZ ;  /* 0x000000ffec007388 */ /* 0x0003e80000000c00 */
[----:B------:R1:W-:Y:S04]  /*2490*/  STS.128 [R236+0x2000], RZ ;  /* 0x002000ffec007388 */ /* 0x0003e80000000c00 */
[----:B------:R1:W-:Y:S02]  /*24a0*/  STS.128 [R236+0x4000], RZ ;  /* 0x004000ffec007388 */ /* 0x0003e40000000c00 */
.L_x_383:
[----:B------:R-:W-:Y:S05]  /*24b0*/  BSYNC.RECONVERGENT B0 ;  /* 0x0000000000007941 */ /* 0x000fea0003800200 */
.L_x_380:
[----:B------:R1:W-:Y:S01]  /*24c0*/  @P3 STS.128 [R236+0x1000], RZ ;  /* 0x001000ffec003388 */ /* 0x0003e20000000c00 */
[----:B------:R-:W-:Y:S03]  /*24d0*/  BSSY.RECONVERGENT B0, `(.L_x_384) ;  /* 0x000001b000007945 */ /* 0x000fe60003800200 */
[----:B------:R1:W-:Y:S04]  /*24e0*/  @P3 STS.128 [R236+0x3000], RZ ;  /* 0x003000ffec003388 */ /* 0x0003e80000000c00 */
[----:B------:R1:W-:Y:S01]  /*24f0*/  @P3 STS.128 [R236+0x5000], RZ ;  /* 0x005000ffec003388 */ /* 0x0003e20000000c00 */
[----:B------:R-:W-:Y:S05]  /*2500*/  @P3 BRA `(.L_x_385) ;  /* 0x00000000005c3947 */ /* 0x000fea0003800000 */
[----:B------:R-:W5:Y:S01]  /*2510*/  LDCU UR4, c[0x0][0x440] ;  /* 0x00008800ff0477ac */ /* 0x000f620008000800 */
[----:B-1----:R-:W-:-:S04]  /*2520*/  LEA R12, P2, R220, R248, 0x1 ;  /* 0x000000f8dc0c7211 */ /* 0x002fc800078408ff */
        /* <DEDUP_REMOVED lines=20> */
.L_x_386:
[----:B------:R1:W-:Y:S02]  /*2670*/  STS.128 [R236+0x5000], RZ ;  /* 0x005000ffec007388 */ /* 0x0003e40000000c00 */
.L_x_385:
[----:B------:R-:W-:Y:S05]  /*2680*/  BSYNC.RECONVERGENT B0 ;  /* 0x0000000000007941 */ /* 0x000fea0003800200 */
.L_x_384:
[CC--:B------:R-:W-:Y:S01]  /*2690*/  ISETP.GE.AND P1, PT, R203.reuse, R0.reuse, PT ;  /* 0x00000000cb00720c */ /* 0x0c0fe20003f26270 */
[C---:B------:R-:W-:Y:S01]  /*26a0*/  IMAD.WIDE.U32 R24, R203.reuse, 0x4, R250 ;  /* 0x00000004cb187825 */ /* 0x040fe200078e00fa */
[----:B------:R-:W-:Y:S01]  /*26b0*/  MOV R235, 0x7f800000 ;  /* 0x7f80000000eb7802 */ /* 0x000fe20000000f00 */
[----:B------:R-:W2:Y:S01]  /*26c0*/  LDCU.64 UR4, c[0x0][0x3d0] ;  /* 0x00007a00ff0477ac */ /* 0x000ea20008000a00 */
[----:B-1----:R-:W-:Y:S02]  /*26d0*/  IADD3 R13, PT, PT, R203, 0x8, RZ ;  /* 0x00000008cb0d7810 */ /* 0x002fe40007ffe0ff */
[----:B------:R-:W-:Y:S02]  /*26e0*/  MOV R234, 0x7f800000 ;  /* 0x7f80000000ea7802 */ /* 0x000fe40000000f00 */
[----:B------:R-:W-:-:S05]  /*26f0*/  ISETP.GE.AND P0, PT, R13, R0, PT ;  /* 0x000000000d00720c */ /* 0x000fca0003f06270 */
[----:B------:R1:W5:Y:S01]  /*2700*/  @!P1 LDG.E R235, desc[UR14][R24.64] ;  /* 0x0000000e18eb9981 */ /* 0x000362000c1e1900 */
[----:B------:R-:W-:Y:S01]  /*2710*/  IMAD R0, R6, UR16, RZ ;  /* 0x0000001006007c24 */ /* 0x000fe2000f8e02ff */
[----:B------:R-:W-:Y:S01]  /*2720*/  IADD3 R216, PT, PT, R238, -UR17, RZ ;  /* 0x80000011eed87c10 */ /* 0x000fe2000fffe0ff */
[----:B------:R-:W-:-:S03]  /*2730*/  IMAD.WIDE.U32 R12, R6, UR17, R22 ;  /* 0x00000011060c7c25 */ /* 0x000fc6000f8e0016 */
[----:B------:R-:W-:Y:S01]  /*2740*/  ISETP.GE.AND P4, PT, R205, R216, PT ;  /* 0x000000d8cd00720c */ /* 0x000fe20003f86270 */
[----:B------:R-:W-:Y:S01]  /*2750*/  IMAD R0, R7, UR17, R0 ;  /* 0x0000001107007c24 */ /* 0x000fe2000f8e0200 */
[----:B------:R1:W5:Y:S01]  /*2760*/  @!P0 LDG.E R234, desc[UR14][R24.64+0x20] ;  /* 0x0000200e18ea8981 */ /* 0x000362000c1e1900 */
[----:B------:R-:W-:Y:S01]  /*2770*/  IADD3 R20, P0, PT, R20, R12, RZ ;  /* 0x0000000c14147210 */ /* 0x000fe20007f1e0ff */
[----:B------:R-:W-:Y:S03]  /*2780*/  BSSY.RECONVERGENT B0, `(.L_x_387) ;  /* 0x0000026000007945 */ /* 0x000fe60003800200 */
[----:B------:R-:W-:Y:S01]  /*2790*/  IADD3.X R21, PT, PT, R17, R13, R0, P0, !PT ;  /* 0x0000000d11157210 */ /* 0x000fe200007fe400 */
[----:B--2---:R-:W-:-:S04]  /*27a0*/  IMAD R0, R14, UR4, RZ ;  /* 0x000000040e007c24 */ /* 0x004fc8000f8e02ff */
[C---:B------:R-:W-:Y:S02]  /*27b0*/  IMAD R13, R15.reuse, UR5, R0 ;  /* 0x000000050f0d7c24 */ /* 0x040fe4000f8e0200 */
[----:B------:R-:W-:-:S05]  /*27c0*/  IMAD.WIDE.U32 R20, R15, UR4, R20 ;  /* 0x000000040f147c25 */ /* 0x000fca000f8e0014 */
[----:B------:R-:W-:Y:S01]  /*27d0*/  IADD3 R13, PT, PT, R21, R13, RZ ;  /* 0x0000000d150d7210 */ /* 0x000fe20007ffe0ff */
[----:B------:R-:W-:Y:S06]  /*27e0*/  @P4 BRA `(.L_x_388) ;  /* 0x0000000000704947 */ /* 0x000fec0003800000 */
[----:B------:R-:W2:Y:S01]  /*27f0*/  LDCU UR6, c[0x0][0x440] ;  /* 0x00008800ff0677ac */ /* 0x000ea20008000800 */
[----:B------:R-:W-:Y:S01]  /*2800*/  IMAD.MOV.U32 R12, RZ, RZ, R20 ;  /* 0x000000ffff0c7224 */ /* 0x000fe200078e0014 */
[----:B------:R-:W1:Y:S03]  /*2810*/  LDCU.64 UR4, c[0x0][0x388] ;  /* 0x00007100ff0477ac */ /* 0x000e660008000a00 */
[----:B------:R-:W-:-:S04]  /*2820*/  IMAD.WIDE.U32 R26, R205, R6, R12 ;  /* 0x00000006cd1a7225 */ /* 0x000fc800078e000c */
[----:B------:R-:W-:Y:S01]  /*2830*/  IMAD R0, R205, R7, R27 ;  /* 0x00000007cd007224 */ /* 0x000fe200078e021b */
[----:B--2---:R-:W-:Y:S02]  /*2840*/  ISETP.GE.AND P1, PT, R206, UR6, PT ;  /* 0x00000006ce007c0c */ /* 0x004fe4000bf26270 */
        /* <DEDUP_REMOVED lines=20> */
.L_x_389:
[----:B------:R2:W-:Y:S01]  /*2990*/  STS.128 [R214+0x16000], RZ ;  /* 0x016000ffd6007388 */ /* 0x0005e20000000c00 */
[----:B------:R-:W-:Y:S05]  /*29a0*/  BRA `(.L_x_390) ;  /* 0x00000000000c7947 */ /* 0x000fea0003800000 */
.L_x_388:
[----:B------:R2:W-:Y:S04]  /*29b0*/  STS.128 [R214+0x12000], RZ ;  /* 0x012000ffd6007388 */ /* 0x0005e80000000c00 */
[----:B------:R2:W-:Y:S04]  /*29c0*/  STS.128 [R214+0x14000], RZ ;  /* 0x014000ffd6007388 */ /* 0x0005e80000000c00 */
[----:B------:R2:W-:Y:S02]  /*29d0*/  STS.128 [R214+0x16000], RZ ;  /* 0x016000ffd6007388 */ /* 0x0005e40000000c00 */
.L_x_390:
[----:B------:R-:W-:Y:S05]  /*29e0*/  BSYNC.RECONVERGENT B0 ;  /* 0x0000000000007941 */ /* 0x000fea0003800200 */
.L_x_387:
[----:B------:R-:W-:Y:S01]  /*29f0*/  ISETP.GE.AND P3, PT, R207, R216, PT ;  /* 0x000000d8cf00720c */ /* 0x000fe20003f66270 */
[----:B------:R-:W-:-:S12]  /*2a00*/  BSSY.RECONVERGENT B0, `(.L_x_391) ;  /* 0x0000022000007945 */ /* 0x000fd80003800200 */
[----:B------:R1:W-:Y:S04]  /*2a10*/  @P3 STS.128 [R214+0x13000], RZ ;  /* 0x013000ffd6003388 */ /* 0x0003e80000000c00 */
[----:B------:R1:W-:Y:S04]  /*2a20*/  @P3 STS.128 [R214+0x15000], RZ ;  /* 0x015000ffd6003388 */ /* 0x0003e80000000c00 */
[----:B------:R1:W-:Y:S01]  /*2a30*/  @P3 STS.128 [R214+0x17000], RZ ;  /* 0x017000ffd6003388 */ /* 0x0003e20000000c00 */
        /* <DEDUP_REMOVED lines=10> */
[----:B---3--:R-:W-:-:S04]  /*2ae0*/  LEA R6, P2, R12, UR4, 0x1 ;  /* 0x000000040c067c11 */ /* 0x008fc8000f8408ff */
        /* <DEDUP_REMOVED lines=18> */
.L_x_393:
[----:B------:R3:W-:Y:S02]  /*2c10*/  STS.128 [R214+0x17000], RZ ;  /* 0x017000ffd6007388 */ /* 0x0007e40000000c00 */
.L_x_392:
[----:B------:R-:W-:Y:S05]  /*2c20*/  BSYNC.RECONVERGENT B0 ;  /* 0x0000000000007941 */ /* 0x000fea0003800200 */
.L_x_391:
[----:B------:R-:W4:Y:S01]  /*2c30*/  LDCU.64 UR4, c[0x0][0x3d8] ;  /* 0x00007b00ff0477ac */ /* 0x000f220008000a00 */
[C---:B------:R-:W-:Y:S01]  /*2c40*/  IMAD.WIDE.U32 R12, R4.reuse, UR17, R22 ;  /* 0x00000011040c7c25 */ /* 0x040fe2000f8e0016 */
[----:B------:R-:W-:Y:S03]  /*2c50*/  BSSY.RECONVERGENT B0, `(.L_x_394) ;  /* 0x0000029000007945 */ /* 0x000fe60003800200 */
[----:B------:R-:W-:Y:S01]  /*2c60*/  IMAD R0, R4, UR16, RZ ;  /* 0x0000001004007c24 */ /* 0x000fe2000f8e02ff */
[----:B--23--:R-:W-:-:S03]  /*2c70*/  IADD3 R6, P0, PT, R18, R12, RZ ;  /* 0x0000000c12067210 */ /* 0x00cfc60007f1e0ff */
[----:B------:R-:W-:-:S05]  /*2c80*/  IMAD R7, R5, UR17, R0 ;  /* 0x0000001105077c24 */ /* 0x000fca000f8e0200 */
[----:B------:R-:W-:Y:S01]  /*2c90*/  IADD3.X R7, PT, PT, R16, R13, R7, P0, !PT ;  /* 0x0000000d10077210 */ /* 0x000fe200007fe407 */
[----:B----4-:R-:W-:Y:S02]  /*2ca0*/  IMAD R14, R14, UR4, RZ ;  /* 0x000000040e0e7c24 */ /* 0x010fe4000f8e02ff */
[----:B------:R-:W-:-:S04]  /*2cb0*/  IMAD.WIDE.U32 R12, R15, UR4, R6 ;  /* 0x000000040f0c7c25 */ /* 0x000fc8000f8e0006 */
[----:B------:R-:W-:-:S05]  /*2cc0*/  IMAD R14, R15, UR5, R14 ;  /* 0x000000050f0e7c24 */ /* 0x000fca000f8e020e */
[----:B------:R-:W-:Y:S01]  /*2cd0*/  IADD3 R7, PT, PT, R13, R14, RZ ;  /* 0x0000000e0d077210 */ /* 0x000fe20007ffe0ff */
        /* <DEDUP_REMOVED lines=27> */
.L_x_396:
[----:B------:R4:W-:Y:S01]  /*2e90*/  STS.128 [R214+0x1c000], RZ ;  /* 0x01c000ffd6007388 */ /* 0x0009e20000000c00 */
[----:B------:R-:W-:Y:S05]  /*2ea0*/  BRA `(.L_x_397) ;  /* 0x00000000000c7947 */ /* 0x000fea0003800000 */
.L_x_395:
[----:B------:R2:W-:Y:S04]  /*2eb0*/  STS.128 [R214+0x18000], RZ ;  /* 0x018000ffd6007388 */ /* 0x0005e80000000c00 */
[----:B------:R2:W-:Y:S04]  /*2ec0*/  STS.128 [R214+0x1a000], RZ ;  /* 0x01a000ffd6007388 */ /* 0x0005e80000000c00 */
[----:B------:R2:W-:Y:S02]  /*2ed0*/  STS.128 [R214+0x1c000], RZ ;  /* 0x01c000ffd6007388 */ /* 0x0005e40000000c00 */
.L_x_397:
[----:B------:R-:W-:Y:S05]  /*2ee0*/  BSYNC.RECONVERGENT B0 ;  /* 0x0000000000007941 */ /* 0x000fea0003800200 */
.L_x_394:
[----:B------:R1:W-:Y:S01]  /*2ef0*/  @P3 STS.128 [R214+0x19000], RZ ;  /* 0x019000ffd6003388 */ /* 0x0003e20000000c00 */
[----:B------:R-:W-:Y:S03]  /*2f00*/  BSSY.RECONVERGENT B0, `(.L_x_398) ;  /* 0x0000021000007945 */ /* 0x000fe60003800200 */
[----:B------:R1:W-:Y:S04]  /*2f10*/  @P3 STS.128 [R214+0x1b000], RZ ;  /* 0x01b000ffd6003388 */ /* 0x0003e80000000c00 */
[----:B------:R1:W-:Y:S01]  /*2f20*/  @P3 STS.128 [R214+0x1d000], RZ ;  /* 0x01d000ffd6003388 */ /* 0x0003e20000000c00 */
[----:B------:R-:W-:Y:S05]  /*2f30*/  @P3 BRA `(.L_x_399) ;  /* 0x0000000000743947 */ /* 0x000fea0003800000 */
[----:B------:R-:W4:Y:S01]  /*2f40*/  LDCU UR6, c[0x0][0x440] ;  /* 0x00008800ff0677ac */ /* 0x000f220008000800 */
[-C--:B------:R-:W-:Y:S02]  /*2f50*/  IMAD R9, R9, R4.reuse, RZ ;  /* 0x0000000409097224 */ /* 0x080fe400078e02ff */
[----:B------:R-:W-:Y:S01]  /*2f60*/  IMAD.MOV.U32 R6, RZ, RZ, R12 ;  /* 0x000000ffff067224 */ /* 0x000fe200078e000c */
[----:B------:R-:W3:Y:S01]  /*2f70*/  LDCU.64 UR4, c[0x0][0x390] ;  /* 0x00007200ff0477ac */ /* 0x000ee20008000a00 */
[C---:B------:R-:W-:Y:S02]  /*2f80*/  IMAD R9, R10.reuse, R5, R9 ;  /* 0x000000050a097224 */ /* 0x040fe400078e0209 */
[----:B------:R-:W-:-:S04]  /*2f90*/  IMAD.WIDE.U32 R6, R10, R4, R6 ;  /* 0x000000040a067225 */ /* 0x000fc800078e0006 */
[----:B------:R-:W-:Y:S01]  /*2fa0*/  IMAD.IADD R9, R7, 0x1, R9 ;  /* 0x0000000107097824 */ /* 0x000fe200078e0209 */
[----:B----4-:R-:W-:Y:S02]  /*2fb0*/  ISETP.GE.AND P1, PT, R206, UR6, PT ;  /* 0x00000006ce007c0c */ /* 0x010fe4000bf26270 */
        /* <DEDUP_REMOVED lines=20> */
.L_x_400:
[----:B------:R4:W-:Y:S02]  /*3100*/  STS.128 [R214+0x1d000], RZ ;  /* 0x01d000ffd6007388 */ /* 0x0009e40000000c00 */
.L_x_399:
[----:B------:R-:W-:Y:S05]  /*3110*/  BSYNC.RECONVERGENT B0 ;  /* 0x0000000000007941 */ /* 0x000fea0003800200 */
.L_x_398:
[----:B------:R-:W0:Y:S01]  /*3120*/  LDGDEPBAR ;  /* 0x00000000000079af */ /* 0x000e220000000000 */
[----:B------:R-:W1:Y:S01]  /*3130*/  LDC R215, c[0x0][0x44c] ;  /* 0x00011300ffd77b82 */ /* 0x000e620000000800 */
[----:B------:R-:W-:Y:S01]  /*3140*/  UIADD3 UR9, UPT, UPT, UR17, 0x40, URZ ;  /* 0x0000004011097890 */ /* 0x000fe2000fffe0ff */
[----:B------:R-:W-:Y:S01]  /*3150*/  IMAD.SHL.U32 R0, R19, 0x2, RZ ;  /* 0x0000000213007824 */ /* 0x000fe200078e00ff */
[----:B------:R-:W2:Y:S01]  /*3160*/  LDCU UR5, c[0x0][0x3b0] ;  /* 0x00007600ff0577ac */ /* 0x000ea20008000800 */
[----:B------:R-:W-:Y:S01]  /*3170*/  SHF.R.U32.HI R217, RZ, 0x2, R19 ;  /* 0x00000002ffd97819 */ /* 0x000fe20000011613 */
[--C-:B------:R-:W-:Y:S01]  /*3180*/  IMAD.IADD R189, R198, 0x1, R11.reuse ;  /* 0x00000001c6bd7824 */ /* 0x100fe200078e020b */
[----:B------:R-:W-:Y:S01]  /*3190*/  CS2R R142, SRZ ;  /* 0x00000000008e7805 */ /* 0x000fe2000001ff00 */
[----:B------:R-:W3:Y:S01]  /*31a0*/  LDCU UR4, c[0x0][0x590] ;  /* 0x0000b200ff0477ac */ /* 0x000ee20008000800 */
[----:B------:R-:W-:Y:S01]  /*31b0*/  LOP3.LUT R0, R0, 0x6, RZ, 0xc0, !PT ;  /* 0x0000000600007812 */ /* 0x000fe200078ec0ff */
[----:B------:R-:W-:Y:S01]  /*31c0*/  IMAD.IADD R188, R197, 0x1, R11 ;  /* 0x00000001c5bc7824 */ /* 0x000fe200078e020b */
[----:B------:R-:W-:Y:S01]  /*31d0*/  ISETP.LE.AND P5, PT, R238, UR9, PT ;  /* 0x00000009ee007c0c */ /* 0x000fe2000bfa3270 */
[----:B------:R-:W-:Y:S01]  /*31e0*/  IMAD.MOV.U32 R233, RZ, RZ, R236 ;  /* 0x000000ffffe97224 */ /* 0x000fe200078e00ec */
[----:B------:R-:W-:Y:S01]  /*31f0*/  LOP3.LUT R217, R0, 0xe0, R217, 0xf8, !PT ;  /* 0x000000e000d97812 */ /* 0x000fe200078ef8d9 */
[----:B------:R-:W-:Y:S01]  /*3200*/  IMAD.IADD R0, R196, 0x1, R193 ;  /* 0x00000001c4007824 */ /* 0x000fe200078e02c1 */
[----:B------:R-:W-:-:S02]  /*3210*/  CS2R R140, SRZ ;  /* 0x00000000008c7805 */ /* 0x000fc4000001ff00 */
[----:B------:R-:W-:Y:S02]  /*3220*/  CS2R R146, SRZ ;  /* 0x0000000000927805 */ /* 0x000fe4000001ff00 */
[----:B------:R-:W-:Y:S01]  /*3230*/  CS2R R144, SRZ ;  /* 0x0000000000907805 */ /* 0x000fe2000001ff00 */
[----:B------:R-:W-:Y:S01]  /*3240*/  VIADD R217, R217, UR17 ;  /* 0x00000011d9d97c36 */ /* 0x000fe20008000000 */
        /* <DEDUP_REMOVED lines=41> */
[----:B-1----:R-:W-:Y:S02]  /*34e0*/  CS2R R24, SRZ ;  /* 0x0000000000187805 */ /* 0x002fe4000001ff00 */
[----:B------:R-:W-:Y:S02]  /*34f0*/  CS2R R22, SRZ ;  /* 0x0000000000167805 */ /* 0x000fe4000001ff00 */
[----:B------:R-:W-:Y:S01]  /*3500*/  CS2R R20, SRZ ;  /* 0x0000000000147805 */ /* 0x000fe2000001ff00 */
[----:B------:R-:W-:Y:S01]  /*3510*/  IMAD.IADD R199, R195, 0x1, R0 ;  /* 0x00000001c3c77824 */ /* 0x000fe200078e0200 */
[----:B------:R-:W1:Y:S01]  /*3520*/  LDCU UR6, c[0x0][0x440] ;  /* 0x00008800ff0677ac */ /* 0x000e620008000800 */
[C---:B------:R-:W-:Y:S02]  /*3530*/  @P5 VIADD R232, R217.reuse, 0x19 ;  /* 0x00000019d9e85836 */ /* 0x040fe40000000000 */
[C---:B------:R-:W-:Y:S01]  /*3540*/  @P5 VIADD R231, R217.reuse, 0x18 ;  /* 0x00000018d9e75836 */ /* 0x040fe20000000000 */
[----:B------:R-:W1:Y:S01]  /*3550*/  LDCU UR7, c[0x0][0x3e0] ;  /* 0x00007c00ff0777ac */ /* 0x000e620008000800 */
[----:B------:R-:W-:-:S02]  /*3560*/  @P5 VIADD R230, R217, 0x11 ;  /* 0x00000011d9e65836 */ /* 0x000fc40000000000 */
[C---:B------:R-:W-:Y:S01]  /*3570*/  @P5 VIADD R229, R217.reuse, 0x10 ;  /* 0x00000010d9e55836 */ /* 0x040fe20000000000 */
[----:B------:R-:W1:Y:S01]  /*3580*/  LDCU UR8, c[0x0][0x45c] ;  /* 0x00008b80ff0877ac */ /* 0x000e620008000800 */
[C---:B------:R-:W-:Y:S02]  /*3590*/  @P5 VIADD R228, R217.reuse, 0x9 ;  /* 0x00000009d9e45836 */ /* 0x040fe40000000000 */
[C---:B------:R-:W-:Y:S01]  /*35a0*/  @P5 VIADD R227, R217.reuse, 0x8 ;  /* 0x00000008d9e35836 */ /* 0x040fe20000000000 */
[----:B--2---:R-:W-:Y:S01]  /*35b0*/  USHF.L.U32 UR5, UR5, 0x6, URZ ;  /* 0x0000000605057899 */ /* 0x004fe200080006ff */
[----:B------:R-:W-:Y:S01]  /*35c0*/  @P5 VIADD R226, R217, 0x1 ;  /* 0x00000001d9e25836 */ /* 0x000fe20000000000 */
[----:B---3--:R-:W-:-:S12]  /*35d0*/  USHF.L.U32 UR4, UR4, 0x6, URZ ;  /* 0x0000000604047899 */ /* 0x008fd800080006ff */
.L_x_403:
[----:B------:R-:W0:Y:S01]  /*35e0*/  LDGDEPBAR ;  /* 0x00000000000079af */ /* 0x000e220000000000 */
[-C--:B------:R-:W-:Y:S01]  /*35f0*/  IADD3 R149, PT, PT, R195, R189.reuse, RZ ;  /* 0x000000bdc3957210 */ /* 0x080fe20007ffe0ff */
[----:B-----5:R-:W-:Y:S01]  /*3600*/  FMUL.FTZ R163, R235, 1.4426950216293334961 ;  /* 0x3fb8aa3beba37820 */ /* 0x020fe20000410000 */
[----:B------:R-:W-:Y:S01]  /*3610*/  IADD3 R150, PT, PT, R193, R189, RZ ;  /* 0x000000bdc1967210 */ /* 0x000fe20007ffe0ff */
[----:B------:R-:W-:Y:S01]  /*3620*/  FMUL.FTZ R165, R234, 1.4426950216293334961 ;  /* 0x3fb8aa3beaa57820 */ /* 0x000fe20000410000 */
[----:B------:R-:W-:Y:S02]  /*3630*/  MOV R225, R223 ;  /* 0x000000df00e17202 */ /* 0x000fe40000000f00 */
[----:B------:R-:W-:Y:S02]  /*3640*/  IADD3 R148, PT, PT, R195, R150, RZ ;  /* 0x00000096c3947210 */ /* 0x000fe40007ffe0ff */
[----:B------:R-:W-:Y:S02]  /*3650*/  FSETP.NEU.FTZ.AND P0, PT, R235, -INF , PT ;  /* 0xff800000eb00780b */ /* 0x000fe40003f1d000 */
[-C--:B------:R-:W-:Y:S02]  /*3660*/  @P5 ISETP.GE.AND P1, PT, R217, R238.reuse, PT ;  /* 0x000000eed900520c */ /* 0x080fe40003f26270 */
[----:B------:R-:W-:Y:S02]  /*3670*/  FSEL R163, R163, RZ, P0 ;  /* 0x000000ffa3a37208 */ /* 0x000fe40000000000 */
[-C--:B------:R-:W-:Y:S02]  /*3680*/  @P5 ISETP.GE.AND P2, PT, R226, R238.reuse, PT ;  /* 0x000000eee200520c */ /* 0x080fe40003f46270 */
[----:B------:R-:W-:Y:S04]  /*3690*/  FSETP.NEU.FTZ.AND P0, PT, R234, -INF , PT ;  /* 0xff800000ea00780b */ /* 0x000fe80003f1d000 */
[----:B------:R-:W-:Y:S02]  /*36a0*/  FSEL R165, R165, RZ, P0 ;  /* 0x000000ffa5a57208 */ /* 0x000fe40000000000 */
[----:B------:R-:W-:Y:S01]  /*36b0*/  @P5 ISETP.GE.AND P0, PT, R227, R238, PT ;  /* 0x000000eee300520c */ /* 0x000fe20003f06270 */
[----:B------:R-:W-:Y:S04]  /*36c0*/  DEPBAR.LE SB0, 0x0 ;  /* 0x000080000000791a */ /* 0x000fe80000000000 */
[----:B------:R-:W-:Y:S06]  /*36d0*/  BAR.SYNC.DEFER_BLOCKING 0x0 ;  /* 0x0000000000007b1d */ /* 0x000fec0000010000 */
[----:B------:R-:W-:Y:S05]  /*36e0*/  LDSM.16.M88.4 R68, [R189] ;  /* 0x00000000bd44783b */ /* 0x000fea0000000200 */
[----:B------:R-:W4:Y:S05]  /*36f0*/  LDSM.16.M88.4 R72, [R196] ;  /* 0x00000000c448783b */ /* 0x000f2a0000000200 */
[----:B------:R-:W2:Y:S05]  /*3700*/  LDSM.16.M88.4 R76, [R196+0x800] ;  /* 0x00080000c44c783b */ /* 0x000eaa0000000200 */
[----:B------:R-:W-:Y:S05]  /*3710*/  LDSM.16.M88.4 R80, [R149] ;  /* 0x000000009550783b */ /* 0x000fea0000000200 */
[----:B------:R-:W3:Y:S05]  /*3720*/  LDSM.16.M88.4 R84, [R194] ;  /* 0x00000000c254783b */ /* 0x000eea0000000200 */
[----:B------:R-:W1:Y:S05]  /*3730*/  LDSM.16.M88.4 R88, [R194+0x800] ;  /* 0x00080000c258783b */ /* 0x000e6a0000000200 */
[----:B------:R-:W-:Y:S05]  /*3740*/  LDSM.16.M88.4 R92, [R150] ;  /* 0x00000000965c783b */ /* 0x000fea0000000200 */
[----:B------:R-:W1:Y:S01]  /*3750*/  LDSM.16.M88.4 R96, [R0] ;  /* 0x000000000060783b */ /* 0x000e620000000200 */
[C---:B----4-:R-:W-:Y:S08]  /*3760*/  HMMA.16816.F32.BF16 R4, R68.reuse, R72, RZ ;  /* 0x000000484404723c */ /* 0x050ff000000418ff */
[C---:B------:R-:W-:Y:S01]  /*3770*/  HMMA.16816.F32.BF16 R8, R68.reuse, R74, RZ ;  /* 0x0000004a4408723c */ /* 0x040fe200000418ff */
[----:B------:R-:W-:Y:S07]  /*3780*/  LDSM.16.M88.4 R72, [R148] ;  /* 0x000000009448783b */ /* 0x000fee0000000200 */
[C---:B--2---:R-:W-:Y:S08]  /*3790*/  HMMA.16816.F32.BF16 R12, R68.reuse, R76, RZ ;  /* 0x0000004c440c723c */ /* 0x044ff000000418ff */
[----:B------:R-:W-:Y:S01]  /*37a0*/  HMMA.16816.F32.BF16 R16, R68, R78, RZ ;  /* 0x0000004e4410723c */ /* 0x000fe200000418ff */
[----:B------:R-:W2:Y:S05]  /*37b0*/  LDSM.16.M88.4 R68, [R0+0x800] ;  /* 0x000800000044783b */ /* 0x000eaa0000000200 */
[----:B------:R-:W4:Y:S02]  /*37c0*/  LDSM.16.M88.4 R76, [R199] ;  /* 0x00000000c74c783b */ /* 0x000f240000000200 */
[C---:B---3--:R-:W-:Y:S08]  /*37d0*/  HMMA.16816.F32.BF16 R4, R80.reuse, R84, R4 ;  /* 0x000000545004723c */ /* 0x048ff00000041804 */
[C---:B------:R-:W-:Y:S01]  /*37e0*/  HMMA.16816.F32.BF16 R8, R80.reuse, R86, R8 ;  /* 0x000000565008723c */ /* 0x040fe20000041808 */
[----:B------:R-:W-:Y:S07]  /*37f0*/  LDSM.16.M88.4 R84, [R189+0x2000] ;  /* 0x00200000bd54783b */ /* 0x000fee0000000200 */
[C---:B-1----:R-:W-:Y:S08]  /*3800*/  HMMA.16816.F32.BF16 R12, R80.reuse, R88, R12 ;  /* 0x00000058500c723c */ /* 0x042ff0000004180c */
[----:B------:R-:W-:Y:S01]  /*3810*/  HMMA.16816.F32.BF16 R16, R80, R90, R16 ;  /* 0x0000005a5010723c */ /* 0x000fe20000041810 */
[----:B------:R-:W1:Y:S05]  /*3820*/  LDSM.16.M88.4 R80, [R199+0x800] ;  /* 0x00080000c750783b */ /* 0x000e6a0000000200 */
[----:B------:R-:W3:Y:S02]  /*3830*/  LDSM.16.M88.4 R88, [R196+0x2000] ;  /* 0x00200000c458783b */ /* 0x000ee40000000200 */
[C---:B------:R-:W-:Y:S08]  /*3840*/  HMMA.16816.F32.BF16 R4, R92.reuse, R96, R4 ;  /* 0x000000605c04723c */ /* 0x040ff00000041804 */
[C---:B------:R-:W-:Y:S01]  /*3850*/  HMMA.16816.F32.BF16 R8, R92.reuse, R98, R8 ;  /* 0x000000625c08723c */ /* 0x040fe20000041808 */
[----:B------:R-:W-:Y:S07]  /*3860*/  LDSM.16.M88.4 R96, [R194+0x2000] ;  /* 0x00200000c260783b */ /* 0x000fee0000000200 */
[C---:B--2---:R-:W-:Y:S08]  /*3870*/  HMMA.16816.F32.BF16 R12, R92.reuse, R68, R12 ;  /* 0x000000445c0c723c */ /* 0x044ff0000004180c */
[----:B------:R-:W-:Y:S01]  /*3880*/  HMMA.16816.F32.BF16 R16, R92, R70, R16 ;  /* 0x000000465c10723c */ /* 0x000fe20000041810 */
[----:B------:R-:W2:Y:S05]  /*3890*/  LDSM.16.M88.4 R68, [R196+0x2800] ;  /* 0x00280000c444783b */ /* 0x000eaa0000000200 */
[----:B------:R-:W2:Y:S02]  /*38a0*/  LDSM.16.M88.4 R92, [R149+0x2000] ;  /* 0x00200000955c783b */ /* 0x000ea40000000200 */
[C---:B----4-:R-:W-:Y:S08]  /*38b0*/  HMMA.16816.F32.BF16 R4, R72.reuse, R76, R4 ;  /* 0x0000004c4804723c */ /* 0x050ff00000041804 */
[C---:B------:R-:W-:Y:S01]  /*38c0*/  HMMA.16816.F32.BF16 R8, R72.reuse, R78, R8 ;  /* 0x0000004e4808723c */ /* 0x040fe20000041808 */
[----:B------:R-:W-:Y:S07]  /*38d0*/  LDSM.16.M88.4 R76, [R150+0x2000] ;  /* 0x00200000964c783b */ /* 0x000fee0000000200 */
[C---:B-1----:R-:W-:Y:S08]  /*38e0*/  HMMA.16816.F32.BF16 R12, R72.reuse, R80, R12 ;  /* 0x00000050480c723c */ /* 0x042ff0000004180c */
[----:B------:R-:W-:Y:S01]  /*38f0*/  HMMA.16816.F32.BF16 R16, R72, R82, R16 ;  /* 0x000000524810723c */ /* 0x000fe20000041810 */
[----:B------:R-:W1:Y:S05]  /*3900*/  LDSM.16.M88.4 R72, [R194+0x2800] ;  /* 0x00280000c248783b */ /* 0x000e6a0000000200 */
[----:B------:R-:W4:Y:S02]  /*3910*/  LDSM.16.M88.4 R80, [R0+0x2000] ;  /* 0x002000000050783b */ /* 0x000f240000000200 */
[C---:B---3--:R-:W-:Y:S08]  /*3920*/  HMMA.16816.F32.BF16 R4, R84.reuse, R88, R4 ;  /* 0x000000585404723c */ /* 0x048ff00000041804 */
[C---:B------:R-:W-:Y:S01]  /*3930*/  HMMA.16816.F32.BF16 R8, R84.reuse, R90, R8 ;  /* 0x0000005a5408723c */ /* 0x040fe20000041808 */
[----:B------:R-:W-:Y:S07]  /*3940*/  LDSM.16.M88.4 R88, [R199+0x2000] ;  /* 0x00200000c758783b */ /* 0x000fee0000000200 */
[C---:B--2---:R-:W-:Y:S08]  /*3950*/  HMMA.16816.F32.BF16 R12, R84.reuse, R68, R12 ;  /* 0x00000044540c723c */ /* 0x044ff0000004180c */
[----:B------:R-:W-:Y:S01]  /*3960*/  HMMA.16816.F32.BF16 R16, R84, R70, R16 ;  /* 0x000000465410723c */ /* 0x000fe20000041810 */
[----:B------:R-:W2:Y:S05]  /*3970*/  LDSM.16.M88.4 R68, [R0+0x2800] ;  /* 0x002800000044783b */ /* 0x000eaa0000000200 */
[----:B------:R-:W3:Y:S02]  /*3980*/  LDSM.16.M88.4 R84, [R148+0x2000] ;  /* 0x002000009454783b */ /* 0x000ee40000000200 */
[C---:B------:R-:W-:Y:S08]  /*3990*/  HMMA.16816.F32.BF16 R4, R92.reuse, R96, R4 ;  /* 0x000000605c04723c */ /* 0x040ff00000041804 */
[C---:B------:R-:W-:Y:S01]  /*39a0*/  HMMA.16816.F32.BF16 R8, R92.reuse, R98, R8 ;  /* 0x000000625c08723c */ /* 0x040fe20000041808 */
[----:B------:R-:W-:Y:S07]  /*39b0*/  LDSM.16.M88.4 R96, [R196+0x4000] ;  /* 0x00400000c460783b */ /* 0x000fee0000000200 */
[C---:B-1----:R-:W-:Y:S08]  /*39c0*/  HMMA.16816.F32.BF16 R12, R92.reuse, R72, R12 ;  /* 0x000000485c0c723c */ /* 0x042ff0000004180c */
[----:B------:R-:W-:Y:S01]  /*39d0*/  HMMA.16816.F32.BF16 R16, R92, R74, R16 ;  /* 0x0000004a5c10723c */ /* 0x000fe20000041810 */
[----:B------:R-:W1:Y:S05]  /*39e0*/  LDSM.16.M88.4 R72, [R199+0x2800] ;  /* 0x00280000c748783b */ /* 0x000e6a0000000200 */
[----:B------:R-:W1:Y:S02]  /*39f0*/  LDSM.16.M88.4 R92, [R189+0x4000] ;  /* 0x00400000bd5c783b */ /* 0x000e640000000200 */
[C---:B----4-:R-:W-:Y:S08]  /*3a00*/  HMMA.16816.F32.BF16 R4, R76.reuse, R80, R4 ;  /* 0x000000504c04723c */ /* 0x050ff00000041804 */
[C---:B------:R-:W-:Y:S01]  /*3a10*/  HMMA.16816.F32.BF16 R8, R76.reuse, R82, R8 ;  /* 0x000000524c08723c */ /* 0x040fe20000041808 */
[----:B------:R-:W-:Y:S07]  /*3a20*/  LDSM.16.M88.4 R80, [R194+0x4000] ;  /* 0x00400000c250783b */ /* 0x000fee0000000200 */
[C---:B--2---:R-:W-:Y:S08]  /*3a30*/  HMMA.16816.F32.BF16 R12, R76.reuse, R68, R12 ;  /* 0x000000444c0c723c */ /* 0x044ff0000004180c */
[----:B------:R-:W-:Y:S01]  /*3a40*/  HMMA.16816.F32.BF16 R16, R76, R70, R16 ;  /* 0x000000464c10723c */ /* 0x000fe20000041810 */
[----:B------:R-:W2:Y:S05]  /*3a50*/  LDSM.16.M88.4 R68, [R196+0x4800] ;  /* 0x00480000c444783b */ /* 0x000eaa0000000200 */
[----:B------:R-:W4:Y:S02]  /*3a60*/  LDSM.16.M88.4 R76, [R149+0x4000] ;  /* 0x00400000954c783b */ /* 0x000f240000000200 */
        /* <DEDUP_REMOVED lines=15> */
[C---:B------:R-:W-:Y:S08]  /*3b60*/  HMMA.16816.F32.BF16 R8, R76.reuse, R82, R8 ;  /* 0x000000524c08723c */ /* 0x040ff00000041808 */
[C---:B-1----:R-:W-:Y:S08]  /*3b70*/  HMMA.16816.F32.BF16 R12, R76.reuse, R72, R12 ;  /* 0x000000484c0c723c */ /* 0x042ff0000004180c */
[----:B------:R-:W-:Y:S01]  /*3b80*/  HMMA.16816.F32.BF16 R16, R76, R74, R16 ;  /* 0x0000004a4c10723c */ /* 0x000fe20000041810 */
[----:B------:R1:W4:Y:S07]  /*3b90*/  LDSM.16.M88.4 R72, [R199+0x4800] ;  /* 0x00480000c748783b */ /* 0x00032e0000000200 */
[C---:B---3--:R-:W-:Y:S08]  /*3ba0*/  HMMA.16816.F32.BF16 R4, R84.reuse, R88, R4 ;  /* 0x000000585404723c */ /* 0x048ff00000041804 */
[C---:B------:R-:W-:Y:S08]  /*3bb0*/  HMMA.16816.F32.BF16 R8, R84.reuse, R90, R8 ;  /* 0x0000005a5408723c */ /* 0x040ff00000041808 */
[C---:B--2---:R-:W-:Y:S03]  /*3bc0*/  HMMA.16816.F32.BF16 R12, R84.reuse, R68, R12 ;  /* 0x00000044540c723c */ /* 0x044fe6000004180c */
[----:B-1----:R-:W-:Y:S05]  /*3bd0*/  IADD3 R199, PT, PT, R195, R0, RZ ;  /* 0x00000000c3c77210 */ /* 0x002fea0007ffe0ff */
[----:B------:R-:W-:Y:S08]  /*3be0*/  HMMA.16816.F32.BF16 R16, R84, R70, R16 ;  /* 0x000000465410723c */ /* 0x000ff00000041810 */
[C---:B------:R-:W-:Y:S08]  /*3bf0*/  HMMA.16816.F32.BF16 R4, R92.reuse, R96, R4 ;  /* 0x000000605c04723c */ /* 0x040ff00000041804 */
[C---:B------:R-:W-:Y:S08]  /*3c00*/  HMMA.16816.F32.BF16 R8, R92.reuse, R98, R8 ;  /* 0x000000625c08723c */ /* 0x040ff00000041808 */
[C---:B----4-:R-:W-:Y:S03]  /*3c10*/  HMMA.16816.F32.BF16 R12, R92.reuse, R72, R12 ;  /* 0x000000485c0c723c */ /* 0x050fe6000004180c */
[----:B------:R-:W-:Y:S02]  /*3c20*/  @P5 FSEL R4, R4, -INF , !P1 ;  /* 0xff80000004045808 */ /* 0x000fe40004800000 */
[----:B------:R-:W-:Y:S02]  /*3c30*/  @P5 FSEL R6, R6, -INF , !P1 ;  /* 0xff80000006065808 */ /* 0x000fe40004800000 */
[----:B------:R-:W-:Y:S01]  /*3c40*/  @P5 FSEL R5, R5, -INF , !P2 ;  /* 0xff80000005055808 */ /* 0x000fe20005000000 */
[----:B------:R-:W-:Y:S03]  /*3c50*/  HMMA.16816.F32.BF16 R16, R92, R74, R16 ;  /* 0x0000004a5c10723c */ /* 0x000fe60000041810 */
[----:B------:R-:W-:Y:S01]  /*3c60*/  @P5 FSEL R7, R7, -INF , !P2 ;  /* 0xff80000007075808 */ /* 0x000fe20005000000 */
[--C-:B------:R-:W-:Y:S01]  /*3c70*/  FFMA.FTZ R151, R4, UR8, -R163.reuse ;  /* 0x0000000804977c23 */ /* 0x100fe200080108a3 */
[-C--:B------:R-:W-:Y:S01]  /*3c80*/  @P5 ISETP.GE.AND P1, PT, R228, R238.reuse, PT ;  /* 0x000000eee400520c */ /* 0x080fe20003f26270 */
[----:B------:R-:W-:Y:S01]  /*3c90*/  FFMA.FTZ R152, R5, UR8, -R163 ;  /* 0x0000000805987c23 */ /* 0x000fe200080108a3 */
[----:B------:R-:W-:Y:S01]  /*3ca0*/  @P5 FSEL R8, R8, -INF , !P0 ;  /* 0xff80000008085808 */ /* 0x000fe20004000000 */
[--C-:B------:R-:W-:Y:S01]  /*3cb0*/  FFMA.FTZ R153, R6, UR8, -R165.reuse ;  /* 0x0000000806997c23 */ /* 0x100fe200080108a5 */
[----:B------:R-:W-:Y:S01]  /*3cc0*/  @P5 FSEL R10, R10, -INF , !P0 ;  /* 0xff8000000a0a5808 */ /* 0x000fe20004000000 */
[----:B------:R-:W-:Y:S01]  /*3cd0*/  FFMA.FTZ R154, R7, UR8, -R165 ;  /* 0x00000008079a7c23 */ /* 0x000fe200080108a5 */
[-C--:B------:R-:W-:Y:S01]  /*3ce0*/  @P5 ISETP.GE.AND P0, PT, R230, R238.reuse, PT ;  /* 0x000000eee600520c */ /* 0x080fe20003f06270 */
[----:B------:R-:W-:Y:S01]  /*3cf0*/  FFMA.FTZ R155, R8, UR8, -R163 ;  /* 0x00000008089b7c23 */ /* 0x000fe200080108a3 */
[----:B------:R-:W-:Y:S01]  /*3d00*/  @P5 FSEL R9, R9, -INF , !P1 ;  /* 0xff80000009095808 */ /* 0x000fe20004800000 */
[----:B------:R-:W-:Y:S01]  /*3d10*/  FFMA.FTZ R157, R10, UR8, -R165 ;  /* 0x000000080a9d7c23 */ /* 0x000fe200080108a5 */
[----:B------:R-:W-:Y:S01]  /*3d20*/  @P5 FSEL R11, R11, -INF , !P1 ;  /* 0xff8000000b0b5808 */ /* 0x000fe20004800000 */
[----:B------:R-:W-:Y:S01]  /*3d30*/  MUFU.EX2 R151, R151 ;  /* 0x0000009700977308 */ /* 0x000fe20000000800 */
[-C--:B------:R-:W-:Y:S01]  /*3d40*/  @P5 ISETP.GE.AND P2, PT, R229, R238.reuse, PT ;  /* 0x000000eee500520c */ /* 0x080fe20003f46270 */
[----:B------:R-:W-:Y:S01]  /*3d50*/  FFMA.FTZ R156, R9, UR8, -R163 ;  /* 0x00000008099c7c23 */ /* 0x000fe200080108a3 */
[----:B------:R-:W-:Y:S01]  /*3d60*/  @P5 FSEL R13, R13, -INF , !P0 ;  /* 0xff8000000d0d5808 */ /* 0x000fe20004000000 */
[----:B------:R-:W-:Y:S01]  /*3d70*/  FFMA.FTZ R158, R11, UR8, -R165 ;  /* 0x000000080b9e7c23 */ /* 0x000fe200080108a5 */
[----:B------:R-:W-:Y:S05]  /*3d80*/  @P5 FSEL R15, R15, -INF , !P0 ;  /* 0xff8000000f0f5808 */ /* 0x000fea0004000000 */
[----:B------:R-:W1:Y:S01]  /*3d90*/  MUFU.EX2 R152, R152 ;  /* 0x0000009800987308 */ /* 0x000e620000000800 */
[-C--:B------:R-:W-:Y:S01]  /*3da0*/  @P5 ISETP.GE.AND P0, PT, R232, R238.reuse, PT ;  /* 0x000000eee800520c */ /* 0x080fe20003f06270 */
[----:B------:R-:W-:Y:S01]  /*3db0*/  FFMA.FTZ R160, R13, UR8, -R163 ;  /* 0x000000080da07c23 */ /* 0x000fe200080108a3 */
[----:B------:R-:W-:Y:S07]  /*3dc0*/  @P5 FSEL R12, R12, -INF , !P2 ;  /* 0xff8000000c0c5808 */ /* 0x000fee0005000000 */
[----:B------:R-:W-:Y:S01]  /*3dd0*/  MUFU.EX2 R153, R153 ;  /* 0x0000009900997308 */ /* 0x000fe20000000800 */
[----:B------:R-:W-:Y:S01]  /*3de0*/  @P5 FSEL R14, R14, -INF , !P2 ;  /* 0xff8000000e0e5808 */ /* 0x000fe20005000000 */
[----:B------:R-:W-:Y:S01]  /*3df0*/  FFMA.FTZ R162, R15, UR8, -R165 ;  /* 0x000000080fa27c23 */ /* 0x000fe200080108a5 */
[----:B------:R-:W-:Y:S07]  /*3e00*/  @P5 ISETP.GE.AND P1, PT, R231, R238, PT ;  /* 0x000000eee700520c */ /* 0x000fee0003f26270 */
[----:B------:R-:W2:Y:S01]  /*3e10*/  MUFU.EX2 R154, R154 ;  /* 0x0000009a009a7308 */ /* 0x000ea20000000800 */
[----:B------:R-:W-:Y:S01]  /*3e20*/  @P5 FSEL R17, R17, -INF , !P0 ;  /* 0xff80000011115808 */ /* 0x000fe20004000000 */
[----:B------:R-:W-:Y:S01]  /*3e30*/  FFMA.FTZ R159, R12, UR8, -R163 ;  /* 0x000000080c9f7c23 */ /* 0x000fe200080108a3 */
[----:B------:R-:W-:Y:S01]  /*3e40*/  @P5 FSEL R18, R18, -INF , !P1 ;  /* 0xff80000012125808 */ /* 0x000fe20004800000 */
[----:B------:R-:W-:Y:S01]  /*3e50*/  FFMA.FTZ R161, R14, UR8, -R165 ;  /* 0x000000080ea17c23 */ /* 0x000fe200080108a5 */
[----:B------:R-:W-:Y:S05]  /*3e60*/  @P5 FSEL R16, R16, -INF , !P1 ;  /* 0xff80000010105808 */ /* 0x000fea0004800000 */
[----:B------:R-:W-:Y:S01]  /*3e70*/  MUFU.EX2 R155, R155 ;  /* 0x0000009b009b7308 */ /* 0x000fe20000000800 */
[----:B------:R-:W-:Y:S01]  /*3e80*/  @P5 FSEL R19, R19, -INF , !P0 ;  /* 0xff80000013135808 */ /* 0x000fe20004000000 */
[----:B------:R-:W-:Y:S01]  /*3e90*/  FFMA.FTZ R164, R17, UR8, -R163 ;  /* 0x0000000811a47c23 */ /* 0x000fe200080108a3 */
[----:B------:R-:W-:Y:S07]  /*3ea0*/  FFMA.FTZ R168, R18, UR8, -R165 ;  /* 0x0000000812a87c23 */ /* 0x000fee00080108a5 */
[----:B------:R-:W3:Y:S01]  /*3eb0*/  MUFU.EX2 R156, R156 ;  /* 0x0000009c009c7308 */ /* 0x000ee20000000800 */
[----:B------:R-:W-:Y:S01]  /*3ec0*/  FFMA.FTZ R166, R16, UR8, -R163 ;  /* 0x0000000810a67c23 */ /* 0x000fe200080108a3 */
[----:B------:R-:W-:Y:S01]  /*3ed0*/  FFMA.FTZ R165, R19, UR8, -R165 ;  /* 0x0000000813a57c23 */ /* 0x000fe200080108a5 */
[----:B-1----:R-:W-:Y:S07]  /*3ee0*/  F2FP.BF16.F32.PACK_AB R178, R152, R151 ;  /* 0x0000009798b2723e */ /* 0x002fee00000010ff */
[----:B------:R-:W-:Y:S01]  /*3ef0*/  MUFU.EX2 R157, R157 ;  /* 0x0000009d009d7308 */ /* 0x000fe20000000800 */
[----:B--2---:R-:W-:Y:S02]  /*3f00*/  F2FP.BF16.F32.PACK_AB R176, R154, R153 ;  /* 0x000000999ab0723e */ /* 0x004fe400000010ff */
[C---:B------:R-:W-:Y:S07]  /*3f10*/  LEA R170, P0, R203.reuse, R224, 0x2 ;  /* 0x000000e0cbaa7211 */ /* 0x040fee00078010ff */
[----:B------:R-:W1:Y:S01]  /*3f20*/  MUFU.EX2 R158, R158 ;  /* 0x0000009e009e7308 */ /* 0x000e620000000800 */
[----:B------:R-:W-:Y:S01]  /*3f30*/  STS [R213], R178 ;  /* 0x000000b2d5007388 */ /* 0x000fe20000000800 */
[----:B------:R-:W-:Y:S08]  /*3f40*/  LEA.HI.X R171, R203, R225, RZ, 0x2, P0 ;  /* 0x000000e1cbab7211 */ /* 0x000ff000000f14ff */
[----:B------:R-:W-:Y:S01]  /*3f50*/  MUFU.EX2 R159, R159 ;  /* 0x0000009f009f7308 */ /* 0x000fe20000000800 */
[----:B------:R-:W-:Y:S01]  /*3f60*/  STS [R213+0x400], R176 ;  /* 0x000400b0d5007388 */ /* 0x000fe20000000800 */
[----:B---3--:R-:W-:Y:S08]  /*3f70*/  F2FP.BF16.F32.PACK_AB R177, R156, R155 ;  /* 0x0000009b9cb1723e */ /* 0x008ff000000010ff */
[----:B------:R-:W2:Y:S01]  /*3f80*/  MUFU.EX2 R160, R160 ;  /* 0x000000a000a07308 */ /* 0x000ea20000000800 */
[----:B------:R-:W-:Y:S09]  /*3f90*/  STS [R242], R177 ;  /* 0x000000b1f2007388 */ /* 0x000ff20000000800 */
[----:B------:R-:W-:Y:S01]  /*3fa0*/  MUFU.EX2 R161, R161 ;  /* 0x000000a100a17308 */ /* 0x000fe20000000800 */
[----:B-1----:R-:W-:Y:S09]  /*3fb0*/  F2FP.BF16.F32.PACK_AB R175, R158, R157 ;  /* 0x0000009d9eaf723e */ /* 0x002ff200000010ff */
[----:B------:R-:W1:Y:S01]  /*3fc0*/  MUFU.EX2 R162, R162 ;  /* 0x000000a200a27308 */ /* 0x000e620000000800 */
[----:B------:R-:W-:Y:S09]  /*3fd0*/  STS [R242+0x400], R175 ;  /* 0x000400aff2007388 */ /* 0x000ff20000000800 */
[----:B------:R3:W-:Y:S01]  /*3fe0*/  MUFU.EX2 R163, R166 ;  /* 0x000000a600a37308 */ /* 0x0007e20000000800 */
[----:B--2---:R-:W-:Y:S09]  /*3ff0*/  F2FP.BF16.F32.PACK_AB R174, R160, R159 ;  /* 0x0000009fa0ae723e */ /* 0x004ff200000010ff */
[----:B------:R-:W-:Y:S01]  /*4000*/  MUFU.EX2 R167, R165 ;  /* 0x000000a500a77308 */ /* 0x000fe20000000800 */
[----:B------:R-:W-:Y:S09]  /*4010*/  STS [R241], R174 ;  /* 0x000000aef1007388 */ /* 0x000ff20000000800 */
[----:B------:R-:W2:Y:S01]  /*4020*/  MUFU.EX2 R164, R164 ;  /* 0x000000a400a47308 */ /* 0x000ea20000000800 */
[----:B-1----:R-:W-:Y:S09]  /*4030*/  F2FP.BF16.F32.PACK_AB R172, R162, R161 ;  /* 0x000000a1a2ac723e */ /* 0x002ff200000010ff */
[----:B------:R-:W1:Y:S01]  /*4040*/  MUFU.EX2 R168, R168 ;  /* 0x000000a800a87308 */ /* 0x000e620000000800 */
[----:B---3--:R-:W3:Y:S05]  /*4050*/  LDG.E R166, desc[UR14][R170.64] ;  /* 0x0000000eaaa67981 */ /* 0x008eea000c1e1900 */
[----:B------:R-:W-:Y:S01]  /*4060*/  STS [R241+0x400], R172 ;  /* 0x000400acf1007388 */ /* 0x000fe20000000800 */
[----:B--2---:R-:W-:Y:S04]  /*4070*/  F2FP.BF16.F32.PACK_AB R173, R164, R163 ;  /* 0x000000a3a4ad723e */ /* 0x004fe800000010ff */
[----:B------:R2:W4:Y:S01]  /*4080*/  LDG.E R165, desc[UR14][R170.64+0x20] ;  /* 0x0000200eaaa57981 */ /* 0x000522000c1e1900 */
[----:B-1----:R-:W-:Y:S04]  /*4090*/  F2FP.BF16.F32.PACK_AB R169, R167, R168 ;  /* 0x000000a8a7a9723e */ /* 0x002fe800000010ff */
[----:B------:R-:W-:Y:S05]  /*40a0*/  STS [R218], R173 ;  /* 0x000000adda007388 */ /* 0x000fea0000000800 */
[----:B------:R-:W-:Y:S05]  /*40b0*/  STS [R218+0x400], R169 ;  /* 0x000400a9da007388 */ /* 0x000fea0000000800 */
[----:B------:R-:W-:Y:S05]  /*40c0*/  LDSM.16.M88.4 R68, [R198+0xc000] ;  /* 0x00c00000c644783b */ /* 0x000fea0000000200 */
[----:B------:R-:W1:Y:S05]  /*40d0*/  LDSM.16.M88.4 R72, [R196+0x6000] ;  /* 0x00600000c448783b */ /* 0x000e6a0000000200 */
[----:B------:R-:W2:Y:S05]  /*40e0*/  LDSM.16.M88.4 R76, [R196+0x6800] ;  /* 0x00680000c44c783b */ /* 0x000eaa0000000200 */
[----:B------:R-:W-:Y:S05]  /*40f0*/  LDSM.16.M88.4 R80, [R187+0xc000] ;  /* 0x00c00000bb50783b */ /* 0x000fea0000000200 */
[----:B------:R-:W2:Y:S05]  /*4100*/  LDSM.16.M88.4 R84, [R194+0x6000] ;  /* 0x00600000c254783b */ /* 0x000eaa0000000200 */
[----:B------:R-:W2:Y:S05]  /*4110*/  LDSM.16.M88.4 R88, [R194+0x6800] ;  /* 0x00680000c258783b */ /* 0x000eaa0000000200 */
[----:B------:R-:W-:Y:S05]  /*4120*/  LDSM.16.M88.4 R92, [R186+0xc000] ;  /* 0x00c00000ba5c783b */ /* 0x000fea0000000200 */
[----:B------:R-:W2:Y:S01]  /*4130*/  LDSM.16.M88.4 R96, [R0+0x6000] ;  /* 0x006000000060783b */ /* 0x000ea20000000200 */
[C---:B-1----:R-:W-:Y:S08]  /*4140*/  HMMA.16816.F32.BF16 R4, R68.reuse, R72, RZ ;  /* 0x000000484404723c */ /* 0x042ff000000418ff */
[C---:B------:R-:W-:Y:S01]  /*4150*/  HMMA.16816.F32.BF16 R8, R68.reuse, R74, RZ ;  /* 0x0000004a4408723c */ /* 0x040fe200000418ff */
[----:B------:R-:W-:Y:S07]  /*4160*/  LDSM.16.M88.4 R72, [R185+0xc000] ;  /* 0x00c00000b948783b */ /* 0x000fee0000000200 */
[C---:B--2---:R-:W-:Y:S08]  /*4170*/  HMMA.16816.F32.BF16 R12, R68.reuse, R76, RZ ;  /* 0x0000004c440c723c */ /* 0x044ff000000418ff */
[----:B------:R-:W-:Y:S01]  /*4180*/  HMMA.16816.F32.BF16 R16, R68, R78, RZ ;  /* 0x0000004e4410723c */ /* 0x000fe200000418ff */
[----:B------:R-:W1:Y:S05]  /*4190*/  LDSM.16.M88.4 R68, [R0+0x6800] ;  /* 0x006800000044783b */ /* 0x000e6a0000000200 */
[----:B------:R-:W2:Y:S02]  /*41a0*/  LDSM.16.M88.4 R76, [R199+0x6000] ;  /* 0x00600000c74c783b */ /* 0x000ea40000000200 */
[C---:B------:R-:W-:Y:S08]  /*41b0*/  HMMA.16816.F32.BF16 R4, R80.reuse, R84, R4 ;  /* 0x000000545004723c */ /* 0x040ff00000041804 */
[C---:B------:R-:W-:Y:S01]  /*41c0*/  HMMA.16816.F32.BF16 R8, R80.reuse, R86, R8 ;  /* 0x000000565008723c */ /* 0x040fe20000041808 */
[----:B------:R-:W-:Y:S07]  /*41d0*/  LDSM.16.M88.4 R84, [R198+0xe000] ;  /* 0x00e00000c654783b */ /* 0x000fee0000000200 */
[C---:B------:R-:W-:Y:S08]  /*41e0*/  HMMA.16816.F32.BF16 R12, R80.reuse, R88, R12 ;  /* 0x00000058500c723c */ /* 0x040ff0000004180c */
[----:B------:R-:W-:Y:S01]  /*41f0*/  HMMA.16816.F32.BF16 R16, R80, R90, R16 ;  /* 0x0000005a5010723c */ /* 0x000fe20000041810 */
[----:B------:R-:W2:Y:S05]  /*4200*/  LDSM.16.M88.4 R80, [R199+0x6800] ;  /* 0x00680000c750783b */ /* 0x000eaa0000000200 */
[----:B------:R-:W2:Y:S02]  /*4210*/  LDSM.16.M88.4 R88, [R196+0x8000] ;  /* 0x00800000c458783b */ /* 0x000ea40000000200 */
[C---:B------:R-:W-:Y:S08]  /*4220*/  HMMA.16816.F32.BF16 R4, R92.reuse, R96, R4 ;  /* 0x000000605c04723c */ /* 0x040ff00000041804 */
[C---:B------:R-:W-:Y:S01]  /*4230*/  HMMA.16816.F32.BF16 R8, R92.reuse, R98, R8 ;  /* 0x000000625c08723c */ /* 0x040fe20000041808 */
[----:B------:R-:W-:Y:S07]  /*4240*/  LDSM.16.M88.4 R96, [R194+0x8000] ;  /* 0x00800000c260783b */ /* 0x000fee0000000200 */
[C---:B-1----:R-:W-:Y:S08]  /*4250*/  HMMA.16816.F32.BF16 R12, R92.reuse, R68, R12 ;  /* 0x000000445c0c723c */ /* 0x042ff0000004180c */
[----:B------:R-:W-:Y:S01]  /*4260*/  HMMA.16816.F32.BF16 R16, R92, R70, R16 ;  /* 0x000000465c10723c */ /* 0x000fe20000041810 */
[----:B------:R-:W1:Y:S05]  /*4270*/  LDSM.16.M88.4 R68, [R196+0x8800] ;  /* 0x00880000c444783b */ /* 0x000e6a0000000200 */
[----:B------:R-:W1:Y:S02]  /*4280*/  LDSM.16.M88.4 R92, [R187+0xe000] ;  /* 0x00e00000bb5c783b */ /* 0x000e640000000200 */
[C---:B--2---:R-:W-:Y:S08]  /*4290*/  HMMA.16816.F32.BF16 R4, R72.reuse, R76, R4 ;  /* 0x0000004c4804723c */ /* 0x044ff00000041804 */
        /* <DEDUP_REMOVED lines=13> */
[C---:B------:R-:W-:Y:S08]  /*4370*/  HMMA.16816.F32.BF16 R4, R92.reuse, R96, R4 ;  /* 0x000000605c04723c */ /* 0x040ff00000041804 */
        /* <DEDUP_REMOVED lines=19> */
[----:B------:R-:W2:Y:S02]  /*44b0*/  LDSM.16.M88.4 R84, [R186+0x10000] ;  /* 0x01000000ba54783b */ /* 0x000ea40000000200 */
        /* <DEDUP_REMOVED lines=8> */
[C---:B------:R-:W-:Y:S08]  /*4540*/  HMMA.16816.F32.BF16 R8, R76.reuse, R82, R8 ;  /* 0x000000524c08723c */ /* 0x040ff00000041808 */
[C---:B--2---:R-:W-:Y:S08]  /*4550*/  HMMA.16816.F32.BF16 R12, R76.reuse, R72, R12 ;  /* 0x000000484c0c723c */ /* 0x044ff0000004180c */
[----:B------:R-:W-:Y:S01]  /*4560*/  HMMA.16816.F32.BF16 R16, R76, R74, R16 ;  /* 0x0000004a4c10723c */ /* 0x000fe20000041810 */
[----:B------:R-:W2:Y:S07]  /*4570*/  LDSM.16.M88.4 R72, [R199+0xa800] ;  /* 0x00a80000c748783b */ /* 0x000eae0000000200 */
[C---:B------:R-:W-:Y:S08]  /*4580*/  HMMA.16816.F32.BF16 R4, R84.reuse, R88, R4 ;  /* 0x000000585404723c */ /* 0x040ff00000041804 */
[C---:B------:R-:W-:Y:S08]  /*4590*/  HMMA.16816.F32.BF16 R8, R84.reuse, R90, R8 ;  /* 0x0000005a5408723c */ /* 0x040ff00000041808 */
[C---:B-1----:R-:W-:Y:S08]  /*45a0*/  HMMA.16816.F32.BF16 R12, R84.reuse, R68, R12 ;  /* 0x00000044540c723c */ /* 0x042ff0000004180c */
[----:B------:R-:W-:Y:S08]  /*45b0*/  HMMA.16816.F32.BF16 R16, R84, R70, R16 ;  /* 0x000000465410723c */ /* 0x000ff00000041810 */
[C---:B---3--:R-:W-:Y:S08]  /*45c0*/  HMMA.16816.F32.BF16 R4, R92.reuse, R96, R4 ;  /* 0x000000605c04723c */ /* 0x048ff00000041804 */
[C---:B------:R-:W-:Y:S08]  /*45d0*/  HMMA.16816.F32.BF16 R8, R92.reuse, R98, R8 ;  /* 0x000000625c08723c */ /* 0x040ff00000041808 */
[C---:B--2---:R-:W-:Y:S03]  /*45e0*/  HMMA.16816.F32.BF16 R12, R92.reuse, R72, R12 ;  /* 0x000000485c0c723c */ /* 0x044fe6000004180c */
[C---:B------:R-:W-:Y:S01]  /*45f0*/  FADD.FTZ R169, -R166.reuse, R5 ;  /* 0x00000005a6a97221 */ /* 0x040fe20000010100 */
[----:B------:R-:W-:Y:S03]  /*4600*/  FADD.FTZ R170, -R166, R4 ;  /* 0x00000004a6aa7221 */ /* 0x000fe60000010100 */
[----:B------:R-:W-:Y:S01]  /*4610*/  FMUL.FTZ R169, R152, R169 ;  /* 0x000000a998a97220 */ /* 0x000fe20000410000 */
[----:B------:R-:W-:Y:S03]  /*4620*/  HMMA.16816.F32.BF16 R16, R92, R74, R16 ;  /* 0x0000004a5c10723c */ /* 0x000fe60000041810 */
[C---:B------:R-:W-:Y:S01]  /*4630*/  FADD.FTZ R152, -R166.reuse, R8 ;  /* 0x00000008a6987221 */ /* 0x040fe20000010100 */
[----:B------:R-:W-:Y:S01]  /*4640*/  FADD.FTZ R171, -R166, R9 ;  /* 0x00000009a6ab7221 */ /* 0x000fe20000010100 */
[----:B------:R-:W-:Y:S01]  /*4650*/  FMUL.FTZ R170, R151, R170 ;  /* 0x000000aa97aa7220 */ /* 0x000fe20000410000 */
[----:B------:R-:W-:Y:S01]  /*4660*/  IADD3 R151, PT, PT, R237, 0x1, RZ ;  /* 0x00000001ed977810 */ /* 0x000fe20007ffe0ff */
[----:B------:R-:W-:Y:S01]  /*4670*/  FMUL.FTZ R152, R155, R152 ;  /* 0x000000989b987220 */ /* 0x000fe20000410000 */
[----:B------:R-:W-:Y:S02]  /*4680*/  FMUL.FTZ R171, R156, R171 ;  /* 0x000000ab9cab7220 */ /* 0x000fe40000410000 */
[----:B------:R-:W-:Y:S01]  /*4690*/  ISETP.NE.AND P4, PT, R151, 0x1, PT ;  /* 0x000000019700780c */ /* 0x000fe20003f85270 */
[C---:B------:R-:W-:Y:S01]  /*46a0*/  FADD.FTZ R156, -R166.reuse, R12 ;  /* 0x0000000ca69c7221 */ /* 0x040fe20000010100 */
[----:B------:R-:W-:Y:S01]  /*46b0*/  FADD.FTZ R151, -R166, R13 ;  /* 0x0000000da6977221 */ /* 0x000fe20000010100 */
[----:B------:R-:W-:Y:S01]  /*46c0*/  F2FP.BF16.F32.PACK_AB R171, R171, R152 ;  /* 0x00000098abab723e */ /* 0x000fe200000010ff */
[----:B------:R-:W-:Y:S01]  /*46d0*/  FADD.FTZ R152, -R165, R6 ;  /* 0x00000006a5987221 */ /* 0x000fe20000010100 */
[----:B------:R-:W-:Y:S01]  /*46e0*/  FMUL.FTZ R156, R159, R156 ;  /* 0x0000009c9f9c7220 */ /* 0x000fe20000410000 */
[----:B------:R-:W-:Y:S01]  /*46f0*/  FADD.FTZ R159, -R165, R7 ;  /* 0x00000007a59f7221 */ /* 0x000fe20000010100 */
[----:B------:R-:W-:Y:S01]  /*4700*/  FMUL.FTZ R151, R160, R151 ;  /* 0x00000097a0977220 */ /* 0x000fe20000410000 */
[----:B------:R-:W-:Y:S01]  /*4710*/  FMUL.FTZ R152, R153, R152 ;  /* 0x0000009899987220 */ /* 0x000fe20000410000 */
[----:B------:R-:W-:Y:S01]  /*4720*/  FADD.FTZ R172, -R166, R16 ;  /* 0x00000010a6ac7221 */ /* 0x000fe20000010100 */
[----:B------:R-:W-:Y:S01]  /*4730*/  FMUL.FTZ R159, R154, R159 ;  /* 0x0000009f9a9f7220 */ /* 0x000fe20000410000 */
[----:B------:R-:W-:Y:S01]  /*4740*/  FADD.FTZ R155, -R166, R17 ;  /* 0x00000011a69b7221 */ /* 0x000fe20000010100 */
[C---:B------:R-:W-:Y:S01]  /*4750*/  FADD.FTZ R154, -R165.reuse, R10 ;  /* 0x0000000aa59a7221 */ /* 0x040fe20000010100 */
[----:B------:R-:W-:Y:S01]  /*4760*/  FADD.FTZ R153, -R165, R11 ;  /* 0x0000000ba5997221 */ /* 0x000fe20000010100 */
[----:B------:R-:W-:Y:S01]  /*4770*/  FMUL.FTZ R172, R163, R172 ;  /* 0x000000aca3ac7220 */ /* 0x000fe20000410000 */
[----:B------:R-:W-:Y:S01]  /*4780*/  FMUL.FTZ R155, R164, R155 ;  /* 0x0000009ba49b7220 */ /* 0x000fe20000410000 */
[----:B------:R-:W-:Y:S01]  /*4790*/  F2FP.BF16.F32.PACK_AB R156, R151, R156 ;  /* 0x0000009c979c723e */ /* 0x000fe200000010ff */
[----:B------:R-:W-:Y:S01]  /*47a0*/  FMUL.FTZ R154, R157, R154 ;  /* 0x0000009a9d9a7220 */ /* 0x000fe20000410000 */
[----:B------:R-:W-:Y:S01]  /*47b0*/  FMUL.FTZ R153, R158, R153 ;  /* 0x000000999e997220 */ /* 0x000fe20000410000 */
[C---:B------:R-:W-:Y:S01]  /*47c0*/  FADD.FTZ R158, -R165.reuse, R14 ;  /* 0x0000000ea59e7221 */ /* 0x040fe20000010100 */
[C---:B------:R-:W-:Y:S01]  /*47d0*/  FADD.FTZ R151, -R165.reuse, R15 ;  /* 0x0000000fa5977221 */ /* 0x040fe20000010100 */
[----:B------:R-:W-:Y:S01]  /*47e0*/  FADD.FTZ R157, -R165, R18 ;  /* 0x00000012a59d7221 */ /* 0x000fe20000010100 */
[----:B------:R-:W-:Y:S01]  /*47f0*/  F2FP.BF16.F32.PACK_AB R170, R169, R170 ;  /* 0x000000aaa9aa723e */ /* 0x000fe200000010ff */
[----:B------:R-:W-:Y:S01]  /*4800*/  FADD.FTZ R160, -R165, R19 ;  /* 0x00000013a5a07221 */ /* 0x000fe20000010100 */
[----:B------:R-:W-:Y:S01]  /*4810*/  F2FP.BF16.F32.PACK_AB R155, R155, R172 ;  /* 0x000000ac9b9b723e */ /* 0x000fe200000010ff */
[----:B------:R-:W-:Y:S01]  /*4820*/  FMUL.FTZ R158, R161, R158 ;  /* 0x0000009ea19e7220 */ /* 0x000fe20000410000 */
[----:B------:R-:W-:Y:S01]  /*4830*/  F2FP.BF16.F32.PACK_AB R152, R159, R152 ;  /* 0x000000989f98723e */ /* 0x000fe200000010ff */
[----:B------:R-:W-:Y:S01]  /*4840*/  FMUL.FTZ R151, R162, R151 ;  /* 0x00000097a2977220 */ /* 0x000fe20000410000 */
[----:B------:R-:W-:Y:S01]  /*4850*/  FMUL.FTZ R157, R168, R157 ;  /* 0x0000009da89d7220 */ /* 0x000fe20000410000 */
[----:B------:R-:W-:Y:S01]  /*4860*/  FMUL.FTZ R160, R167, R160 ;  /* 0x000000a0a7a07220 */ /* 0x000fe20000410000 */
[----:B------:R-:W-:Y:S06]  /*4870*/  @!P4 BRA `(.L_x_401) ;  /* 0x0000000000d8c947 */ /* 0x000fec0003800000 */
[----:B------:R-:W-:Y:S02]  /*4880*/  IADD3 R4, P0, PT, RZ, -UR18, RZ ;  /* 0x80000012ff047c10 */ /* 0x000fe4000ff1e0ff */
[----:B------:R-:W-:Y:S02]  /*4890*/  ISETP.GE.AND P3, PT, R206, UR6, PT ;  /* 0x00000006ce007c0c */ /* 0x000fe4000bf66270 */
[----:B------:R-:W-:Y:S01]  /*48a0*/  ISETP.GE.AND P2, PT, R211, UR6, PT ;  /* 0x00000006d3007c0c */ /* 0x000fe2000bf46270 */
[----:B------:R-:W-:Y:S05]  /*48b0*/  IMAD.X R5, RZ, RZ, ~UR5, P0 ;  /* 0x80000005ff057e24 */ /* 0x000fea00080e06ff */
[----:B------:R-:W-:Y:S02]  /*48c0*/  SHF.R.S64 R7, R4, 0x1f, R5 ;  /* 0x0000001f04077819 */ /* 0x000fe40000001005 */
[----:B------:R-:W-:Y:S02]  /*48d0*/  LOP3.LUT R4, R237, 0x1, RZ, 0xc0, !PT ;  /* 0x00000001ed047812 */ /* 0x000fe400078ec0ff */
[----:B------:R-:W-:Y:S02]  /*48e0*/  IADD3 R248, P1, PT, R248, R7, RZ ;  /* 0x00000007f8f87210 */ /* 0x000fe40007f3e0ff */
[----:B------:R-:W-:Y:S01]  /*48f0*/  ISETP.NE.U32.AND P0, PT, R4, 0x1, PT ;  /* 0x000000010400780c */ /* 0x000fe20003f05070 */
[----:B------:R-:W-:Y:S01]  /*4900*/  IMAD.MOV.U32 R4, RZ, RZ, -0x6000 ;  /* 0xffffa000ff047424 */ /* 0x000fe200078e00ff */
[----:B------:R-:W-:Y:S02]  /*4910*/  LEA.HI.X.SX32 R249, R5, R249, 0x1, P1 ;  /* 0x000000f905f97211 */ /* 0x000fe400008f0eff */
[----:B------:R-:W-:Y:S02]  /*4920*/  ISETP.GE.AND P1, PT, R210, UR6, PT ;  /* 0x00000006d2007c0c */ /* 0x000fe4000bf26270 */
[----:B------:R-:W-:Y:S02]  /*4930*/  SEL R4, R4, 0x6000, !P0 ;  /* 0x0000600004047807 */ /* 0x000fe40004000000 */
[C---:B------:R-:W-:Y:S03]  /*4940*/  LEA R6, P0, R220.reuse, R248, 0x1 ;  /* 0x000000f8dc067211 */ /* 0x040fe600078008ff */
[--C-:B------:R-:W-:Y:S01]  /*4950*/  IMAD.IADD R233, R233, 0x1, R4.reuse ;  /* 0x00000001e9e97824 */ /* 0x100fe200078e0204 */
[----:B------:R-:W-:Y:S01]  /*4960*/  LEA.HI.X R7, R220, R249, R219, 0x1, P0 ;  /* 0x000000f9dc077211 */ /* 0x000fe200000f0cdb */
[--C-:B------:R-:W-:Y:S02]  /*4970*/  IMAD.IADD R236, R236, 0x1, R4.reuse ;  /* 0x00000001ecec7824 */ /* 0x100fe400078e0204 */
[----:B------:R-:W-:Y:S01]  /*4980*/  IMAD.IADD R189, R189, 0x1, R4 ;  /* 0x00000001bdbd7824 */ /* 0x000fe200078e0204 */
[----:B------:R-:W-:Y:S01]  /*4990*/  @!PT LDS RZ, [RZ] ;  /* 0x00000000fffff984 */ /* 0x000fe20000000800 */
[----:B------:R-:W-:Y:S01]  /*49a0*/  @!PT LDS RZ, [RZ] ;  /* 0x00000000fffff984 */ /* 0x000fe20000000800 */
[----:B------:R-:W-:Y:S01]  /*49b0*/  @!PT LDS RZ, [RZ] ;  /* 0x00000000fffff984 */ /* 0x000fe20000000800 */
[----:B------:R1:W-:Y:S04]  /*49c0*/  @!P3 LDGSTS.E.BYPASS.LTC128B.128 [R233], desc[UR14][R248.64] ;  /* 0x00000000f8e9bfae */ /* 0x0003e8000b981a0e */
[----:B------:R1:W-:Y:S04]  /*49d0*/  @P3 STS.64 [R236], RZ ;  /* 0x000000ffec003388 */ /* 0x0003e80000000a00 */
[----:B------:R1:W-:Y:S04]  /*49e0*/  @P3 STS.64 [R236+0x8], RZ ;  /* 0x000008ffec003388 */ /* 0x0003e80000000a00 */
[----:B------:R-:W-:Y:S01]  /*49f0*/  @!PT LDS RZ, [RZ] ;  /* 0x00000000fffff984 */ /* 0x000fe20000000800 */
[----:B------:R-:W-:Y:S01]  /*4a00*/  @!PT LDS RZ, [RZ] ;  /* 0x00000000fffff984 */ /* 0x000fe20000000800 */
[----:B------:R-:W-:Y:S01]  /*4a10*/  @!PT LDS RZ, [RZ] ;  /* 0x00000000fffff984 */ /* 0x000fe20000000800 */
[----:B------:R1:W-:Y:S04]  /*4a20*/  @!P2 LDGSTS.E.BYPASS.LTC128B.128 [R233+0x2000], desc[UR14][R248.64+0x80] ;  /* 0x02000080f8e9afae */ /* 0x0003e8000b981a0e */
[----:B------:R1:W-:Y:S04]  /*4a30*/  @P2 STS.64 [R236+0x2000], RZ ;  /* 0x002000ffec002388 */ /* 0x0003e80000000a00 */
        /* <DEDUP_REMOVED lines=25> */
[----:B------:R-:W0:Y:S02]  /*4bd0*/  LDGDEPBAR ;  /* 0x00000000000079af */ /* 0x000e240000000000 */
.L_x_401:
[----:B------:R-:W-:Y:S01]  /*4be0*/  F2FP.BF16.F32.PACK_AB R153, R153, R154 ;  /* 0x0000009a9999723e */ /* 0x000fe200000010ff */
[----:B------:R-:W-:Y:S01]  /*4bf0*/  STS [R213+-0x2000], R170 ;  /* 0xffe000aad5007388 */ /* 0x000fe20000000800 */
[----:B------:R-:W-:Y:S01]  /*4c00*/  F2FP.BF16.F32.PACK_AB R158, R151, R158 ;  /* 0x0000009e979e723e */ /* 0x000fe200000010ff */
[----:B------:R-:W-:Y:S01]  /*4c10*/  IMAD R225, R215, UR7, RZ ;  /* 0x00000007d7e17c24 */ /* 0x000fe2000f8e02ff */
[----:B------:R-:W-:Y:S02]  /*4c20*/  F2FP.BF16.F32.PACK_AB R157, R160, R157 ;  /* 0x0000009da09d723e */ /* 0x000fe400000010ff */
[----:B------:R-:W-:Y:S05]  /*4c30*/  STS [R213+-0x1c00], R152 ;  /* 0xffe40098d5007388 */ /* 0x000fea0000000800 */
[----:B------:R-:W-:Y:S05]  /*4c40*/  STS [R242+-0x2000], R171 ;  /* 0xffe000abf2007388 */ /* 0x000fea0000000800 */
[----:B------:R-:W-:Y:S05]  /*4c50*/  STS [R242+-0x1c00], R153 ;  /* 0xffe40099f2007388 */ /* 0x000fea0000000800 */
[----:B------:R-:W-:Y:S05]  /*4c60*/  STS [R241+-0x2000], R156 ;  /* 0xffe0009cf1007388 */ /* 0x000fea0000000800 */
[----:B------:R-:W-:Y:S05]  /*4c70*/  STS [R241+-0x1c00], R158 ;  /* 0xffe4009ef1007388 */ /* 0x000fea0000000800 */
[----:B------:R-:W-:Y:S05]  /*4c80*/  STS [R218+-0x2000], R155 ;  /* 0xffe0009bda007388 */ /* 0x000fea0000000800 */
[----:B------:R-:W-:Y:S01]  /*4c90*/  STS [R218+-0x1c00], R157 ;  /* 0xffe4009dda007388 */ /* 0x000fe20000000800 */
[----:B------:R-:W-:Y:S06]  /*4ca0*/  BAR.SYNC.DEFER_BLOCKING 0x0 ;  /* 0x0000000000007b1d */ /* 0x000fec0000010000 */
[----:B-1----:R-:W-:Y:S05]  /*4cb0*/  LDSM.16.MT88.4 R4, [R192] ;  /* 0x00000000c004783b */ /* 0x002fea0000004200 */
        /* <DEDUP_REMOVED lines=13> */
[-C--:B------:R-:W-:Y:S08]  /*4d90*/  HMMA.16816.F32.BF16 R28, R12, R10.reuse, R28 ;  /* 0x0000000a0c1c723c */ /* 0x080ff0000004181c */
[C---:B------:R-:W-:Y:S01]  /*4da0*/  HMMA.16816.F32.BF16 R32, R4.reuse, R10, R32 ;  /* 0x0000000a0420723c */ /* 0x040fe20000041820 */
[----:B------:R-:W1:Y:S07]  /*4db0*/  LDSM.16.MT88.4 R8, [R197+0x10800] ;  /* 0x01080000c508783b */ /* 0x000e6e0000004200 */
[-C--:B---3--:R-:W-:Y:S08]  /*4dc0*/  HMMA.16816.F32.BF16 R36, R4, R16.reuse, R36 ;  /* 0x000000100424723c */ /* 0x088ff00000041824 */
[C---:B------:R-:W-:Y:S08]  /*4dd0*/  HMMA.16816.F32.BF16 R40, R12.reuse, R16, R40 ;  /* 0x000000100c28723c */ /* 0x040ff00000041828 */
[-C--:B------:R-:W-:Y:S08]  /*4de0*/  HMMA.16816.F32.BF16 R44, R12, R18.reuse, R44 ;  /* 0x000000120c2c723c */ /* 0x080ff0000004182c */
[C---:B------:R-:W-:Y:S01]  /*4df0*/  HMMA.16816.F32.BF16 R48, R4.reuse, R18, R48 ;  /* 0x000000120430723c */ /* 0x040fe20000041830 */
[----:B------:R-:W-:Y:S07]  /*4e00*/  LDSM.16.MT88.4 R16, [R191+0x1000] ;  /* 0x00100000bf10783b */ /* 0x000fee0000004200 */
[-C--:B----4-:R-:W-:Y:S08]  /*4e10*/  HMMA.16816.F32.BF16 R52, R4, R68.reuse, R52 ;  /* 0x000000440434723c */ /* 0x090ff00000041834 */
[C---:B------:R-:W-:Y:S08]  /*4e20*/  HMMA.16816.F32.BF16 R56, R12.reuse, R68, R56 ;  /* 0x000000440c38723c */ /* 0x040ff00000041838 */
[-C--:B------:R-:W-:Y:S01]  /*4e30*/  HMMA.16816.F32.BF16 R60, R12, R70.reuse, R60 ;  /* 0x000000460c3c723c */ /* 0x080fe2000004183c */
[----:B------:R-:W-:Y:S07]  /*4e40*/  LDSM.16.MT88.4 R12, [R197+0xd000] ;  /* 0x00d00000c50c783b */ /* 0x000fee0000004200 */
[----:B------:R-:W-:Y:S01]  /*4e50*/  HMMA.16816.F32.BF16 R64, R4, R70, R64 ;  /* 0x000000460440723c */ /* 0x000fe20000041840 */
[----:B------:R-:W2:Y:S05]  /*4e60*/  LDSM.16.MT88.4 R4, [R192+0x1000] ;  /* 0x00100000c004783b */ /* 0x000eaa0000004200 */
        /* <DEDUP_REMOVED lines=10> */
[----:B------:R-:W5:Y:S07]  /*4f10*/  LDSM.16.MT88.4 R84, [R192+0x1800] ;  /* 0x00180000c054783b */ /* 0x000f6e0000004200 */
[-C--:B-1----:R-:W-:Y:S08]  /*4f20*/  HMMA.16816.F32.BF16 R52, R72, R8.reuse, R52 ;  /* 0x000000084834723c */ /* 0x082ff00000041834 */
[C---:B------:R-:W-:Y:S08]  /*4f30*/  HMMA.16816.F32.BF16 R56, R80.reuse, R8, R56 ;  /* 0x000000085038723c */ /* 0x040ff00000041838 */
[-C--:B------:R-:W-:Y:S01]  /*4f40*/  HMMA.16816.F32.BF16 R60, R80, R10.reuse, R60 ;  /* 0x0000000a503c723c */ /* 0x080fe2000004183c */
[----:B------:R-:W1:Y:S01]  /*4f50*/  LDSM.16.MT88.4 R80, [R197+0x11800] ;  /* 0x01180000c550783b */ /* 0x000e620000004200 */
[----:B------:R-:W-:Y:S06]  /*4f60*/  BAR.SYNC.DEFER_BLOCKING 0x0 ;  /* 0x0000000000007b1d */ /* 0x000fec0000010000 */
        /* <DEDUP_REMOVED lines=12> */
[----:B------:R-:W-:Y:S04]  /*5030*/  HMMA.16816.F32.BF16 R64, R4, R78, R64 ;  /* 0x0000004e0440723c */ /* 0x000fe80000041840 */
[----:B------:R-:W-:Y:S04]  /*5040*/  IMAD.U32 R5, R225, -0x40, RZ ;  /* 0xffffffc0e1057824 */ /* 0x000fe800078e00ff */
[-C--:B-----5:R-:W-:Y:S05]  /*5050*/  HMMA.16816.F32.BF16 R20, R84, R88.reuse, R20 ;  /* 0x000000585414723c */ /* 0x0a0fea0000041814 */
[C---:B------:R-:W-:Y:S03]  /*5060*/  LEA R244, P0, R5.reuse, R244, 0x2 ;  /* 0x000000f405f47211 */ /* 0x040fe600078010ff */
[C---:B------:R-:W-:Y:S04]  /*5070*/  HMMA.16816.F32.BF16 R24, R92.reuse, R88, R24 ;  /* 0x000000585c18723c */ /* 0x040fe80000041818 */
[----:B------:R-:W-:Y:S04]  /*5080*/  LEA.HI.X.SX32 R245, R5, R245, 0x2, P0 ;  /* 0x000000f505f57211 */ /* 0x000fe800000f16ff */
[-C--:B------:R-:W-:Y:S08]  /*5090*/  HMMA.16816.F32.BF16 R28, R92, R90.reuse, R28 ;  /* 0x0000005a5c1c723c */ /* 0x080ff0000004181c */
[C---:B------:R-:W-:Y:S08]  /*50a0*/  HMMA.16816.F32.BF16 R32, R84.reuse, R90, R32 ;  /* 0x0000005a5420723c */ /* 0x040ff00000041820 */
[-C--:B------:R-:W-:Y:S08]  /*50b0*/  HMMA.16816.F32.BF16 R36, R84, R96.reuse, R36 ;  /* 0x000000605424723c */ /* 0x080ff00000041824 */
[C---:B------:R-:W-:Y:S08]  /*50c0*/  HMMA.16816.F32.BF16 R40, R92.reuse, R96, R40 ;  /* 0x000000605c28723c */ /* 0x040ff00000041828 */
[-C--:B------:R-:W-:Y:S08]  /*50d0*/  HMMA.16816.F32.BF16 R44, R92, R98.reuse, R44 ;  /* 0x000000625c2c723c */ /* 0x080ff0000004182c */
[C---:B------:R-:W-:Y:S08]  /*50e0*/  HMMA.16816.F32.BF16 R48, R84.reuse, R98, R48 ;  /* 0x000000625430723c */ /* 0x040ff00000041830 */
[-C--:B-1----:R-:W-:Y:S08]  /*50f0*/  HMMA.16816.F32.BF16 R52, R84, R80.reuse, R52 ;  /* 0x000000505434723c */ /* 0x082ff00000041834 */
[C---:B------:R-:W-:Y:S08]  /*5100*/  HMMA.16816.F32.BF16 R56, R92.reuse, R80, R56 ;  /* 0x000000505c38723c */ /* 0x040ff00000041838 */
[-C--:B------:R-:W-:Y:S08]  /*5110*/  HMMA.16816.F32.BF16 R60, R92, R82.reuse, R60 ;  /* 0x000000525c3c723c */ /* 0x080ff0000004183c */
[----:B------:R-:W-:Y:S01]  /*5120*/  HMMA.16816.F32.BF16 R64, R84, R82, R64 ;  /* 0x000000525440723c */ /* 0x000fe20000041840 */
[----:B------:R-:W-:Y:S08]  /*5130*/  @!UPT UIADD3 URZ, UPT, UPT, URZ, URZ, URZ ;  /* 0x000000fffffff290 */ /* 0x000ff0000fffe0ff */
[----:B------:R-:W-:Y:S11]  /*5140*/  @!P4 BRA `(.L_x_402) ;  /* 0x0000000000a4c947 */ /* 0x000ff60003800000 */
[----:B------:R-:W-:Y:S02]  /*5150*/  IADD3 R4, P0, PT, RZ, -UR19, RZ ;  /* 0x80000013ff047c10 */ /* 0x000fe4000ff1e0ff */
[----:B------:R-:W-:Y:S02]  /*5160*/  ISETP.GE.AND P3, PT, R206, UR6, PT ;  /* 0x00000006ce007c0c */ /* 0x000fe4000bf66270 */
[----:B------:R-:W-:Y:S01]  /*5170*/  ISETP.GE.AND P2, PT, R211, UR6, PT ;  /* 0x00000006d3007c0c */ /* 0x000fe2000bf46270 */
[----:B------:R-:W-:Y:S01]  /*5180*/  IMAD.X R5, RZ, RZ, ~UR4, P0 ;  /* 0x80000004ff057e24 */ /* 0x000fe200080e06ff */
[----:B------:R-:W-:Y:S04]  /*5190*/  ISETP.GE.AND P1, PT, R210, UR6, PT ;  /* 0x00000006d2007c0c */ /* 0x000fe8000bf26270 */
[----:B------:R-:W-:Y:S04]  /*51a0*/  SHF.R.S64 R7, R4, 0x1f, R5 ;  /* 0x0000001f04077819 */ /* 0x000fe80000001005 */
[----:B------:R-:W-:Y:S04]  /*51b0*/  IADD3 R246, P0, PT, R246, R7, RZ ;  /* 0x00000007f6f67210 */ /* 0x000fe80007f1e0ff */
[----:B------:R-:W-:Y:S02]  /*51c0*/  LEA.HI.X.SX32 R247, R5, R247, 0x1, P0 ;  /* 0x000000f705f77211 */ /* 0x000fe400000f0eff */
[C---:B------:R-:W-:Y:S03]  /*51d0*/  LEA R4, P0, R222.reuse, R246, 0x1 ;  /* 0x000000f6de047211 */ /* 0x040fe600078008ff */
[----:B------:R-:W-:Y:S01]  /*51e0*/  @!PT LDS RZ, [RZ] ;  /* 0x00000000fffff984 */ /* 0x000fe20000000800 */
[----:B------:R-:W-:Y:S01]  /*51f0*/  @!PT LDS RZ, [RZ] ;  /* 0x00000000fffff984 */ /* 0x000fe20000000800 */
[----:B------:R-:W-:Y:S01]  /*5200*/  @!PT LDS RZ, [RZ] ;  /* 0x00000000fffff984 */ /* 0x000fe20000000800 */
[----:B------:R1:W-:Y:S01]  /*5210*/  @!P3 LDGSTS.E.BYPASS.LTC128B.128 [R214+0xc000], desc[UR14][R246.64] ;  /* 0x0c000000f6d6bfae */ /* 0x0003e2000b981a0e */
[----:B------:R-:W-:Y:S03]  /*5220*/  LEA.HI.X R5, R222, R247, R221, 0x1, P0 ;  /* 0x000000f7de057211 */ /* 0x000fe600000f0cdd */
        /* <DEDUP_REMOVED lines=27> */
.L_x_402:
[----:B------:R-:W-:Y:S01]  /*53e0*/  LDSM.16.M88.4 R148, [R190+0x1e000] ;  /* 0x01e00000be94783b */ /* 0x000fe20000000200 */
[C---:B------:R-:W-:Y:S02]  /*53f0*/  ISETP.NE.AND P4, PT, R237.reuse, RZ, PT ;  /* 0x000000ffed00720c */ /* 0x040fe40003f85270 */
[----:B------:R-:W-:Y:S01]  /*5400*/  ISETP.GT.AND P3, PT, R237, RZ, PT ;  /* 0x000000ffed00720c */ /* 0x000fe20003f64270 */
[----:B------:R-:W1:Y:S04]  /*5410*/  LDSM.16.MT88.4 R16, [R197+0x12000] ;  /* 0x01200000c510783b */ /* 0x000e680000004200 */
[----:B------:R-:W2:Y:S04]  /*5420*/  LDSM.16.M88.4 R92, [R190+0x1f000] ;  /* 0x01f00000be5c783b */ /* 0x000ea80000000200 */
[----:B------:R-:W3:Y:S02]  /*5430*/  LDSM.16.MT88.4 R80, [R197+0x14000] ;  /* 0x01400000c550783b */ /* 0x000ee40000004200 */
[----:B------:R-:W-:Y:S02]  /*5440*/  @P4 IADD3 R224, P1, PT, R224, -0x100, RZ ;  /* 0xffffff00e0e04810 */ /* 0x000fe40007f3e0ff */
[----:B------:R-:W4:Y:S02]  /*5450*/  LDSM.16.MT88.4 R96, [R197+0x16000] ;  /* 0x01600000c560783b */ /* 0x000f240000004200 */
[----:B------:R-:W-:Y:S02]  /*5460*/  @P4 IADD3.X R223, PT, PT, R223, -0x1, RZ, P1, !PT ;  /* 0xffffffffdfdf4810 */ /* 0x000fe40000ffe4ff */
[----:B------:R-:W-:Y:S04]  /*5470*/  LDSM.16.M88.4 R152, [R184+0x1e000] ;  /* 0x01e00000b898783b */ /* 0x000fe80000000200 */
[----:B------:R-:W4:Y:S04]  /*5480*/  LDSM.16.MT88.4 R156, [R197+0x12800] ;  /* 0x01280000c59c783b */ /* 0x000f280000004200 */
[----:B------:R-:W4:Y:S04]  /*5490*/  LDSM.16.M88.4 R160, [R184+0x1f000] ;  /* 0x01f00000b8a0783b */ /* 0x000f280000000200 */
[----:B------:R-:W4:Y:S04]  /*54a0*/  LDSM.16.MT88.4 R164, [R197+0x14800] ;  /* 0x01480000c5a4783b */ /* 0x000f280000004200 */
[----:B------:R-:W4:Y:S04]  /*54b0*/  LDSM.16.MT88.4 R168, [R197+0x16800] ;  /* 0x01680000c5a8783b */ /* 0x000f280000004200 */
[----:B------:R-:W-:Y:S01]  /*54c0*/  LDSM.16.MT88.4 R172, [R197+0x13000] ;  /* 0x01300000c5ac783b */ /* 0x000fe20000004200 */
[-C--:B-1----:R-:W-:Y:S03]  /*54d0*/  HMMA.16816.F32.BF16 R4, R148, R16.reuse, RZ ;  /* 0x000000109404723c */ /* 0x082fe600000418ff */
[----:B------:R-:W-:Y:S04]  /*54e0*/  LDSM.16.M88.4 R176, [R3+0x1f000] ;  /* 0x01f0000003b0783b */ /* 0x000fe80000000200 */
[----:B------:R-:W-:Y:S01]  /*54f0*/  LDSM.16.MT88.4 R180, [R197+0x15000] ;  /* 0x01500000c5b4783b */ /* 0x000fe20000004200 */
[C---:B--2---:R-:W-:Y:S08]  /*5500*/  HMMA.16816.F32.BF16 R8, R92.reuse, R16, RZ ;  /* 0x000000105c08723c */ /* 0x044ff000000418ff */
[-C--:B------:R-:W-:Y:S08]  /*5510*/  HMMA.16816.F32.BF16 R12, R92, R18.reuse, RZ ;  /* 0x000000125c0c723c */ /* 0x080ff000000418ff */
[C---:B------:R-:W-:Y:S08]  /*5520*/  HMMA.16816.F32.BF16 R16, R148.reuse, R18, RZ ;  /* 0x000000129410723c */ /* 0x040ff000000418ff */
[-C--:B---3--:R-:W-:Y:S08]  /*5530*/  HMMA.16816.F32.BF16 R68, R148, R80.reuse, RZ ;  /* 0x000000509444723c */ /* 0x088ff000000418ff */
[C---:B------:R-:W-:Y:S08]  /*5540*/  HMMA.16816.F32.BF16 R72, R92.reuse, R80, RZ ;  /* 0x000000505c48723c */ /* 0x040ff000000418ff */
[-C--:B------:R-:W-:Y:S08]  /*5550*/  HMMA.16816.F32.BF16 R76, R92, R82.reuse, RZ ;  /* 0x000000525c4c723c */ /* 0x080ff000000418ff */
[C---:B------:R-:W-:Y:S08]  /*5560*/  HMMA.16816.F32.BF16 R80, R148.reuse, R82, RZ ;  /* 0x000000529450723c */ /* 0x040ff000000418ff */
[-C--:B----4-:R-:W-:Y:S08]  /*5570*/  HMMA.16816.F32.BF16 R84, R148, R96.reuse, RZ ;  /* 0x000000609454723c */ /* 0x090ff000000418ff */
[C---:B------:R-:W-:Y:S08]  /*5580*/  HMMA.16816.F32.BF16 R88, R92.reuse, R96, RZ ;  /* 0x000000605c58723c */ /* 0x040ff000000418ff */
[-C--:B------:R-:W-:Y:S08]  /*5590*/  HMMA.16816.F32.BF16 R92, R92, R98.reuse, RZ ;  /* 0x000000625c5c723c */ /* 0x080ff000000418ff */
[----:B------:R-:W-:Y:S01]  /*55a0*/  HMMA.16816.F32.BF16 R96, R148, R98, RZ ;  /* 0x000000629460723c */ /* 0x000fe200000418ff */
[----:B------:R-:W1:Y:S07]  /*55b0*/  LDSM.16.M88.4 R148, [R3+0x1e000] ;  /* 0x01e000000394783b */ /* 0x000e6e0000000200 */
[-C--:B------:R-:W-:Y:S08]  /*55c0*/  HMMA.16816.F32.BF16 R4, R152, R156.reuse, R4 ;  /* 0x0000009c9804723c */ /* 0x080ff00000041804 */
[C---:B------:R-:W-:Y:S08]  /*55d0*/  HMMA.16816.F32.BF16 R8, R160.reuse, R156, R8 ;  /* 0x0000009ca008723c */ /* 0x040ff00000041808 */
[-C--:B------:R-:W-:Y:S08]  /*55e0*/  HMMA.16816.F32.BF16 R12, R160, R158.reuse, R12 ;  /* 0x0000009ea00c723c */ /* 0x080ff0000004180c */
[C---:B------:R-:W-:Y:S01]  /*55f0*/  HMMA.16816.F32.BF16 R16, R152.reuse, R158, R16 ;  /* 0x0000009e9810723c */ /* 0x040fe20000041810 */
[----:B------:R-:W2:Y:S07]  /*5600*/  LDSM.16.MT88.4 R156, [R197+0x17000] ;  /* 0x01700000c59c783b */ /* 0x000eae0000004200 */
[-C--:B------:R-:W-:Y:S08]  /*5610*/  HMMA.16816.F32.BF16 R68, R152, R164.reuse, R68 ;  /* 0x000000a49844723c */ /* 0x080ff00000041844 */
[C---:B------:R-:W-:Y:S08]  /*5620*/  HMMA.16816.F32.BF16 R72, R160.reuse, R164, R72 ;  /* 0x000000a4a048723c */ /* 0x040ff00000041848 */
[-C--:B------:R-:W-:Y:S08]  /*5630*/  HMMA.16816.F32.BF16 R76, R160, R166.reuse, R76 ;  /* 0x000000a6a04c723c */ /* 0x080ff0000004184c */
[C---:B------:R-:W-:Y:S01]  /*5640*/  HMMA.16816.F32.BF16 R80, R152.reuse, R166, R80 ;  /* 0x000000a69850723c */ /* 0x040fe20000041850 */
[----:B------:R-:W-:Y:S07]  /*5650*/  LDSM.16.M88.4 R164, [R2+0x1f000] ;  /* 0x01f0000002a4783b */ /* 0x000fee0000000200 */
[-C--:B------:R-:W-:Y:S08]  /*5660*/  HMMA.16816.F32.BF16 R84, R152, R168.reuse, R84 ;  /* 0x000000a89854723c */ /* 0x080ff00000041854 */
[C---:B------:R-:W-:Y:S08]  /*5670*/  HMMA.16816.F32.BF16 R88, R160.reuse, R168, R88 ;  /* 0x000000a8a058723c */ /* 0x040ff00000041858 */
[-C--:B------:R-:W-:Y:S01]  /*5680*/  HMMA.16816.F32.BF16 R92, R160, R170.reuse, R92 ;  /* 0x000000aaa05c723c */ /* 0x080fe2000004185c */
[----:B------:R-:W-:Y:S07]  /*5690*/  LDSM.16.MT88.4 R160, [R197+0x13800] ;  /* 0x01380000c5a0783b */ /* 0x000fee0000004200 */
[----:B------:R-:W-:Y:S01]  /*56a0*/  HMMA.16816.F32.BF16 R96, R152, R170, R96 ;  /* 0x000000aa9860723c */ /* 0x000fe20000041860 */
[----:B------:R-:W-:Y:S03]  /*56b0*/  LDSM.16.MT88.4 R168, [R197+0x15800] ;  /* 0x01580000c5a8783b */ /* 0x000fe60000004200 */
[----:B------:R-:W-:Y:S04]  /*56c0*/  IMAD.SHL.U32 R153, R225, 0x8, RZ ;  /* 0x00000008e1997824 */ /* 0x000fe800078e00ff */
[-C--:B-1----:R-:W-:Y:S08]  /*56d0*/  HMMA.16816.F32.BF16 R4, R148, R172.reuse, R4 ;  /* 0x000000ac9404723c */ /* 0x082ff00000041804 */
[C---:B------:R-:W-:Y:S04]  /*56e0*/  HMMA.16816.F32.BF16 R8, R176.reuse, R172, R8 ;  /* 0x000000acb008723c */ /* 0x040fe80000041808 */
[C---:B------:R-:W-:Y:S04]  /*56f0*/  LEA R172, P0, R153.reuse, R244, 0x2 ;  /* 0x000000f499ac7211 */ /* 0x040fe800078010ff */
[-C--:B------:R-:W-:Y:S03]  /*5700*/  HMMA.16816.F32.BF16 R12, R176, R174.reuse, R12 ;  /* 0x000000aeb00c723c */ /* 0x080fe6000004180c */
[----:B------:R-:W-:Y:S02]  /*5710*/  LEA.HI.X.SX32 R173, R153, R245, 0x2, P0 ;  /* 0x000000f599ad7211 */ /* 0x000fe400000f16ff */
[----:B------:R-:W1:Y:S03]  /*5720*/  LDSM.16.M88.4 R152, [R2+0x1e000] ;  /* 0x01e000000298783b */ /* 0x000e660000000200 */
[C---:B------:R-:W-:Y:S04]  /*5730*/  HMMA.16816.F32.BF16 R16, R148.reuse, R174, R16 ;  /* 0x000000ae9410723c */ /* 0x040fe80000041810 */
[C---:B------:R-:W-:Y:S04]  /*5740*/  LEA R174, P0, R225.reuse, R172, 0x5 ;  /* 0x000000ace1ae7211 */ /* 0x040fe800078028ff */
[-C--:B------:R-:W-:Y:S03]  /*5750*/  HMMA.16816.F32.BF16 R68, R148, R180.reuse, R68 ;  /* 0x000000b49444723c */ /* 0x080fe60000041844 */
[C---:B------:R-:W-:Y:S05]  /*5760*/  LEA.HI.X.SX32 R175, R225.reuse, R173, 0x5, P0 ;  /* 0x000000ade1af7211 */ /* 0x040fea00000f2eff */
[C---:B------:R-:W-:Y:S04]  /*5770*/  HMMA.16816.F32.BF16 R72, R176.reuse, R180, R72 ;  /* 0x000000b4b048723c */ /* 0x040fe80000041848 */
[C---:B------:R-:W-:Y:S04]  /*5780*/  LEA R180, P0, R225.reuse, R174, 0x5 ;  /* 0x000000aee1b47211 */ /* 0x040fe800078028ff */
[-C--:B------:R-:W-:Y:S03]  /*5790*/  HMMA.16816.F32.BF16 R76, R176, R182.reuse, R76 ;  /* 0x000000b6b04c723c */ /* 0x080fe6000004184c */
[C---:B------:R-:W-:Y:S05]  /*57a0*/  LEA.HI.X.SX32 R181, R225.reuse, R175, 0x5, P0 ;  /* 0x000000afe1b57211 */ /* 0x040fea00000f2eff */
[C---:B------:R-:W-:Y:S08]  /*57b0*/  HMMA.16816.F32.BF16 R80, R148.reuse, R182, R80 ;  /* 0x000000b69450723c */ /* 0x040ff00000041850 */
[-C--:B--2---:R-:W-:Y:S08]  /*57c0*/  HMMA.16816.F32.BF16 R84, R148, R156.reuse, R84 ;  /* 0x0000009c9454723c */ /* 0x084ff00000041854 */
[C---:B------:R-:W-:Y:S04]  /*57d0*/  HMMA.16816.F32.BF16 R88, R176.reuse, R156, R88 ;  /* 0x0000009cb058723c */ /* 0x040fe80000041858 */
[C---:B------:R-:W-:Y:S04]  /*57e0*/  LEA R156, P0, R225.reuse, R180, 0x5 ;  /* 0x000000b4e19c7211 */ /* 0x040fe800078028ff */
[-C--:B------:R-:W-:Y:S03]  /*57f0*/  HMMA.16816.F32.BF16 R92, R176, R158.reuse, R92 ;  /* 0x0000009eb05c723c */ /* 0x080fe6000004185c */
[C---:B------:R-:W-:Y:S02]  /*5800*/  LEA.HI.X.SX32 R157, R225.reuse, R181, 0x5, P0 ;  /* 0x000000b5e19d7211 */ /* 0x040fe400000f2eff */
[C---:B------:R-:W-:Y:S03]  /*5810*/  LEA R176, P0, R225.reuse, R156, 0x5 ;  /* 0x0000009ce1b07211 */ /* 0x040fe600078028ff */
[----:B------:R-:W-:Y:S01]  /*5820*/  HMMA.16816.F32.BF16 R96, R148, R158, R96 ;  /* 0x0000009e9460723c */ /* 0x000fe20000041860 */
[----:B------:R-:W2:Y:S03]  /*5830*/  LDSM.16.MT88.4 R148, [R197+0x17800] ;  /* 0x01780000c594783b */ /* 0x000ea60000004200 */
[C---:B------:R-:W-:Y:S02]  /*5840*/  LEA.HI.X.SX32 R177, R225.reuse, R157, 0x5, P0 ;  /* 0x0000009de1b17211 */ /* 0x040fe400000f2eff */
[C---:B------:R-:W-:Y:S02]  /*5850*/  LEA R158, P0, R225.reuse, R176, 0x5 ;  /* 0x000000b0e19e7211 */ /* 0x040fe400078028ff */
[-C--:B-1----:R-:W-:Y:S05]  /*5860*/  HMMA.16816.F32.BF16 R4, R152, R160.reuse, R4 ;  /* 0x000000a09804723c */ /* 0x082fea0000041804 */
[C---:B------:R-:W-:Y:S02]  /*5870*/  LEA.HI.X.SX32 R159, R225.reuse, R177, 0x5, P0 ;  /* 0x000000b1e19f7211 */ /* 0x040fe400000f2eff */
[C---:B------:R-:W-:Y:S01]  /*5880*/  LEA R178, P0, R225.reuse, R158, 0x5 ;  /* 0x0000009ee1b27211 */ /* 0x040fe200078028ff */
[C---:B------:R-:W-:Y:S04]  /*5890*/  HMMA.16816.F32.BF16 R8, R164.reuse, R160, R8 ;  /* 0x000000a0a408723c */ /* 0x040fe80000041808 */
[C---:B------:R-:W-:Y:S04]  /*58a0*/  LEA.HI.X.SX32 R179, R225.reuse, R159, 0x5, P0 ;  /* 0x0000009fe1b37211 */ /* 0x040fe800000f2eff */
[-C--:B------:R-:W-:Y:S03]  /*58b0*/  HMMA.16816.F32.BF16 R12, R164, R162.reuse, R12 ;  /* 0x000000a2a40c723c */ /* 0x080fe6000004180c */
[C---:B------:R-:W-:Y:S05]  /*58c0*/  IMAD.WIDE R160, R225.reuse, -0xc0, R178 ;  /* 0xffffff40e1a07825 */ /* 0x040fea00078e02b2 */
[C---:B------:R-:W-:Y:S04]  /*58d0*/  HMMA.16816.F32.BF16 R16, R152.reuse, R162, R16 ;  /* 0x000000a29810723c */ /* 0x040fe80000041810 */
[C---:B------:R-:W-:Y:S04]  /*58e0*/  LEA R162, P0, R225.reuse, R160, 0x5 ;  /* 0x000000a0e1a27211 */ /* 0x040fe800078028ff */
[-C--:B------:R-:W-:Y:S03]  /*58f0*/  HMMA.16816.F32.BF16 R68, R152, R168.reuse, R68 ;  /* 0x000000a89844723c */ /* 0x080fe60000041844 */
[C---:B------:R-:W-:Y:S02]  /*5900*/  LEA.HI.X.SX32 R163, R225.reuse, R161, 0x5, P0 ;  /* 0x000000a1e1a37211 */ /* 0x040fe400000f2eff */
[C---:B------:R-:W-:Y:S03]  /*5910*/  LEA R182, P0, R225.reuse, R162, 0x5 ;  /* 0x000000a2e1b67211 */ /* 0x040fe600078028ff */
[C---:B------:R-:W-:Y:S04]  /*5920*/  HMMA.16816.F32.BF16 R72, R164.reuse, R168, R72 ;  /* 0x000000a8a448723c */ /* 0x040fe80000041848 */
[C---:B------:R-:W-:Y:S02]  /*5930*/  LEA.HI.X.SX32 R183, R225.reuse, R163, 0x5, P0 ;  /* 0x000000a3e1b77211 */ /* 0x040fe400000f2eff */
[C---:B------:R-:W-:Y:S02]  /*5940*/  LEA R168, P0, R225.reuse, R182, 0x5 ;  /* 0x000000b6e1a87211 */ /* 0x040fe400078028ff */
[-C--:B------:R-:W-:Y:S03]  /*5950*/  HMMA.16816.F32.BF16 R76, R164, R170.reuse, R76 ;  /* 0x000000aaa44c723c */ /* 0x080fe6000004184c */
[C---:B------:R-:W-:Y:S05]  /*5960*/  LEA.HI.X.SX32 R169, R225.reuse, R183, 0x5, P0 ;  /* 0x000000b7e1a97211 */ /* 0x040fea00000f2eff */
[C---:B------:R-:W-:Y:S04]  /*5970*/  HMMA.16816.F32.BF16 R80, R152.reuse, R170, R80 ;  /* 0x000000aa9850723c */ /* 0x040fe80000041850 */
[C---:B------:R-:W-:Y:S04]  /*5980*/  LEA R170, P0, R225.reuse, R168, 0x5 ;  /* 0x000000a8e1aa7211 */ /* 0x040fe800078028ff */
[-C--:B--2---:R-:W-:Y:S03]  /*5990*/  HMMA.16816.F32.BF16 R84, R152, R148.reuse, R84 ;  /* 0x000000949854723c */ /* 0x084fe60000041854 */
[C---:B------:R-:W-:Y:S05]  /*59a0*/  LEA.HI.X.SX32 R171, R225.reuse, R169, 0x5, P0 ;  /* 0x000000a9e1ab7211 */ /* 0x040fea00000f2eff */
[C---:B------:R-:W-:Y:S04]  /*59b0*/  HMMA.16816.F32.BF16 R88, R164.reuse, R148, R88 ;  /* 0x00000094a458723c */ /* 0x040fe80000041858 */
[C---:B------:R-:W-:Y:S04]  /*59c0*/  LEA R148, P0, R225.reuse, R170, 0x5 ;  /* 0x000000aae1947211 */ /* 0x040fe800078028ff */
[-C--:B------:R-:W-:Y:S03]  /*59d0*/  HMMA.16816.F32.BF16 R92, R164, R150.reuse, R92 ;  /* 0x00000096a45c723c */ /* 0x080fe6000004185c */
[C---:B------:R-:W-:Y:S02]  /*59e0*/  LEA.HI.X.SX32 R149, R225.reuse, R171, 0x5, P0 ;  /* 0x000000abe1957211 */ /* 0x040fe400000f2eff */
[----:B------:R-:W-:Y:S03]  /*59f0*/  LEA R164, P0, R225, R148, 0x5 ;  /* 0x00000094e1a47211 */ /* 0x000fe600078028ff */
[----:B------:R-:W-:Y:S04]  /*5a00*/  HMMA.16816.F32.BF16 R96, R152, R150, R96 ;  /* 0x000000969860723c */ /* 0x000fe80000041860 */
[----:B------:R-:W-:Y:S01]  /*5a10*/  @P4 IMAD.WIDE.U32 R152, R203, 0x4, R250 ;  /* 0x00000004cb984825 */ /* 0x000fe200078e00fa */
[C---:B------:R-:W-:Y:S04]  /*5a20*/  LEA.HI.X.SX32 R165, R225.reuse, R149, 0x5, P0 ;  /* 0x00000095e1a57211 */ /* 0x040fe800000f2eff */
[----:B------:R-:W5:Y:S01]  /*5a30*/  @P4 LDG.E R235, desc[UR14][R152.64+-0x100] ;  /* 0xffff000e98eb4981 */ /* 0x000f62000c1e1900 */
[C---:B------:R-:W-:Y:S03]  /*5a40*/  IMAD.WIDE R150, R225.reuse, -0xc0, R164 ;  /* 0xffffff40e1967825 */ /* 0x040fe600078e02a4 */
[----:B------:R1:W5:Y:S01]  /*5a50*/  @P4 LDG.E R234, desc[UR14][R152.64+-0xe0] ;  /* 0xffff200e98ea4981 */ /* 0x000362000c1e1900 */
[C---:B------:R-:W-:Y:S03]  /*5a60*/  LEA R166, P0, R225.reuse, R150, 0x5 ;  /* 0x00000096e1a67211 */ /* 0x040fe600078028ff */
[----:B------:R2:W-:Y:S01]  /*5a70*/  REDG.E.ADD.F32.FTZ.RN.STRONG.GPU desc[UR14][R244.64], R4 ;  /* 0x00000004f40079a6 */ /* 0x0005e2000c12f30e */
[C---:B------:R-:W-:Y:S03]  /*5a80*/  LEA.HI.X.SX32 R167, R225.reuse, R151, 0x5, P0 ;  /* 0x00000097e1a77211 */ /* 0x040fe600000f2eff */
[----:B------:R3:W-:Y:S01]  /*5a90*/  REDG.E.ADD.F32.FTZ.RN.STRONG.GPU desc[UR14][R172.64], R5 ;  /* 0x00000005ac0079a6 */ /* 0x0007e2000c12f30e */
[C---:B------:R-:W-:Y:S03]  /*5aa0*/  LEA R154, P0, R225.reuse, R166, 0x5 ;  /* 0x000000a6e19a7211 */ /* 0x040fe600078028ff */
[----:B------:R4:W-:Y:S01]  /*5ab0*/  REDG.E.ADD.F32.FTZ.RN.STRONG.GPU desc[UR14][R174.64], R6 ;  /* 0x00000006ae0079a6 */ /* 0x0009e2000c12f30e */
[C---:B------:R-:W-:Y:S03]  /*5ac0*/  LEA.HI.X.SX32 R155, R225.reuse, R167, 0x5, P0 ;  /* 0x000000a7e19b7211 */ /* 0x040fe600000f2eff */
[----:B------:R4:W-:Y:S04]  /*5ad0*/  REDG.E.ADD.F32.FTZ.RN.STRONG.GPU desc[UR14][R180.64], R7 ;  /* 0x00000007b40079a6 */ /* 0x0009e8000c12f30e */
[----:B------:R4:W-:Y:S04]  /*5ae0*/  REDG.E.ADD.F32.FTZ.RN.STRONG.GPU desc[UR14][R156.64], R8 ;  /* 0x000000089c0079a6 */ /* 0x0009e8000c12f30e */
[----:B------:R4:W-:Y:S01]  /*5af0*/  REDG.E.ADD.F32.FTZ.RN.STRONG.GPU desc[UR14][R176.64], R9 ;  /* 0x00000009b00079a6 */ /* 0x0009e2000c12f30e */
[C---:B-1----:R-:W-:Y:S03]  /*5b00*/  LEA R152, P0, R225.reuse, R154, 0x5 ;  /* 0x0000009ae1987211 */ /* 0x042fe600078028ff */
[----:B------:R1:W-:Y:S01]  /*5b10*/  REDG.E.ADD.F32.FTZ.RN.STRONG.GPU desc[UR14][R158.64], R10 ;  /* 0x0000000a9e0079a6 */ /* 0x0003e2000c12f30e */
[C---:B------:R-:W-:Y:S02]  /*5b20*/  LEA.HI.X.SX32 R153, R225.reuse, R155, 0x5, P0 ;  /* 0x0000009be1997211 */ /* 0x040fe400000f2eff */
[C---:B--2---:R-:W-:Y:S01]  /*5b30*/  LEA R4, P0, R225.reuse, R152, 0x5 ;  /* 0x00000098e1047211 */ /* 0x044fe200078028ff */
[----:B------:R2:W-:Y:S03]  /*5b40*/  REDG.E.ADD.F32.FTZ.RN.STRONG.GPU desc[UR14][R178.64], R11 ;  /* 0x0000000bb20079a6 */ /* 0x0005e6000c12f30e */
[C---:B---3--:R-:W-:Y:S01]  /*5b50*/  LEA.HI.X.SX32 R5, R225.reuse, R153, 0x5, P0 ;  /* 0x00000099e1057211 */ /* 0x048fe200000f2eff */
[----:B------:R3:W-:Y:S01]  /*5b60*/  REDG.E.ADD.F32.FTZ.RN.STRONG.GPU desc[UR14][R244.64+0x80], R16 ;  /* 0x00008010f40079a6 */ /* 0x0007e2000c12f30e */
[C---:B------:R-:W-:Y:S03]  /*5b70*/  LEA R172, P0, R225.reuse, R4, 0x5 ;  /* 0x00000004e1ac7211 */ /* 0x040fe600078028ff */
[----:B------:R3:W-:Y:S01]  /*5b80*/  REDG.E.ADD.F32.FTZ.RN.STRONG.GPU desc[UR14][R160.64+0x80], R17 ;  /* 0x00008011a00079a6 */ /* 0x0007e2000c12f30e */
[C---:B------:R-:W-:Y:S02]  /*5b90*/  LEA.HI.X.SX32 R173, R225.reuse, R5, 0x5, P0 ;  /* 0x00000005e1ad7211 */ /* 0x040fe400000f2eff */
[C---:B----4-:R-:W-:Y:S01]  /*5ba0*/  LEA R174, P0, R225.reuse, R172, 0x5 ;  /* 0x000000ace1ae7211 */ /* 0x050fe200078028ff */
[----:B------:R4:W-:Y:S03]  /*5bb0*/  REDG.E.ADD.F32.FTZ.RN.STRONG.GPU desc[UR14][R162.64+0x80], R18 ;  /* 0x00008012a20079a6 */ /* 0x0009e6000c12f30e */
[C---:B------:R-:W-:Y:S01]  /*5bc0*/  LEA.HI.X.SX32 R175, R225.reuse, R173, 0x5, P0 ;  /* 0x000000ade1af7211 */ /* 0x040fe200000f2eff */
[----:B------:R4:W-:Y:S04]  /*5bd0*/  REDG.E.ADD.F32.FTZ.RN.STRONG.GPU desc[UR14][R182.64+0x80], R19 ;  /* 0x00008013b60079a6 */ /* 0x0009e8000c12f30e */
[----:B------:R4:W-:Y:S01]  /*5be0*/  REDG.E.ADD.F32.FTZ.RN.STRONG.GPU desc[UR14][R168.64+0x80], R12 ;  /* 0x0000800ca80079a6 */ /* 0x0009e2000c12f30e */
[C---:B------:R-:W-:Y:S03]  /*5bf0*/  IMAD.WIDE R6, R225.reuse, -0xc0, R174 ;  /* 0xffffff40e1067825 */ /* 0x040fe600078e02ae */
[----:B------:R4:W-:Y:S01]  /*5c00*/  REDG.E.ADD.F32.FTZ.RN.STRONG.GPU desc[UR14][R170.64+0x80], R13 ;  /* 0x0000800daa0079a6 */ /* 0x0009e2000c12f30e */
[C---:B------:R-:W-:Y:S03]  /*5c10*/  LEA R180, P0, R225.reuse, R6, 0x5 ;  /* 0x00000006e1b47211 */ /* 0x040fe600078028ff */
[----:B------:R4:W-:Y:S01]  /*5c20*/  REDG.E.ADD.F32.FTZ.RN.STRONG.GPU desc[UR14][R148.64+0x80], R14 ;  /* 0x0000800e940079a6 */ /* 0x0009e2000c12f30e */
[C---:B------:R-:W-:Y:S03]  /*5c30*/  LEA.HI.X.SX32 R181, R225.reuse, R7, 0x5, P0 ;  /* 0x00000007e1b57211 */ /* 0x040fe600000f2eff */
[----:B------:R4:W-:Y:S01]  /*5c40*/  REDG.E.ADD.F32.FTZ.RN.STRONG.GPU desc[UR14][R164.64+0x80], R15 ;  /* 0x0000800fa40079a6 */ /* 0x0009e2000c12f30e */
[C---:B------:R-:W-:Y:S03]  /*5c50*/  LEA R156, P0, R225.reuse, R180, 0x5 ;  /* 0x000000b4e19c7211 */ /* 0x040fe600078028ff */
[----:B------:R-:W-:Y:S01]  /*5c60*/  REDG.E.ADD.F32.FTZ.RN.STRONG.GPU desc[UR14][R244.64+0x100], R68 ;  /* 0x00010044f40079a6 */ /* 0x000fe2000c12f30e */
[C---:B------:R-:W-:Y:S02]  /*5c70*/  LEA.HI.X.SX32 R157, R225.reuse, R181, 0x5, P0 ;  /* 0x000000b5e19d7211 */ /* 0x040fe400000f2eff */
[C---:B------:R-:W-:Y:S01]  /*5c80*/  LEA R8, P0, R225.reuse, R156, 0x5 ;  /* 0x0000009ce1087211 */ /* 0x040fe200078028ff */
[----:B------:R-:W-:Y:S03]  /*5c90*/  REDG.E.ADD.F32.FTZ.RN.STRONG.GPU desc[UR14][R150.64+0x100], R69 ;  /* 0x00010045960079a6 */ /* 0x000fe6000c12f30e */
[C---:B------:R-:W-:Y:S01]  /*5ca0*/  LEA.HI.X.SX32 R9, R225.reuse, R157, 0x5, P0 ;  /* 0x0000009de1097211 */ /* 0x040fe200000f2eff */
[----:B------:R-:W-:Y:S01]  /*5cb0*/  REDG.E.ADD.F32.FTZ.RN.STRONG.GPU desc[UR14][R166.64+0x100], R70 ;  /* 0x00010046a60079a6 */ /* 0x000fe2000c12f30e */
[C---:B------:R-:W-:Y:S03]  /*5cc0*/  LEA R176, P0, R225.reuse, R8, 0x5 ;  /* 0x00000008e1b07211 */ /* 0x040fe600078028ff */
[----:B------:R-:W-:Y:S01]  /*5cd0*/  REDG.E.ADD.F32.FTZ.RN.STRONG.GPU desc[UR14][R154.64+0x100], R71 ;  /* 0x000100479a0079a6 */ /* 0x000fe2000c12f30e */
[C---:B------:R-:W-:Y:S02]  /*5ce0*/  LEA.HI.X.SX32 R177, R225.reuse, R9, 0x5, P0 ;  /* 0x00000009e1b17211 */ /* 0x040fe400000f2eff */
[C---:B-1----:R-:W-:Y:S01]  /*5cf0*/  LEA R158, P0, R225.reuse, R176, 0x5 ;  /* 0x000000b0e19e7211 */ /* 0x042fe200078028ff */
[----:B------:R1:W-:Y:S03]  /*5d00*/  REDG.E.ADD.F32.FTZ.RN.STRONG.GPU desc[UR14][R152.64+0x100], R72 ;  /* 0x00010048980079a6 */ /* 0x0003e6000c12f30e */
[C---:B------:R-:W-:Y:S01]  /*5d10*/  LEA.HI.X.SX32 R159, R225.reuse, R177, 0x5, P0 ;  /* 0x000000b1e19f7211 */ /* 0x040fe200000f2eff */
[----:B------:R-:W-:Y:S01]  /*5d20*/  REDG.E.ADD.F32.FTZ.RN.STRONG.GPU desc[UR14][R4.64+0x100], R73 ;  /* 0x00010049040079a6 */ /* 0x000fe2000c12f30e */
[C---:B--2---:R-:W-:Y:S03]  /*5d30*/  LEA R178, P0, R225.reuse, R158, 0x5 ;  /* 0x0000009ee1b27211 */ /* 0x044fe600078028ff */
[----:B------:R-:W-:Y:S01]  /*5d40*/  REDG.E.ADD.F32.FTZ.RN.STRONG.GPU desc[UR14][R172.64+0x100], R74 ;  /* 0x0001004aac0079a6 */ /* 0x000fe2000c12f30e */
[C---:B------:R-:W-:Y:S03]  /*5d50*/  LEA.HI.X.SX32 R179, R225.reuse, R159, 0x5, P0 ;  /* 0x0000009fe1b37211 */ /* 0x040fe600000f2eff */
[----:B------:R-:W-:Y:S01]  /*5d60*/  REDG.E.ADD.F32.FTZ.RN.STRONG.GPU desc[UR14][R174.64+0x100], R75 ;  /* 0x0001004bae0079a6 */ /* 0x000fe2000c12f30e */
[C---:B------:R-:W-:Y:S03]  /*5d70*/  IMAD.WIDE R10, R225.reuse, -0xc0, R178 ;  /* 0xffffff40e10a7825 */ /* 0x040fe600078e02b2 */
[----:B------:R-:W-:Y:S01]  /*5d80*/  REDG.E.ADD.F32.FTZ.RN.STRONG.GPU desc[UR14][R244.64+0x180], R80 ;  /* 0x00018050f40079a6 */ /* 0x000fe2000c12f30e */
[C---:B---3--:R-:W-:Y:S03]  /*5d90*/  LEA R16, P0, R225.reuse, R10, 0x5 ;  /* 0x0000000ae1107211 */ /* 0x048fe600078028ff */
[----:B------:R-:W-:Y:S01]  /*5da0*/  REDG.E.ADD.F32.FTZ.RN.STRONG.GPU desc[UR14][R6.64+0x180], R81 ;  /* 0x00018051060079a6 */ /* 0x000fe2000c12f30e */
[C---:B------:R-:W-:Y:S03]  /*5db0*/  LEA.HI.X.SX32 R17, R225.reuse, R11, 0x5, P0 ;  /* 0x0000000be1117211 */ /* 0x040fe600000f2eff */
[----:B------:R-:W-:Y:S01]  /*5dc0*/  REDG.E.ADD.F32.FTZ.RN.STRONG.GPU desc[UR14][R180.64+0x180], R82 ;  /* 0x00018052b40079a6 */ /* 0x000fe2000c12f30e */
[C---:B------:R-:W-:Y:S03]  /*5dd0*/  LEA R160, P0, R225.reuse, R16, 0x5 ;  /* 0x00000010e1a07211 */ /* 0x040fe600078028ff */
[----:B------:R2:W-:Y:S01]  /*5de0*/  REDG.E.ADD.F32.FTZ.RN.STRONG.GPU desc[UR14][R156.64+0x180], R83 ;  /* 0x000180539c0079a6 */ /* 0x0005e2000c12f30e */
[C---:B------:R-:W-:Y:S02]  /*5df0*/  LEA.HI.X.SX32 R161, R225.reuse, R17, 0x5, P0 ;  /* 0x00000011e1a17211 */ /* 0x040fe400000f2eff */
[C---:B----4-:R-:W-:Y:S01]  /*5e00*/  LEA R162, P0, R225.reuse, R160, 0x5 ;  /* 0x000000a0e1a27211 */ /* 0x050fe200078028ff */
[----:B------:R-:W-:Y:S03]  /*5e10*/  REDG.E.ADD.F32.FTZ.RN.STRONG.GPU desc[UR14][R8.64+0x180], R76 ;  /* 0x0001804c080079a6 */ /* 0x000fe6000c12f30e */
[C---:B------:R-:W-:Y:S01]  /*5e20*/  LEA.HI.X.SX32 R163, R225.reuse, R161, 0x5, P0 ;  /* 0x000000a1e1a37211 */ /* 0x040fe200000f2eff */
[----:B------:R-:W-:Y:S01]  /*5e30*/  REDG.E.ADD.F32.FTZ.RN.STRONG.GPU desc[UR14][R176.64+0x180], R77 ;  /* 0x0001804db00079a6 */ /* 0x000fe2000c12f30e */
        /* <DEDUP_REMOVED lines=9> */
[C---:B------:R-:W-:Y:S03]  /*5ed0*/  LEA.HI.X.SX32 R169, R225.reuse, R183, 0x5, P0 ;  /* 0x000000b7e1a97211 */ /* 0x040fe600000f2eff */
[----:B------:R-:W-:Y:S01]  /*5ee0*/  REDG.E.ADD.F32.FTZ.RN.STRONG.GPU desc[UR14][R16.64+0x200], R86 ;  /* 0x00020056100079a6 */ /* 0x000fe2000c12f30e */
        /* <DEDUP_REMOVED lines=10> */
[----:B------:R-:W-:Y:S03]  /*5f90*/  REDG.E.ADD.F32.FTZ.RN.STRONG.GPU desc[UR14][R168.64+0x200], R91 ;  /* 0x0002005ba80079a6 */ /* 0x000fe6000c12f30e */
[C---:B------:R-:W-:Y:S01]  /*5fa0*/  LEA.HI.X.SX32 R165, R225.reuse, R149, 0x5, P0 ;  /* 0x00000095e1a57211 */ /* 0x040fe200000f2eff */
[----:B------:R-:W-:Y:S01]  /*5fb0*/  LDSM.16.MT88.4 R4, [R192+-0x2000] ;  /* 0xffe00000c004783b */ /* 0x000fe20000004200 */
[C---:B-1----:R-:W-:Y:S03]  /*5fc0*/  LEA R152, P0, R225.reuse, R164, 0x5 ;  /* 0x000000a4e1987211 */ /* 0x042fe600078028ff */
[----:B------:R-:W1:Y:S01]  /*5fd0*/  LDSM.16.MT88.4 R8, [R188] ;  /* 0x00000000bc08783b */ /* 0x000e620000004200 */
[C---:B------:R-:W-:Y:S02]  /*5fe0*/  LEA.HI.X.SX32 R153, R225.reuse, R165, 0x5, P0 ;  /* 0x000000a5e1997211 */ /* 0x040fe400000f2eff */
[C---:B------:R-:W-:Y:S01]  /*5ff0*/  LEA R154, P0, R225.reuse, R152, 0x5 ;  /* 0x00000098e19a7211 */ /* 0x040fe200078028ff */
[----:B------:R-:W-:Y:S03]  /*6000*/  REDG.E.ADD.F32.FTZ.RN.STRONG.GPU desc[UR14][R244.64+0x280], R96 ;  /* 0x00028060f40079a6 */ /* 0x000fe6000c12f30e */
[C---:B------:R-:W-:Y:S01]  /*6010*/  LEA.HI.X.SX32 R155, R225.reuse, R153, 0x5, P0 ;  /* 0x00000099e19b7211 */ /* 0x040fe200000f2eff */
[----:B------:R-:W-:Y:S01]  /*6020*/  REDG.E.ADD.F32.FTZ.RN.STRONG.GPU desc[UR14][R12.64+0x280], R97 ;  /* 0x000280610c0079a6 */ /* 0x000fe2000c12f30e */
[C---:B--2---:R-:W-:Y:S03]  /*6030*/  LEA R156, P0, R225.reuse, R154, 0x5 ;  /* 0x0000009ae19c7211 */ /* 0x044fe600078028ff */
[----:B------:R-:W2:Y:S01]  /*6040*/  LDSM.16.MT88.4 R12, [R191+-0x2000] ;  /* 0xffe00000bf0c783b */ /* 0x000ea20000004200 */
[----:B------:R-:W-:Y:S03]  /*6050*/  LEA.HI.X.SX32 R157, R225, R155, 0x5, P0 ;  /* 0x0000009be19d7211 */ /* 0x000fe600000f2eff */
[----:B------:R-:W3:Y:S04]  /*6060*/  LDSM.16.MT88.4 R16, [R188+0x2000] ;  /* 0x00200000bc10783b */ /* 0x000ee80000004200 */
[----:B------:R-:W4:Y:S04]  /*6070*/  LDSM.16.MT88.4 R68, [R188+0x4000] ;  /* 0x00400000bc44783b */ /* 0x000f280000004200 */
[----:B------:R-:W-:Y:S04]  /*6080*/  LDSM.16.MT88.4 R72, [R192+-0x1800] ;  /* 0xffe80000c048783b */ /* 0x000fe80000004200 */
[----:B------:R-:W4:Y:S04]  /*6090*/  LDSM.16.MT88.4 R76, [R188+0x800] ;  /* 0x00080000bc4c783b */ /* 0x000f280000004200 */
[----:B------:R-:W4:Y:S04]  /*60a0*/  LDSM.16.MT88.4 R80, [R191+-0x1800] ;  /* 0xffe80000bf50783b */ /* 0x000f280000004200 */
[----:B------:R-:W4:Y:S01]  /*60b0*/  LDSM.16.MT88.4 R84, [R188+0x2800] ;  /* 0x00280000bc54783b */ /* 0x000f220000004200 */
[-C--:B-1----:R-:W-:Y:S03]  /*60c0*/  HMMA.16816.F32.BF16 R100, R4, R8.reuse, R100 ;  /* 0x000000080464723c */ /* 0x082fe60000041864 */
[----:B------:R-:W-:Y:S04]  /*60d0*/  LDSM.16.MT88.4 R88, [R188+0x1800] ;  /* 0x00180000bc58783b */ /* 0x000fe80000004200 */
[----:B------:R-:W-:Y:S04]  /*60e0*/  REDG.E.ADD.F32.FTZ.RN.STRONG.GPU desc[UR14][R170.64+0x280], R98 ;  /* 0x00028062aa0079a6 */ /* 0x000fe8000c12f30e */
[----:B------:R-:W-:Y:S01]  /*60f0*/  REDG.E.ADD.F32.FTZ.RN.STRONG.GPU desc[UR14][R148.64+0x280], R99 ;  /* 0x00028063940079a6 */ /* 0x000fe2000c12f30e */
[C---:B--2---:R-:W-:Y:S03]  /*6100*/  HMMA.16816.F32.BF16 R104, R12.reuse, R8, R104 ;  /* 0x000000080c68723c */ /* 0x044fe60000041868 */
[----:B------:R-:W-:Y:S04]  /*6110*/  LDSM.16.MT88.4 R96, [R188+0x3800] ;  /* 0x00380000bc60783b */ /* 0x000fe80000004200 */
[----:B------:R-:W-:Y:S01]  /*6120*/  LDSM.16.MT88.4 R148, [R188+0x5800] ;  /* 0x00580000bc94783b */ /* 0x000fe20000004200 */
[-C--:B------:R-:W-:Y:S03]  /*6130*/  HMMA.16816.F32.BF16 R108, R12, R10.reuse, R108 ;  /* 0x0000000a0c6c723c */ /* 0x080fe6000004186c */
[----:B------:R-:W-:Y:S04]  /*6140*/  REDG.E.ADD.F32.FTZ.RN.STRONG.GPU desc[UR14][R164.64+0x280], R92 ;  /* 0x0002805ca40079a6 */ /* 0x000fe8000c12f30e */
[----:B------:R-:W-:Y:S01]  /*6150*/  REDG.E.ADD.F32.FTZ.RN.STRONG.GPU desc[UR14][R152.64+0x280], R93 ;  /* 0x0002805d980079a6 */ /* 0x000fe2000c12f30e */
[C---:B------:R-:W-:Y:S03]  /*6160*/  HMMA.16816.F32.BF16 R112, R4.reuse, R10, R112 ;  /* 0x0000000a0470723c */ /* 0x040fe60000041870 */
[----:B------:R-:W1:Y:S04]  /*6170*/  LDSM.16.MT88.4 R8, [R188+0x4800] ;  /* 0x00480000bc08783b */ /* 0x000e680000004200 */
[----:B------:R-:W-:Y:S01]  /*6180*/  REDG.E.ADD.F32.FTZ.RN.STRONG.GPU desc[UR14][R154.64+0x280], R94 ;  /* 0x0002805e9a0079a6 */ /* 0x000fe2000c12f30e */
[-C--:B---3--:R-:W-:Y:S03]  /*6190*/  HMMA.16816.F32.BF16 R116, R4, R16.reuse, R116 ;  /* 0x000000100474723c */ /* 0x088fe60000041874 */
[----:B------:R-:W-:Y:S04]  /*61a0*/  REDG.E.ADD.F32.FTZ.RN.STRONG.GPU desc[UR14][R156.64+0x280], R95 ;  /* 0x0002805f9c0079a6 */ /* 0x000fe8000c12f30e */
[----:B------:R-:W-:Y:S01]  /*61b0*/  LDSM.16.MT88.4 R92, [R191+-0x800] ;  /* 0xfff80000bf5c783b */ /* 0x000fe20000004200 */
[C---:B------:R-:W-:Y:S08]  /*61c0*/  HMMA.16816.F32.BF16 R120, R12.reuse, R16, R120 ;  /* 0x000000100c78723c */ /* 0x040ff00000041878 */
[-C--:B------:R-:W-:Y:S08]  /*61d0*/  HMMA.16816.F32.BF16 R124, R12, R18.reuse, R124 ;  /* 0x000000120c7c723c */ /* 0x080ff0000004187c */
[C---:B------:R-:W-:Y:S01]  /*61e0*/  HMMA.16816.F32.BF16 R128, R4.reuse, R18, R128 ;  /* 0x000000120480723c */ /* 0x040fe20000041880 */
[----:B------:R-:W-:Y:S07]  /*61f0*/  LDSM.16.MT88.4 R16, [R191+-0x1000] ;  /* 0xfff00000bf10783b */ /* 0x000fee0000004200 */
[-C--:B----4-:R-:W-:Y:S08]  /*6200*/  HMMA.16816.F32.BF16 R132, R4, R68.reuse, R132 ;  /* 0x000000440484723c */ /* 0x090ff00000041884 */
[C---:B------:R-:W-:Y:S08]  /*6210*/  HMMA.16816.F32.BF16 R136, R12.reuse, R68, R136 ;  /* 0x000000440c88723c */ /* 0x040ff00000041888 */
[-C--:B------:R-:W-:Y:S01]  /*6220*/  HMMA.16816.F32.BF16 R140, R12, R70.reuse, R140 ;  /* 0x000000460c8c723c */ /* 0x080fe2000004188c */
[----:B------:R-:W-:Y:S07]  /*6230*/  LDSM.16.MT88.4 R12, [R188+0x1000] ;  /* 0x00100000bc0c783b */ /* 0x000fee0000004200 */
[----:B------:R-:W-:Y:S01]  /*6240*/  HMMA.16816.F32.BF16 R144, R4, R70, R144 ;  /* 0x000000460490723c */ /* 0x000fe20000041890 */
[----:B------:R-:W2:Y:S04]  /*6250*/  LDSM.16.MT88.4 R4, [R192+-0x1000] ;  /* 0xfff00000c004783b */ /* 0x000ea80000004200 */
[----:B------:R-:W3:Y:S03]  /*6260*/  LDSM.16.MT88.4 R68, [R188+0x3000] ;  /* 0x00300000bc44783b */ /* 0x000ee60000004200 */
[-C--:B------:R-:W-:Y:S08]  /*6270*/  HMMA.16816.F32.BF16 R100, R72, R76.reuse, R100 ;  /* 0x0000004c4864723c */ /* 0x080ff00000041864 */
        /* <DEDUP_REMOVED lines=8> */
[----:B------:R-:W4:Y:S07]  /*6300*/  LDSM.16.MT88.4 R84, [R192+-0x800] ;  /* 0xfff80000c054783b */ /* 0x000f2e0000004200 */
        /* <DEDUP_REMOVED lines=16> */
[C---:B------:R-:W-:Y:S01]  /*6410*/  LOP3.LUT R4, R237.reuse, 0x1, RZ, 0xc0, !PT ;  /* 0x00000001ed047812 */ /* 0x040fe200078ec0ff */
[----:B------:R-:W-:Y:S01]  /*6420*/  VIADD R6, R188, 0xffffa000 ;  /* 0xffffa000bc067836 */ /* 0x000fe20000000000 */
[----:B------:R-:W-:Y:S01]  /*6430*/  @P4 IADD3 R5, P2, PT, R250, -0x100, RZ ;  /* 0xffffff00fa054810 */ /* 0x000fe20007f5e0ff */
[----:B------:R-:W-:Y:S01]  /*6440*/  VIADD R237, R237, 0xffffffff ;  /* 0xffffffffeded7836 */ /* 0x000fe20000000000 */
[-C--:B------:R-:W-:Y:S05]  /*6450*/  HMMA.16816.F32.BF16 R100, R84, R88.reuse, R100 ;  /* 0x000000585464723c */ /* 0x080fea0000041864 */
[----:B------:R-:W-:Y:S01]  /*6460*/  ISETP.NE.U32.AND P0, PT, R4, 0x1, PT ;  /* 0x000000010400780c */ /* 0x000fe20003f05070 */
[----:B------:R-:W-:Y:S01]  /*6470*/  @P4 IMAD.MOV.U32 R250, RZ, RZ, R5 ;  /* 0x000000fffffa4224 */ /* 0x000fe200078e0005 */
[----:B------:R-:W-:Y:S01]  /*6480*/  @P4 IADD3.X R4, PT, PT, R251, -0x1, RZ, P2, !PT ;  /* 0xfffffffffb044810 */ /* 0x000fe200017fe4ff */
[C---:B------:R-:W-:Y:S04]  /*6490*/  HMMA.16816.F32.BF16 R104, R92.reuse, R88, R104 ;  /* 0x000000585c68723c */ /* 0x040fe80000041868 */
[----:B------:R-:W-:Y:S04]  /*64a0*/  @P4 IMAD.MOV.U32 R251, RZ, RZ, R4 ;  /* 0x000000fffffb4224 */ /* 0x000fe800078e0004 */
[-C--:B------:R-:W-:Y:S03]  /*64b0*/  HMMA.16816.F32.BF16 R108, R92, R90.reuse, R108 ;  /* 0x0000005a5c6c723c */ /* 0x080fe6000004186c */
[----:B------:R-:W-:Y:S04]  /*64c0*/  @P0 VIADD R6, R188, 0x6000 ;  /* 0x00006000bc060836 */ /* 0x000fe80000000000 */
[----:B------:R-:W-:Y:S01]  /*64d0*/  IMAD.MOV.U32 R188, RZ, RZ, R6 ;  /* 0x000000ffffbc7224 */ /* 0x000fe200078e0006 */
        /* <DEDUP_REMOVED lines=10> */
[----:B------:R-:W-:Y:S11]  /*6580*/  @P3 BRA `(.L_x_403) ;  /* 0xffffffd000143947 */ /* 0x000ff6000383ffff */
[----:B------:R-:W1:Y:S01]  /*6590*/  S2R R0, SR_TID.X ;  /* 0x0000000000007919 */ /* 0x000e620000002100 */
[----:B------:R-:W2:Y:S01]  /*65a0*/  LDCU UR4, c[0x0][0x500] ;  /* 0x0000a000ff0477ac */ /* 0x000ea20008000800 */
[----:B------:R-:W-:Y:S01]  /*65b0*/  VIADD R5, R212, 0x40 ;  /* 0x00000040d4057836 */ /* 0x000fe20000000000 */
[----:B------:R-:W-:Y:S02]  /*65c0*/  F2FP.BF16.F32.PACK_AB R21, R21, R20 ;  /* 0x000000141515723e */ /* 0x000fe400000010ff */
[----:B------:R-:W-:Y:S02]  /*65d0*/  F2FP.BF16.F32.PACK_AB R23, R23, R22 ;  /* 0x000000161717723e */ /* 0x000fe400000010ff */
[----:B------:R-:W-:Y:S02]  /*65e0*/  F2FP.BF16.F32.PACK_AB R32, R33, R32 ;  /* 0x000000202120723e */ /* 0x000fe400000010ff */
[----:B------:R-:W-:Y:S02]  /*65f0*/  F2FP.BF16.F32.PACK_AB R34, R35, R34 ;  /* 0x000000222322723e */ /* 0x000fe400000010ff */
[----:B------:R-:W-:-:S02]  /*6600*/  F2FP.BF16.F32.PACK_AB R25, R25, R24 ;  /* 0x000000181919723e */ /* 0x000fc400000010ff */
[----:B------:R-:W-:Y:S02]  /*6610*/  F2FP.BF16.F32.PACK_AB R27, R27, R26 ;  /* 0x0000001a1b1b723e */ /* 0x000fe400000010ff */
[----:B------:R-:W-:Y:S02]  /*6620*/  F2FP.BF16.F32.PACK_AB R28, R29, R28 ;  /* 0x0000001c1d1c723e */ /* 0x000fe400000010ff */
[----:B------:R-:W-:Y:S01]  /*6630*/  F2FP.BF16.F32.PACK_AB R30, R31, R30 ;  /* 0x0000001e1f1e723e */ /* 0x000fe200000010ff */
        /* <DEDUP_REMOVED lines=13> */
[----:B-1----:R-:W-:Y:S01]  /*6710*/  LOP3.LUT P0, RZ, R0, 0x10, RZ, 0xc0, !PT ;  /* 0x0000001000ff7812 */ /* 0x002fe2000780c0ff */
        /* <DEDUP_REMOVED lines=11> */
[----:B------:R-:W-:Y:S01]  /*67d0*/  F2FP.BF16.F32.PACK_AB R101, R101, R100 ;  /* 0x000000646565723e */ /* 0x000fe200000010ff */
[----:B------:R-:W-:Y:S01]  /*67e0*/  BAR.SYNC.DEFER_BLOCKING 0x0 ;  /* 0x0000000000007b1d */ /* 0x000fe20000010000 */
[----:B------:R-:W-:Y:S01]  /*67f0*/  F2FP.BF16.F32.PACK_AB R103, R103, R102 ;  /* 0x000000666767723e */ /* 0x000fe200000010ff */
[----:B------:R-:W-:Y:S01]  /*6800*/  FMUL.FTZ R120, R120, UR4 ;  /* 0x0000000478787c20 */ /* 0x000fe20008410000 */
        /* <DEDUP_REMOVED lines=29> */
[----:B------:R1:W-:Y:S01]  /*69e0*/  STS [R212], R101 ;  /* 0x00000065d4007388 */ /* 0x0003e20000000800 */
        /* <DEDUP_REMOVED lines=48> */
[----:B------:R-:W-:Y:S01]  /*6cf0*/  ISETP.NE.AND P0, PT, R240, -0x1, PT ;  /* 0xfffffffff000780c */ /* 0x000fe20003f05270 */
        /* <DEDUP_REMOVED lines=32> */
[----:B------:R-:W-:Y:S05]  /*6f00*/  @P0 BRA `(.L_x_404) ;  /* 0x0000000000300947 */ /* 0x000fea0003800000 */
[----:B------:R-:W2:Y:S01]  /*6f10*/  LDCU.64 UR4, c[0x0][0x5c0] ;  /* 0x0000b800ff0477ac */ /* 0x000ea20008000a00 */
[----:B-1----:R-:W-:Y:S01]  /*6f20*/  SHF.R.S32.HI R5, RZ, 0x1f, R239 ;  /* 0x0000001fff057819 */ /* 0x002fe200000114ef */
[----:B------:R-:W1:Y:S01]  /*6f30*/  LDCU.64 UR6, c[0x0][0x5a8] ;  /* 0x0000b500ff0677ac */ /* 0x000e620008000a00 */
[----:B--2---:R-:W-:Y:S02]  /*6f40*/  MOV R6, UR4 ;  /* 0x0000000400067c02 */ /* 0x004fe40008000f00 */
[----:B------:R-:W-:-:S03]  /*6f50*/  MOV R7, UR5 ;  /* 0x0000000500077c02 */ /* 0x000fc60008000f00 */
[-C--:B------:R-:W-:Y:S02]  /*6f60*/  IMAD R0, R5, R6.reuse, RZ ;  /* 0x0000000605007224 */ /* 0x080fe400078e02ff */
[----:B------:R-:W-:-:S04]  /*6f70*/  IMAD.WIDE.U32 R4, R239, R6, RZ ;  /* 0x00000006ef047225 */ /* 0x000fc800078e00ff */
[----:B------:R-:W-:-:S05]  /*6f80*/  IMAD R0, R239, R7, R0 ;  /* 0x00000007ef007224 */ /* 0x000fca00078e0200 */
[----:B------:R-:W-:-:S03]  /*6f90*/  IADD3 R5, PT, PT, R5, R0, RZ ;  /* 0x0000000005057210 */ /* 0x000fc60007ffe0ff */
[----:B-1----:R-:W-:-:S04]  /*6fa0*/  IMAD.WIDE.U32 R46, R202, UR6, R4 ;  /* 0x00000006ca2e7c25 */ /* 0x002fc8000f8e0004 */
[----:B------:R-:W-:Y:S01]  /*6fb0*/  IMAD R44, R202, UR7, R47 ;  /* 0x00000007ca2c7c24 */ /* 0x000fe2000f8e022f */
[----:B------:R-:W-:Y:S05]  /*6fc0*/  BRA `(.L_x_405) ;  /* 0x0000000000147947 */ /* 0x000fea0003800000 */
.L_x_404:
[----:B------:R-:W2:Y:S01]  /*6fd0*/  LDC.64 R6, c[0x0][0x5c0] ;  /* 0x00017000ff067b82 */ /* 0x000ea20000000a00 */
[----:B-1----:R-:W-:-:S05]  /*6fe0*/  IADD3 R46, PT, PT, R239, R240, RZ ;  /* 0x000000f0ef2e7210 */ /* 0x002fca0007ffe0ff */
[C---:B--2---:R-:W-:Y:S02]  /*6ff0*/  IMAD R44, R46.reuse, R7, RZ ;  /* 0x000000072e2c7224 */ /* 0x044fe400078e02ff */
[----:B------:R-:W-:-:S05]  /*7000*/  IMAD.WIDE.U32 R46, R46, R6, RZ ;  /* 0x000000062e2e7225 */ /* 0x000fca00078e00ff */
[----:B------:R-:W-:Y:S02]  /*7010*/  IADD3 R44, PT, PT, R47, R44, RZ ;  /* 0x0000002c2f2c7210 */ /* 0x000fe40007ffe0ff */
.L_x_405:
        /* <DEDUP_REMOVED lines=13> */
.L_x_406:
[----:B------:R-:W1:Y:S01]  /*70f0*/  LDC.64 R4, c[0x0][0x5c8] ;  /* 0x00017200ff047b82 */ /* 0x000e620000000a00 */
[----:B------:R-:W-:-:S05]  /*7100*/  IADD3 R56, PT, PT, R239, R240, RZ ;  /* 0x000000f0ef387210 */ /* 0x000fca0007ffe0ff */
[C---:B-1----:R-:W-:Y:S02]  /*7110*/  IMAD R0, R56.reuse, R5, RZ ;  /* 0x0000000538007224 */ /* 0x042fe400078e02ff */
[----:B------:R-:W-:-:S05]  /*7120*/  IMAD.WIDE.U32 R56, R56, R4, RZ ;  /* 0x0000000438387225 */ /* 0x000fca00078e00ff */
[----:B------:R-:W-:-:S07]  /*7130*/  IADD3 R0, PT, PT, R57, R0, RZ ;  /* 0x0000000039007210 */ /* 0x000fce0007ffe0ff */
.L_x_407:
[----:B------:R-:W-:Y:S01]  /*7140*/  BAR.SYNC.DEFER_BLOCKING 0x0 ;  /* 0x0000000000007b1d */ /* 0x000fe20000010000 */
[----:B------:R-:W-:Y:S01]  /*7150*/  MOV R62, R206 ;  /* 0x000000ce003e7202 */ /* 0x000fe20000000f00 */
[C---:B------:R-:W-:Y:S01]  /*7160*/  IMAD R48, R6.reuse, UR16, RZ ;  /* 0x0000001006307c24 */ /* 0x040fe2000f8e02ff */
[----:B------:R-:W-:Y:S02]  /*7170*/  MOV R63, RZ ;  /* 0x000000ff003f7202 */ /* 0x000fe40000000f00 */
[-C--:B------:R-:W-:Y:S01]  /*7180*/  ISETP.GE.AND P3, PT, R205, R216.reuse, PT ;  /* 0x000000d8cd00720c */ /* 0x080fe20003f66270 */
[----:B------:R-:W1:Y:S01]  /*7190*/  LDCU.64 UR4, c[0x0][0x5d8] ;  /* 0x0000bb00ff0477ac */ /* 0x000e620008000a00 */
[----:B------:R-:W-:Y:S01]  /*71a0*/  IMAD R45, R7, UR17, R48 ;  /* 0x00000011072d7c24 */ /* 0x000fe2000f8e0230 */
[----:B------:R-:W-:Y:S01]  /*71b0*/  BSSY.RECONVERGENT B0, `(.L_x_408) ;  /* 0x0000024000007945 */ /* 0x000fe20003800200 */
[----:B------:R-:W-:Y:S01]  /*71c0*/  IMAD.WIDE.U32 R50, R6, UR17, R62 ;  /* 0x0000001106327c25 */ /* 0x000fe2000f8e003e */
[----:B------:R-:W-:-:S02]  /*71d0*/  ISETP.GE.AND P5, PT, R207, R216, PT ;  /* 0x000000d8cf00720c */ /* 0x000fc40003fa6270 */
[----:B------:R-:W-:-:S04]  /*71e0*/  IADD3 R64, P0, PT, R46, R50, RZ ;  /* 0x000000322e407210 */ /* 0x000fc80007f1e0ff */
[----:B------:R-:W-:Y:S02]  /*71f0*/  IADD3.X R65, PT, PT, R44, R51, R45, P0, !PT ;  /* 0x000000332c417210 */ /* 0x000fe400007fe42d */
[----:B------:R-:W-:Y:S01]  /*7200*/  IADD3 R58, P0, PT, R205, 0x20, RZ ;  /* 0x00000020cd3a7810 */ /* 0x000fe20007f1e0ff */
[----:B------:R2:W3:Y:S01]  /*7210*/  LDS.128 R40, [R214+0x13000] ;  /* 0x01300000d6287984 */ /* 0x0004e20000000c00 */
[C---:B-1----:R-:W-:Y:S02]  /*7220*/  IMAD.WIDE.U32 R64, R201.reuse, UR4, R64 ;  /* 0x00000004c9407c25 */ /* 0x042fe4000f8e0040 */
[----:B------:R-:W-:Y:S01]  /*7230*/  IADD3.X R57, PT, PT, RZ, RZ, RZ, P0, !PT ;  /* 0x000000ffff397210 */ /* 0x000fe200007fe4ff */
[----:B------:R2:W1:Y:S01]  /*7240*/  LDS.128 R36, [R214+0x15000] ;  /* 0x01500000d6247984 */ /* 0x0004620000000c00 */
[----:B------:R-:W-:-:S03]  /*7250*/  IMAD R59, R201, UR5, R65 ;  /* 0x00000005c93b7c24 */ /* 0x000fc6000f8e0241 */
[----:B------:R2:W4:Y:S04]  /*7260*/  LDS.128 R32, [R214+0x17000] ;  /* 0x01700000d6207984 */ /* 0x0005280000000c00 */
[----:B------:R2:W1:Y:S04]  /*7270*/  LDS.128 R28, [R214+0x18000] ;  /* 0x01800000d61c7984 */ /* 0x0004680000000c00 */
[----:B------:R2:W1:Y:S04]  /*7280*/  LDS.128 R24, [R214+0x19000] ;  /* 0x01900000d6187984 */ /* 0x0004680000000c00 */
[----:B------:R2:W1:Y:S04]  /*7290*/  LDS.128 R20, [R214+0x1a000] ;  /* 0x01a00000d6147984 */ /* 0x0004680000000c00 */
[----:B------:R2:W1:Y:S04]  /*72a0*/  LDS.128 R16, [R214+0x1b000] ;  /* 0x01b00000d6107984 */ /* 0x0004680000000c00 */
[----:B------:R2:W1:Y:S04]  /*72b0*/  LDS.128 R12, [R214+0x1c000] ;  /* 0x01c00000d60c7984 */ /* 0x0004680000000c00 */
[----:B------:R2:W1:Y:S01]  /*72c0*/  LDS.128 R8, [R214+0x1d000] ;  /* 0x01d00000d6087984 */ /* 0x0004620000000c00 */
[----:B------:R-:W-:Y:S05]  /*72d0*/  @P3 BRA `(.L_x_409) ;  /* 0x0000000000443947 */ /* 0x000fea0003800000 */
[----:B------:R-:W3:Y:S01]  /*72e0*/  LDCU UR6, c[0x0][0x440] ;  /* 0x00008800ff0677ac */ /* 0x000ee20008000800 */
[----:B------:R-:W4:Y:S01]  /*72f0*/  LDS.128 R52, [R214+0x14000] ;  /* 0x01400000d6347984 */ /* 0x000f220000000c00 */
[----:B------:R-:W-:Y:S01]  /*7300*/  IMAD.MOV.U32 R60, RZ, RZ, R64 ;  /* 0x000000ffff3c7224 */ /* 0x000fe200078e0040 */
[----:B------:R-:W2:Y:S02]  /*7310*/  LDCU.64 UR4, c[0x0][0x560] ;  /* 0x0000ac00ff0477ac */ /* 0x000ea40008000a00 */
[----:B------:R-:W1:Y:S01]  /*7320*/  LDS.128 R48, [R214+0x16000] ;  /* 0x01600000d6307984 */ /* 0x000e620000000c00 */
[----:B------:R-:W-:Y:S02]  /*7330*/  IMAD.MOV.U32 R61, RZ, RZ, R59 ;  /* 0x000000ffff3d7224 */ /* 0x000fe400078e003b */
[----:B------:R-:W-:-:S04]  /*7340*/  IMAD.WIDE.U32 R68, R205, R6, R60 ;  /* 0x00000006cd447225 */ /* 0x000fc800078e003c */
[----:B------:R-:W-:Y:S01]  /*7350*/  IMAD R60, R205, R7, R69 ;  /* 0x00000007cd3c7224 */ /* 0x000fe200078e0245 */
[----:B---3--:R-:W-:Y:S02]  /*7360*/  ISETP.GE.AND P2, PT, R206, UR6, PT ;  /* 0x00000006ce007c0c */ /* 0x008fe4000bf46270 */
[----:B------:R-:W-:Y:S02]  /*7370*/  ISETP.GE.AND P1, PT, R211, UR6, PT ;  /* 0x00000006d3007c0c */ /* 0x000fe4000bf26270 */
[----:B------:R-:W-:Y:S02]  /*7380*/  ISETP.GE.AND P0, PT, R210, UR6, PT ;  /* 0x00000006d2007c0c */ /* 0x000fe4000bf06270 */
[----:B--2---:R-:W-:-:S04]  /*7390*/  LEA R66, P4, R68, UR4, 0x1 ;  /* 0x0000000444427c11 */ /* 0x004fc8000f8808ff */
[----:B------:R-:W-:-:S03]  /*73a0*/  LEA.HI.X R67, R68, UR5, R60, 0x1, P4 ;  /* 0x0000000544437c11 */ /* 0x000fc6000a0f0c3c */
[----:B------:R-:W2:Y:S04]  /*73b0*/  @!P2 LDS.128 R44, [R214+0x12000] ;  /* 0x01200000d62ca984 */ /* 0x000ea80000000c00 */
[----:B----4-:R3:W-:Y:S04]  /*73c0*/  @!P1 STG.E.128 desc[UR14][R66.64+0x80], R52 ;  /* 0x0000803442009986 */ /* 0x0107e8000c101d0e */
[----:B-1----:R3:W-:Y:S04]  /*73d0*/  @!P0 STG.E.128 desc[UR14][R66.64+0x100], R48 ;  /* 0x0001003042008986 */ /* 0x0027e8000c101d0e */
[----:B--2---:R3:W-:Y:S02]  /*73e0*/  @!P2 STG.E.128 desc[UR14][R66.64], R44 ;  /* 0x0000002c4200a986 */ /* 0x0047e4000c101d0e */
.L_x_409:
[----:B------:R-:W-:Y:S05]  /*73f0*/  BSYNC.RECONVERGENT B0 ;  /* 0x0000000000007941 */ /* 0x000fea0003800200 */
.L_x_408:
[----:B------:R-:W-:Y:S04]  /*7400*/  BSSY.RECONVERGENT B0, `(.L_x_410) ;  /* 0x0000012000007945 */ /* 0x000fe80003800200 */
[----:B------:R-:W-:Y:S05]  /*7410*/  @P5 BRA `(.L_x_411) ;  /* 0x0000000000405947 */ /* 0x000fea0003800000 */
[----:B------:R-:W4:Y:S01]  /*7420*/  LDCU UR6, c[0x0][0x440] ;  /* 0x00008800ff0677ac */ /* 0x000f220008000800 */
[----:B---3--:R-:W-:Y:S01]  /*7430*/  MOV R47, R59 ;  /* 0x0000003b002f7202 */ /* 0x008fe20000000f00 */
[-C--:B------:R-:W-:Y:S01]  /*7440*/  IMAD R44, R57, R6.reuse, RZ ;  /* 0x00000006392c7224 */ /* 0x080fe200078e02ff */
[----:B------:R-:W3:Y:S01]  /*7450*/  LDCU.64 UR4, c[0x0][0x560] ;  /* 0x0000ac00ff0477ac */ /* 0x000ee20008000a00 */
[----:B------:R-:W-:Y:S02]  /*7460*/  IMAD.MOV.U32 R46, RZ, RZ, R64 ;  /* 0x000000ffff2e7224 */ /* 0x000fe400078e0040 */
[C---:B------:R-:W-:Y:S02]  /*7470*/  IMAD R44, R58.reuse, R7, R44 ;  /* 0x000000073a2c7224 */ /* 0x040fe400078e022c */
[----:B------:R-:W-:-:S04]  /*7480*/  IMAD.WIDE.U32 R46, R58, R6, R46 ;  /* 0x000000063a2e7225 */ /* 0x000fc800078e002e */
[----:B------:R-:W-:Y:S01]  /*7490*/  IMAD.IADD R44, R44, 0x1, R47 ;  /* 0x000000012c2c7824 */ /* 0x000fe200078e022f */
[----:B----4-:R-:W-:Y:S02]  /*74a0*/  ISETP.GE.AND P2, PT, R206, UR6, PT ;  /* 0x00000006ce007c0c */ /* 0x010fe4000bf46270 */
[----:B------:R-:W-:Y:S02]  /*74b0*/  ISETP.GE.AND P1, PT, R211, UR6, PT ;  /* 0x00000006d3007c0c */ /* 0x000fe4000bf26270 */
[----:B------:R-:W-:Y:S02]  /*74c0*/  ISETP.GE.AND P0, PT, R210, UR6, PT ;  /* 0x00000006d2007c0c */ /* 0x000fe4000bf06270 */
[----:B---3--:R-:W-:-:S04]  /*74d0*/  LEA R6, P4, R46, UR4, 0x1 ;  /* 0x000000042e067c11 */ /* 0x008fc8000f8808ff */
[----:B------:R-:W-:-:S05]  /*74e0*/  LEA.HI.X R7, R46, UR5, R44, 0x1, P4 ;  /* 0x000000052e077c11 */ /* 0x000fca000a0f0c2c */
[----:B------:R3:W-:Y:S04]  /*74f0*/  @!P2 STG.E.128 desc[UR14][R6.64], R40 ;  /* 0x000000280600a986 */ /* 0x0007e8000c101d0e */
[----:B-1----:R3:W-:Y:S04]  /*7500*/  @!P1 STG.E.128 desc[UR14][R6.64+0x80], R36 ;  /* 0x0000802406009986 */ /* 0x0027e8000c101d0e */
[----:B------:R3:W-:Y:S02]  /*7510*/  @!P0 STG.E.128 desc[UR14][R6.64+0x100], R32 ;  /* 0x0001002006008986 */ /* 0x0007e4000c101d0e */
.L_x_411:
[----:B------:R-:W-:Y:S05]  /*7520*/  BSYNC.RECONVERGENT B0 ;  /* 0x0000000000007941 */ /* 0x000fea0003800200 */
.L_x_410:
[----:B------:R-:W2:Y:S01]  /*7530*/  LDCU.64 UR4, c[0x0][0x5e0] ;  /* 0x0000bc00ff0477ac */ /* 0x000ea20008000a00 */
[C---:B---3--:R-:W-:Y:S01]  /*7540*/  IMAD R6, R4.reuse, UR16, RZ ;  /* 0x0000001004067c24 */ /* 0x048fe2000f8e02ff */
[----:B------:R-:W-:Y:S01]  /*7550*/  BSSY.RECONVERGENT B0, `(.L_x_412) ;  /* 0x0000015000007945 */ /* 0x000fe20003800200 */
[----:B----4-:R-:W-:-:S04]  /*7560*/  IMAD.WIDE.U32 R32, R4, UR17, R62 ;  /* 0x0000001104207c25 */ /* 0x010fc8000f8e003e */
[----:B------:R-:W-:Y:S01]  /*7570*/  IMAD R7, R5, UR17, R6 ;  /* 0x0000001105077c24 */ /* 0x000fe2000f8e0206 */
[----:B------:R-:W-:-:S04]  /*7580*/  IADD3 R34, P0, PT, R56, R32, RZ ;  /* 0x0000002038227210 */ /* 0x000fc80007f1e0ff */
[----:B------:R-:W-:-:S03]  /*7590*/  IADD3.X R35, PT, PT, R0, R33, R7, P0, !PT ;  /* 0x0000002100237210 */ /* 0x000fc600007fe407 */
[----:B--2---:R-:W-:-:S04]  /*75a0*/  IMAD.WIDE.U32 R34, R201, UR4, R34 ;  /* 0x00000004c9227c25 */ /* 0x004fc8000f8e0022 */
[----:B------:R-:W-:Y:S01]  /*75b0*/  IMAD R7, R201, UR5, R35 ;  /* 0x00000005c9077c24 */ /* 0x000fe2000f8e0223 */
[----:B------:R-:W-:Y:S06]  /*75c0*/  @P3 BRA `(.L_x_413) ;  /* 0x0000000000343947 */ /* 0x000fec0003800000 */
[----:B------:R-:W2:Y:S01]  /*75d0*/  LDCU UR6, c[0x0][0x440] ;  /* 0x00008800ff0677ac */ /* 0x000ea20008000800 */
[----:B------:R-:W-:Y:S01]  /*75e0*/  IMAD.MOV.U32 R6, RZ, RZ, R34 ;  /* 0x000000ffff067224 */ /* 0x000fe200078e0022 */
[----:B------:R-:W3:Y:S03]  /*75f0*/  LDCU.64 UR4, c[0x0][0x568] ;  /* 0x0000ad00ff0477ac */ /* 0x000ee60008000a00 */
[----:B-1----:R-:W-:-:S04]  /*7600*/  IMAD.WIDE.U32 R36, R205, R4, R6 ;  /* 0x00000004cd247225 */ /* 0x002fc800078e0006 */
[----:B------:R-:W-:Y:S01]  /*7610*/  IMAD R0, R205, R5, R37 ;  /* 0x00000005cd007224 */ /* 0x000fe200078e0225 */
[----:B--2---:R-:W-:Y:S02]  /*7620*/  ISETP.GE.AND P2, PT, R206, UR6, PT ;  /* 0x00000006ce007c0c */ /* 0x004fe4000bf46270 */
[----:B------:R-:W-:Y:S02]  /*7630*/  ISETP.GE.AND P1, PT, R211, UR6, PT ;  /* 0x00000006d3007c0c */ /* 0x000fe4000bf26270 */
[----:B------:R-:W-:Y:S02]  /*7640*/  ISETP.GE.AND P0, PT, R210, UR6, PT ;  /* 0x00000006d2007c0c */ /* 0x000fe4000bf06270 */
[----:B---3--:R-:W-:-:S04]  /*7650*/  LEA R32, P3, R36, UR4, 0x1 ;  /* 0x0000000424207c11 */ /* 0x008fc8000f8608ff */
[----:B------:R-:W-:-:S05]  /*7660*/  LEA.HI.X R33, R36, UR5, R0, 0x1, P3 ;  /* 0x0000000524217c11 */ /* 0x000fca00098f0c00 */
[----:B------:R2:W-:Y:S04]  /*7670*/  @!P2 STG.E.128 desc[UR14][R32.64], R28 ;  /* 0x0000001c2000a986 */ /* 0x0005e8000c101d0e */
[----:B------:R2:W-:Y:S04]  /*7680*/  @!P1 STG.E.128 desc[UR14][R32.64+0x80], R20 ;  /* 0x0000801420009986 */ /* 0x0005e8000c101d0e */
[----:B------:R2:W-:Y:S02]  /*7690*/  @!P0 STG.E.128 desc[UR14][R32.64+0x100], R12 ;  /* 0x0001000c20008986 */ /* 0x0005e4000c101d0e */
.L_x_413:
[----:B------:R-:W-:Y:S05]  /*76a0*/  BSYNC.RECONVERGENT B0 ;  /* 0x0000000000007941 */ /* 0x000fea0003800200 */
.L_x_412:
        /* <DEDUP_REMOVED lines=10> */
[----:B------:R-:W-:Y:S02]  /*7750*/  ISETP.GE.AND P0, PT, R210, UR6, PT ;  /* 0x00000006d2007c0c */ /* 0x000fe4000bf06270 */
[----:B----4-:R-:W-:-:S04]  /*7760*/  LEA R4, P3, R6, UR4, 0x1 ;  /* 0x0000000406047c11 */ /* 0x010fc8000f8608ff */
[----:B------:R-:W-:-:S05]  /*7770*/  LEA.HI.X R5, R6, UR5, R57, 0x1, P3 ;  /* 0x0000000506057c11 */ /* 0x000fca00098f0c39 */
[----:B-1----:R3:W-:Y:S04]  /*7780*/  @!P2 STG.E.128 desc[UR14][R4.64], R24 ;  /* 0x000000180400a986 */ /* 0x0027e8000c101d0e */
[----:B------:R3:W-:Y:S04]  /*7790*/  @!P1 STG.E.128 desc[UR14][R4.64+0x80], R16 ;  /* 0x0000801004009986 */ /* 0x0007e8000c101d0e */
[----:B------:R3:W-:Y:S02]  /*77a0*/  @!P0 STG.E.128 desc[UR14][R4.64+0x100], R8 ;  /* 0x0001000804008986 */ /* 0x0007e4000c101d0e */
.L_x_372:
[----:B------:R-:W-:Y:S05]  /*77b0*/  BSYNC.RECONVERGENT B1 ;  /* 0x0000000000017941 */ /* 0x000fea0003800200 */
.L_x_350:
[----:B------:R-:W4:Y:S01]  /*77c0*/  LDCU UR5, c[0x0][0x438] ;  /* 0x00008700ff0577ac */ /* 0x000f220008000800 */
[----:B-1-3--:R-:W1:Y:S01]  /*77d0*/  LDC R8, c[0x0][0x438] ;  /* 0x00010e00ff087b82 */ /* 0x00ae620000000800 */
[----:B------:R-:W3:Y:S01]  /*77e0*/  LDCU UR6, c[0x0][0x370] ;  /* 0x00006e00ff0677ac */ /* 0x000ee20008000800 */
[----:B----4-:R-:W-:-:S04]  /*77f0*/  UIADD3 UR5, UPT, UPT, UR5, 0x3f, URZ ;  /* 0x0000003f05057890 */ /* 0x010fc8000fffe0ff */
[----:B------:R-:W-:Y:S02]  /*7800*/  USHF.R.S32.HI UR4, URZ, 0x1f, UR5 ;  /* 0x0000001fff047899 */ /* 0x000fe40008011405 */
[----:B---3--:R-:W-:Y:S02]  /*7810*/  UIADD3 UR13, UPT, UPT, UR6, UR13, URZ ;  /* 0x0000000d060d7290 */ /* 0x008fe4000fffe0ff */
[----:B------:R-:W-:-:S04]  /*7820*/  ULEA.HI UR4, UR4, UR5, URZ, 0x6 ;  /* 0x0000000504047291 */ /* 0x000fc8000f8f30ff */
[----:B------:R-:W-:-:S04]  /*7830*/  USHF.R.S32.HI UR4, URZ, 0x6, UR4 ;  /* 0x00000006ff047899 */ /* 0x000fc80008011404 */
[----:B------:R-:W-:-:S09]  /*7840*/  UISETP.GE.AND UP0, UPT, UR13, UR4, UPT ;  /* 0x000000040d00728c */ /* 0x000fd2000bf06270 */
[----:B------:R-:W-:Y:S05]  /*7850*/  BRA.U !UP0, `(.L_x_414) ;  /* 0xffffff8d088c7547 */ /* 0x000fea000b83ffff */
[----:B------:R-:W-:Y:S05]  /*7860*/  EXIT ;  /* 0x000000000000794d */ /* 0x000fea0003800000 */
.L_x_415:
        /* <DEDUP_REMOVED lines=9> */
.L_x_2158:


//--------------------- .text._ZN5flash44flash_bwd_dq_dk_dv_loop_seqk_parallel_kernelI23Flash_bwd_kernel_traitsILi192ELi64ELi64ELi8ELi4ELi2ELi2ELb0ELb0EN7cutlass10bfloat16_tE19Flash_kernel_traitsILi192ELi64ELi64ELi8ES3_EELb0ELb0ELb1ELb0ELb0ELb0ELb0EEEvNS_16Flash_bwd_paramsE --------------------------
	.section	.text._ZN5flash44flash_bwd_dq_dk_dv_loop_seqk_parallel_kernelI23Flash_bwd_kernel_traitsILi192ELi64ELi64ELi8ELi4ELi2ELi2ELb0ELb0EN7cutlass10bfloat16_tE19Flash_kernel_traitsILi192ELi64ELi64ELi8ES3_EELb0ELb0ELb1ELb0ELb0ELb0ELb0EEEvNS_16Flash_bwd_paramsE,"ax",@progbits
	.align	128
        .global         _ZN5flash44flash_bwd_dq_dk_dv_loop_seqk_parallel_kernelI23Flash_bwd_kernel_traitsILi192ELi64ELi64ELi8ELi4ELi2ELi2ELb0ELb0EN7cutlass10bfloat16_tE19Flash_kernel_traitsILi192ELi64ELi64ELi8ES3_EELb0ELb0ELb1ELb0ELb0ELb0ELb0EEEvNS_16Flash_bwd_paramsE
        .type           _ZN5flash44flash_bwd_dq_dk_dv_loop_seqk_parallel_kernelI23Flash_bwd_kernel_traitsILi192ELi64ELi64ELi8ELi4ELi2ELi2ELb0ELb0EN7cutlass10bfloat16_tE19Flash_kernel_traitsILi192ELi64ELi64ELi8ES3_EELb0ELb0ELb1ELb0ELb0ELb0ELb0EEEvNS_16Flash_bwd_paramsE,@function
        .size           _ZN5flash44flash_bwd_dq_dk_dv_loop_seqk_parallel_kernelI23Flash_bwd_kernel_traitsILi192ELi64ELi64ELi8ELi4ELi2ELi2ELb0ELb0EN7cutlass10bfloat16_tE19Flash_kernel_traitsILi192ELi64ELi64ELi8ES3_EELb0ELb0ELb1ELb0ELb0ELb0ELb0EEEvNS_16Flash_bwd_paramsE,(.L_x_2159 - _ZN5flash44flash_bwd_dq_dk_dv_loop_seqk_parallel_kernelI23Flash_bwd_kernel_traitsILi192ELi64ELi64ELi8ELi4ELi2ELi2ELb0ELb0EN7cutlass10bfloat16_tE19Flash_kernel_traitsILi192ELi64ELi64ELi8ES3_EELb0ELb0ELb1ELb0ELb0ELb0ELb0EEEvNS_16Flash_bwd_paramsE)
        .other          _ZN5flash44flash_bwd_dq_dk_dv_loop_seqk_parallel_kernelI23Flash_bwd_kernel_traitsILi192ELi64ELi64ELi8ELi4ELi2ELi2ELb0ELb0EN7cutlass10bfloat16_tE19Flash_kernel_traitsILi192ELi64ELi64ELi8ES3_EELb0ELb0ELb1ELb0ELb0ELb0ELb0EEEvNS_16Flash_bwd_paramsE,@"STO_CUDA_ENTRY STV_DEFAULT"
_ZN5flash44flash_bwd_dq_dk_dv_loop_seqk_parallel_kernelI23Flash_bwd_kernel_traitsILi192ELi64ELi64ELi8ELi4ELi2ELi2ELb0ELb0EN7cutlass10bfloat16_tE19Flash_kernel_traitsILi192ELi64ELi64ELi8ES3_EELb0ELb0ELb1ELb0ELb0ELb0ELb0EEEvNS_16Flash_bwd_paramsE:
.text._ZN5flash44flash_bwd_dq_dk_dv_loop_seqk_parallel_kernelI23Flash_bwd_kernel_traitsILi192ELi64ELi64ELi8ELi4ELi2ELi2ELb0ELb0EN7cutlass10bfloat16_tE19Flash_kernel_traitsILi192ELi64ELi64ELi8ES3_EELb0ELb0ELb1ELb0ELb0ELb0ELb0EEEvNS_16Flash_bwd_paramsE:
        /* <DEDUP_REMOVED lines=11> */
[----:B------:R-:W-:Y:S01]  /*00b0*/  UMOV UR5, 0x400 ;  /* 0x0000040000057882 */ /* 0x000fe20000000000 */
[----:B------:R-:W-:Y:S01]  /*00c0*/  IMAD.MOV.U32 R221, RZ, RZ, 0x10 ;  /* 0x00000010ffdd7424 */ /* 0x000fe200078e00ff */
[----:B------:R-:W2:Y:S01]  /*00d0*/  S2R R200, SR_CTAID.Y ;  /* 0x0000000000c87919 */ /* 0x000ea20000002600 */
[----:B------:R-:W-:Y:S01]  /*00e0*/  IMAD.MOV.U32 R191, RZ, RZ, 0x40 ;  /* 0x00000040ffbf7424 */ /* 0x000fe200078e00ff */
[----:B------:R-:W3:Y:S01]  /*00f0*/  LDCU.64 UR18, c[0x0][0x358] ;  /* 0x00006b00ff1277ac */ /* 0x000ee20008000a00 */
[----:B------:R-:W-:Y:S01]  /*0100*/  IMAD.U32 R205, RZ, RZ, UR4 ;  /* 0x00000004ffcd7e24 */ /* 0x000fe2000f8e00ff */
[----:B------:R-:W4:Y:S01]  /*0110*/  S2R R199, SR_CTAID.Z ;  /* 0x0000000000c77919 */ /* 0x000f220000002700 */
[----:B------:R-:W5:Y:S01]  /*0120*/  S2UR UR6, SR_CgaCtaId ;  /* 0x00000000000679c3 */ /* 0x000f620000008800 */
[----:B------:R-:W-:Y:S01]  /*0130*/  UMOV UR17, URZ ;  /* 0x000000ff00117c82 */ /* 0x000fe20008000000 */
[----:B------:R-:W-:-:S06]  /*0140*/  UMOV UR20, URZ ;  /* 0x000000ff00147c82 */ /* 0x000fcc0008000000 */
[----:B------:R-:W2:Y:S08]  /*0150*/  S2UR UR16, SR_CTAID.X ;  /* 0x00000000001079c3 */ /* 0x000eb00000002500 */
[----:B------:R-:W2:Y:S01]  /*0160*/  LDC.U8 R198, c[0x0][0x532] ;  /* 0x00014c80ffc67b82 */ /* 0x000ea20000000000 */
        /* <DEDUP_REMOVED lines=9> */
[----:B------:R-:W-:Y:S01]  /*0200*/  LOP3.LUT R5, R5, 0x20, R0, 0x78, !PT ;  /* 0x0000002005057812 */ /* 0x000fe200078e7800 */
[----:B------:R-:W-:Y:S01]  /*0210*/  VIADD R208, R203, 0x20 ;  /* 0x00000020cbd07836 */ /* 0x000fe20000000000 */
[--C-:B------:R-:W-:Y:S01]  /*0220*/  LOP3.LUT R7, R7, 0x3800, R4.reuse, 0xf8, !PT ;  /* 0x0000380007077812 */ /* 0x100fe200078ef804 */
[----:B------:R-:W-:Y:S01]  /*0230*/  UIADD3 UR5, UPT, UPT, UR6, 0x20000, URZ ;  /* 0x0002000006057890 */ /* 0x000fe2000fffe0ff */
[----:B------:R-:W-:Y:S01]  /*0240*/  LOP3.LUT R212, R5, 0x1c0, R4, 0xf8, !PT ;  /* 0x000001c005d47812 */ /* 0x000fe200078ef804 */
[----:B------:R-:W-:Y:S01]  /*0250*/  UIADD3 UR4, UPT, UPT, UR6, 0x12000, URZ ;  /* 0x0001200006047890 */ /* 0x000fe2000fffe0ff */
[----:B------:R-:W-:-:S02]  /*0260*/  LOP3.LUT R4, R4, 0x1c0, RZ, 0xc0, !PT ;  /* 0x000001c004047812 */ /* 0x000fc400078ec0ff */
[----:B------:R-:W-:Y:S02]  /*0270*/  SHF.R.U32.HI R10, RZ, 0x1, R202 ;  /* 0x00000001ff0a7819 */ /* 0x000fe400000116ca */
[C---:B------:R-:W-:Y:S02]  /*0280*/  LOP3.LUT R3, R2.reuse, 0xc00, RZ, 0xc0, !PT ;  /* 0x00000c0002037812 */ /* 0x040fe400078ec0ff */
[----:B------:R-:W-:Y:S02]  /*0290*/  LOP3.LUT R9, R2, 0x400, RZ, 0xc0, !PT ;  /* 0x0000040002097812 */ /* 0x000fe400078ec0ff */
[----:B------:R-:W-:Y:S02]  /*02a0*/  LOP3.LUT R211, R4, 0x18, R203, 0xf8, !PT ;  /* 0x0000001804d37812 */ /* 0x000fe400078ef8cb */
[----:B------:R-:W-:Y:S02]  /*02b0*/  LOP3.LUT R201, R10, 0x30, RZ, 0xc0, !PT ;  /* 0x000000300ac97812 */ /* 0x000fe400078ec0ff */
[----:B------:R-:W-:-:S02]  /*02c0*/  LOP3.LUT R3, R3, 0x6, R6, 0xf8, !PT ;  /* 0x0000000603037812 */ /* 0x000fc400078ef806 */
[--C-:B------:R-:W-:Y:S02]  /*02d0*/  LOP3.LUT R4, R9, 0x6, R6.reuse, 0xf8, !PT ;  /* 0x0000000609047812 */ /* 0x100fe400078ef806 */
[----:B------:R-:W-:Y:S02]  /*02e0*/  LOP3.LUT R211, R211, 0x38, R6, 0x78, !PT ;  /* 0x00000038d3d37812 */ /* 0x000fe400078e7806 */
[----:B------:R-:W-:Y:S02]  /*02f0*/  LOP3.LUT R6, R6, 0x20, RZ, 0xc0, !PT ;  /* 0x0000002006067812 */ /* 0x000fe400078ec0ff */
[----:B------:R-:W-:Y:S01]  /*0300*/  LOP3.LUT R201, R201, 0x7, R0, 0xf8, !PT ;  /* 0x00000007c9c97812 */ /* 0x000fe200078ef800 */
[----:B------:R-:W-:Y:S01]  /*0310*/  IMAD.SHL.U32 R0, R202, 0x40, RZ ;  /* 0x00000040ca007824 */ /* 0x000fe200078e00ff */
[----:B------:R-:W-:Y:S02]  /*0320*/  LOP3.LUT R193, R6, 0x18, R203, 0xf8, !PT ;  /* 0x0000001806c17812 */ /* 0x000fe400078ef8cb */
[----:B------:R-:W-:-:S02]  /*0330*/  LOP3.LUT R212, R3, R212, RZ, 0xfc, !PT ;  /* 0x000000d403d47212 */ /* 0x000fc400078efcff */
[----:B------:R-:W-:Y:S02]  /*0340*/  LOP3.LUT R5, R0, 0x1c0, RZ, 0xc0, !PT ;  /* 0x000001c000057812 */ /* 0x000fe400078ec0ff */
[----:B------:R-:W-:Y:S02]  /*0350*/  LOP3.LUT R3, R10, 0x10, RZ, 0xc0, !PT ;  /* 0x000000100a037812 */ /* 0x000fe400078ec0ff */
[----:B------:R-:W-:Y:S02]  /*0360*/  LOP3.LUT R193, R193, 0x1c0, R0, 0xf8, !PT ;  /* 0x000001c0c1c17812 */ /* 0x000fe400078ef800 */
[----:B------:R-:W-:Y:S02]  /*0370*/  LOP3.LUT R5, R5, 0x38, R204, 0xf8, !PT ;  /* 0x0000003805057812 */ /* 0x000fe400078ef8cc */
[----:B------:R-:W-:Y:S02]  /*0380*/  LOP3.LUT R8, R3, 0x8, R202, 0xf8, !PT ;  /* 0x0000000803087812 */ /* 0x000fe400078ef8ca */
[----:B------:R-:W-:-:S02]  /*0390*/  LOP3.LUT R193, R193, 0x38, R204, 0x78, !PT ;  /* 0x00000038c1c17812 */ /* 0x000fc400078e78cc */
[C---:B------:R-:W-:Y:S02]  /*03a0*/  LOP3.LUT R3, R5.reuse, 0x8, R10, 0x78, !PT ;  /* 0x0000000805037812 */ /* 0x040fe400078e780a */
[----:B------:R-:W-:Y:S02]  /*03b0*/  LOP3.LUT R189, R8, R5, RZ, 0x3c, !PT ;  /* 0x0000000508bd7212 */ /* 0x000fe400078e3cff */
[----:B------:R-:W-:Y:S02]  /*03c0*/  LOP3.LUT R192, R5, 0x8, R202, 0x78, !PT ;  /* 0x0000000805c07812 */ /* 0x000fe400078e78ca */
[----:B------:R-:W-:Y:S02]  /*03d0*/  LOP3.LUT R5, R0, 0x200, RZ, 0xc0, !PT ;  /* 0x0000020000057812 */ /* 0x000fe400078ec0ff */
[----:B--2---:R-:W-:Y:S02]  /*03e0*/  LEA R206, P0, R200, R206, 0x2 ;  /* 0x000000cec8ce7211 */ /* 0x004fe400078010ff */
[----:B------:R-:W-:-:S02]  /*03f0*/  LOP3.LUT R193, R193, 0x200, R0, 0xf8, !PT ;  /* 0x00000200c1c17812 */ /* 0x000fc400078ef800 */
[----:B------:R-:W1:Y:S01]  /*0400*/  LDC R0, c[0x0][0x438] ;  /* 0x00010e00ff007b82 */ /* 0x000e620000000800 */
[----:B------:R-:W-:Y:S02]  /*0410*/  R2P PR, R202, 0xe ;  /* 0x0000000eca007804 */ /* 0x000fe40000000000 */
[C-C-:B------:R-:W-:Y:S02]  /*0420*/  LOP3.LUT R196, R5.reuse, 0xc00, R2.reuse, 0xf8, !PT ;  /* 0x00000c0005c47812 */ /* 0x140fe400078ef802 */
[--C-:B------:R-:W-:Y:S02]  /*0430*/  LOP3.LUT R190, R5, 0x400, R2.reuse, 0xf8, !PT ;  /* 0x0000040005be7812 */ /* 0x100fe400078ef802 */
[----:B------:R-:W-:Y:S02]  /*0440*/  LOP3.LUT R213, R204, 0x1f8, RZ, 0xc0, !PT ;  /* 0x000001f8ccd57812 */ /* 0x000fe400078ec0ff */
[----:B------:R-:W-:Y:S02]  /*0450*/  LEA R212, R212, UR5, 0x1 ;  /* 0x00000005d4d47c11 */ /* 0x000fe4000f8e08ff */
[----:B------:R-:W-:-:S02]  /*0460*/  LOP3.LUT R189, R189, 0x200, R2, 0xf8, !PT ;  /* 0x00000200bdbd7812 */ /* 0x000fc400078ef802 */
[-C--:B------:R-:W-:Y:S01]  /*0470*/  LOP3.LUT R196, R196, R3.reuse, RZ, 0xfc, !PT ;  /* 0x00000003c4c47212 */ /* 0x080fe200078efcff */
[----:B------:R-:W-:Y:S01]  /*0480*/  VIADD R214, R212, 0x20 ;  /* 0x00000020d4d67836 */ /* 0x000fe20000000000 */
[----:B------:R-:W-:Y:S01]  /*0490*/  LOP3.LUT R190, R190, R3, RZ, 0xfc, !PT ;  /* 0x00000003bebe7212 */ /* 0x000fe200078efcff */
[C---:B------:R-:W-:Y:S01]  /*04a0*/  @P3 VIADD R214, R212.reuse, 0xffffffe0 ;  /* 0xffffffe0d4d63836 */ /* 0x040fe20000000000 */
[----:B------:R-:W-:Y:S02]  /*04b0*/  LOP3.LUT R213, R213, 0x38, R202, 0x78, !PT ;  /* 0x00000038d5d57812 */ /* 0x000fe400078e78ca */
[C---:B------:R-:W-:Y:S02]  /*04c0*/  SEL R185, R221.reuse, 0xfffffff0, !P1 ;  /* 0xfffffff0ddb97807 */ /* 0x040fe40004800000 */
[----:B------:R-:W-:Y:S02]  /*04d0*/  SEL R221, R221, 0xfffffff0, !P2 ;  /* 0xfffffff0dddd7807 */ /* 0x000fe40005000000 */
[----:B------:R-:W-:Y:S01]  /*04e0*/  LOP3.LUT R213, R213, 0x1e00, R204, 0xf8, !PT ;  /* 0x00001e00d5d57812 */ /* 0x000fe200078ef8cc */
[----:B------:R-:W-:Y:S01]  /*04f0*/  IMAD.SHL.U32 R185, R185, 0x2, RZ ;  /* 0x00000002b9b97824 */ /* 0x000fe200078e00ff */
[----:B------:R-:W-:Y:S01]  /*0500*/  SEL R191, R191, 0xffffffc0, !P2 ;  /* 0xffffffc0bfbf7807 */ /* 0x000fe20005000000 */
[----:B------:R-:W-:Y:S01]  /*0510*/  IMAD.IADD R237, R212, 0x1, R221 ;  /* 0x00000001d4ed7824 */ /* 0x000fe200078e02dd */
[----:B------:R-:W-:Y:S01]  /*0520*/  LEA R189, R189, UR5, 0x1 ;  /* 0x00000005bdbd7c11 */ /* 0x000fe2000f8e08ff */
[----:B------:R-:W-:Y:S01]  /*0530*/  IMAD.IADD R221, R221, 0x1, R214 ;  /* 0x00000001dddd7824 */ /* 0x000fe200078e02d6 */
[----:B------:R-:W-:-:S02]  /*0540*/  LEA R196, R196, UR6, 0x1 ;  /* 0x00000006c4c47c11 */ /* 0x000fc4000f8e08ff */
[----:B------:R-:W-:Y:S01]  /*0550*/  LEA R190, R190, UR6, 0x1 ;  /* 0x00000006bebe7c11 */ /* 0x000fe2000f8e08ff */
[----:B------:R-:W-:Y:S01]  /*0560*/  IMAD.IADD R187, R191, 0x1, R189 ;  /* 0x00000001bfbb7824 */ /* 0x000fe200078e02bd */
[----:B------:R-:W-:Y:S01]  /*0570*/  LOP3.LUT R211, R4, R211, RZ, 0xfc, !PT ;  /* 0x000000d304d37212 */ /* 0x000fe200078efcff */
[----:B------:R-:W-:Y:S01]  /*0580*/  IMAD.IADD R194, R196, 0x1, R191 ;  /* 0x00000001c4c27824 */ /* 0x000fe200078e02bf */
[----:B------:R-:W-:Y:S01]  /*0590*/  LOP3.LUT R192, R7, R192, RZ, 0xfc, !PT ;  /* 0x000000c007c07212 */ /* 0x000fe200078efcff */
[----:B------:R-:W-:Y:S01]  /*05a0*/  IMAD.IADD R3, R191, 0x1, R190 ;  /* 0x00000001bf037824 */ /* 0x000fe200078e02be */
[----:B------:R-:W-:Y:S02]  /*05b0*/  LOP3.LUT R204, R204, 0x38, RZ, 0xc0, !PT ;  /* 0x00000038cccc7812 */ /* 0x000fe400078ec0ff */
[----:B------:R-:W-:Y:S02]  /*05c0*/  LEA.HI.X R207, R200, R207, RZ, 0x2, P0 ;  /* 0x000000cfc8cf7211 */ /* 0x000fe400000f14ff */
[----:B------:R-:W-:-:S02]  /*05d0*/  SHF.R.U32.HI R202, RZ, 0x5, R202 ;  /* 0x00000005ffca7819 */ /* 0x000fc400000116ca */
[C---:B------:R-:W-:Y:S02]  /*05e0*/  LOP3.LUT R210, R204.reuse, 0x40, RZ, 0xfc, !PT ;  /* 0x00000040ccd27812 */ /* 0x040fe400078efcff */
[----:B------:R-:W-:Y:S02]  /*05f0*/  LOP3.LUT R209, R204, 0x80, RZ, 0xfc, !PT ;  /* 0x00000080ccd17812 */ /* 0x000fe400078efcff */
[----:B------:R-:W-:Y:S02]  /*0600*/  LEA R213, R213, UR6, 0x1 ;  /* 0x00000006d5d57c11 */ /* 0x000fe4000f8e08ff */
[----:B------:R-:W-:Y:S02]  /*0610*/  LEA R211, R211, UR4, 0x1 ;  /* 0x00000004d3d37c11 */ /* 0x000fe4000f8e08ff */
[----:B------:R-:W-:Y:S02]  /*0620*/  LEA R192, R192, UR4, 0x1 ;  /* 0x00000004c0c07c11 */ /* 0x000fe4000f8e08ff */
[----:B-1-34-:R-:W-:-:S07]  /*0630*/  LEA R193, R193, UR6, 0x1 ;  /* 0x00000006c1c17c11 */ /* 0x01afce000f8e08ff */
.L_x_482:
[----:B------:R-:W1:Y:S01]  /*0640*/  LDC.64 R4, c[0x0][0x478] ;  /* 0x00011e00ff047b82 */ /* 0x000e620000000a00 */
[----:B------:R-:W2:Y:S01]  /*0650*/  LDCU.64 UR4, c[0x0][0x470] ;  /* 0x00008e00ff0477ac */ /* 0x000ea20008000a00 */
[----:B------:R-:W-:Y:S01]  /*0660*/  IMAD.SHL.U32 R13, R200, 0x4, RZ ;  /* 0x00000004c80d7824 */ /* 0x000fe200078e00ff */
[----:B------:R-:W-:Y:S01]  /*0670*/  SHF.R.U32.HI R2, RZ, 0x1e, R200 ;  /* 0x0000001eff027819 */ /* 0x000fe200000116c8 */
[----:B------:R-:W-:-:S04]  /*0680*/  IMAD.MOV.U32 R235, RZ, RZ, RZ ;  /* 0x000000ffffeb7224 */ /* 0x000fc800078e00ff */
[----:B---3--:R-:W3:Y:S08]  /*0690*/  LDC.64 R8, c[0x0][0x460] ;  /* 0x00011800ff087b82 */ /* 0x008ef00000000a00 */
[----:B------:R-:W4:Y:S01]  /*06a0*/  LDC.64 R6, c[0x0][0x468] ;  /* 0x00011a00ff067b82 */ /* 0x000f220000000a00 */
[----:B--2---:R-:W-:-:S04]  /*06b0*/  ISETP.NE.U32.AND P4, PT, RZ, UR4, PT ;  /* 0x00000004ff007c0c */ /* 0x004fc8000bf85070 */
[----:B------:R-:W-:Y:S02]  /*06c0*/  ISETP.NE.AND.EX P4, PT, RZ, UR5, PT, P4 ;  /* 0x00000005ff007c0c */ /* 0x000fe4000bf85340 */
[----:B-1----:R-:W-:-:S04]  /*06d0*/  ISETP.NE.U32.AND P3, PT, R4, RZ, PT ;  /* 0x000000ff0400720c */ /* 0x002fc80003f65070 */
[----:B------:R-:W-:Y:S02]  /*06e0*/  ISETP.NE.AND.EX P3, PT, R5, RZ, PT, P3 ;  /* 0x000000ff0500720c */ /* 0x000fe40003f65330 */
[C---:B---3--:R-:W-:Y:S02]  /*06f0*/  ISETP.NE.U32.AND P5, PT, R8.reuse, RZ, PT ;  /* 0x000000ff0800720c */ /* 0x048fe40003fa5070 */
[----:B------:R-:W-:-:S03]  /*0700*/  ISETP.NE.U32.AND P2, PT, R8, RZ, PT ;  /* 0x000000ff0800720c */ /* 0x000fc60003f45070 */
[----:B------:R-:W-:Y:S02]  /*0710*/  @P4 IADD3 R14, P1, PT, R13, UR4, RZ ;  /* 0x000000040d0e4c10 */ /* 0x000fe4000ff3e0ff */
[C---:B------:R-:W-:Y:S02]  /*0720*/  ISETP.NE.AND.EX P5, PT, R9.reuse, RZ, PT, P5 ;  /* 0x000000ff0900720c */ /* 0x040fe40003fa5350 */
[----:B------:R-:W-:Y:S02]  /*0730*/  ISETP.NE.AND.EX P2, PT, R9, RZ, PT, P2 ;  /* 0x000000ff0900720c */ /* 0x000fe40003f45320 */
[----:B------:R-:W-:Y:S02]  /*0740*/  @P3 IADD3 R10, P0, PT, R13, R4, RZ ;  /* 0x000000040d0a3210 */ /* 0x000fe40007f1e0ff */
[----:B------:R-:W-:-:S03]  /*0750*/  @P4 IADD3.X R15, PT, PT, R2, UR5, RZ, P1, !PT ;  /* 0x00000005020f4c10 */ /* 0x000fc60008ffe4ff */
[----:B------:R-:W-:Y:S02]  /*0760*/  @P3 IMAD.X R11, R2, 0x1, R5, P0 ;  /* 0x00000001020b3824 */ /* 0x000fe400000e0605 */
[----:B------:R-:W-:Y:S01]  /*0770*/  IMAD.MOV.U32 R8, RZ, RZ, -0x1 ;  /* 0xffffffffff087424 */ /* 0x000fe200078e00ff */
[----:B------:R-:W2:Y:S04]  /*0780*/  @P4 LDG.E R235, desc[UR18][R14.64] ;  /* 0x000000120eeb4981 */ /* 0x000ea8000c1e1900 */
[----:B-----5:R1:W5:Y:S01]  /*0790*/  @P2 LDG.E R9, desc[UR18][R206.64+0x4] ;  /* 0x00000412ce092981 */ /* 0x020362000c1e1900 */
[----:B----4-:R-:W-:Y:S01]  /*07a0*/  ISETP.EQ.U32.AND P1, PT, R6, RZ, PT ;  /* 0x000000ff0600720c */ /* 0x010fe20003f22070 */
[----:B------:R-:W3:Y:S02]  /*07b0*/  @!P3 LDC.64 R4, c[0x0][0x488] ;  /* 0x00012200ff04bb82 */ /* 0x000ee40000000a00 */
[----:B------:R-:W2:Y:S04]  /*07c0*/  @P3 LDG.E R10, desc[UR18][R10.64] ;  /* 0x000000120a0a3981 */ /* 0x000ea8000c1e1900 */
[----:B------:R1:W5:Y:S01]  /*07d0*/  @P5 LDG.E R8, desc[UR18][R206.64] ;  /* 0x00000012ce085981 */ /* 0x000362000c1e1900 */
[----:B------:R-:W-:-:S04]  /*07e0*/  ISETP.NE.AND P4, PT, R198, RZ, PT ;  /* 0x000000ffc600720c */ /* 0x000fc80003f85270 */
[----:B------:R-:W-:Y:S02]  /*07f0*/  ISETP.EQ.OR.EX P1, PT, R7, RZ, !P4, P1 ;  /* 0x000000ff0700720c */ /* 0x000fe40006722710 */
[----:B------:R-:W-:Y:S01]  /*0800*/  IADD3 R12, P0, PT, R13, R6, RZ ;  /* 0x000000060d0c7210 */ /* 0x000fe20007f1e0ff */
[----:B------:R-:W-:-:S04]  /*0810*/  IMAD.MOV.U32 R238, RZ, RZ, -0x1 ;  /* 0xffffffffffee7424 */ /* 0x000fc800078e00ff */
[----:B------:R-:W-:Y:S02]  /*0820*/  IMAD.X R13, R2, 0x1, R7, P0 ;  /* 0x00000001020d7824 */ /* 0x000fe400000e0607 */
[----:B------:R-:W4:Y:S04]  /*0830*/  @!P3 LDC R2, c[0x0][0x43c] ;  /* 0x00010f00ff02bb82 */ /* 0x000f280000000800 */
[----:B------:R1:W5:Y:S01]  /*0840*/  @!P1 LDG.E R238, desc[UR18][R12.64] ;  /* 0x000000120cee9981 */ /* 0x000362000c1e1900 */
[----:B------:R-:W-:-:S03]  /*0850*/  ISETP.NE.U32.AND P1, PT, R6, RZ, PT ;  /* 0x000000ff0600720c */ /* 0x000fc60003f25070 */
[----:B------:R-:W1:Y:S01]  /*0860*/  @!P2 LDC R236, c[0x0][0x434] ;  /* 0x00010d00ffecab82 */ /* 0x000e620000000800 */
[----:B------:R-:W-:Y:S02]  /*0870*/  ISETP.NE.AND.EX P1, PT, R7, RZ, PT, P1 ;  /* 0x000000ff0700720c */ /* 0x000fe40003f25310 */
[----:B---3--:R-:W-:-:S04]  /*0880*/  @!P3 ISETP.NE.U32.AND P0, PT, R4, RZ, PT ;  /* 0x000000ff0400b20c */ /* 0x008fc80003f05070 */
[----:B------:R-:W-:-:S04]  /*0890*/  @!P3 ISETP.NE.AND.EX P0, PT, R5, RZ, PT, P0 ;  /* 0x000000ff0500b20c */ /* 0x000fc80003f05300 */
[----:B----4-:R-:W-:Y:S01]  /*08a0*/  @!P3 SEL R2, R2, RZ, P0 ;  /* 0x000000ff0202b207 */ /* 0x010fe20000000000 */
[----:B--2---:R-:W-:Y:S02]  /*08b0*/  @P3 IMAD.IADD R233, R10, 0x1, -R235 ;  /* 0x000000010ae93824 */ /* 0x004fe400078e0aeb */
[----:B-1----:R-:W-:Y:S06]  /*08c0*/  @!P1 BRA `(.L_x_416) ;  /* 0x00000000000c9947 */ /* 0x002fec0003800000 */
[----:B------:R-:W2:Y:S02]  /*08d0*/  @P4 LDG.E R5, desc[UR18][R12.64+0x4] ;  /* 0x000004120c054981 */ /* 0x000ea4000c1e1900 */
[----:B--2--5:R-:W-:-:S06]  /*08e0*/  @P4 IADD3 R0, PT, PT, R5, -R238, RZ ;  /* 0x800000ee05004210 */ /* 0x024fcc0007ffe0ff */
[----:B------:R1:W5:Y:S02]  /*08f0*/  @!P4 LDG.E R0, desc[UR18][R12.64] ;  /* 0x000000120c00c981 */ /* 0x000364000c1e1900 */
.L_x_416:
[----:B------:R-:W-:Y:S01]  /*0900*/  IMAD.SHL.U32 R220, R205, 0x40, RZ ;  /* 0x00000040cddc7824 */ /* 0x000fe200078e00ff */
[----:B-----5:R-:W-:Y:S01]  /*0910*/  @!P3 IADD3 R233, PT, PT, R2, R0, -R235 ;  /* 0x0000000002e9b210 */ /* 0x020fe20007ffe8eb */
[----:B------:R-:W-:-:S03]  /*0920*/  @P2 IMAD.IADD R236, R9, 0x1, -R8 ;  /* 0x0000000109ec2824 */ /* 0x000fc600078e0a08 */
[----:B------:R-:W-:-:S13]  /*0930*/  ISETP.GT.AND P0, PT, R233, R220, PT ;  /* 0x000000dce900720c */ /* 0x000fda0003f04270 */
[----:B------:R-:W-:Y:S05]  /*0940*/  @!P0 BRA `(.L_x_417) ;  /* 0x0000007000a48947 */ /* 0x000fea0003800000 */
[----:B------:R-:W2:Y:S01]  /*0950*/  LDC R11, c[0x0][0x504] ;  /* 0x00014100ff0b7b82 */ /* 0x000ea20000000800 */
[----:B------:R-:W-:Y:S01]  /*0960*/  ISETP.NE.AND P3, PT, R8, -0x1, PT ;  /* 0xffffffff0800780c */ /* 0x000fe20003f65270 */
[----:B------:R-:W-:Y:S01]  /*0970*/  VIADD R0, R236, 0x3f ;  /* 0x0000003fec007836 */ /* 0x000fe20000000000 */
[----:B------:R-:W-:Y:S02]  /*0980*/  IADD3 R218, PT, PT, R220, 0x40, R236 ;  /* 0x00000040dcda7810 */ /* 0x000fe40007ffe0ec */
[----:B------:R-:W-:Y:S02]  /*0990*/  ISETP.NE.AND P2, PT, R238, -0x1, PT ;  /* 0xffffffffee00780c */ /* 0x000fe40003f45270 */
[----:B------:R-:W-:-:S04]  /*09a0*/  SHF.R.S32.HI R9, RZ, 0x1f, R0 ;  /* 0x0000001fff097819 */ /* 0x000fc80000011400 */
[----:B------:R-:W-:-:S03]  /*09b0*/  LEA.HI R9, R9, R0, RZ, 0x6 ;  /* 0x0000000009097211 */ /* 0x000fc600078f30ff */
[----:B------:R-:W3:Y:S01]  /*09c0*/  @!P3 LDC.64 R6, c[0x0][0x398] ;  /* 0x0000e600ff06bb82 */ /* 0x000ee20000000a00 */
[----:B------:R-:W-:-:S07]  /*09d0*/  SHF.R.S32.HI R9, RZ, 0x6, R9 ;  /* 0x00000006ff097819 */ /* 0x000fce0000011409 */
[----:B------:R-:W4:Y:S01]  /*09e0*/  @P3 LDC.64 R4, c[0x0][0x3b0] ;  /* 0x0000ec00ff043b82 */ /* 0x000f220000000a00 */
[----:B--2---:R-:W-:-:S05]  /*09f0*/  IADD3 R11, PT, PT, R218, R11, -R233 ;  /* 0x0000000bda0b7210 */ /* 0x004fca0007ffe8e9 */
[----:B------:R-:W-:-:S05]  /*0a00*/  VIADD R11, R11, 0x3f ;  /* 0x0000003f0b0b7836 */ /* 0x000fca0000000000 */
[----:B------:R-:W-:-:S04]  /*0a10*/  SHF.R.S32.HI R16, RZ, 0x1f, R11 ;  /* 0x0000001fff107819 */ /* 0x000fc8000001140b */
[----:B------:R-:W-:Y:S01]  /*0a20*/  LEA.HI R16, R16, R11, RZ, 0x6 ;  /* 0x0000000b10107211 */ /* 0x000fe200078f30ff */
[----:B---3--:R-:W-:-:S03]  /*0a30*/  @!P3 IMAD.WIDE.U32 R20, R200, R6, RZ ;  /* 0x00000006c814b225 */ /* 0x008fc600078e00ff */
[----:B------:R-:W-:Y:S01]  /*0a40*/  SHF.R.S32.HI R16, RZ, 0x6, R16 ;  /* 0x00000006ff107819 */ /* 0x000fe20000011410 */
[----:B------:R-:W-:-:S03]  /*0a50*/  @!P3 IMAD R17, R200, R7, R21 ;  /* 0x00000007c811b224 */ /* 0x000fc600078e0215 */
[----:B------:R-:W-:Y:S01]  /*0a60*/  VIMNMX R16, PT, PT, R9, R16, PT ;  /* 0x0000001009107248 */ /* 0x000fe20003fe0100 */
[----:B----4-:R-:W-:-:S03]  /*0a70*/  @P3 IMAD.WIDE.U32 R6, R8, R4, RZ ;  /* 0x0000000408063225 */ /* 0x010fc600078e00ff */
[----:B------:R-:W-:Y:S01]  /*0a80*/  LEA R21, R16, 0xffffffc0, 0x6 ;  /* 0xffffffc010157811 */ /* 0x000fe200078e30ff */
[----:B------:R-:W-:Y:S02]  /*0a90*/  @P3 IMAD R17, R8, R5, R7 ;  /* 0x0000000508113224 */ /* 0x000fe400078e0207 */
[----:B------:R-:W-:Y:S01]  /*0aa0*/  @P3 IMAD.MOV.U32 R20, RZ, RZ, R6 ;  /* 0x000000ffff143224 */ /* 0x000fe200078e0006 */
[----:B------:R-:W-:Y:S01]  /*0ab0*/  SHF.R.S32.HI R23, RZ, 0x1f, R21 ;  /* 0x0000001fff177819 */ /* 0x000fe20000011415 */
[----:B------:R-:W-:Y:S06]  /*0ac0*/  @P2 BRA `(.L_x_418) ;  /* 0x0000000000282947 */ /* 0x000fec0003800000 */
[----:B------:R-:W2:Y:S01]  /*0ad0*/  LDCU.64 UR12, c[0x0][0x3b8] ;  /* 0x00007700ff0c77ac */ /* 0x000ea20008000a00 */
[----:B------:R-:W-:Y:S01]  /*0ae0*/  SHF.R.S32.HI R0, RZ, 0x1f, R235 ;  /* 0x0000001fff007819 */ /* 0x000fe200000114eb */
[----:B------:R-:W3:Y:S04]  /*0af0*/  LDCU.64 UR4, c[0x0][0x3a0] ;  /* 0x00007400ff0477ac */ /* 0x000ee80008000a00 */
[----:B--2---:R-:W-:Y:S02]  /*0b00*/  IMAD R0, R0, UR12, RZ ;  /* 0x0000000c00007c24 */ /* 0x004fe4000f8e02ff */
[----:B------:R-:W-:-:S04]  /*0b10*/  IMAD.WIDE.U32 R4, R235, UR12, RZ ;  /* 0x0000000ceb047c25 */ /* 0x000fc8000f8e00ff */
[----:B------:R-:W-:-:S05]  /*0b20*/  IMAD R0, R235, UR13, R0 ;  /* 0x0000000deb007c24 */ /* 0x000fca000f8e0200 */
[----:B------:R-:W-:-:S03]  /*0b30*/  IADD3 R5, PT, PT, R5, R0, RZ ;  /* 0x0000000005057210 */ /* 0x000fc60007ffe0ff */
[----:B---3--:R-:W-:-:S04]  /*0b40*/  IMAD.WIDE.U32 R14, R200, UR4, R4 ;  /* 0x00000004c80e7c25 */ /* 0x008fc8000f8e0004 */
[----:B------:R-:W-:Y:S01]  /*0b50*/  IMAD R11, R200, UR5, R15 ;  /* 0x00000005c80b7c24 */ /* 0x000fe2000f8e020f */
[----:B------:R-:W-:Y:S06]  /*0b60*/  BRA `(.L_x_419) ;  /* 0x0000000000147947 */ /* 0x000fec0003800000 */
.L_x_418:
[----:B------:R-:W2:Y:S01]  /*0b70*/  LDCU.64 UR12, c[0x0][0x3b8] ;  /* 0x00007700ff0c77ac */ /* 0x000ea20008000a00 */
[----:B------:R-:W-:-:S05]  /*0b80*/  IADD3 R14, PT, PT, R235, R238, RZ ;  /* 0x000000eeeb0e7210 */ /* 0x000fca0007ffe0ff */
[C---:B--2---:R-:W-:Y:S02]  /*0b90*/  IMAD R11, R14.reuse, UR13, RZ ;  /* 0x0000000d0e0b7c24 */ /* 0x044fe4000f8e02ff */
[----:B------:R-:W-:-:S05]  /*0ba0*/  IMAD.WIDE.U32 R14, R14, UR12, RZ ;  /* 0x0000000c0e0e7c25 */ /* 0x000fca000f8e00ff */
[----:B------:R-:W-:Y:S02]  /*0bb0*/  IADD3 R11, PT, PT, R15, R11, RZ ;  /* 0x0000000b0f0b7210 */ /* 0x000fe40007ffe0ff */
.L_x_419:
[----:B------:R-:W2:Y:S01]  /*0bc0*/  LDC R0, c[0x0][0x3e8] ;  /* 0x0000fa00ff007b82 */ /* 0x000ea20000000800 */
[----:B------:R-:W-:Y:S01]  /*0bd0*/  IMAD.MOV.U32 R6, RZ, RZ, RZ ;  /* 0x000000ffff067224 */ /* 0x000fe200078e00ff */
[----:B------:R-:W-:Y:S02]  /*0be0*/  SHF.R.S32.HI R219, RZ, 0x1f, R220 ;  /* 0x0000001fffdb7819 */ /* 0x000fe400000114dc */
[----:B--2---:R-:W-:-:S04]  /*0bf0*/  IABS R5, R0 ;  /* 0x0000000000057213 */ /* 0x004fc80000000000 */
[----:B------:R-:W2:Y:S08]  /*0c00*/  I2F.RP R10, R5 ;  /* 0x00000005000a7306 */ /* 0x000eb00000209400 */
[----:B--2---:R-:W2:Y:S02]  /*0c10*/  MUFU.RCP R9, R10 ;  /* 0x0000000a00097308 */ /* 0x004ea40000001000 */
[----:B--2---:R-:W-:-:S06]  /*0c20*/  VIADD R9, R9, 0xffffffe ;  /* 0x0ffffffe09097836 */ /* 0x004fcc0000000000 */
[----:B------:R-:W2:Y:S02]  /*0c30*/  F2I.FTZ.U32.TRUNC.NTZ R7, R9 ;  /* 0x0000000900077305 */ /* 0x000ea4000021f000 */
[----:B--2---:R-:W-:-:S04]  /*0c40*/  IMAD.MOV R2, RZ, RZ, -R7 ;  /* 0x000000ffff027224 */ /* 0x004fc800078e0a07 */
[----:B------:R-:W-:Y:S01]  /*0c50*/  IMAD R4, R2, R5, RZ ;  /* 0x0000000502047224 */ /* 0x000fe200078e02ff */
[----:B------:R-:W-:-:S03]  /*0c60*/  IABS R2, R199 ;  /* 0x000000c700027213 */ /* 0x000fc60000000000 */
[----:B------:R-:W-:Y:S01]  /*0c70*/  IMAD.HI.U32 R7, R7, R4, R6 ;  /* 0x0000000407077227 */ /* 0x000fe200078e0006 */
[----:B------:R-:W-:-:S05]  /*0c80*/  MOV R4, R2 ;  /* 0x0000000200047202 */ /* 0x000fca0000000f00 */
[----:B------:R-:W-:-:S04]  /*0c90*/  IMAD.HI.U32 R6, R7, R4, RZ ;  /* 0x0000000407067227 */ /* 0x000fc800078e00ff */
[----:B------:R-:W-:-:S04]  /*0ca0*/  IMAD.MOV R2, RZ, RZ, -R6 ;  /* 0x000000ffff027224 */ /* 0x000fc800078e0a06 */
[----:B------:R-:W-:-:S05]  /*0cb0*/  IMAD R2, R5, R2, R4 ;  /* 0x0000000205027224 */ /* 0x000fca00078e0204 */
[----:B------:R-:W-:-:S13]  /*0cc0*/  ISETP.GT.U32.AND P1, PT, R5, R2, PT ;  /* 0x000000020500720c */ /* 0x000fda0003f24070 */
[----:B------:R-:W-:Y:S01]  /*0cd0*/  @!P1 IMAD.IADD R2, R2, 0x1, -R5 ;  /* 0x0000000102029824 */ /* 0x000fe200078e0a05 */
[----:B------:R-:W-:Y:S02]  /*0ce0*/  @!P1 IADD3 R6, PT, PT, R6, 0x1, RZ ;  /* 0x0000000106069810 */ /* 0x000fe40007ffe0ff */
[----:B------:R-:W-:Y:S02]  /*0cf0*/  ISETP.NE.AND P1, PT, R0, RZ, PT ;  /* 0x000000ff0000720c */ /* 0x000fe40003f25270 */
[----:B------:R-:W-:Y:S02]  /*0d00*/  ISETP.GE.U32.AND P4, PT, R2, R5, PT ;  /* 0x000000050200720c */ /* 0x000fe40003f86070 */
[----:B------:R-:W-:-:S04]  /*0d10*/  LOP3.LUT R2, R199, R0, RZ, 0x3c, !PT ;  /* 0x00000000c7027212 */ /* 0x000fc800078e3cff */
[----:B------:R-:W-:-:S07]  /*0d20*/  ISETP.GE.AND P0, PT, R2, RZ, PT ;  /* 0x000000ff0200720c */ /* 0x000fce0003f06270 */
[----:B------:R-:W-:-:S04]  /*0d30*/  @P4 VIADD R6, R6, 0x1 ;  /* 0x0000000106064836 */ /* 0x000fc80000000000 */
[----:B------:R-:W-:-:S05]  /*0d40*/  IMAD.MOV.U32 R2, RZ, RZ, R6 ;  /* 0x000000ffff027224 */ /* 0x000fca00078e0006 */
[----:B------:R-:W-:Y:S02]  /*0d50*/  @!P0 IADD3 R2, PT, PT, -R2, RZ, RZ ;  /* 0x000000ff02028210 */ /* 0x000fe40007ffe1ff */
[----:B------:R-:W-:-:S04]  /*0d60*/  @!P1 LOP3.LUT R2, RZ, R0, RZ, 0x33, !PT ;  /* 0x00000000ff029212 */ /* 0x000fc800078e33ff */
[----:B------:R-:W-:Y:S01]  /*0d70*/  SHF.R.S32.HI R0, RZ, 0x1f, R2 ;  /* 0x0000001fff007819 */ /* 0x000fe20000011402 */
[----:B------:R-:W-:Y:S06]  /*0d80*/  @P2 BRA `(.L_x_420) ;  /* 0x0000000000282947 */ /* 0x000fec0003800000 */
[----:B------:R-:W2:Y:S01]  /*0d90*/  LDCU.64 UR10, c[0x0][0x3c0] ;  /* 0x00007800ff0a77ac */ /* 0x000ea20008000a00 */
[----:B------:R-:W-:Y:S01]  /*0da0*/  SHF.R.S32.HI R4, RZ, 0x1f, R235 ;  /* 0x0000001fff047819 */ /* 0x000fe200000114eb */
[----:B------:R-:W1:Y:S04]  /*0db0*/  LDCU.64 UR4, c[0x0][0x3a8] ;  /* 0x00007500ff0477ac */ /* 0x000e680008000a00 */
[----:B--2---:R-:W-:Y:S02]  /*0dc0*/  IMAD R4, R4, UR10, RZ ;  /* 0x0000000a04047c24 */ /* 0x004fe4000f8e02ff */
[----:B------:R-:W-:-:S04]  /*0dd0*/  IMAD.WIDE.U32 R6, R235, UR10, RZ ;  /* 0x0000000aeb067c25 */ /* 0x000fc8000f8e00ff */
[----:B------:R-:W-:-:S05]  /*0de0*/  IMAD R4, R235, UR11, R4 ;  /* 0x0000000beb047c24 */ /* 0x000fca000f8e0204 */
[----:B------:R-:W-:-:S03]  /*0df0*/  IADD3 R7, PT, PT, R7, R4, RZ ;  /* 0x0000000407077210 */ /* 0x000fc60007ffe0ff */
[----:B-1----:R-:W-:-:S04]  /*0e00*/  IMAD.WIDE.U32 R12, R200, UR4, R6 ;  /* 0x00000004c80c7c25 */ /* 0x002fc8000f8e0006 */
[----:B------:R-:W-:Y:S01]  /*0e10*/  IMAD R10, R200, UR5, R13 ;  /* 0x00000005c80a7c24 */ /* 0x000fe2000f8e020d */
[----:B------:R-:W-:Y:S06]  /*0e20*/  BRA `(.L_x_421) ;  /* 0x0000000000147947 */ /* 0x000fec0003800000 */
.L_x_420:
[----:B------:R-:W2:Y:S01]  /*0e30*/  LDCU.64 UR10, c[0x0][0x3c0] ;  /* 0x00007800ff0a77ac */ /* 0x000ea20008000a00 */
[----:B------:R-:W-:-:S05]  /*0e40*/  IADD3 R4, PT, PT, R235, R238, RZ ;  /* 0x000000eeeb047210 */ /* 0x000fca0007ffe0ff */
[C---:B--2---:R-:W-:Y:S02]  /*0e50*/  IMAD R10, R4.reuse, UR11, RZ ;  /* 0x0000000b040a7c24 */ /* 0x044fe4000f8e02ff */
[----:B-1----:R-:W-:-:S05]  /*0e60*/  IMAD.WIDE.U32 R12, R4, UR10, RZ ;  /* 0x0000000a040c7c25 */ /* 0x002fca000f8e00ff */
[----:B------:R-:W-:-:S07]  /*0e70*/  IADD3 R10, PT, PT, R13, R10, RZ ;  /* 0x0000000a0d0a7210 */ /* 0x000fce0007ffe0ff */
.L_x_421:
        /* <DEDUP_REMOVED lines=15> */
[----:B------:R-:W-:Y:S02]  /*0f70*/  IMAD R4, R200, UR5, RZ ;  /* 0x00000005c8047c24 */ /* 0x000fe4000f8e02ff */
[----:B------:R-:W-:-:S03]  /*0f80*/  IMAD.WIDE.U32 R18, R28, UR6, RZ ;  /* 0x000000061c127c25 */ /* 0x000fc6000f8e00ff */
[----:B------:R-:W-:-:S05]  /*0f90*/  IADD3 R4, PT, PT, R29, R4, RZ ;  /* 0x000000041d047210 */ /* 0x000fca0007ffe0ff */
[----:B------:R-:W-:Y:S01]  /*0fa0*/  IMAD R5, R4, UR6, RZ ;  /* 0x0000000604057c24 */ /* 0x000fe2000f8e02ff */
[----:B------:R-:W-:-:S03]  /*0fb0*/  SHF.R.S32.HI R4, RZ, 0x1f, R24 ;  /* 0x0000001fff047819 */ /* 0x000fc60000011418 */
[----:B------:R-:W-:Y:S02]  /*0fc0*/  IMAD R5, R28, UR4, R5 ;  /* 0x000000041c057c24 */ /* 0x000fe4000f8e0205 */
[----:B------:R-:W-:-:S03]  /*0fd0*/  IMAD.WIDE.U32 R28, R18, R24, RZ ;  /* 0x00000018121c7225 */ /* 0x000fc600078e00ff */
[----:B------:R-:W-:Y:S02]  /*0fe0*/  IADD3 R19, PT, PT, R19, R5, RZ ;  /* 0x0000000513137210 */ /* 0x000fe40007ffe0ff */
[----:B------:R-:W-:-:S03]  /*0ff0*/  MOV R22, R28 ;  /* 0x0000001c00167202 */ /* 0x000fc60000000f00 */
[----:B------:R-:W-:-:S04]  /*1000*/  IMAD R19, R19, R24, RZ ;  /* 0x0000001813137224 */ /* 0x000fc800078e02ff */
[----:B------:R-:W-:-:S05]  /*1010*/  IMAD R19, R4, R18, R19 ;  /* 0x0000001204137224 */ /* 0x000fca00078e0213 */
[----:B------:R-:W-:Y:S01]  /*1020*/  IADD3 R19, PT, PT, R29, R19, RZ ;  /* 0x000000131d137210 */ /* 0x000fe20007ffe0ff */
[----:B------:R-:W-:Y:S06]  /*1030*/  BRA `(.L_x_423) ;  /* 0x0000000000107947 */ /* 0x000fec0003800000 */
.L_x_422:
[-C--:B------:R-:W-:Y:S02]  /*1040*/  IMAD R19, R7, R8.reuse, RZ ;  /* 0x0000000807137224 */ /* 0x080fe400078e02ff */
[----:B------:R-:W-:-:S05]  /*1050*/  IMAD.WIDE.U32 R4, R6, R8, RZ ;  /* 0x0000000806047225 */ /* 0x000fca00078e00ff */
[----:B------:R-:W-:Y:S02]  /*1060*/  IADD3 R19, PT, PT, R5, R19, RZ ;  /* 0x0000001305137210 */ /* 0x000fe40007ffe0ff */
[----:B------:R-:W-:-:S07]  /*1070*/  MOV R22, R4 ;  /* 0x0000000400167202 */ /* 0x000fce0000000f00 */
.L_x_423:
        /* <DEDUP_REMOVED lines=14> */
[----:B------:R-:W-:-:S07]  /*1160*/  ISETP.NE.AND P0, PT, R8, -0x1, PT ;  /* 0xffffffff0800780c */ /* 0x000fce0003f05270 */
[----:B------:R-:W2:Y:S01]  /*1170*/  LDC R4, c[0x0][0x454] ;  /* 0x00011500ff047b82 */ /* 0x000ea20000000800 */
[----:B-1----:R-:W-:-:S05]  /*1180*/  IMAD R5, R200, R5, RZ ;  /* 0x00000005c8057224 */ /* 0x002fca00078e02ff */
[----:B------:R-:W-:-:S05]  /*1190*/  SEL R15, R5, R8, !P0 ;  /* 0x00000008050f7207 */ /* 0x000fca0004000000 */
[----:B--2---:R-:W-:Y:S01]  /*11a0*/  IMAD R15, R199, R4, R15 ;  /* 0x00000004c70f7224 */ /* 0x004fe200078e020f */
[----:B------:R-:W-:Y:S05]  /*11b0*/  BRA `(.L_x_425) ;  /* 0x00000000000c7947 */ /* 0x000fea0003800000 */
.L_x_424:
[----:B------:R-:W1:Y:S01]  /*11c0*/  LDC R15, c[0x0][0x434] ;  /* 0x00010d00ff0f7b82 */ /* 0x000e620000000800 */
[----:B------:R-:W-:-:S04]  /*11d0*/  IMAD R4, R200, UR6, R199 ;  /* 0x00000006c8047c24 */ /* 0x000fc8000f8e02c7 */
[----:B-1----:R-:W-:-:S03]  /*11e0*/  IMAD R15, R4, R15, RZ ;  /* 0x0000000f040f7224 */ /* 0x002fc600078e02ff */
.L_x_425:
        /* <DEDUP_REMOVED lines=11> */
.L_x_426:
[----:B------:R-:W1:Y:S01]  /*12a0*/  LDC R25, c[0x0][0x444] ;  /* 0x00011100ff197b82 */ /* 0x000e620000000800 */
[----:B------:R-:W-:-:S04]  /*12b0*/  IMAD R4, R200, UR6, R199 ;  /* 0x00000006c8047c24 */ /* 0x000fc8000f8e02c7 */
[----:B-1----:R-:W-:-:S07]  /*12c0*/  IMAD R25, R4, R25, RZ ;  /* 0x0000001904197224 */ /* 0x002fce00078e02ff */
.L_x_427:
[----:B------:R-:W1:Y:S01]  /*12d0*/  S2R R13, SR_TID.X ;  /* 0x00000000000d7919 */ /* 0x000e620000002100 */
[----:B------:R-:W2:Y:S01]  /*12e0*/  LDC.64 R8, c[0x0][0x5f8] ;  /* 0x00017e00ff087b82 */ /* 0x000ea20000000a00 */
[----:B------:R-:W-:Y:S01]  /*12f0*/  IMAD R27, R24, UR6, RZ ;  /* 0x00000006181b7c24 */ /* 0x000fe2000f8e02ff */
[----:B------:R-:W-:Y:S01]  /*1300*/  ISETP.NE.AND P3, PT, RZ, UR5, PT ;  /* 0x00000005ff007c0c */ /* 0x000fe2000bf65270 */
[----:B------:R-:W3:Y:S01]  /*1310*/  LDCU.64 UR14, c[0x0][0x3c8] ;  /* 0x00007900ff0e77ac */ /* 0x000ee20008000a00 */
[----:B------:R-:W-:Y:S01]  /*1320*/  IADD3 R22, P1, P0, R32, R22, R29 ;  /* 0x0000001620167210 */ /* 0x000fe2000783e01d */
[C---:B------:R-:W-:Y:S01]  /*1330*/  IMAD R25, R234.reuse, 0x40, R25 ;  /* 0x00000040ea197824 */ /* 0x040fe200078e0219 */
[----:B------:R-:W-:Y:S01]  /*1340*/  SHF.R.S32.HI R29, RZ, 0x1f, R29 ;  /* 0x0000001fff1d7819 */ /* 0x000fe2000001141d */
[----:B------:R-:W4:Y:S01]  /*1350*/  LDCU.64 UR8, c[0x0][0x380] ;  /* 0x00007000ff0877ac */ /* 0x000f220008000a00 */
[----:B------:R-:W5:Y:S01]  /*1360*/  LDC.64 R4, c[0x0][0x590] ;  /* 0x00016400ff047b82 */ /* 0x000f620000000a00 */
[----:B------:R-:W-:Y:S01]  /*1370*/  IMAD R15, R234, 0x40, R15 ;  /* 0x00000040ea0f7824 */ /* 0x000fe200078e020f */
[----:B------:R-:W-:Y:S01]  /*1380*/  IADD3.X R18, PT, PT, R18, R19, R29, P1, P0 ;  /* 0x0000001312127210 */ /* 0x000fe20000fe041d */
[----:B------:R-:W-:Y:S01]  /*1390*/  IMAD.MOV.U32 R19, RZ, RZ, RZ ;  /* 0x000000ffff137224 */ /* 0x000fe200078e00ff */
[----:B------:R-:W3:Y:S01]  /*13a0*/  LDCU.64 UR4, c[0x0][0x570] ;  /* 0x0000ae00ff0477ac */ /* 0x000ee20008000a00 */
[----:B------:R-:W-:Y:S03]  /*13b0*/  BSSY.RECONVERGENT B1, `(.L_x_417) ;  /* 0x0000682000017945 */ /* 0x000fe60003800200 */
[----:B------:R-:W4:Y:S01]  /*13c0*/  LDC.64 R6, c[0x0][0x3b0] ;  /* 0x0000ec00ff067b82 */ /* 0x000f220000000a00 */
[----:B------:R-:W3:Y:S01]  /*13d0*/  LDCU.64 UR6, c[0x0][0x550] ;  /* 0x0000aa00ff0677ac */ /* 0x000ee20008000a00 */
[----:B--2---:R-:W-:-:S06]  /*13e0*/  IMAD.WIDE.U32 R34, R8, UR16, RZ ;  /* 0x0000001008227c25 */ /* 0x004fcc000f8e00ff */
[----:B------:R-:W2:Y:S01]  /*13f0*/  LDC R232, c[0x0][0x508] ;  /* 0x00014200ffe87b82 */ /* 0x000ea20000000800 */
[----:B------:R-:W-:Y:S01]  /*1400*/  IMAD R9, R9, UR16, R35 ;  /* 0x0000001009097c24 */ /* 0x000fe2000f8e0223 */
[----:B-1----:R-:W-:Y:S01]  /*1410*/  LOP3.LUT R24, R13, 0x1f, RZ, 0xc0, !PT ;  /* 0x0000001f0d187812 */ /* 0x002fe200078ec0ff */
[----:B-----5:R-:W-:-:S03]  /*1420*/  IMAD R28, R23, R4, RZ ;  /* 0x00000004171c7224 */ /* 0x020fc600078e02ff */
[----:B------:R-:W-:Y:S02]  /*1430*/  SEL R9, R9, RZ, P3 ;  /* 0x000000ff09097207 */ /* 0x000fe40001800000 */
[----:B------:R-:W1:Y:S01]  /*1440*/  LDC.64 R246, c[0x0][0x420] ;  /* 0x00010800fff67b82 */ /* 0x000e620000000a00 */
[----:B------:R-:W-:Y:S01]  /*1450*/  SHF.L.U64.HI R224, R4, 0x5, R5 ;  /* 0x0000000504e07819 */ /* 0x000fe20000010205 */
[----:B------:R-:W-:Y:S01]  /*1460*/  IMAD R31, R202, R27, R24 ;  /* 0x0000001bca1f7224 */ /* 0x000fe200078e0218 */
[----:B------:R-:W-:Y:S01]  /*1470*/  SEL R24, R34, RZ, P3 ;  /* 0x000000ff22187207 */ /* 0x000fe20001800000 */
[----:B------:R-:W-:Y:S01]  /*1480*/  IMAD.SHL.U32 R27, R27, 0x40, RZ ;  /* 0x000000401b1b7824 */ /* 0x000fe200078e00ff */
[----:B------:R-:W-:Y:S01]  /*1490*/  SHF.L.U32 R225, R4, 0x5, RZ ;  /* 0x0000000504e17819 */ /* 0x000fe200000006ff */
[----:B----4-:R-:W-:Y:S01]  /*14a0*/  IMAD.SHL.U32 R223, R6, 0x20, RZ ;  /* 0x0000002006df7824 */ /* 0x010fe200078e00ff */
[----:B------:R-:W-:Y:S02]  /*14b0*/  IADD3 R24, P1, P0, R31, R22, R24 ;  /* 0x000000161f187210 */ /* 0x000fe4000783e018 */
[----:B------:R-:W-:-:S02]  /*14c0*/  SHF.R.S32.HI R31, RZ, 0x1f, R31 ;  /* 0x0000001fff1f7819 */ /* 0x000fc4000001141f */
[----:B------:R-:W-:Y:S02]  /*14d0*/  SHF.L.U64.HI R222, R6, 0x5, R7 ;  /* 0x0000000506de7819 */ /* 0x000fe40000010207 */
[----:B------:R-:W-:Y:S01]  /*14e0*/  IADD3.X R22, PT, PT, R31, R18, R9, P1, P0 ;  /* 0x000000121f167210 */ /* 0x000fe20000fe0409 */
[----:B------:R-:W-:Y:S01]  /*14f0*/  IMAD.MOV.U32 R18, RZ, RZ, R204 ;  /* 0x000000ffff127224 */ /* 0x000fe200078e00cc */
[----:B------:R-:W4:Y:S01]  /*1500*/  LDC.64 R8, c[0x0][0x598] ;  /* 0x00016600ff087b82 */ /* 0x000f220000000a00 */
[----:B------:R-:W-:Y:S02]  /*1510*/  IADD3 R30, P0, PT, R204, R30, RZ ;  /* 0x0000001ecc1e7210 */ /* 0x000fe40007f1e0ff */
[----:B------:R-:W-:Y:S01]  /*1520*/  IMAD.WIDE.U32 R32, R21, R6, R18 ;  /* 0x0000000615207225 */ /* 0x000fe200078e0012 */
[----:B--2---:R-:W-:-:S03]  /*1530*/  IADD3 R232, PT, PT, R218, -R232, -R233 ;  /* 0x800000e8dae87210 */ /* 0x004fc60007ffe8e9 */
[----:B------:R-:W-:Y:S01]  /*1540*/  IMAD.X R31, RZ, RZ, R26, P0 ;  /* 0x000000ffff1f7224 */ /* 0x000fe200000e061a */
[----:B------:R-:W-:Y:S01]  /*1550*/  IADD3 R20, P1, PT, R20, R32, RZ ;  /* 0x0000002014147210 */ /* 0x000fe20007f3e0ff */
[----:B------:R-:W-:Y:S01]  /*1560*/  IMAD R26, R23, R6, RZ ;  /* 0x00000006171a7224 */ /* 0x000fe200078e02ff */
[----:B------:R-:W-:Y:S01]  /*1570*/  IADD3 R24, P0, PT, R27, R24, RZ ;  /* 0x000000181b187210 */ /* 0x000fe20007f1e0ff */
[C---:B------:R-:W-:Y:S02]  /*1580*/  IMAD R23, R21.reuse, R5, R28 ;  /* 0x0000000515177224 */ /* 0x040fe400078e021c */
[----:B------:R-:W-:Y:S01]  /*1590*/  IMAD.WIDE.U32 R30, R21, R4, R30 ;  /* 0x00000004151e7225 */ /* 0x000fe200078e001e */
[----:B------:R-:W-:Y:S01]  /*15a0*/  LEA.HI.X.SX32 R27, R27, R22, 0x1, P0 ;  /* 0x000000161b1b7211 */ /* 0x000fe200000f0eff */
[----:B------:R-:W2:Y:S01]  /*15b0*/  LDC.64 R28, c[0x0][0x5e8] ;  /* 0x00017a00ff1c7b82 */ /* 0x000ea20000000a00 */
[----:B---3--:R-:W-:Y:S01]  /*15c0*/  LEA R240, P0, R24, UR4, 0x2 ;  /* 0x0000000418f07c11 */ /* 0x008fe2000f8010ff */
[----:B------:R-:W-:-:S02]  /*15d0*/  IMAD R26, R21, R7, R26 ;  /* 0x00000007151a7224 */ /* 0x000fc400078e021a */
[----:B------:R-:W-:Y:S01]  /*15e0*/  IMAD.IADD R31, R31, 0x1, R23 ;  /* 0x000000011f1f7824 */ /* 0x000fe200078e0217 */
[----:B------:R-:W-:Y:S01]  /*15f0*/  LEA.HI.X R241, R24, UR5, R27, 0x2, P0 ;  /* 0x0000000518f17c11 */ /* 0x000fe200080f141b */
[----:B-1----:R-:W-:Y:S01]  /*1600*/  IMAD.WIDE R246, R15, 0x4, R246 ;  /* 0x000000040ff67825 */ /* 0x002fe200078e02f6 */
[----:B------:R-:W-:-:S03]  /*1610*/  IADD3.X R21, PT, PT, R17, R33, R26, P1, !PT ;  /* 0x0000002111157210 */ /* 0x000fc60000ffe41a */
[----:B----4-:R-:W-:Y:S01]  /*1620*/  IMAD.WIDE.U32 R22, R199, R8, R30 ;  /* 0x00000008c7167225 */ /* 0x010fe200078e001e */
[----:B------:R-:W-:-:S03]  /*1630*/  IADD3 R8, PT, PT, R232, -0x40, RZ ;  /* 0xffffffc0e8087810 */ /* 0x000fc60007ffe0ff */
[----:B------:R-:W-:-:S04]  /*1640*/  IMAD.WIDE.U32 R20, R199, UR14, R20 ;  /* 0x0000000ec7147c25 */ /* 0x000fc8000f8e0014 */
[C---:B------:R-:W-:Y:S01]  /*1650*/  IMAD R23, R199.reuse, R9, R23 ;  /* 0x00000009c7177224 */ /* 0x040fe200078e0217 */
[----:B------:R-:W-:Y:S01]  /*1660*/  SHF.R.S32.HI R9, RZ, 0x1f, R8 ;  /* 0x0000001fff097819 */ /* 0x000fe20000011408 */
[----:B------:R-:W-:Y:S02]  /*1670*/  IMAD R21, R199, UR15, R21 ;  /* 0x0000000fc7157c24 */ /* 0x000fe4000f8e0215 */
[----:B------:R-:W-:Y:S01]  /*1680*/  IMAD.WIDE.U32 R22, R203, R4, R22 ;  /* 0x00000004cb167225 */ /* 0x000fe200078e0016 */
[----:B------:R-:W-:-:S03]  /*1690*/  LEA.HI R9, R9, R8, RZ, 0x6 ;  /* 0x0000000809097211 */ /* 0x000fc600078f30ff */
[C---:B------:R-:W-:Y:S01]  /*16a0*/  IMAD.WIDE.U32 R20, R203.reuse, R6, R20 ;  /* 0x00000006cb147225 */ /* 0x040fe200078e0014 */
[----:B------:R-:W-:Y:S02]  /*16b0*/  SHF.R.S32.HI R217, RZ, 0x6, R9 ;  /* 0x00000006ffd97819 */ /* 0x000fe40000011409 */
[----:B------:R-:W-:Y:S01]  /*16c0*/  LEA R242, P0, R22, UR6, 0x1 ;  /* 0x0000000616f27c11 */ /* 0x000fe2000f8008ff */
[C---:B------:R-:W-:Y:S01]  /*16d0*/  IMAD R9, R203.reuse, R7, R21 ;  /* 0x00000007cb097224 */ /* 0x040fe200078e0215 */
[C---:B------:R-:W-:Y:S01]  /*16e0*/  LEA R244, P1, R20.reuse, UR8, 0x1 ;  /* 0x0000000814f47c11 */ /* 0x040fe2000f8208ff */
[----:B------:R-:W-:Y:S01]  /*16f0*/  IMAD R8, R203, R5, R23 ;  /* 0x00000005cb087224 */ /* 0x000fe200078e0217 */
[----:B------:R-:W-:Y:S01]  /*1700*/  VIMNMX R217, PT, PT, RZ, R217, !PT ;  /* 0x000000d9ffd97248 */ /* 0x000fe20007fe0100 */
[----:B--2---:R-:W-:Y:S01]  /*1710*/  IMAD.WIDE R226, R25, 0x4, R28 ;  /* 0x0000000419e27825 */ /* 0x004fe200078e021c */
[----:B------:R-:W-:Y:S02]  /*1720*/  LEA.HI.X R245, R20, UR9, R9, 0x1, P1 ;  /* 0x0000000914f57c11 */ /* 0x000fe400088f0c09 */
[----:B------:R-:W-:-:S02]  /*1730*/  ISETP.GT.AND P1, PT, R16, R217, PT ;  /* 0x000000d91000720c */ /* 0x000fc40003f24270 */
[----:B------:R-:W-:Y:S02]  /*1740*/  LEA.HI.X R243, R22, UR7, R8, 0x1, P0 ;  /* 0x0000000716f37c11 */ /* 0x000fe400080f0c08 */
[----:B------:R-:W-:-:S05]  /*1750*/  IADD3 R8, P0, PT, R203, 0x20, RZ ;  /* 0x00000020cb087810 */ /* 0x000fca0007f1e0ff */
[----:B------:R-:W-:-:S04]  /*1760*/  IMAD.X R4, RZ, RZ, RZ, P0 ;  /* 0x000000ffff047224 */ /* 0x000fc800000e06ff */
[----:B------:R-:W-:Y:S05]  /*1770*/  @P1 BRA `(.L_x_428) ;  /* 0x0000000400ec1947 */ /* 0x000fea0003800000 */
[----:B------:R-:W-:Y:S05]  /*1780*/  @P2 BRA `(.L_x_429) ;  /* 0x00000000002c2947 */ /* 0x000fea0003800000 */
[----:B------:R-:W1:Y:S01]  /*1790*/  LDCU.64 UR8, c[0x0][0x5c0] ;  /* 0x0000b800ff0877ac */ /* 0x000e620008000a00 */
[----:B------:R-:W-:Y:S01]  /*17a0*/  SHF.R.S32.HI R0, RZ, 0x1f, R235 ;  /* 0x0000001fff007819 */ /* 0x000fe200000114eb */
[----:B------:R-:W2:Y:S04]  /*17b0*/  LDCU.64 UR4, c[0x0][0x5a8] ;  /* 0x0000b500ff0477ac */ /* 0x000ea80008000a00 */
[----:B-1----:R-:W-:Y:S02]  /*17c0*/  IMAD R0, R0, UR8, RZ ;  /* 0x0000000800007c24 */ /* 0x002fe4000f8e02ff */
[----:B------:R-:W-:-:S04]  /*17d0*/  IMAD.WIDE.U32 R6, R235, UR8, RZ ;  /* 0x00000008eb067c25 */ /* 0x000fc8000f8e00ff */
[----:B------:R-:W-:-:S05]  /*17e0*/  IMAD R0, R235, UR9, R0 ;  /* 0x00000009eb007c24 */ /* 0x000fca000f8e0200 */
[----:B------:R-:W-:-:S03]  /*17f0*/  IADD3 R7, PT, PT, R7, R0, RZ ;  /* 0x0000000007077210 */ /* 0x000fc60007ffe0ff */
[----:B--2---:R-:W-:-:S04]  /*1800*/  IMAD.WIDE.U32 R6, R200, UR4, R6 ;  /* 0x00000004c8067c25 */ /* 0x004fc8000f8e0006 */
[----:B------:R-:W-:Y:S01]  /*1810*/  IMAD R0, R200, UR5, R7 ;  /* 0x00000005c8007c24 */ /* 0x000fe2000f8e0207 */
[----:B------:R-:W-:Y:S01]  /*1820*/  MOV R2, R6 ;  /* 0x0000000600027202 */ /* 0x000fe20000000f00 */
[----:B------:R-:W-:Y:S05]  /*1830*/  BRA `(.L_x_430) ;  /* 0x0000000000187947 */ /* 0x000fea0003800000 */
.L_x_429:
[----:B------:R-:W1:Y:S01]  /*1840*/  LDCU.64 UR8, c[0x0][0x5c0] ;  /* 0x0000b800ff0877ac */ /* 0x000e620008000a00 */
[----:B------:R-:W-:-:S05]  /*1850*/  IADD3 R0, PT, PT, R235, R238, RZ ;  /* 0x000000eeeb007210 */ /* 0x000fca0007ffe0ff */
[C---:B-1----:R-:W-:Y:S02]  /*1860*/  IMAD R2, R0.reuse, UR9, RZ ;  /* 0x0000000900027c24 */ /* 0x042fe4000f8e02ff */
[----:B------:R-:W-:-:S05]  /*1870*/  IMAD.WIDE.U32 R6, R0, UR8, RZ ;  /* 0x0000000800067c25 */ /* 0x000fca000f8e00ff */
[----:B------:R-:W-:Y:S02]  /*1880*/  IADD3 R0, PT, PT, R7, R2, RZ ;  /* 0x0000000207007210 */ /* 0x000fe40007ffe0ff */
[----:B------:R-:W-:Y:S02]  /*1890*/  MOV R2, R6 ;  /* 0x0000000600027202 */ /* 0x000fe40000000f00 */
.L_x_430:
        /* <DEDUP_REMOVED lines=10> */
[----:B------:R-:W-:Y:S06]  /*1940*/  BRA `(.L_x_432) ;  /* 0x0000000000147947 */ /* 0x000fec0003800000 */
.L_x_431:
[----:B------:R-:W1:Y:S01]  /*1950*/  LDCU.64 UR6, c[0x0][0x5c8] ;  /* 0x0000b900ff0677ac */ /* 0x000e620008000a00 */
[----:B------:R-:W-:-:S05]  /*1960*/  IADD3 R235, PT, PT, R235, R238, RZ ;  /* 0x000000eeebeb7210 */ /* 0x000fca0007ffe0ff */
[C---:B-1----:R-:W-:Y:S02]  /*1970*/  IMAD R6, R235.reuse, UR7, RZ ;  /* 0x00000007eb067c24 */ /* 0x042fe4000f8e02ff */
[----:B------:R-:W-:-:S05]  /*1980*/  IMAD.WIDE.U32 R10, R235, UR6, RZ ;  /* 0x00000006eb0a7c25 */ /* 0x000fca000f8e00ff */
[----:B------:R-:W-:Y:S02]  /*1990*/  IADD3 R6, PT, PT, R11, R6, RZ ;  /* 0x000000060b067210 */ /* 0x000fe40007ffe0ff */
.L_x_432:
[----:B------:R-:W1:Y:S01]  /*19a0*/  LDCU.64 UR4, c[0x0][0x5d8] ;  /* 0x0000bb00ff0477ac */ /* 0x000e620008000a00 */
[----:B------:R-:W-:Y:S01]  /*19b0*/  IMAD R5, R219, UR8, RZ ;  /* 0x00000008db057c24 */ /* 0x000fe2000f8e02ff */
[C---:B------:R-:W-:Y:S01]  /*19c0*/  IADD3 R233, PT, PT, -R220.reuse, R233, RZ ;  /* 0x000000e9dce97210 */ /* 0x040fe20007ffe1ff */
[C---:B------:R-:W-:Y:S01]  /*19d0*/  IMAD.WIDE.U32 R12, R220.reuse, UR8, R18 ;  /* 0x00000008dc0c7c25 */ /* 0x040fe2000f8e0012 */
[----:B------:R-:W-:Y:S02]  /*19e0*/  BSSY.RECONVERGENT B0, `(.L_x_433) ;  /* 0x0000017000007945 */ /* 0x000fe40003800200 */
[-C--:B------:R-:W-:Y:S01]  /*19f0*/  ISETP.GE.AND P5, PT, R203, R233.reuse, PT ;  /* 0x000000e9cb00720c */ /* 0x080fe20003fa6270 */
        /* <DEDUP_REMOVED lines=21> */
.L_x_434:
[----:B------:R-:W-:Y:S05]  /*1b50*/  BSYNC.RECONVERGENT B0 ;  /* 0x0000000000007941 */ /* 0x000fea0003800200 */
.L_x_433:
[----:B------:R-:W-:Y:S04]  /*1b60*/  BSSY.RECONVERGENT B0, `(.L_x_435) ;  /* 0x0000011000007945 */ /* 0x000fe80003800200 */
[----:B------:R-:W-:Y:S05]  /*1b70*/  @P4 BRA `(.L_x_436) ;  /* 0x00000000003c4947 */ /* 0x000fea0003800000 */
[----:B------:R-:W2:Y:S01]  /*1b80*/  LDCU UR10, c[0x0][0x440] ;  /* 0x00008800ff0a77ac */ /* 0x000ea20008000800 */
[----:B------:R-:W-:Y:S02]  /*1b90*/  IMAD R7, R4, UR8, RZ ;  /* 0x0000000804077c24 */ /* 0x000fe4000f8e02ff */
        /* <DEDUP_REMOVED lines=13> */
.L_x_436:
[----:B------:R-:W-:Y:S05]  /*1c70*/  BSYNC.RECONVERGENT B0 ;  /* 0x0000000000007941 */ /* 0x000fea0003800200 */
.L_x_435:
[----:B------:R-:W3:Y:S01]  /*1c80*/  LDCU.64 UR4, c[0x0][0x5e0] ;  /* 0x0000bc00ff0477ac */ /* 0x000ee20008000a00 */
[----:B------:R-:W-:Y:S01]  /*1c90*/  IMAD.WIDE.U32 R12, R220, UR6, R18 ;  /* 0x00000006dc0c7c25 */ /* 0x000fe2000f8e0012 */
[----:B------:R-:W-:Y:S03]  /*1ca0*/  BSSY.RECONVERGENT B0, `(.L_x_437) ;  /* 0x0000016000007945 */ /* 0x000fe60003800200 */
[----:B------:R-:W-:Y:S01]  /*1cb0*/  IMAD R219, R219, UR6, RZ ;  /* 0x00000006dbdb7c24 */ /* 0x000fe2000f8e02ff */
[----:B------:R-:W-:-:S03]  /*1cc0*/  IADD3 R10, P0, PT, R10, R12, RZ ;  /* 0x0000000c0a0a7210 */ /* 0x000fc60007f1e0ff */
[----:B------:R-:W-:-:S05]  /*1cd0*/  IMAD R219, R220, UR7, R219 ;  /* 0x00000007dcdb7c24 */ /* 0x000fca000f8e02db */
[----:B------:R-:W-:-:S03]  /*1ce0*/  IADD3.X R11, PT, PT, R6, R13, R219, P0, !PT ;  /* 0x0000000d060b7210 */ /* 0x000fc600007fe4db */
[----:B---3--:R-:W-:-:S04]  /*1cf0*/  IMAD.WIDE.U32 R10, R199, UR4, R10 ;  /* 0x00000004c70a7c25 */ /* 0x008fc8000f8e000a */
        /* <DEDUP_REMOVED lines=13> */
[----:B------:R3:W-:Y:S04]  /*1dd0*/  @!P2 STG.E.128 desc[UR18][R6.64], RZ ;  /* 0x000000ff0600a986 */ /* 0x0007e8000c101d12 */
[----:B------:R3:W-:Y:S04]  /*1de0*/  @!P1 STG.E.128 desc[UR18][R6.64+0x80], RZ ;  /* 0x000080ff06009986 */ /* 0x0007e8000c101d12 */
[----:B------:R3:W-:Y:S02]  /*1df0*/  @!P0 STG.E.128 desc[UR18][R6.64+0x100], RZ ;  /* 0x000100ff06008986 */ /* 0x0007e4000c101d12 */
.L_x_438:
[----:B------:R-:W-:Y:S05]  /*1e00*/  BSYNC.RECONVERGENT B0 ;  /* 0x0000000000007941 */ /* 0x000fea0003800200 */
.L_x_437:
[----:B------:R-:W-:Y:S05]  /*1e10*/  @P4 BRA `(.L_x_439) ;  /* 0x0000005c006c4947 */ /* 0x000fea0003800000 */
[----:B------:R-:W4:Y:S01]  /*1e20*/  LDCU UR8, c[0x0][0x440] ;  /* 0x00008800ff0877ac */ /* 0x000f220008000800 */
[----:B---3--:R-:W-:Y:S02]  /*1e30*/  IMAD R7, R4, UR6, RZ ;  /* 0x0000000604077c24 */ /* 0x008fe4000f8e02ff */
[----:B------:R-:W-:Y:S01]  /*1e40*/  IMAD.MOV.U32 R4, RZ, RZ, R10 ;  /* 0x000000ffff047224 */ /* 0x000fe200078e000a */
[----:B------:R-:W3:Y:S01]  /*1e50*/  LDCU.64 UR4, c[0x0][0x568] ;  /* 0x0000ad00ff0477ac */ /* 0x000ee20008000a00 */
[C---:B------:R-:W-:Y:S02]  /*1e60*/  IMAD R7, R8.reuse, UR7, R7 ;  /* 0x0000000708077c24 */ /* 0x040fe4000f8e0207 */
[----:B------:R-:W-:-:S04]  /*1e70*/  IMAD.WIDE.U32 R4, R8, UR6, R4 ;  /* 0x0000000608047c25 */ /* 0x000fc8000f8e0004 */
[----:B------:R-:W-:Y:S01]  /*1e80*/  IMAD.IADD R7, R5, 0x1, R7 ;  /* 0x0000000105077824 */ /* 0x000fe200078e0207 */
[----:B----4-:R-:W-:Y:S02]  /*1e90*/  ISETP.GE.AND P1, PT, R204, UR8, PT ;  /* 0x00000008cc007c0c */ /* 0x010fe4000bf26270 */
[----:B------:R-:W-:Y:S02]  /*1ea0*/  ISETP.GE.AND P0, PT, R210, UR8, PT ;  /* 0x00000008d2007c0c */ /* 0x000fe4000bf06270 */
[----:B---3--:R-:W-:-:S04]  /*1eb0*/  LEA R6, P2, R4, UR4, 0x1 ;  /* 0x0000000404067c11 */ /* 0x008fc8000f8408ff */
[----:B------:R-:W-:-:S05]  /*1ec0*/  LEA.HI.X R7, R4, UR5, R7, 0x1, P2 ;  /* 0x0000000504077c11 */ /* 0x000fca00090f0c07 */
[----:B------:R4:W-:Y:S04]  /*1ed0*/  @!P1 STG.E.128 desc[UR18][R6.64], RZ ;  /* 0x000000ff06009986 */ /* 0x0009e8000c101d12 */
[----:B------:R4:W-:Y:S01]  /*1ee0*/  @!P0 STG.E.128 desc[UR18][R6.64+0x80], RZ ;  /* 0x000080ff06008986 */ /* 0x0009e2000c101d12 */
[----:B------:R-:W-:-:S13]  /*1ef0*/  ISETP.GE.AND P0, PT, R209, UR8, PT ;  /* 0x00000008d1007c0c */ /* 0x000fda000bf06270 */
[----:B------:R-:W-:Y:S05]  /*1f00*/  @P0 BRA `(.L_x_439) ;  /* 0x0000005c00300947 */ /* 0x000fea0003800000 */
[----:B------:R3:W-:Y:S01]  /*1f10*/  STG.E.128 desc[UR18][R6.64+0x100], RZ ;  /* 0x000100ff06007986 */ /* 0x0007e2000c101d12 */
[----:B------:R-:W-:Y:S05]  /*1f20*/  BRA `(.L_x_439) ;  /* 0x0000005c00287947 */ /* 0x000fea0003800000 */
.L_x_428:
[C---:B------:R-:W-:Y:S01]  /*1f30*/  IMAD R6, R234.reuse, -0x40, R236 ;  /* 0xffffffc0ea067824 */ /* 0x040fe200078e02ec */
[----:B------:R-:W-:Y:S01]  /*1f40*/  LOP3.LUT R5, R234, 0x80000001, RZ, 0xc0, !PT ;  /* 0x80000001ea057812 */ /* 0x000fe200078ec0ff */
[----:B------:R-:W-:Y:S03]  /*1f50*/  @P3 BAR.SYNC.DEFER_BLOCKING 0x0 ;  /* 0x0000000000003b1d */ /* 0x000fe60000010000 */
        /* <DEDUP_REMOVED lines=25> */
.L_x_442:
[----:B------:R2:W-:Y:S01]  /*20f0*/  STS.128 [R213+0x10000], RZ ;  /* 0x010000ffd5007388 */ /* 0x0005e20000000c00 */
[----:B------:R-:W-:Y:S05]  /*2100*/  BRA `(.L_x_443) ;  /* 0x00000000000c7947 */ /* 0x000fea0003800000 */
.L_x_441:
[----:B------:R1:W-:Y:S04]  /*2110*/  STS.128 [R213+0xc000], RZ ;  /* 0x00c000ffd5007388 */ /* 0x0003e80000000c00 */
[----:B------:R1:W-:Y:S04]  /*2120*/  STS.128 [R213+0xe000], RZ ;  /* 0x00e000ffd5007388 */ /* 0x0003e80000000c00 */
[----:B------:R1:W-:Y:S02]  /*2130*/  STS.128 [R213+0x10000], RZ ;  /* 0x010000ffd5007388 */ /* 0x0003e40000000c00 */
.L_x_443:
[----:B------:R-:W-:Y:S05]  /*2140*/  BSYNC.RECONVERGENT B0 ;  /* 0x0000000000007941 */ /* 0x000fea0003800200 */
.L_x_440:
        /* <DEDUP_REMOVED lines=28> */
.L_x_446:
[----:B------:R1:W-:Y:S02]  /*2310*/  STS.128 [R213+0x11000], RZ ;  /* 0x011000ffd5007388 */ /* 0x0003e40000000c00 */
.L_x_445:
[----:B------:R-:W-:Y:S05]  /*2320*/  BSYNC.RECONVERGENT B0 ;  /* 0x0000000000007941 */ /* 0x000fea0003800200 */
.L_x_444:
        /* <DEDUP_REMOVED lines=23> */
.L_x_449:
[----:B------:R1:W-:Y:S01]  /*24a0*/  STS.128 [R231+0x4000], RZ ;  /* 0x004000ffe7007388 */ /* 0x0003e20000000c00 */
[----:B------:R-:W-:Y:S05]  /*24b0*/  BRA `(.L_x_450) ;  /* 0x00000000000c7947 */ /* 0x000fea0003800000 */
.L_x_448:
[----:B------:R1:W-:Y:S04]  /*24c0*/  STS.128 [R231], RZ ;  /* 0x000000ffe7007388 */ /* 0x0003e80000000c00 */
[----:B------:R1:W-:Y:S04]  /*24d0*/  STS.128 [R231+0x2000], RZ ;  /* 0x002000ffe7007388 */ /* 0x0003e80000000c00 */
[----:B------:R1:W-:Y:S02]  /*24e0*/  STS.128 [R231+0x4000], RZ ;  /* 0x004000ffe7007388 */ /* 0x0003e40000000c00 */
.L_x_450:
[----:B------:R-:W-:Y:S05]  /*24f0*/  BSYNC.RECONVERGENT B0 ;  /* 0x0000000000007941 */ /* 0x000fea0003800200 */
.L_x_447:
        /* <DEDUP_REMOVED lines=27> */
.L_x_453:
[----:B------:R1:W-:Y:S02]  /*26b0*/  STS.128 [R231+0x5000], RZ ;  /* 0x005000ffe7007388 */ /* 0x0003e40000000c00 */
.L_x_452:
[----:B------:R-:W-:Y:S05]  /*26c0*/  BSYNC.RECONVERGENT B0 ;  /* 0x0000000000007941 */ /* 0x000fea0003800200 */
.L_x_451:
[CC--:B------:R-:W-:Y:S01]  /*26d0*/  ISETP.GE.AND P1, PT, R201.reuse, R6.reuse, PT ;  /* 0x00000006c900720c */ /* 0x0c0fe20003f26270 */
[C---:B------:R-:W-:Y:S01]  /*26e0*/  IMAD.WIDE.U32 R20, R201.reuse, 0x4, R246 ;  /* 0x00000004c9147825 */ /* 0x040fe200078e00f6 */
[----:B------:R-:W-:Y:S01]  /*26f0*/  MOV R230, 0x7f800000 ;  /* 0x7f80000000e67802 */ /* 0x000fe20000000f00 */
[----:B------:R-:W2:Y:S01]  /*2700*/  LDCU.64 UR4, c[0x0][0x3d0] ;  /* 0x00007a00ff0477ac */ /* 0x000ea20008000a00 */
[----:B------:R-:W-:Y:S02]  /*2710*/  IADD3 R5, PT, PT, R201, 0x8, RZ ;  /* 0x00000008c9057810 */ /* 0x000fe40007ffe0ff */
[----:B------:R-:W-:Y:S02]  /*2720*/  MOV R229, 0x7f800000 ;  /* 0x7f80000000e57802 */ /* 0x000fe40000000f00 */
[----:B------:R-:W-:-:S05]  /*2730*/  ISETP.GE.AND P0, PT, R5, R6, PT ;  /* 0x000000060500720c */ /* 0x000fca0003f06270 */
[----:B------:R3:W5:Y:S01]  /*2740*/  @!P1 LDG.E R230, desc[UR18][R20.64] ;  /* 0x0000001214e69981 */ /* 0x000762000c1e1900 */
[----:B------:R-:W-:Y:S01]  /*2750*/  IMAD R5, R219, UR12, RZ ;  /* 0x0000000cdb057c24 */ /* 0x000fe2000f8e02ff */
[C---:B------:R-:W-:Y:S01]  /*2760*/  IADD3 R215, PT, PT, -R220.reuse, R233, RZ ;  /* 0x000000e9dcd77210 */ /* 0x040fe20007ffe1ff */
[----:B-1----:R-:W-:-:S03]  /*2770*/  IMAD.WIDE.U32 R16, R220, UR12, R18 ;  /* 0x0000000cdc107c25 */ /* 0x002fc6000f8e0012 */
[----:B------:R-:W-:Y:S01]  /*2780*/  ISETP.GE.AND P4, PT, R203, R215, PT ;  /* 0x000000d7cb00720c */ /* 0x000fe20003f86270 */
[----:B------:R-:W-:Y:S01]  /*2790*/  IMAD R6, R220, UR13, R5 ;  /* 0x0000000ddc067c24 */ /* 0x000fe2000f8e0205 */
[----:B------:R3:W5:Y:S01]  /*27a0*/  @!P0 LDG.E R229, desc[UR18][R20.64+0x20] ;  /* 0x0000201214e58981 */ /* 0x000762000c1e1900 */
[----:B------:R-:W-:Y:S01]  /*27b0*/  IADD3 R14, P0, PT, R14, R16, RZ ;  /* 0x000000100e0e7210 */ /* 0x000fe20007f1e0ff */
[----:B--2---:R-:W-:Y:S01]  /*27c0*/  IMAD R5, R0, UR4, RZ ;  /* 0x0000000400057c24 */ /* 0x004fe2000f8e02ff */
[----:B------:R-:W-:Y:S02]  /*27d0*/  BSSY.RECONVERGENT B0, `(.L_x_454) ;  /* 0x0000026000007945 */ /* 0x000fe40003800200 */
[----:B------:R-:W-:Y:S01]  /*27e0*/  IADD3.X R15, PT, PT, R11, R17, R6, P0, !PT ;  /* 0x000000110b0f7210 */ /* 0x000fe200007fe406 */
[C---:B------:R-:W-:Y:S02]  /*27f0*/  IMAD R5, R2.reuse, UR5, R5 ;  /* 0x0000000502057c24 */ /* 0x040fe4000f8e0205 */
[----:B------:R-:W-:-:S05]  /*2800*/  IMAD.WIDE.U32 R14, R2, UR4, R14 ;  /* 0x00000004020e7c25 */ /* 0x000fca000f8e000e */
[----:B------:R-:W-:Y:S01]  /*2810*/  IADD3 R5, PT, PT, R15, R5, RZ ;  /* 0x000000050f057210 */ /* 0x000fe20007ffe0ff */
[----:B------:R-:W-:Y:S06]  /*2820*/  @P4 BRA `(.L_x_455) ;  /* 0x0000000000744947 */ /* 0x000fec0003800000 */
[----:B------:R-:W1:Y:S01]  /*2830*/  LDCU UR6, c[0x0][0x440] ;  /* 0x00008800ff0677ac */ /* 0x000e620008000800 */
[----:B------:R-:W-:Y:S02]  /*2840*/  IMAD.MOV.U32 R6, RZ, RZ, R14 ;  /* 0x000000ffff067224 */ /* 0x000fe400078e000e */
[----:B------:R-:W-:Y:S01]  /*2850*/  IMAD.MOV.U32 R7, RZ, RZ, R5 ;  /* 0x000000ffff077224 */ /* 0x000fe200078e0005 */
[----:B------:R-:W2:Y:S01]  /*2860*/  LDCU.64 UR4, c[0x0][0x388] ;  /* 0x00007100ff0477ac */ /* 0x000ea20008000a00 */
[----:B---3--:R-:W-:-:S04]  /*2870*/  IMAD.WIDE.U32 R20, R203, UR12, R6 ;  /* 0x0000000ccb147c25 */ /* 0x008fc8000f8e0006 */
        /* <DEDUP_REMOVED lines=22> */
.L_x_456:
[----:B------:R2:W-:Y:S01]  /*29e0*/  STS.128 [R213+0x16000], RZ ;  /* 0x016000ffd5007388 */ /* 0x0005e20000000c00 */
[----:B------:R-:W-:Y:S05]  /*29f0*/  BRA `(.L_x_457) ;  /* 0x00000000000c7947 */ /* 0x000fea0003800000 */
.L_x_455:
[----:B------:R1:W-:Y:S04]  /*2a00*/  STS.128 [R213+0x12000], RZ ;  /* 0x012000ffd5007388 */ /* 0x0003e80000000c00 */
[----:B------:R1:W-:Y:S04]  /*2a10*/  STS.128 [R213+0x14000], RZ ;  /* 0x014000ffd5007388 */ /* 0x0003e80000000c00 */
[----:B------:R1:W-:Y:S02]  /*2a20*/  STS.128 [R213+0x16000], RZ ;  /* 0x016000ffd5007388 */ /* 0x0003e40000000c00 */
.L_x_457:
[----:B------:R-:W-:Y:S05]  /*2a30*/  BSYNC.RECONVERGENT B0 ;  /* 0x0000000000007941 */ /* 0x000fea0003800200 */
.L_x_454:
[----:B------:R-:W-:Y:S01]  /*2a40*/  ISETP.GE.AND P3, PT, R208, R215, PT ;  /* 0x000000d7d000720c */ /* 0x000fe20003f66270 */
[----:B------:R-:W-:-:S12]  /*2a50*/  BSSY.RECONVERGENT B0, `(.L_x_458) ;  /* 0x0000022000007945 */ /* 0x000fd80003800200 */
[----:B------:R1:W-:Y:S04]  /*2a60*/  @P3 STS.128 [R213+0x13000], RZ ;  /* 0x013000ffd5003388 */ /* 0x0003e80000000c00 */
[----:B------:R1:W-:Y:S04]  /*2a70*/  @P3 STS.128 [R213+0x15000], RZ ;  /* 0x015000ffd5003388 */ /* 0x0003e80000000c00 */
[----:B------:R1:W-:Y:S01]  /*2a80*/  @P3 STS.128 [R213+0x17000], RZ ;  /* 0x017000ffd5003388 */ /* 0x0003e20000000c00 */
[----:B------:R-:W-:Y:S05]  /*2a90*/  @P3 BRA `(.L_x_459) ;  /* 0x0000000000743947 */ /* 0x000fea0003800000 */
[----:B------:R-:W2:Y:S01]  /*2aa0*/  LDCU UR6, c[0x0][0x440] ;  /* 0x00008800ff0677ac */ /* 0x000ea20008000800 */
[----:B------:R-:W-:Y:S02]  /*2ab0*/  IMAD R7, R4, UR12, RZ ;  /* 0x0000000c04077c24 */ /* 0x000fe4000f8e02ff */
[----:B------:R-:W-:Y:S01]  /*2ac0*/  IMAD.MOV.U32 R15, RZ, RZ, R5 ;  /* 0x000000ffff0f7224 */ /* 0x000fe200078e0005 */
[----:B------:R-:W3:Y:S01]  /*2ad0*/  LDCU.64 UR4, c[0x0][0x388] ;  /* 0x00007100ff0477ac */ /* 0x000ee20008000a00 */
[C---:B------:R-:W-:Y:S02]  /*2ae0*/  IMAD R7, R8.reuse, UR13, R7 ;  /* 0x0000000d08077c24 */ /* 0x040fe4000f8e0207 */
[----:B------:R-:W-:-:S04]  /*2af0*/  IMAD.WIDE.U32 R14, R8, UR12, R14 ;  /* 0x0000000c080e7c25 */ /* 0x000fc8000f8e000e */
        /* <DEDUP_REMOVED lines=22> */
.L_x_460:
[----:B------:R3:W-:Y:S02]  /*2c60*/  STS.128 [R213+0x17000], RZ ;  /* 0x017000ffd5007388 */ /* 0x0007e40000000c00 */
.L_x_459:
[----:B------:R-:W-:Y:S05]  /*2c70*/  BSYNC.RECONVERGENT B0 ;  /* 0x0000000000007941 */ /* 0x000fea0003800200 */
.L_x_458:
[----:B------:R-:W2:Y:S01]  /*2c80*/  LDCU.64 UR4, c[0x0][0x3d8] ;  /* 0x00007b00ff0477ac */ /* 0x000ea20008000a00 */
[----:B------:R-:W-:Y:S01]  /*2c90*/  IMAD.WIDE.U32 R14, R220, UR10, R18 ;  /* 0x0000000adc0e7c25 */ /* 0x000fe2000f8e0012 */
[----:B------:R-:W-:Y:S03]  /*2ca0*/  BSSY.RECONVERGENT B0, `(.L_x_461) ;  /* 0x0000029000007945 */ /* 0x000fe60003800200 */
[----:B------:R-:W-:Y:S01]  /*2cb0*/  IMAD R5, R219, UR10, RZ ;  /* 0x0000000adb057c24 */ /* 0x000fe2000f8e02ff */
[----:B------:R-:W-:-:S03]  /*2cc0*/  IADD3 R14, P0, PT, R12, R14, RZ ;  /* 0x0000000e0c0e7210 */ /* 0x000fc60007f1e0ff */
[----:B------:R-:W-:-:S05]  /*2cd0*/  IMAD R5, R220, UR11, R5 ;  /* 0x0000000bdc057c24 */ /* 0x000fca000f8e0205 */
[----:B------:R-:W-:Y:S01]  /*2ce0*/  IADD3.X R15, PT, PT, R10, R15, R5, P0, !PT ;  /* 0x0000000f0a0f7210 */ /* 0x000fe200007fe405 */
[----:B--23--:R-:W-:Y:S02]  /*2cf0*/  IMAD R7, R0, UR4, RZ ;  /* 0x0000000400077c24 */ /* 0x00cfe4000f8e02ff */
[----:B------:R-:W-:-:S04]  /*2d00*/  IMAD.WIDE.U32 R14, R2, UR4, R14 ;  /* 0x00000004020e7c25 */ /* 0x000fc8000f8e000e */
[----:B------:R-:W-:-:S05]  /*2d10*/  IMAD R7, R2, UR5, R7 ;  /* 0x0000000502077c24 */ /* 0x000fca000f8e0207 */
[----:B------:R-:W-:Y:S01]  /*2d20*/  IADD3 R7, PT, PT, R15, R7, RZ ;  /* 0x000000070f077210 */ /* 0x000fe20007ffe0ff */
[----:B------:R-:W-:Y:S06]  /*2d30*/  @P4 BRA `(.L_x_462) ;  /* 0x0000000000704947 */ /* 0x000fec0003800000 */
[----:B------:R-:W2:Y:S01]  /*2d40*/  LDCU UR6, c[0x0][0x440] ;  /* 0x00008800ff0677ac */ /* 0x000ea20008000800 */
[----:B------:R-:W-:Y:S01]  /*2d50*/  IMAD.MOV.U32 R6, RZ, RZ, R14 ;  /* 0x000000ffff067224 */ /* 0x000fe200078e000e */
[----:B------:R-:W3:Y:S03]  /*2d60*/  LDCU.64 UR4, c[0x0][0x390] ;  /* 0x00007200ff0477ac */ /* 0x000ee60008000a00 */
[----:B-1----:R-:W-:-:S04]  /*2d70*/  IMAD.WIDE.U32 R16, R203, UR10, R6 ;  /* 0x0000000acb107c25 */ /* 0x002fc8000f8e0006 */
[----:B------:R-:W-:Y:S01]  /*2d80*/  IMAD R0, R203, UR11, R17 ;  /* 0x0000000bcb007c24 */ /* 0x000fe2000f8e0211 */
        /* <DEDUP_REMOVED lines=21> */
.L_x_463:
[----:B------:R3:W-:Y:S01]  /*2ee0*/  STS.128 [R213+0x1c000], RZ ;  /* 0x01c000ffd5007388 */ /* 0x0007e20000000c00 */
[----:B------:R-:W-:Y:S05]  /*2ef0*/  BRA `(.L_x_464) ;  /* 0x00000000000c7947 */ /* 0x000fea0003800000 */
.L_x_462:
[----:B------:R2:W-:Y:S04]  /*2f00*/  STS.128 [R213+0x18000], RZ ;  /* 0x018000ffd5007388 */ /* 0x0005e80000000c00 */
[----:B------:R2:W-:Y:S04]  /*2f10*/  STS.128 [R213+0x1a000], RZ ;  /* 0x01a000ffd5007388 */ /* 0x0005e80000000c00 */
[----:B------:R2:W-:Y:S02]  /*2f20*/  STS.128 [R213+0x1c000], RZ ;  /* 0x01c000ffd5007388 */ /* 0x0005e40000000c00 */
.L_x_464:
[----:B------:R-:W-:Y:S05]  /*2f30*/  BSYNC.RECONVERGENT B0 ;  /* 0x0000000000007941 */ /* 0x000fea0003800200 */
.L_x_461:
[----:B------:R1:W-:Y:S01]  /*2f40*/  @P3 STS.128 [R213+0x19000], RZ ;  /* 0x019000ffd5003388 */ /* 0x0003e20000000c00 */
[----:B------:R-:W-:Y:S03]  /*2f50*/  BSSY.RECONVERGENT B0, `(.L_x_465) ;  /* 0x0000021000007945 */ /* 0x000fe60003800200 */
[----:B------:R1:W-:Y:S04]  /*2f60*/  @P3 STS.128 [R213+0x1b000], RZ ;  /* 0x01b000ffd5003388 */ /* 0x0003e80000000c00 */
[----:B------:R1:W-:Y:S01]  /*2f70*/  @P3 STS.128 [R213+0x1d000], RZ ;  /* 0x01d000ffd5003388 */ /* 0x0003e20000000c00 */
[----:B------:R-:W-:Y:S05]  /*2f80*/  @P3 BRA `(.L_x_466) ;  /* 0x0000000000743947 */ /* 0x000fea0003800000 */
[----:B------:R-:W3:Y:S01]  /*2f90*/  LDCU UR6, c[0x0][0x440] ;  /* 0x00008800ff0677ac */ /* 0x000ee20008000800 */
[----:B------:R-:W-:Y:S02]  /*2fa0*/  IMAD R5, R4, UR10, RZ ;  /* 0x0000000a04057c24 */ /* 0x000fe4000f8e02ff */
[----:B------:R-:W-:Y:S01]  /*2fb0*/  IMAD.MOV.U32 R6, RZ, RZ, R14 ;  /* 0x000000ffff067224 */ /* 0x000fe200078e000e */
[----:B------:R-:W4:Y:S01]  /*2fc0*/  LDCU.64 UR4, c[0x0][0x390] ;  /* 0x00007200ff0477ac */ /* 0x000f220008000a00 */
[C---:B------:R-:W-:Y:S02]  /*2fd0*/  IMAD R5, R8.reuse, UR11, R5 ;  /* 0x0000000b08057c24 */ /* 0x040fe4000f8e0205 */
[----:B------:R-:W-:-:S04]  /*2fe0*/  IMAD.WIDE.U32 R6, R8, UR10, R6 ;  /* 0x0000000a08067c25 */ /* 0x000fc8000f8e0006 */
[----:B------:R-:W-:Y:S01]  /*2ff0*/  IMAD.IADD R5, R7, 0x1, R5 ;  /* 0x0000000107057824 */ /* 0x000fe200078e0205 */
[----:B---3--:R-:W-:Y:S02]  /*3000*/  ISETP.GE.AND P1, PT, R204, UR6, PT ;  /* 0x00000006cc007c0c */ /* 0x008fe4000bf26270 */
[----:B------:R-:W-:Y:S02]  /*3010*/  ISETP.GE.AND P0, PT, R210, UR6, PT ;  /* 0x00000006d2007c0c */ /* 0x000fe4000bf06270 */
[----:B----4-:R-:W-:-:S04]  /*3020*/  LEA R4, P2, R6, UR4, 0x1 ;  /* 0x0000000406047c11 */ /* 0x010fc8000f8408ff */
        /* <DEDUP_REMOVED lines=18> */
.L_x_467:
[----:B------:R4:W-:Y:S02]  /*3150*/  STS.128 [R213+0x1d000], RZ ;  /* 0x01d000ffd5007388 */ /* 0x0009e40000000c00 */
.L_x_466:
[----:B------:R-:W-:Y:S05]  /*3160*/  BSYNC.RECONVERGENT B0 ;  /* 0x0000000000007941 */ /* 0x000fea0003800200 */
.L_x_465:
[----:B------:R-:W0:Y:S01]  /*3170*/  LDGDEPBAR ;  /* 0x00000000000079af */ /* 0x000e220000000000 */
[----:B------:R-:W2:Y:S01]  /*3180*/  LDCU UR5, c[0x0][0x3b0] ;  /* 0x00007600ff0577ac */ /* 0x000ea20008000800 */
[----:B------:R-:W-:Y:S01]  /*3190*/  IMAD.SHL.U32 R0, R13, 0x2, RZ ;  /* 0x000000020d007824 */ /* 0x000fe200078e00ff */
[----:B---34-:R-:W-:Y:S01]  /*31a0*/  SHF.R.U32.HI R5, RZ, 0x2, R13 ;  /* 0x00000002ff057819 */ /* 0x018fe2000001160d */
[--C-:B------:R-:W-:Y:S01]  /*31b0*/  IMAD.IADD R188, R196, 0x1, R186.reuse ;  /* 0x00000001c4bc7824 */ /* 0x100fe200078e02ba */
[----:B------:R-:W3:Y:S01]  /*31c0*/  LDCU UR4, c[0x0][0x590] ;  /* 0x0000b200ff0477ac */ /* 0x000ee20008000800 */
[----:B------:R-:W-:Y:S01]  /*31d0*/  IMAD.IADD R186, R193, 0x1, R186 ;  /* 0x00000001c1ba7824 */ /* 0x000fe200078e02ba */
[----:B------:R-:W-:Y:S01]  /*31e0*/  LOP3.LUT R0, R0, 0x6, RZ, 0xc0, !PT ;  /* 0x0000000600007812 */ /* 0x000fe200078ec0ff */
[----:B------:R-:W-:Y:S01]  /*31f0*/  IMAD.MOV.U32 R228, RZ, RZ, R231 ;  /* 0x000000ffffe47224 */ /* 0x000fe200078e00e7 */
[----:B------:R-:W-:Y:S01]  /*3200*/  CS2R R142, SRZ ;  /* 0x00000000008e7805 */ /* 0x000fe2000001ff00 */
[----:B------:R-:W-:Y:S01]  /*3210*/  IMAD.IADD R197, R192, 0x1, R185 ;  /* 0x00000001c0c57824 */ /* 0x000fe200078e02b9 */
[----:B------:R-:W-:Y:S01]  /*3220*/  LOP3.LUT R5, R0, 0xe0, R5, 0xf8, !PT ;  /* 0x000000e000057812 */ /* 0x000fe200078ef805 */
[----:B------:R-:W-:Y:S01]  /*3230*/  IMAD.IADD R0, R191, 0x1, R192 ;  /* 0x00000001bf007824 */ /* 0x000fe200078e02c0 */
[----:B------:R-:W-:Y:S01]  /*3240*/  CS2R R140, SRZ ;  /* 0x00000000008c7805 */ /* 0x000fe2000001ff00 */
[----:B------:R-:W-:Y:S01]  /*3250*/  IMAD.IADD R2, R185, 0x1, R3 ;  /* 0x00000001b9027824 */ /* 0x000fe200078e0203 */
[----:B------:R-:W-:Y:S01]  /*3260*/  CS2R R146, SRZ ;  /* 0x0000000000927805 */ /* 0x000fe2000001ff00 */
[----:B------:R-:W-:Y:S01]  /*3270*/  IMAD.IADD R184, R190, 0x1, R185 ;  /* 0x00000001beb87824 */ /* 0x000fe200078e02b9 */
        /* <DEDUP_REMOVED lines=44> */
[----:B------:R-:W-:Y:S01]  /*3540*/  CS2R R36, SRZ ;  /* 0x0000000000247805 */ /* 0x000fe2000001ff00 */
[----:B------:R-:W-:Y:S01]  /*3550*/  IMAD.IADD R195, R0, 0x1, R185 ;  /* 0x0000000100c37824 */ /* 0x000fe200078e02b9 */
[----:B------:R-:W4:Y:S01]  /*3560*/  LDCU UR6, c[0x0][0x440] ;  /* 0x00008800ff0677ac */ /* 0x000f220008000800 */
[----:B------:R-:W-:Y:S01]  /*3570*/  IMAD.IADD R216, R220, 0x1, R5 ;  /* 0x00000001dcd87824 */ /* 0x000fe200078e0205 */
[----:B------:R-:W1:Y:S01]  /*3580*/  LDCU UR7, c[0x0][0x3e0] ;  /* 0x00007c00ff0777ac */ /* 0x000e620008000800 */
[----:B------:R-:W1:Y:S01]  /*3590*/  LDCU UR8, c[0x0][0x45c] ;  /* 0x00008b80ff0877ac */ /* 0x000e620008000800 */
[----:B--2---:R-:W-:Y:S02]  /*35a0*/  USHF.L.U32 UR5, UR5, 0x6, URZ ;  /* 0x0000000605057899 */ /* 0x004fe400080006ff */
[----:B---3--:R-:W-:-:S12]  /*35b0*/  USHF.L.U32 UR4, UR4, 0x6, URZ ;  /* 0x0000000604047899 */ /* 0x008fd800080006ff */
.L_x_472:
[----:B------:R-:W0:Y:S01]  /*35c0*/  LDGDEPBAR ;  /* 0x00000000000079af */ /* 0x000e220000000000 */
[----:B------:R-:W-:Y:S01]  /*35d0*/  IMAD.IADD R149, R188, 0x1, R185 ;  /* 0x00000001bc957824 */ /* 0x000fe200078e02b9 */
[----:B------:R-:W-:Y:S01]  /*35e0*/  LEA R152, P0, R201, R226, 0x2 ;  /* 0x000000e2c9987211 */ /* 0x000fe200078010ff */
[----:B------:R-:W-:Y:S02]  /*35f0*/  IMAD.IADD R150, R191, 0x1, R188 ;  /* 0x00000001bf967824 */ /* 0x000fe400078e02bc */
[----:B------:R-:W-:Y:S01]  /*3600*/  IMAD.SHL.U32 R151, R234, 0x40, RZ ;  /* 0x00000040ea977824 */ /* 0x000fe200078e00ff */
[----:B------:R-:W-:Y:S02]  /*3610*/  LEA.HI.X R153, R201, R227, RZ, 0x2, P0 ;  /* 0x000000e3c9997211 */ /* 0x000fe400000f14ff */
[----:B------:R-:W-:Y:S02]  /*3620*/  IADD3 R148, PT, PT, R185, R150, RZ ;  /* 0x00000096b9947210 */ /* 0x000fe40007ffe0ff */
[----:B------:R-:W-:Y:S01]  /*3630*/  ISETP.GE.AND P0, PT, R151, R232, PT ;  /* 0x000000e89700720c */ /* 0x000fe20003f06270 */
[----:B------:R-:W-:Y:S04]  /*3640*/  DEPBAR.LE SB0, 0x0 ;  /* 0x000080000000791a */ /* 0x000fe80000000000 */
[----:B------:R-:W-:Y:S06]  /*3650*/  BAR.SYNC.DEFER_BLOCKING 0x0 ;  /* 0x0000000000007b1d */ /* 0x000fec0000010000 */
[----:B------:R-:W-:Y:S04]  /*3660*/  LDSM.16.M88.4 R20, [R188] ;  /* 0x00000000bc14783b */ /* 0x000fe80000000200 */
[----:B------:R-:W2:Y:S04]  /*3670*/  LDSM.16.M88.4 R24, [R192] ;  /* 0x00000000c018783b */ /* 0x000ea80000000200 */
[----:B------:R-:W3:Y:S04]  /*3680*/  LDSM.16.M88.4 R28, [R192+0x800] ;  /* 0x00080000c01c783b */ /* 0x000ee80000000200 */
[----:B------:R-:W-:Y:S04]  /*3690*/  LDSM.16.M88.4 R32, [R149] ;  /* 0x000000009520783b */ /* 0x000fe80000000200 */
[----:B------:R-:W4:Y:S04]  /*36a0*/  LDSM.16.M88.4 R84, [R197] ;  /* 0x00000000c554783b */ /* 0x000f280000000200 */
[----:B------:R-:W4:Y:S04]  /*36b0*/  LDSM.16.M88.4 R88, [R197+0x800] ;  /* 0x00080000c558783b */ /* 0x000f280000000200 */
[----:B------:R-:W-:Y:S04]  /*36c0*/  LDSM.16.M88.4 R92, [R0] ;  /* 0x00000000005c783b */ /* 0x000fe80000000200 */
[----:B------:R-:W-:Y:S04]  /*36d0*/  LDSM.16.M88.4 R96, [R195+0x800] ;  /* 0x00080000c360783b */ /* 0x000fe80000000200 */
[----:B-----5:R3:W5:Y:S04]  /*36e0*/  LDG.E R167, desc[UR18][R152.64] ;  /* 0x0000001298a77981 */ /* 0x020768000c1e1900 */
[----:B------:R4:W5:Y:S01]  /*36f0*/  LDG.E R166, desc[UR18][R152.64+0x20] ;  /* 0x0000201298a67981 */ /* 0x000962000c1e1900 */
[C---:B--2---:R-:W-:Y:S08]  /*3700*/  HMMA.16816.F32.BF16 R4, R20.reuse, R24, RZ ;  /* 0x000000181404723c */ /* 0x044ff000000418ff */
[C---:B-1----:R-:W-:Y:S01]  /*3710*/  HMMA.16816.F32.BF16 R8, R20.reuse, R26, RZ ;  /* 0x0000001a1408723c */ /* 0x042fe200000418ff */
[----:B------:R-:W1:Y:S07]  /*3720*/  LDSM.16.M88.4 R24, [R150] ;  /* 0x000000009618783b */ /* 0x000e6e0000000200 */
[C---:B---3--:R-:W-:Y:S08]  /*3730*/  HMMA.16816.F32.BF16 R12, R20.reuse, R28, RZ ;  /* 0x0000001c140c723c */ /* 0x048ff000000418ff */
[----:B------:R-:W-:Y:S01]  /*3740*/  HMMA.16816.F32.BF16 R16, R20, R30, RZ ;  /* 0x0000001e1410723c */ /* 0x000fe200000418ff */
[----:B------:R-:W2:Y:S04]  /*3750*/  LDSM.16.M88.4 R20, [R0+0x800] ;  /* 0x000800000014783b */ /* 0x000ea80000000200 */
[----:B------:R-:W-:Y:S03]  /*3760*/  LDSM.16.M88.4 R28, [R148] ;  /* 0x00000000941c783b */ /* 0x000fe60000000200 */
[C---:B----4-:R-:W-:Y:S08]  /*3770*/  HMMA.16816.F32.BF16 R4, R32.reuse, R84, R4 ;  /* 0x000000542004723c */ /* 0x050ff00000041804 */
[C---:B------:R-:W-:Y:S01]  /*3780*/  HMMA.16816.F32.BF16 R8, R32.reuse, R86, R8 ;  /* 0x000000562008723c */ /* 0x040fe20000041808 */
[----:B------:R-:W3:Y:S07]  /*3790*/  LDSM.16.M88.4 R84, [R195] ;  /* 0x00000000c354783b */ /* 0x000eee0000000200 */
[C---:B------:R-:W-:Y:S08]  /*37a0*/  HMMA.16816.F32.BF16 R12, R32.reuse, R88, R12 ;  /* 0x00000058200c723c */ /* 0x040ff0000004180c */
[----:B------:R-:W-:Y:S01]  /*37b0*/  HMMA.16816.F32.BF16 R16, R32, R90, R16 ;  /* 0x0000005a2010723c */ /* 0x000fe20000041810 */
[----:B------:R-:W-:Y:S04]  /*37c0*/  LDSM.16.M88.4 R32, [R188+0x2000] ;  /* 0x00200000bc20783b */ /* 0x000fe80000000200 */
[----:B------:R-:W4:Y:S03]  /*37d0*/  LDSM.16.M88.4 R88, [R192+0x2000] ;  /* 0x00200000c058783b */ /* 0x000f260000000200 */
        /* <DEDUP_REMOVED lines=10> */
[C---:B------:R-:W-:Y:S08]  /*3880*/  HMMA.16816.F32.BF16 R12, R28.reuse, R96, R12 ;  /* 0x000000601c0c723c */ /* 0x040ff0000004180c */
[----:B------:R-:W-:Y:S01]  /*3890*/  HMMA.16816.F32.BF16 R16, R28, R98, R16 ;  /* 0x000000621c10723c */ /* 0x000fe20000041810 */
[----:B------:R-:W-:Y:S04]  /*38a0*/  LDSM.16.M88.4 R28, [R150+0x2000] ;  /* 0x00200000961c783b */ /* 0x000fe80000000200 */
[----:B------:R-:W-:Y:S03]  /*38b0*/  LDSM.16.M88.4 R96, [R0+0x2800] ;  /* 0x002800000060783b */ /* 0x000fe60000000200 */
[C---:B----4-:R-:W-:Y:S08]  /*38c0*/  HMMA.16816.F32.BF16 R4, R32.reuse, R88, R4 ;  /* 0x000000582004723c */ /* 0x050ff00000041804 */
[C---:B------:R-:W-:Y:S01]  /*38d0*/  HMMA.16816.F32.BF16 R8, R32.reuse, R90, R8 ;  /* 0x0000005a2008723c */ /* 0x040fe20000041808 */
[----:B------:R-:W4:Y:S07]  /*38e0*/  LDSM.16.M88.4 R88, [R0+0x2000] ;  /* 0x002000000058783b */ /* 0x000f2e0000000200 */
[C---:B-1----:R-:W-:Y:S08]  /*38f0*/  HMMA.16816.F32.BF16 R12, R32.reuse, R92, R12 ;  /* 0x0000005c200c723c */ /* 0x042ff0000004180c */
[----:B------:R-:W-:Y:S01]  /*3900*/  HMMA.16816.F32.BF16 R16, R32, R94, R16 ;  /* 0x0000005e2010723c */ /* 0x000fe20000041810 */
[----:B------:R-:W-:Y:S04]  /*3910*/  LDSM.16.M88.4 R32, [R195+0x2000] ;  /* 0x00200000c320783b */ /* 0x000fe80000000200 */
[----:B------:R-:W-:Y:S03]  /*3920*/  LDSM.16.M88.4 R92, [R195+0x2800] ;  /* 0x00280000c35c783b */ /* 0x000fe60000000200 */
[C---:B--2---:R-:W-:Y:S08]  /*3930*/  HMMA.16816.F32.BF16 R4, R20.reuse, R24, R4 ;  /* 0x000000181404723c */ /* 0x044ff00000041804 */
[C---:B------:R-:W-:Y:S01]  /*3940*/  HMMA.16816.F32.BF16 R8, R20.reuse, R26, R8 ;  /* 0x0000001a1408723c */ /* 0x040fe20000041808 */
[----:B------:R-:W1:Y:S07]  /*3950*/  LDSM.16.M88.4 R24, [R148+0x2000] ;  /* 0x002000009418783b */ /* 0x000e6e0000000200 */
[C---:B---3--:R-:W-:Y:S08]  /*3960*/  HMMA.16816.F32.BF16 R12, R20.reuse, R84, R12 ;  /* 0x00000054140c723c */ /* 0x048ff0000004180c */
[----:B------:R-:W-:Y:S01]  /*3970*/  HMMA.16816.F32.BF16 R16, R20, R86, R16 ;  /* 0x000000561410723c */ /* 0x000fe20000041810 */
[----:B------:R-:W-:Y:S04]  /*3980*/  LDSM.16.M88.4 R20, [R188+0x4000] ;  /* 0x00400000bc14783b */ /* 0x000fe80000000200 */
[----:B------:R-:W2:Y:S03]  /*3990*/  LDSM.16.M88.4 R84, [R192+0x4000] ;  /* 0x00400000c054783b */ /* 0x000ea60000000200 */
[C---:B----4-:R-:W-:Y:S08]  /*39a0*/  HMMA.16816.F32.BF16 R4, R28.reuse, R88, R4 ;  /* 0x000000581c04723c */ /* 0x050ff00000041804 */
[C---:B------:R-:W-:Y:S01]  /*39b0*/  HMMA.16816.F32.BF16 R8, R28.reuse, R90, R8 ;  /* 0x0000005a1c08723c */ /* 0x040fe20000041808 */
[----:B------:R-:W3:Y:S07]  /*39c0*/  LDSM.16.M88.4 R88, [R192+0x4800] ;  /* 0x00480000c058783b */ /* 0x000eee0000000200 */
[C---:B------:R-:W-:Y:S08]  /*39d0*/  HMMA.16816.F32.BF16 R12, R28.reuse, R96, R12 ;  /* 0x000000601c0c723c */ /* 0x040ff0000004180c */
        /* <DEDUP_REMOVED lines=9> */
[----:B------:R-:W-:Y:S03]  /*3a70*/  LDSM.16.M88.4 R92, [R0+0x4800] ;  /* 0x00480000005c783b */ /* 0x000fe60000000200 */
[C---:B--2---:R-:W-:Y:S08]  /*3a80*/  HMMA.16816.F32.BF16 R4, R20.reuse, R84, R4 ;  /* 0x000000541404723c */ /* 0x044ff00000041804 */
[C---:B------:R-:W-:Y:S01]  /*3a90*/  HMMA.16816.F32.BF16 R8, R20.reuse, R86, R8 ;  /* 0x000000561408723c */ /* 0x040fe20000041808 */
[----:B------:R-:W2:Y:S07]  /*3aa0*/  LDSM.16.M88.4 R84, [R0+0x4000] ;  /* 0x004000000054783b */ /* 0x000eae0000000200 */
        /* <DEDUP_REMOVED lines=8> */
[----:B------:R-:W-:Y:S08]  /*3b30*/  HMMA.16816.F32.BF16 R16, R28, R98, R16 ;  /* 0x000000621c10723c */ /* 0x000ff00000041810 */
[C---:B--2---:R-:W-:Y:S08]  /*3b40*/  HMMA.16816.F32.BF16 R4, R24.reuse, R84, R4 ;  /* 0x000000541804723c */ /* 0x044ff00000041804 */
[C---:B------:R-:W-:Y:S08]  /*3b50*/  HMMA.16816.F32.BF16 R8, R24.reuse, R86, R8 ;  /* 0x000000561808723c */ /* 0x040ff00000041808 */
[C---:B------:R-:W-:Y:S08]  /*3b60*/  HMMA.16816.F32.BF16 R12, R24.reuse, R92, R12 ;  /* 0x0000005c180c723c */ /* 0x040ff0000004180c */
[----:B------:R-:W-:Y:S08]  /*3b70*/  HMMA.16816.F32.BF16 R16, R24, R94, R16 ;  /* 0x0000005e1810723c */ /* 0x000ff00000041810 */
[C---:B-1----:R-:W-:Y:S08]  /*3b80*/  HMMA.16816.F32.BF16 R4, R20.reuse, R32, R4 ;  /* 0x000000201404723c */ /* 0x042ff00000041804 */
[C---:B------:R-:W-:Y:S08]  /*3b90*/  HMMA.16816.F32.BF16 R8, R20.reuse, R34, R8 ;  /* 0x000000221408723c */ /* 0x040ff00000041808 */
[C---:B------:R-:W-:Y:S08]  /*3ba0*/  HMMA.16816.F32.BF16 R12, R20.reuse, R88, R12 ;  /* 0x00000058140c723c */ /* 0x040ff0000004180c */
[----:B------:R-:W-:Y:S01]  /*3bb0*/  HMMA.16816.F32.BF16 R16, R20, R90, R16 ;  /* 0x0000005a1410723c */ /* 0x000fe20000041810 */
[----:B------:R-:W-:Y:S08]  /*3bc0*/  @!UPT UIADD3 URZ, UPT, UPT, URZ, URZ, URZ ;  /* 0x000000fffffff290 */ /* 0x000ff0000fffe0ff */
[----:B------:R-:W-:Y:S11]  /*3bd0*/  @!P0 BRA `(.L_x_468) ;  /* 0x0000000000248947 */ /* 0x000ff60003800000 */
[----:B------:R-:W-:Y:S01]  /*3be0*/  VIADD R22, R220, 0x40 ;  /* 0x00000040dc167836 */ /* 0x000fe20000000000 */
[----:B------:R-:W1:Y:S01]  /*3bf0*/  LDC R20, c[0x0][0x504] ;  /* 0x00014100ff147b82 */ /* 0x000e620000000800 */
[----:B------:R-:W-:Y:S03]  /*3c00*/  VIADD R21, R151, 0x40 ;  /* 0x0000004097157836 */ /* 0x000fe60000000000 */
[----:B------:R-:W-:Y:S02]  /*3c10*/  ISETP.LT.AND P0, PT, R22, R233, PT ;  /* 0x000000e91600720c */ /* 0x000fe40003f01270 */
[----:B-1----:R-:W-:Y:S05]  /*3c20*/  IADD3 R20, PT, PT, R218, R20, -R233 ;  /* 0x00000014da147210 */ /* 0x002fea0007ffe8e9 */
[----:B------:R-:W-:Y:S05]  /*3c30*/  VIADD R20, R20, 0xffffffc0 ;  /* 0xffffffc014147836 */ /* 0x000fea0000000000 */
[----:B------:R-:W-:Y:S11]  /*3c40*/  ISETP.GE.AND P1, PT, R21, R20, PT ;  /* 0x000000141500720c */ /* 0x000ff60003f26270 */
[----:B------:R-:W-:Y:S02]  /*3c50*/  @!UPT UIADD3 URZ, UPT, UPT, URZ, URZ, URZ ;  /* 0x000000fffffff290 */ /* 0x000fe4000fffe0ff */
[----:B------:R-:W-:Y:S05]  /*3c60*/  @!P1 BRA P0, `(.L_x_469) ;  /* 0x0000000400489947 */ /* 0x000fea0000000000 */
.L_x_468:
[----:B------:R-:W1:Y:S01]  /*3c70*/  LDC R20, c[0x0][0x504] ;  /* 0x00014100ff147b82 */ /* 0x000e620000000800 */
[----:B------:R-:W-:Y:S02]  /*3c80*/  IMAD.IADD R27, R201, 0x1, R151 ;  /* 0x00000001c91b7824 */ /* 0x000fe400078e0297 */
[C---:B------:R-:W-:Y:S05]  /*3c90*/  VIADD R21, R216.reuse, 0x8 ;  /* 0x00000008d8157836 */ /* 0x040fea0000000000 */
[----:B------:R-:W2:Y:S01]  /*3ca0*/  LDC R22, c[0x0][0x508] ;  /* 0x00014200ff167b82 */ /* 0x000ea20000000800 */
[C---:B------:R-:W-:Y:S02]  /*3cb0*/  VIADD R35, R216.reuse, 0x10 ;  /* 0x00000010d8237836 */ /* 0x040fe40000000000 */
[C---:B------:R-:W-:Y:S02]  /*3cc0*/  VIADD R34, R216.reuse, 0x11 ;  /* 0x00000011d8227836 */ /* 0x040fe40000000000 */
[C---:B------:R-:W-:Y:S02]  /*3cd0*/  VIADD R86, R216.reuse, 0x1 ;  /* 0x00000001d8567836 */ /* 0x040fe40000000000 */
[C---:B------:R-:W-:Y:S02]  /*3ce0*/  VIADD R32, R216.reuse, 0x19 ;  /* 0x00000019d8207836 */ /* 0x040fe40000000000 */
[C---:B------:R-:W-:Y:S01]  /*3cf0*/  VIADD R33, R216.reuse, 0x18 ;  /* 0x00000018d8217836 */ /* 0x040fe20000000000 */
[C-C-:B-1----:R-:W-:Y:S02]  /*3d00*/  IADD3 R20, PT, PT, R233.reuse, -R20, -R236.reuse ;  /* 0x80000014e9147210 */ /* 0x142fe40007ffe8ec */
[----:B--2---:R-:W-:Y:S03]  /*3d10*/  IADD3 R22, PT, PT, R233, R22, -R236 ;  /* 0x00000016e9167210 */ /* 0x004fe60007ffe8ec */
[C---:B------:R-:W-:Y:S02]  /*3d20*/  IMAD.IADD R23, R27.reuse, 0x1, R20 ;  /* 0x000000011b177824 */ /* 0x040fe400078e0214 */
[----:B------:R-:W-:Y:S02]  /*3d30*/  VIADD R20, R216, 0x9 ;  /* 0x00000009d8147836 */ /* 0x000fe40000000000 */
[----:B------:R-:W-:Y:S01]  /*3d40*/  IMAD.IADD R22, R27, 0x1, R22 ;  /* 0x000000011b167824 */ /* 0x000fe200078e0216 */
[----:B------:R-:W-:Y:S02]  /*3d50*/  VIMNMX R25, PT, PT, RZ, R23, !PT ;  /* 0x00000017ff197248 */ /* 0x000fe40007fe0100 */
[----:B------:R-:W-:Y:S02]  /*3d60*/  VIADDMNMX R23, R23, 0x8, RZ, !PT ;  /* 0x0000000817177846 */ /* 0x000fe400078001ff */
[C---:B------:R-:W-:Y:S02]  /*3d70*/  ISETP.GE.AND P3, PT, R21.reuse, R25, PT ;  /* 0x000000191500720c */ /* 0x040fe40003f66270 */
[C---:B------:R-:W-:Y:S02]  /*3d80*/  ISETP.GE.AND P0, PT, R20.reuse, R23, PT ;  /* 0x000000171400720c */ /* 0x040fe40003f06270 */
[----:B------:R-:W-:Y:S02]  /*3d90*/  ISETP.GE.AND P2, PT, R20, R25, PT ;  /* 0x000000191400720c */ /* 0x000fe40003f46270 */
[----:B------:R-:W-:Y:S02]  /*3da0*/  ISETP.GE.AND P1, PT, R21, R23, PT ;  /* 0x000000171500720c */ /* 0x000fe40003f26270 */
[----:B------:R-:W-:Y:S02]  /*3db0*/  FSEL R27, R11, -INF , P0 ;  /* 0xff8000000b1b7808 */ /* 0x000fe40000000000 */
[-C--:B------:R-:W-:Y:S02]  /*3dc0*/  ISETP.GE.AND P0, PT, R216, R25.reuse, PT ;  /* 0x00000019d800720c */ /* 0x080fe40003f06270 */
[-C--:B------:R-:W-:Y:S02]  /*3dd0*/  ISETP.GE.AND P4, PT, R35, R25.reuse, PT ;  /* 0x000000192300720c */ /* 0x080fe40003f86270 */
[----:B------:R-:W-:Y:S02]  /*3de0*/  FSEL R31, R8, -INF , P3 ;  /* 0xff800000081f7808 */ /* 0x000fe40001800000 */
[----:B------:R-:W-:Y:S02]  /*3df0*/  FSEL R30, R9, -INF , P2 ;  /* 0xff800000091e7808 */ /* 0x000fe40001000000 */
[----:B------:R-:W-:Y:S02]  /*3e00*/  FSEL R28, R10, -INF , P1 ;  /* 0xff8000000a1c7808 */ /* 0x000fe40000800000 */
[C---:B------:R-:W-:Y:S02]  /*3e10*/  ISETP.GE.AND P3, PT, R34.reuse, R25, PT ;  /* 0x000000192200720c */ /* 0x040fe40003f66270 */
[-C--:B------:R-:W-:Y:S02]  /*3e20*/  ISETP.GE.AND P2, PT, R35, R23.reuse, PT ;  /* 0x000000172300720c */ /* 0x080fe40003f46270 */
[----:B------:R-:W-:Y:S02]  /*3e30*/  ISETP.GE.AND P1, PT, R34, R23, PT ;  /* 0x000000172200720c */ /* 0x000fe40003f26270 */
[----:B------:R-:W-:Y:S02]  /*3e40*/  FSEL R90, R4, -INF , P0 ;  /* 0xff800000045a7808 */ /* 0x000fe40000000000 */
[----:B------:R-:W-:Y:S02]  /*3e50*/  ISETP.GE.AND P6, PT, R86, R25, PT ;  /* 0x000000195600720c */ /* 0x000fe40003fc6270 */
[----:B------:R-:W-:Y:S02]  /*3e60*/  FSEL R85, R12, -INF , P4 ;  /* 0xff8000000c557808 */ /* 0x000fe40002000000 */
[C---:B------:R-:W-:Y:S02]  /*3e70*/  ISETP.GE.AND P0, PT, R32.reuse, R23, PT ;  /* 0x000000172000720c */ /* 0x040fe40003f06270 */
[-C--:B------:R-:W-:Y:S02]  /*3e80*/  ISETP.GE.AND P5, PT, R33, R25.reuse, PT ;  /* 0x000000192100720c */ /* 0x080fe40003fa6270 */
[----:B------:R-:W-:Y:S02]  /*3e90*/  ISETP.GE.AND P4, PT, R32, R25, PT ;  /* 0x000000192000720c */ /* 0x000fe40003f86270 */
[--C-:B------:R-:W-:Y:S02]  /*3ea0*/  VIADDMNMX R93, R22, 0x1, R233.reuse, PT ;  /* 0x00000001165d7846 */ /* 0x100fe400038001e9 */
[----:B------:R-:W-:Y:S02]  /*3eb0*/  FSEL R84, R13, -INF , P3 ;  /* 0xff8000000d547808 */ /* 0x000fe40001800000 */
[----:B------:R-:W-:Y:S02]  /*3ec0*/  FSEL R26, R14, -INF , P2 ;  /* 0xff8000000e1a7808 */ /* 0x000fe40001000000 */
[----:B------:R-:W-:Y:S02]  /*3ed0*/  FSEL R25, R15, -INF , P1 ;  /* 0xff8000000f197808 */ /* 0x000fe40000800000 */
[-C--:B------:R-:W-:Y:S02]  /*3ee0*/  ISETP.GE.AND P2, PT, R86, R23.reuse, PT ;  /* 0x000000175600720c */ /* 0x080fe40003f46270 */
[CC--:B------:R-:W-:Y:S02]  /*3ef0*/  ISETP.GE.AND P3, PT, R216.reuse, R23.reuse, PT ;  /* 0x00000017d800720c */ /* 0x0c0fe40003f66270 */
[----:B------:R-:W-:Y:S02]  /*3f00*/  ISETP.GE.AND P1, PT, R33, R23, PT ;  /* 0x000000172100720c */ /* 0x000fe40003f26270 */
[----:B------:R-:W-:Y:S02]  /*3f10*/  FSEL R92, R5, -INF , P6 ;  /* 0xff800000055c7808 */ /* 0x000fe40003000000 */
[----:B------:R-:W-:Y:S02]  /*3f20*/  FSEL R23, R19, -INF , P0 ;  /* 0xff80000013177808 */ /* 0x000fe40000000000 */
[-C--:B------:R-:W-:Y:S02]  /*3f30*/  ISETP.GE.AND P0, PT, R216, R93.reuse, PT ;  /* 0x0000005dd800720c */ /* 0x080fe40003f06270 */
[-C--:B------:R-:W-:Y:S02]  /*3f40*/  ISETP.GE.AND P6, PT, R86, R93.reuse, PT ;  /* 0x0000005d5600720c */ /* 0x080fe40003fc6270 */
[----:B------:R-:W-:Y:S02]  /*3f50*/  VIADDMNMX R91, R22, 0x9, R233, PT ;  /* 0x00000009165b7846 */ /* 0x000fe400038001e9 */
        /* <DEDUP_REMOVED lines=13> */
[-C--:B------:R-:W-:Y:S02]  /*4030*/  ISETP.GE.AND P6, PT, R86, R91.reuse, PT ;  /* 0x0000005b5600720c */ /* 0x080fe40003fc6270 */
        /* <DEDUP_REMOVED lines=21> */
.L_x_469:
[C---:B------:R-:W-:Y:S01]  /*4190*/  FMUL.FTZ R21, R230.reuse, 1.4426950216293334961 ;  /* 0x3fb8aa3be6157820 */ /* 0x040fe20000410000 */
[C---:B------:R-:W-:Y:S01]  /*41a0*/  FMUL.FTZ R20, R229.reuse, 1.4426950216293334961 ;  /* 0x3fb8aa3be5147820 */ /* 0x040fe20000410000 */
[----:B------:R-:W-:Y:S02]  /*41b0*/  FSETP.NEU.FTZ.AND P1, PT, R230, -INF , PT ;  /* 0xff800000e600780b */ /* 0x000fe40003f3d000 */
[----:B------:R-:W-:Y:S02]  /*41c0*/  FSETP.NEU.FTZ.AND P0, PT, R229, -INF , PT ;  /* 0xff800000e500780b */ /* 0x000fe40003f1d000 */
[----:B------:R-:W-:Y:S02]  /*41d0*/  FSEL R21, R21, RZ, P1 ;  /* 0x000000ff15157208 */ /* 0x000fe40000800000 */
[----:B------:R-:W-:Y:S02]  /*41e0*/  FSEL R20, R20, RZ, P0 ;  /* 0x000000ff14147208 */ /* 0x000fe40000000000 */
[-C--:B------:R-:W-:Y:S01]  /*41f0*/  IADD3 R165, PT, PT, R196, R185.reuse, RZ ;  /* 0x000000b9c4a57210 */ /* 0x080fe20007ffe0ff */
[--C-:B------:R-:W-:Y:S01]  /*4200*/  FFMA.FTZ R168, R4, UR8, -R21.reuse ;  /* 0x0000000804a87c23 */ /* 0x100fe20008010815 */
[--C-:B------:R-:W-:Y:S01]  /*4210*/  FFMA.FTZ R169, R5, UR8, -R21.reuse ;  /* 0x0000000805a97c23 */ /* 0x100fe20008010815 */
[--C-:B------:R-:W-:Y:S01]  /*4220*/  FFMA.FTZ R170, R6, UR8, -R20.reuse ;  /* 0x0000000806aa7c23 */ /* 0x100fe20008010814 */
[--C-:B------:R-:W-:Y:S01]  /*4230*/  FFMA.FTZ R171, R7, UR8, -R20.reuse ;  /* 0x0000000807ab7c23 */ /* 0x100fe20008010814 */
[--C-:B------:R-:W-:Y:S01]  /*4240*/  FFMA.FTZ R172, R8, UR8, -R21.reuse ;  /* 0x0000000808ac7c23 */ /* 0x100fe20008010815 */
[--C-:B------:R-:W-:Y:S01]  /*4250*/  FFMA.FTZ R173, R9, UR8, -R21.reuse ;  /* 0x0000000809ad7c23 */ /* 0x100fe20008010815 */
[--C-:B------:R-:W-:Y:S01]  /*4260*/  FFMA.FTZ R174, R10, UR8, -R20.reuse ;  /* 0x000000080aae7c23 */ /* 0x100fe20008010814 */
[--C-:B------:R-:W-:Y:S01]  /*4270*/  FFMA.FTZ R175, R11, UR8, -R20.reuse ;  /* 0x000000080baf7c23 */ /* 0x100fe20008010814 */
[----:B------:R-:W-:Y:S01]  /*4280*/  MUFU.EX2 R168, R168 ;  /* 0x000000a800a87308 */ /* 0x000fe20000000800 */
[--C-:B------:R-:W-:Y:S01]  /*4290*/  FFMA.FTZ R176, R12, UR8, -R21.reuse ;  /* 0x000000080cb07c23 */ /* 0x100fe20008010815 */
[--C-:B------:R-:W-:Y:S01]  /*42a0*/  FFMA.FTZ R177, R13, UR8, -R21.reuse ;  /* 0x000000080db17c23 */ /* 0x100fe20008010815 */
[--C-:B------:R-:W-:Y:S07]  /*42b0*/  FFMA.FTZ R178, R14, UR8, -R20.reuse ;  /* 0x000000080eb27c23 */ /* 0x100fee0008010814 */
[----:B------:R-:W-:Y:S01]  /*42c0*/  MUFU.EX2 R169, R169 ;  /* 0x000000a900a97308 */ /* 0x000fe20000000800 */
[--C-:B------:R-:W-:Y:S01]  /*42d0*/  FFMA.FTZ R179, R15, UR8, -R20.reuse ;  /* 0x000000080fb37c23 */ /* 0x100fe20008010814 */
[--C-:B------:R-:W-:Y:S01]  /*42e0*/  FFMA.FTZ R180, R16, UR8, -R21.reuse ;  /* 0x0000000810b47c23 */ /* 0x100fe20008010815 */
[----:B------:R-:W-:Y:S07]  /*42f0*/  FFMA.FTZ R21, R17, UR8, -R21 ;  /* 0x0000000811157c23 */ /* 0x000fee0008010815 */
[----:B------:R-:W-:Y:S01]  /*4300*/  MUFU.EX2 R170, R170 ;  /* 0x000000aa00aa7308 */ /* 0x000fe20000000800 */
[--C-:B------:R-:W-:Y:S01]  /*4310*/  FFMA.FTZ R183, R18, UR8, -R20.reuse ;  /* 0x0000000812b77c23 */ /* 0x100fe20008010814 */
[----:B------:R-:W-:Y:S01]  /*4320*/  FFMA.FTZ R20, R19, UR8, -R20 ;  /* 0x0000000813147c23 */ /* 0x000fe20008010814 */
[-C--:B------:R-:W-:Y:S07]  /*4330*/  IADD3 R197, PT, PT, R192, R185.reuse, RZ ;  /* 0x000000b9c0c57210 */ /* 0x080fee0007ffe0ff */
[----:B------:R-:W-:Y:S01]  /*4340*/  MUFU.EX2 R171, R171 ;  /* 0x000000ab00ab7308 */ /* 0x000fe20000000800 */
[-C--:B------:R-:W-:Y:S02]  /*4350*/  IADD3 R164, PT, PT, R194, R185.reuse, RZ ;  /* 0x000000b9c2a47210 */ /* 0x080fe40007ffe0ff */
[----:B------:R-:W-:Y:S07]  /*4360*/  IADD3 R195, PT, PT, R0, R185, RZ ;  /* 0x000000b900c37210 */ /* 0x000fee0007ffe0ff */
[----:B------:R-:W-:Y:S01]  /*4370*/  MUFU.EX2 R172, R172 ;  /* 0x000000ac00ac7308 */ /* 0x000fe20000000800 */
[----:B------:R-:W-:Y:S09]  /*4380*/  ISETP.GT.AND P4, PT, R234, R217, PT ;  /* 0x000000d9ea00720c */ /* 0x000ff20003f84270 */
[----:B------:R-:W-:Y:S10]  /*4390*/  MUFU.EX2 R173, R173 ;  /* 0x000000ad00ad7308 */ /* 0x000ff40000000800 */
        /* <DEDUP_REMOVED lines=9> */
[----:B------:R-:W1:Y:S02]  /*4430*/  MUFU.EX2 R182, R20 ;  /* 0x0000001400b67308 */ /* 0x000e640000000800 */
[----:B-1----:R-:W-:Y:S02]  /*4440*/  F2FP.BF16.F32.PACK_AB R24, R182, R183 ;  /* 0x000000b7b618723e */ /* 0x002fe400000010ff */
[----:B------:R-:W-:Y:S02]  /*4450*/  F2FP.BF16.F32.PACK_AB R27, R169, R168 ;  /* 0x000000a8a91b723e */ /* 0x000fe400000010ff */
[----:B------:R-:W-:Y:S02]  /*4460*/  F2FP.BF16.F32.PACK_AB R25, R171, R170 ;  /* 0x000000aaab19723e */ /* 0x000fe400000010ff */
[----:B------:R-:W-:Y:S01]  /*4470*/  F2FP.BF16.F32.PACK_AB R28, R173, R172 ;  /* 0x000000acad1c723e */ /* 0x000fe200000010ff */
[----:B------:R-:W-:Y:S01]  /*4480*/  STS [R212], R27 ;  /* 0x0000001bd4007388 */ /* 0x000fe20000000800 */
[----:B------:R-:W-:Y:S02]  /*4490*/  F2FP.BF16.F32.PACK_AB R22, R175, R174 ;  /* 0x000000aeaf16723e */ /* 0x000fe400000010ff */
[----:B------:R-:W-:Y:S02]  /*44a0*/  F2FP.BF16.F32.PACK_AB R23, R177, R176 ;  /* 0x000000b0b117723e */ /* 0x000fe400000010ff */
[----:B------:R-:W-:Y:S01]  /*44b0*/  STS [R212+0x400], R25 ;  /* 0x00040019d4007388 */ /* 0x000fe20000000800 */
[----:B------:R-:W-:Y:S02]  /*44c0*/  F2FP.BF16.F32.PACK_AB R21, R179, R178 ;  /* 0x000000b2b315723e */ /* 0x000fe400000010ff */
[----:B------:R-:W-:Y:S02]  /*44d0*/  F2FP.BF16.F32.PACK_AB R26, R181, R180 ;  /* 0x000000b4b51a723e */ /* 0x000fe400000010ff */
[----:B------:R-:W-:Y:S05]  /*44e0*/  STS [R237], R28 ;  /* 0x0000001ced007388 */ /* 0x000fea0000000800 */
[----:B------:R-:W-:Y:S05]  /*44f0*/  STS [R237+0x400], R22 ;  /* 0x00040016ed007388 */ /* 0x000fea0000000800 */
[----:B------:R-:W-:Y:S05]  /*4500*/  STS [R214], R23 ;  /* 0x00000017d6007388 */ /* 0x000fea0000000800 */
[----:B------:R-:W-:Y:S05]  /*4510*/  STS [R214+0x400], R21 ;  /* 0x00040015d6007388 */ /* 0x000fea0000000800 */
[----:B------:R-:W-:Y:S05]  /*4520*/  STS [R221], R26 ;  /* 0x0000001add007388 */ /* 0x000fea0000000800 */
[----:B------:R-:W-:Y:S05]  /*4530*/  STS [R221+0x400], R24 ;  /* 0x00040018dd007388 */ /* 0x000fea0000000800 */
[----:B------:R-:W-:Y:S05]  /*4540*/  LDSM.16.M88.4 R84, [R196+0xc000] ;  /* 0x00c00000c454783b */ /* 0x000fea0000000200 */
[----:B------:R-:W1:Y:S05]  /*4550*/  LDSM.16.M88.4 R88, [R192+0x6000] ;  /* 0x00600000c058783b */ /* 0x000e6a0000000200 */
[----:B------:R-:W2:Y:S05]  /*4560*/  LDSM.16.M88.4 R92, [R192+0x6800] ;  /* 0x00680000c05c783b */ /* 0x000eaa0000000200 */
[----:B------:R-:W-:Y:S05]  /*4570*/  LDSM.16.M88.4 R96, [R165+0xc000] ;  /* 0x00c00000a560783b */ /* 0x000fea0000000200 */
[----:B------:R-:W3:Y:S05]  /*4580*/  LDSM.16.M88.4 R148, [R197+0x6000] ;  /* 0x00600000c594783b */ /* 0x000eea0000000200 */
[----:B------:R-:W4:Y:S05]  /*4590*/  LDSM.16.M88.4 R152, [R197+0x6800] ;  /* 0x00680000c598783b */ /* 0x000f2a0000000200 */
[----:B------:R-:W-:Y:S05]  /*45a0*/  LDSM.16.M88.4 R156, [R194+0xc000] ;  /* 0x00c00000c29c783b */ /* 0x000fea0000000200 */
[----:B------:R-:W4:Y:S01]  /*45b0*/  LDSM.16.M88.4 R160, [R0+0x6000] ;  /* 0x0060000000a0783b */ /* 0x000f220000000200 */
[C---:B-1----:R-:W-:Y:S08]  /*45c0*/  HMMA.16816.F32.BF16 R20, R84.reuse, R88, RZ ;  /* 0x000000585414723c */ /* 0x042ff000000418ff */
[C---:B------:R-:W-:Y:S01]  /*45d0*/  HMMA.16816.F32.BF16 R24, R84.reuse, R90, RZ ;  /* 0x0000005a5418723c */ /* 0x040fe200000418ff */
[----:B------:R-:W-:Y:S07]  /*45e0*/  LDSM.16.M88.4 R88, [R164+0xc000] ;  /* 0x00c00000a458783b */ /* 0x000fee0000000200 */
[C---:B--2---:R-:W-:Y:S08]  /*45f0*/  HMMA.16816.F32.BF16 R28, R84.reuse, R92, RZ ;  /* 0x0000005c541c723c */ /* 0x044ff000000418ff */
[----:B------:R-:W-:Y:S01]  /*4600*/  HMMA.16816.F32.BF16 R32, R84, R94, RZ ;  /* 0x0000005e5420723c */ /* 0x000fe200000418ff */
[----:B------:R-:W1:Y:S05]  /*4610*/  LDSM.16.M88.4 R84, [R0+0x6800] ;  /* 0x006800000054783b */ /* 0x000e6a0000000200 */
[----:B------:R-:W2:Y:S02]  /*4620*/  LDSM.16.M88.4 R92, [R195+0x6000] ;  /* 0x00600000c35c783b */ /* 0x000ea40000000200 */
[C---:B---3--:R-:W-:Y:S08]  /*4630*/  HMMA.16816.F32.BF16 R20, R96.reuse, R148, R20 ;  /* 0x000000946014723c */ /* 0x048ff00000041814 */
[C---:B------:R-:W-:Y:S01]  /*4640*/  HMMA.16816.F32.BF16 R24, R96.reuse, R150, R24 ;  /* 0x000000966018723c */ /* 0x040fe20000041818 */
[----:B------:R-:W-:Y:S07]  /*4650*/  LDSM.16.M88.4 R148, [R196+0xe000] ;  /* 0x00e00000c494783b */ /* 0x000fee0000000200 */
[C---:B----4-:R-:W-:Y:S08]  /*4660*/  HMMA.16816.F32.BF16 R28, R96.reuse, R152, R28 ;  /* 0x00000098601c723c */ /* 0x050ff0000004181c */
[----:B------:R-:W-:Y:S01]  /*4670*/  HMMA.16816.F32.BF16 R32, R96, R154, R32 ;  /* 0x0000009a6020723c */ /* 0x000fe20000041820 */
[----:B------:R-:W3:Y:S05]  /*4680*/  LDSM.16.M88.4 R96, [R195+0x6800] ;  /* 0x00680000c360783b */ /* 0x000eea0000000200 */
[----:B------:R-:W4:Y:S02]  /*4690*/  LDSM.16.M88.4 R152, [R192+0x8000] ;  /* 0x00800000c098783b */ /* 0x000f240000000200 */
        /* <DEDUP_REMOVED lines=10> */
[C---:B---3--:R-:W-:Y:S08]  /*4740*/  HMMA.16816.F32.BF16 R28, R88.reuse, R96, R28 ;  /* 0x00000060581c723c */ /* 0x048ff0000004181c */
[----:B------:R-:W-:Y:S01]  /*4750*/  HMMA.16816.F32.BF16 R32, R88, R98, R32 ;  /* 0x000000625820723c */ /* 0x000fe20000041820 */
[----:B------:R-:W2:Y:S05]  /*4760*/  LDSM.16.M88.4 R88, [R197+0x8800] ;  /* 0x00880000c558783b */ /* 0x000eaa0000000200 */
[----:B------:R-:W3:Y:S02]  /*4770*/  LDSM.16.M88.4 R96, [R0+0x8000] ;  /* 0x008000000060783b */ /* 0x000ee40000000200 */
[C---:B----4-:R-:W-:Y:S08]  /*4780*/  HMMA.16816.F32.BF16 R20, R148.reuse, R152, R20 ;  /* 0x000000989414723c */ /* 0x050ff00000041814 */
        /* <DEDUP_REMOVED lines=34> */
[C---:B---3--:R-:W-:Y:S08]  /*49b0*/  HMMA.16816.F32.BF16 R20, R92.reuse, R96, R20 ;  /* 0x000000605c14723c */ /* 0x048ff00000041814 */
[C---:B------:R-:W-:Y:S08]  /*49c0*/  HMMA.16816.F32.BF16 R24, R92.reuse, R98, R24 ;  /* 0x000000625c18723c */ /* 0x040ff00000041818 */
[C---:B--2---:R-:W-:Y:S08]  /*49d0*/  HMMA.16816.F32.BF16 R28, R92.reuse, R88, R28 ;  /* 0x000000585c1c723c */ /* 0x044ff0000004181c */
[----:B------:R-:W-:Y:S01]  /*49e0*/  HMMA.16816.F32.BF16 R32, R92, R90, R32 ;  /* 0x0000005a5c20723c */ /* 0x000fe20000041820 */
[----:B------:R-:W2:Y:S07]  /*49f0*/  LDSM.16.M88.4 R88, [R195+0xa800] ;  /* 0x00a80000c358783b */ /* 0x000eae0000000200 */
[C---:B----4-:R-:W-:Y:S08]  /*4a00*/  HMMA.16816.F32.BF16 R20, R148.reuse, R152, R20 ;  /* 0x000000989414723c */ /* 0x050ff00000041814 */
[C---:B------:R-:W-:Y:S08]  /*4a10*/  HMMA.16816.F32.BF16 R24, R148.reuse, R154, R24 ;  /* 0x0000009a9418723c */ /* 0x040ff00000041818 */
[C---:B-1----:R-:W-:Y:S08]  /*4a20*/  HMMA.16816.F32.BF16 R28, R148.reuse, R84, R28 ;  /* 0x00000054941c723c */ /* 0x042ff0000004181c */
[----:B------:R-:W-:Y:S08]  /*4a30*/  HMMA.16816.F32.BF16 R32, R148, R86, R32 ;  /* 0x000000569420723c */ /* 0x000ff00000041820 */
[C---:B------:R-:W-:Y:S08]  /*4a40*/  HMMA.16816.F32.BF16 R20, R156.reuse, R160, R20 ;  /* 0x000000a09c14723c */ /* 0x040ff00000041814 */
[C---:B------:R-:W-:Y:S08]  /*4a50*/  HMMA.16816.F32.BF16 R24, R156.reuse, R162, R24 ;  /* 0x000000a29c18723c */ /* 0x040ff00000041818 */
[C---:B--2---:R-:W-:Y:S03]  /*4a60*/  HMMA.16816.F32.BF16 R28, R156.reuse, R88, R28 ;  /* 0x000000589c1c723c */ /* 0x044fe6000004181c */
        /* <DEDUP_REMOVED lines=10> */
[C---:B------:R-:W-:Y:S01]  /*4b10*/  FADD.FTZ R24, -R167.reuse, R25 ;  /* 0x00000019a7187221 */ /* 0x040fe20000010100 */
[----:B------:R-:W-:Y:S01]  /*4b20*/  F2FP.BF16.F32.PACK_AB R161, R20, R161 ;  /* 0x000000a114a1723e */ /* 0x000fe200000010ff */
[C---:B------:R-:W-:Y:S01]  /*4b30*/  FADD.FTZ R25, -R166.reuse, R26 ;  /* 0x0000001aa6197221 */ /* 0x040fe20000010100 */
[----:B------:R-:W-:Y:S01]  /*4b40*/  FADD.FTZ R26, -R166, R27 ;  /* 0x0000001ba61a7221 */ /* 0x000fe20000010100 */
[----:B------:R-:W-:Y:S01]  /*4b50*/  F2FP.BF16.F32.PACK_AB R21, R22, R21 ;  /* 0x000000151615723e */ /* 0x000fe200000010ff */
[C---:B------:R-:W-:Y:S01]  /*4b60*/  FADD.FTZ R27, -R167.reuse, R28 ;  /* 0x0000001ca71b7221 */ /* 0x040fe20000010100 */
[----:B------:R-:W-:Y:S01]  /*4b70*/  FADD.FTZ R20, -R167, R29 ;  /* 0x0000001da7147221 */ /* 0x000fe20000010100 */
[C---:B------:R-:W-:Y:S01]  /*4b80*/  FADD.FTZ R22, -R166.reuse, R31 ;  /* 0x0000001fa6167221 */ /* 0x040fe20000010100 */
[----:B------:R-:W-:Y:S01]  /*4b90*/  FADD.FTZ R29, -R166, R30 ;  /* 0x0000001ea61d7221 */ /* 0x000fe20000010100 */
[----:B------:R-:W-:Y:S01]  /*4ba0*/  FMUL.FTZ R23, R172, R23 ;  /* 0x00000017ac177220 */ /* 0x000fe20000410000 */
[----:B------:R-:W-:Y:S01]  /*4bb0*/  FMUL.FTZ R24, R173, R24 ;  /* 0x00000018ad187220 */ /* 0x000fe20000410000 */
[----:B------:R-:W-:Y:S01]  /*4bc0*/  FMUL.FTZ R25, R174, R25 ;  /* 0x00000019ae197220 */ /* 0x000fe20000410000 */
[C---:B------:R-:W-:Y:S01]  /*4bd0*/  FADD.FTZ R31, -R167.reuse, R32 ;  /* 0x00000020a71f7221 */ /* 0x040fe20000010100 */
[----:B------:R-:W-:Y:S01]  /*4be0*/  FADD.FTZ R28, -R167, R33 ;  /* 0x00000021a71c7221 */ /* 0x000fe20000010100 */
[----:B------:R-:W-:Y:S01]  /*4bf0*/  FADD.FTZ R34, -R166, R34 ;  /* 0x00000022a6227221 */ /* 0x000fe20000010100 */
[----:B------:R-:W-:Y:S01]  /*4c00*/  F2FP.BF16.F32.PACK_AB R24, R24, R23 ;  /* 0x000000171818723e */ /* 0x000fe200000010ff */
[----:B------:R-:W-:Y:S01]  /*4c10*/  FADD.FTZ R35, -R166, R35 ;  /* 0x00000023a6237221 */ /* 0x000fe20000010100 */
[----:B------:R-:W-:Y:S01]  /*4c20*/  FMUL.FTZ R26, R175, R26 ;  /* 0x0000001aaf1a7220 */ /* 0x000fe20000410000 */
[----:B------:R-:W-:Y:S01]  /*4c30*/  FMUL.FTZ R27, R176, R27 ;  /* 0x0000001bb01b7220 */ /* 0x000fe20000410000 */
[----:B------:R-:W-:Y:S01]  /*4c40*/  FMUL.FTZ R20, R177, R20 ;  /* 0x00000014b1147220 */ /* 0x000fe20000410000 */
[----:B------:R-:W-:Y:S01]  /*4c50*/  FMUL.FTZ R29, R178, R29 ;  /* 0x0000001db21d7220 */ /* 0x000fe20000410000 */
[----:B------:R-:W-:Y:S01]  /*4c60*/  FMUL.FTZ R22, R179, R22 ;  /* 0x00000016b3167220 */ /* 0x000fe20000410000 */
[----:B------:R-:W-:Y:S01]  /*4c70*/  F2FP.BF16.F32.PACK_AB R26, R26, R25 ;  /* 0x000000191a1a723e */ /* 0x000fe200000010ff */
[----:B------:R-:W-:Y:S01]  /*4c80*/  FMUL.FTZ R31, R180, R31 ;  /* 0x0000001fb41f7220 */ /* 0x000fe20000410000 */
[----:B------:R-:W-:Y:S01]  /*4c90*/  F2FP.BF16.F32.PACK_AB R33, R20, R27 ;  /* 0x0000001b1421723e */ /* 0x000fe200000010ff */
[----:B------:R-:W-:Y:S01]  /*4ca0*/  FMUL.FTZ R28, R181, R28 ;  /* 0x0000001cb51c7220 */ /* 0x000fe20000410000 */
[----:B------:R-:W-:Y:S01]  /*4cb0*/  F2FP.BF16.F32.PACK_AB R157, R22, R29 ;  /* 0x0000001d169d723e */ /* 0x000fe200000010ff */
[----:B------:R-:W-:Y:S01]  /*4cc0*/  FMUL.FTZ R34, R183, R34 ;  /* 0x00000022b7227220 */ /* 0x000fe20000410000 */
[----:B------:R-:W-:Y:S02]  /*4cd0*/  FMUL.FTZ R35, R182, R35 ;  /* 0x00000023b6237220 */ /* 0x000fe40000410000 */
[----:B------:R-:W-:Y:S03]  /*4ce0*/  F2FP.BF16.F32.PACK_AB R156, R28, R31 ;  /* 0x0000001f1c9c723e */ /* 0x000fe600000010ff */
[----:B------:R-:W-:Y:S01]  /*4cf0*/  F2FP.BF16.F32.PACK_AB R158, R35, R34 ;  /* 0x00000022239e723e */ /* 0x000fe200000010ff */
        /* <DEDUP_REMOVED lines=55> */
.L_x_470:
[----:B------:R-:W-:Y:S01]  /*5070*/  STS [R212+-0x2000], R161 ;  /* 0xffe000a1d4007388 */ /* 0x000fe20000000800 */
[----:B------:R-:W2:Y:S04]  /*5080*/  LDC R239, c[0x0][0x44c] ;  /* 0x00011300ffef7b82 */ /* 0x000ea80000000800 */
[----:B------:R-:W-:Y:S05]  /*5090*/  STS [R212+-0x1c00], R21 ;  /* 0xffe40015d4007388 */ /* 0x000fea0000000800 */
[----:B------:R-:W-:Y:S05]  /*50a0*/  STS [R237+-0x2000], R24 ;  /* 0xffe00018ed007388 */ /* 0x000fea0000000800 */
[----:B------:R-:W-:Y:S05]  /*50b0*/  STS [R237+-0x1c00], R26 ;  /* 0xffe4001aed007388 */ /* 0x000fea0000000800 */
[----:B------:R-:W-:Y:S05]  /*50c0*/  STS [R214+-0x2000], R33 ;  /* 0xffe00021d6007388 */ /* 0x000fea0000000800 */
[----:B------:R-:W-:Y:S05]  /*50d0*/  STS [R214+-0x1c00], R157 ;  /* 0xffe4009dd6007388 */ /* 0x000fea0000000800 */
[----:B------:R-:W-:Y:S01]  /*50e0*/  STS [R221+-0x2000], R156 ;  /* 0xffe0009cdd007388 */ /* 0x000fe20000000800 */
[----:B--2---:R-:W-:Y:S04]  /*50f0*/  IMAD R239, R239, UR7, RZ ;  /* 0x00000007efef7c24 */ /* 0x004fe8000f8e02ff */
        /* <DEDUP_REMOVED lines=59> */
[----:B------:R-:W-:Y:S04]  /*54b0*/  LEA R5, -R239, RZ, 0x6 ;  /* 0x000000ffef057211 */ /* 0x000fe800078e31ff */
        /* <DEDUP_REMOVED lines=57> */
.L_x_471:
[----:B------:R-:W-:Y:S01]  /*5850*/  LDSM.16.M88.4 R148, [R190+0x1e000] ;  /* 0x01e00000be94783b */ /* 0x000fe20000000200 */
[----:B------:R-:W-:Y:S02]  /*5860*/  ISETP.GT.AND P3, PT, R234, R217, PT ;  /* 0x000000d9ea00720c */ /* 0x000fe40003f64270 */
[----:B------:R-:W-:Y:S01]  /*5870*/  @P4 IADD3 R226, P1, PT, R226, -0x100, RZ ;  /* 0xffffff00e2e24810 */ /* 0x000fe20007f3e0ff */
[----:B------:R-:W1:Y:S03]  /*5880*/  LDSM.16.MT88.4 R16, [R193+0x12000] ;  /* 0x01200000c110783b */ /* 0x000e660000004200 */
[----:B------:R-:W-:Y:S01]  /*5890*/  @P4 IADD3.X R227, PT, PT, R227, -0x1, RZ, P1, !PT ;  /* 0xffffffffe3e34810 */ /* 0x000fe20000ffe4ff */
[----:B------:R-:W2:Y:S04]  /*58a0*/  LDSM.16.M88.4 R92, [R190+0x1f000] ;  /* 0x01f00000be5c783b */ /* 0x000ea80000000200 */
[----:B------:R-:W3:Y:S04]  /*58b0*/  LDSM.16.MT88.4 R32, [R193+0x14000] ;  /* 0x01400000c120783b */ /* 0x000ee80000004200 */
[----:B------:R-:W4:Y:S04]  /*58c0*/  LDSM.16.MT88.4 R96, [R193+0x16000] ;  /* 0x01600000c160783b */ /* 0x000f280000004200 */
[----:B------:R-:W-:Y:S04]  /*58d0*/  LDSM.16.M88.4 R152, [R184+0x1e000] ;  /* 0x01e00000b898783b */ /* 0x000fe80000000200 */
[----:B------:R-:W4:Y:S04]  /*58e0*/  LDSM.16.MT88.4 R156, [R193+0x12800] ;  /* 0x01280000c19c783b */ /* 0x000f280000004200 */
[----:B------:R-:W4:Y:S04]  /*58f0*/  LDSM.16.M88.4 R160, [R184+0x1f000] ;  /* 0x01f00000b8a0783b */ /* 0x000f280000000200 */
[----:B------:R-:W4:Y:S04]  /*5900*/  LDSM.16.MT88.4 R164, [R193+0x14800] ;  /* 0x01480000c1a4783b */ /* 0x000f280000004200 */
[----:B------:R-:W4:Y:S04]  /*5910*/  LDSM.16.MT88.4 R168, [R193+0x16800] ;  /* 0x01680000c1a8783b */ /* 0x000f280000004200 */
[----:B------:R-:W-:Y:S01]  /*5920*/  LDSM.16.M88.4 R172, [R3+0x1e000] ;  /* 0x01e0000003ac783b */ /* 0x000fe20000000200 */
[-C--:B-1----:R-:W-:Y:S03]  /*5930*/  HMMA.16816.F32.BF16 R4, R148, R16.reuse, RZ ;  /* 0x000000109404723c */ /* 0x082fe600000418ff */
[----:B------:R-:W1:Y:S04]  /*5940*/  LDSM.16.MT88.4 R176, [R193+0x13000] ;  /* 0x01300000c1b0783b */ /* 0x000e680000004200 */
[----:B------:R-:W1:Y:S01]  /*5950*/  LDSM.16.M88.4 R180, [R3+0x1f000] ;  /* 0x01f0000003b4783b */ /* 0x000e620000000200 */
        /* <DEDUP_REMOVED lines=11> */
[----:B------:R-:W2:Y:S07]  /*5a10*/  LDSM.16.MT88.4 R148, [R193+0x15000] ;  /* 0x01500000c194783b */ /* 0x000eae0000004200 */
[-C--:B------:R-:W-:Y:S08]  /*5a20*/  HMMA.16816.F32.BF16 R4, R152, R156.reuse, R4 ;  /* 0x0000009c9804723c */ /* 0x080ff00000041804 */
[C---:B------:R-:W-:Y:S04]  /*5a30*/  HMMA.16816.F32.BF16 R8, R160.reuse, R156, R8 ;  /* 0x0000009ca008723c */ /* 0x040fe80000041808 */
[----:B------:R-:W-:Y:S04]  /*5a40*/  IMAD.SHL.U32 R157, R239, 0x8, RZ ;  /* 0x00000008ef9d7824 */ /* 0x000fe800078e00ff */
[-C--:B------:R-:W-:Y:S08]  /*5a50*/  HMMA.16816.F32.BF16 R12, R160, R158.reuse, R12 ;  /* 0x0000009ea00c723c */ /* 0x080ff0000004180c */
[C---:B------:R-:W-:Y:S08]  /*5a60*/  HMMA.16816.F32.BF16 R16, R152.reuse, R158, R16 ;  /* 0x0000009e9810723c */ /* 0x040ff00000041810 */
[-C--:B------:R-:W-:Y:S08]  /*5a70*/  HMMA.16816.F32.BF16 R20, R152, R164.reuse, R20 ;  /* 0x000000a49814723c */ /* 0x080ff00000041814 */
[C---:B------:R-:W-:Y:S08]  /*5a80*/  HMMA.16816.F32.BF16 R24, R160.reuse, R164, R24 ;  /* 0x000000a4a018723c */ /* 0x040ff00000041818 */
[-C--:B------:R-:W-:Y:S08]  /*5a90*/  HMMA.16816.F32.BF16 R28, R160, R166.reuse, R28 ;  /* 0x000000a6a01c723c */ /* 0x080ff0000004181c */
[C---:B------:R-:W-:Y:S01]  /*5aa0*/  HMMA.16816.F32.BF16 R32, R152.reuse, R166, R32 ;  /* 0x000000a69820723c */ /* 0x040fe20000041820 */
[----:B------:R-:W-:Y:S07]  /*5ab0*/  LDSM.16.MT88.4 R164, [R193+0x15800] ;  /* 0x01580000c1a4783b */ /* 0x000fee0000004200 */
[-C--:B------:R-:W-:Y:S08]  /*5ac0*/  HMMA.16816.F32.BF16 R84, R152, R168.reuse, R84 ;  /* 0x000000a89854723c */ /* 0x080ff00000041854 */
[C---:B------:R-:W-:Y:S04]  /*5ad0*/  HMMA.16816.F32.BF16 R88, R160.reuse, R168, R88 ;  /* 0x000000a8a058723c */ /* 0x040fe80000041858 */
[C---:B------:R-:W-:Y:S04]  /*5ae0*/  LEA R168, P0, R157.reuse, R240, 0x2 ;  /* 0x000000f09da87211 */ /* 0x040fe800078010ff */
[-C--:B------:R-:W-:Y:S01]  /*5af0*/  HMMA.16816.F32.BF16 R92, R160, R170.reuse, R92 ;  /* 0x000000aaa05c723c */ /* 0x080fe2000004185c */
[----:B------:R-:W-:Y:S02]  /*5b00*/  LDSM.16.M88.4 R160, [R2+0x1f000] ;  /* 0x01f0000002a0783b */ /* 0x000fe40000000200 */
[----:B------:R-:W-:Y:S02]  /*5b10*/  LEA.HI.X.SX32 R169, R157, R241, 0x2, P0 ;  /* 0x000000f19da97211 */ /* 0x000fe400000f16ff */
[----:B------:R-:W-:Y:S03]  /*5b20*/  LDSM.16.MT88.4 R156, [R193+0x13800] ;  /* 0x01380000c19c783b */ /* 0x000fe60000004200 */
[----:B------:R-:W-:Y:S01]  /*5b30*/  HMMA.16816.F32.BF16 R96, R152, R170, R96 ;  /* 0x000000aa9860723c */ /* 0x000fe20000041860 */
[----:B------:R-:W3:Y:S03]  /*5b40*/  LDSM.16.MT88.4 R152, [R193+0x17000] ;  /* 0x01700000c198783b */ /* 0x000ee60000004200 */
[C---:B------:R-:W-:Y:S04]  /*5b50*/  LEA R170, P0, R239.reuse, R168, 0x5 ;  /* 0x000000a8efaa7211 */ /* 0x040fe800078028ff */
[-C--:B-1----:R-:W-:Y:S05]  /*5b60*/  HMMA.16816.F32.BF16 R4, R172, R176.reuse, R4 ;  /* 0x000000b0ac04723c */ /* 0x082fea0000041804 */
[C---:B------:R-:W-:Y:S03]  /*5b70*/  LEA.HI.X.SX32 R171, R239.reuse, R169, 0x5, P0 ;  /* 0x000000a9efab7211 */ /* 0x040fe600000f2eff */
[C---:B------:R-:W-:Y:S04]  /*5b80*/  HMMA.16816.F32.BF16 R8, R180.reuse, R176, R8 ;  /* 0x000000b0b408723c */ /* 0x040fe80000041808 */
[C---:B------:R-:W-:Y:S04]  /*5b90*/  LEA R176, P0, R239.reuse, R170, 0x5 ;  /* 0x000000aaefb07211 */ /* 0x040fe800078028ff */
[-C--:B------:R-:W-:Y:S03]  /*5ba0*/  HMMA.16816.F32.BF16 R12, R180, R178.reuse, R12 ;  /* 0x000000b2b40c723c */ /* 0x080fe6000004180c */
[C---:B------:R-:W-:Y:S05]  /*5bb0*/  LEA.HI.X.SX32 R177, R239.reuse, R171, 0x5, P0 ;  /* 0x000000abefb17211 */ /* 0x040fea00000f2eff */
[C---:B------:R-:W-:Y:S04]  /*5bc0*/  HMMA.16816.F32.BF16 R16, R172.reuse, R178, R16 ;  /* 0x000000b2ac10723c */ /* 0x040fe80000041810 */
[C---:B------:R-:W-:Y:S04]  /*5bd0*/  LEA R178, P0, R239.reuse, R176, 0x5 ;  /* 0x000000b0efb27211 */ /* 0x040fe800078028ff */
[-C--:B--2---:R-:W-:Y:S03]  /*5be0*/  HMMA.16816.F32.BF16 R20, R172, R148.reuse, R20 ;  /* 0x00000094ac14723c */ /* 0x084fe60000041814 */
[C---:B------:R-:W-:Y:S02]  /*5bf0*/  LEA.HI.X.SX32 R179, R239.reuse, R177, 0x5, P0 ;  /* 0x000000b1efb37211 */ /* 0x040fe400000f2eff */
[C---:B------:R-:W-:Y:S03]  /*5c00*/  LEA R248, P0, R239.reuse, R178, 0x5 ;  /* 0x000000b2eff87211 */ /* 0x040fe600078028ff */
[C---:B------:R-:W-:Y:S04]  /*5c10*/  HMMA.16816.F32.BF16 R24, R180.reuse, R148, R24 ;  /* 0x00000094b418723c */ /* 0x040fe80000041818 */
[C---:B------:R-:W-:Y:S02]  /*5c20*/  LEA.HI.X.SX32 R249, R239.reuse, R179, 0x5, P0 ;  /* 0x000000b3eff97211 */ /* 0x040fe400000f2eff */
[C---:B------:R-:W-:Y:S02]  /*5c30*/  LEA R250, P0, R239.reuse, R248, 0x5 ;  /* 0x000000f8effa7211 */ /* 0x040fe400078028ff */
[-C--:B------:R-:W-:Y:S03]  /*5c40*/  HMMA.16816.F32.BF16 R28, R180, R150.reuse, R28 ;  /* 0x00000096b41c723c */ /* 0x080fe6000004181c */
[C---:B------:R-:W-:Y:S05]  /*5c50*/  LEA.HI.X.SX32 R251, R239.reuse, R249, 0x5, P0 ;  /* 0x000000f9effb7211 */ /* 0x040fea00000f2eff */
[C---:B------:R-:W-:Y:S01]  /*5c60*/  HMMA.16816.F32.BF16 R32, R172.reuse, R150, R32 ;  /* 0x00000096ac20723c */ /* 0x040fe20000041820 */
[----:B------:R-:W1:Y:S07]  /*5c70*/  LDSM.16.M88.4 R148, [R2+0x1e000] ;  /* 0x01e000000294783b */ /* 0x000e6e0000000200 */
[-C--:B---3--:R-:W-:Y:S08]  /*5c80*/  HMMA.16816.F32.BF16 R84, R172, R152.reuse, R84 ;  /* 0x00000098ac54723c */ /* 0x088ff00000041854 */
[C---:B------:R-:W-:Y:S08]  /*5c90*/  HMMA.16816.F32.BF16 R88, R180.reuse, R152, R88 ;  /* 0x00000098b458723c */ /* 0x040ff00000041858 */
[-C--:B------:R-:W-:Y:S03]  /*5ca0*/  HMMA.16816.F32.BF16 R92, R180, R154.reuse, R92 ;  /* 0x0000009ab45c723c */ /* 0x080fe6000004185c */
[C---:B------:R-:W-:Y:S04]  /*5cb0*/  LEA R180, P0, R239.reuse, R250, 0x5 ;  /* 0x000000faefb47211 */ /* 0x040fe800078028ff */
[C---:B------:R-:W-:Y:S01]  /*5cc0*/  LEA.HI.X.SX32 R181, R239.reuse, R251, 0x5, P0 ;  /* 0x000000fbefb57211 */ /* 0x040fe200000f2eff */
[----:B------:R-:W-:Y:S01]  /*5cd0*/  HMMA.16816.F32.BF16 R96, R172, R154, R96 ;  /* 0x0000009aac60723c */ /* 0x000fe20000041860 */
[----:B------:R-:W2:Y:S03]  /*5ce0*/  LDSM.16.MT88.4 R152, [R193+0x17800] ;  /* 0x01780000c198783b */ /* 0x000ea60000004200 */
[C---:B------:R-:W-:Y:S04]  /*5cf0*/  IMAD.WIDE R174, R239.reuse, -0xc0, R180 ;  /* 0xffffff40efae7825 */ /* 0x040fe800078e02b4 */
[-C--:B-1----:R-:W-:Y:S05]  /*5d00*/  HMMA.16816.F32.BF16 R4, R148, R156.reuse, R4 ;  /* 0x0000009c9404723c */ /* 0x082fea0000041804 */
        /* <DEDUP_REMOVED lines=21> */
[----:B------:R-:W-:Y:S05]  /*5e60*/  LEA.HI.X.SX32 R153, R239, R167, 0x5, P0 ;  /* 0x000000a7ef997211 */ /* 0x000fea00000f2eff */
[----:B------:R-:W-:Y:S04]  /*5e70*/  HMMA.16816.F32.BF16 R96, R148, R154, R96 ;  /* 0x0000009a9460723c */ /* 0x000fe80000041860 */
[----:B------:R-:W-:Y:S04]  /*5e80*/  @P4 IMAD.WIDE.U32 R154, R201, 0x4, R246 ;  /* 0x00000004c99a4825 */ /* 0x000fe800078e00f6 */
[C---:B------:R-:W-:Y:S01]  /*5e90*/  IMAD.WIDE R162, R239.reuse, -0xc0, R152 ;  /* 0xffffff40efa27825 */ /* 0x040fe200078e0298 */
[----:B------:R-:W5:Y:S04]  /*5ea0*/  @P4 LDG.E R230, desc[UR18][R154.64+-0x100] ;  /* 0xffff00129ae64981 */ /* 0x000f68000c1e1900 */
[----:B------:R1:W5:Y:S01]  /*5eb0*/  @P4 LDG.E R229, desc[UR18][R154.64+-0xe0] ;  /* 0xffff20129ae54981 */ /* 0x000362000c1e1900 */
[C---:B------:R-:W-:Y:S03]  /*5ec0*/  LEA R160, P0, R239.reuse, R162, 0x5 ;  /* 0x000000a2efa07211 */ /* 0x040fe600078028ff */
[----:B------:R2:W-:Y:S01]  /*5ed0*/  REDG.E.ADD.F32.FTZ.RN.STRONG.GPU desc[UR18][R240.64], R4 ;  /* 0x00000004f00079a6 */ /* 0x0005e2000c12f312 */
[C---:B------:R-:W-:Y:S02]  /*5ee0*/  LEA.HI.X.SX32 R161, R239.reuse, R163, 0x5, P0 ;  /* 0x000000a3efa17211 */ /* 0x040fe400000f2eff */
[C---:B------:R-:W-:Y:S01]  /*5ef0*/  LEA R150, P0, R239.reuse, R160, 0x5 ;  /* 0x000000a0ef967211 */ /* 0x040fe200078028ff */
[----:B------:R3:W-:Y:S03]  /*5f00*/  REDG.E.ADD.F32.FTZ.RN.STRONG.GPU desc[UR18][R168.64], R5 ;  /* 0x00000005a80079a6 */ /* 0x0007e6000c12f312 */
[C---:B------:R-:W-:Y:S01]  /*5f10*/  LEA.HI.X.SX32 R151, R239.reuse, R161, 0x5, P0 ;  /* 0x000000a1ef977211 */ /* 0x040fe200000f2eff */
[----:B------:R4:W-:Y:S01]  /*5f20*/  REDG.E.ADD.F32.FTZ.RN.STRONG.GPU desc[UR18][R170.64], R6 ;  /* 0x00000006aa0079a6 */ /* 0x0009e2000c12f312 */
[C---:B------:R-:W-:Y:S03]  /*5f30*/  LEA R182, P0, R239.reuse, R150, 0x5 ;  /* 0x00000096efb67211 */ /* 0x040fe600078028ff */
[----:B------:R4:W-:Y:S01]  /*5f40*/  REDG.E.ADD.F32.FTZ.RN.STRONG.GPU desc[UR18][R176.64], R7 ;  /* 0x00000007b00079a6 */ /* 0x0009e2000c12f312 */
[C---:B------:R-:W-:Y:S03]  /*5f50*/  LEA.HI.X.SX32 R183, R239.reuse, R151, 0x5, P0 ;  /* 0x00000097efb77211 */ /* 0x040fe600000f2eff */
        /* <DEDUP_REMOVED lines=8> */
[----:B------:R-:W-:Y:S01]  /*5fe0*/  REDG.E.ADD.F32.FTZ.RN.STRONG.GPU desc[UR18][R240.64+0x80], R16 ;  /* 0x00008010f00079a6 */ /* 0x000fe2000c12f312 */
[C---:B------:R-:W-:Y:S03]  /*5ff0*/  LEA R168, P0, R239.reuse, R4, 0x5 ;  /* 0x00000004efa87211 */ /* 0x040fe600078028ff */
[----:B------:R3:W-:Y:S01]  /*6000*/  REDG.E.ADD.F32.FTZ.RN.STRONG.GPU desc[UR18][R174.64+0x80], R17 ;  /* 0x00008011ae0079a6 */ /* 0x0007e2000c12f312 */
[C---:B------:R-:W-:Y:S03]  /*6010*/  LEA.HI.X.SX32 R169, R239.reuse, R5, 0x5, P0 ;  /* 0x00000005efa97211 */ /* 0x040fe600000f2eff */
[----:B------:R3:W-:Y:S01]  /*6020*/  REDG.E.ADD.F32.FTZ.RN.STRONG.GPU desc[UR18][R172.64+0x80], R18 ;  /* 0x00008012ac0079a6 */ /* 0x0007e2000c12f312 */
[C---:B------:R-:W-:Y:S03]  /*6030*/  IMAD.WIDE R148, R239.reuse, -0xc0, R168 ;  /* 0xffffff40ef947825 */ /* 0x040fe600078e02a8 */
[----:B------:R3:W-:Y:S01]  /*6040*/  REDG.E.ADD.F32.FTZ.RN.STRONG.GPU desc[UR18][R156.64+0x80], R19 ;  /* 0x000080139c0079a6 */ /* 0x0007e2000c12f312 */
[C---:B----4-:R-:W-:Y:S03]  /*6050*/  LEA R170, P0, R239.reuse, R148, 0x5 ;  /* 0x00000094efaa7211 */ /* 0x050fe600078028ff */
[----:B------:R4:W-:Y:S01]  /*6060*/  REDG.E.ADD.F32.FTZ.RN.STRONG.GPU desc[UR18][R158.64+0x80], R12 ;  /* 0x0000800c9e0079a6 */ /* 0x0009e2000c12f312 */
[C---:B------:R-:W-:Y:S03]  /*6070*/  LEA.HI.X.SX32 R171, R239.reuse, R149, 0x5, P0 ;  /* 0x00000095efab7211 */ /* 0x040fe600000f2eff */
[----:B------:R4:W-:Y:S01]  /*6080*/  REDG.E.ADD.F32.FTZ.RN.STRONG.GPU desc[UR18][R164.64+0x80], R13 ;  /* 0x0000800da40079a6 */ /* 0x0009e2000c12f312 */
[C---:B------:R-:W-:Y:S03]  /*6090*/  LEA R176, P0, R239.reuse, R170, 0x5 ;  /* 0x000000aaefb07211 */ /* 0x040fe600078028ff */
[----:B------:R-:W-:Y:S01]  /*60a0*/  REDG.E.ADD.F32.FTZ.RN.STRONG.GPU desc[UR18][R166.64+0x80], R14 ;  /* 0x0000800ea60079a6 */ /* 0x000fe2000c12f312 */
[C---:B------:R-:W-:Y:S02]  /*60b0*/  LEA.HI.X.SX32 R177, R239.reuse, R171, 0x5, P0 ;  /* 0x000000abefb17211 */ /* 0x040fe400000f2eff */
[C---:B------:R-:W-:Y:S01]  /*60c0*/  LEA R6, P0, R239.reuse, R176, 0x5 ;  /* 0x000000b0ef067211 */ /* 0x040fe200078028ff */
[----:B------:R4:W-:Y:S03]  /*60d0*/  REDG.E.ADD.F32.FTZ.RN.STRONG.GPU desc[UR18][R152.64+0x80], R15 ;  /* 0x0000800f980079a6 */ /* 0x0009e6000c12f312 */
[C---:B------:R-:W-:Y:S01]  /*60e0*/  LEA.HI.X.SX32 R7, R239.reuse, R177, 0x5, P0 ;  /* 0x000000b1ef077211 */ /* 0x040fe200000f2eff */
[----:B------:R-:W-:Y:S01]  /*60f0*/  REDG.E.ADD.F32.FTZ.RN.STRONG.GPU desc[UR18][R240.64+0x100], R20 ;  /* 0x00010014f00079a6 */ /* 0x000fe2000c12f312 */
[C---:B------:R-:W-:Y:S03]  /*6100*/  LEA R178, P0, R239.reuse, R6, 0x5 ;  /* 0x00000006efb27211 */ /* 0x040fe600078028ff */
[----:B------:R4:W-:Y:S01]  /*6110*/  REDG.E.ADD.F32.FTZ.RN.STRONG.GPU desc[UR18][R162.64+0x100], R21 ;  /* 0x00010015a20079a6 */ /* 0x0009e2000c12f312 */
[C---:B------:R-:W-:Y:S02]  /*6120*/  LEA.HI.X.SX32 R179, R239.reuse, R7, 0x5, P0 ;  /* 0x00000007efb37211 */ /* 0x040fe400000f2eff */
[C---:B------:R-:W-:Y:S01]  /*6130*/  LEA R248, P0, R239.reuse, R178, 0x5 ;  /* 0x000000b2eff87211 */ /* 0x040fe200078028ff */
[----:B------:R-:W-:Y:S03]  /*6140*/  REDG.E.ADD.F32.FTZ.RN.STRONG.GPU desc[UR18][R160.64+0x100], R22 ;  /* 0x00010016a00079a6 */ /* 0x000fe6000c12f312 */
[C---:B------:R-:W-:Y:S01]  /*6150*/  LEA.HI.X.SX32 R249, R239.reuse, R179, 0x5, P0 ;  /* 0x000000b3eff97211 */ /* 0x040fe200000f2eff */
[----:B------:R-:W-:Y:S01]  /*6160*/  REDG.E.ADD.F32.FTZ.RN.STRONG.GPU desc[UR18][R150.64+0x100], R23 ;  /* 0x00010017960079a6 */ /* 0x000fe2000c12f312 */
[C---:B-1----:R-:W-:Y:S03]  /*6170*/  LEA R250, P0, R239.reuse, R248, 0x5 ;  /* 0x000000f8effa7211 */ /* 0x042fe600078028ff */
[----:B------:R-:W-:Y:S01]  /*6180*/  REDG.E.ADD.F32.FTZ.RN.STRONG.GPU desc[UR18][R182.64+0x100], R24 ;  /* 0x00010018b60079a6 */ /* 0x000fe2000c12f312 */
[C---:B------:R-:W-:Y:S03]  /*6190*/  LEA.HI.X.SX32 R251, R239.reuse, R249, 0x5, P0 ;  /* 0x000000f9effb7211 */ /* 0x040fe600000f2eff */
[----:B------:R1:W-:Y:S01]  /*61a0*/  REDG.E.ADD.F32.FTZ.RN.STRONG.GPU desc[UR18][R154.64+0x100], R25 ;  /* 0x000100199a0079a6 */ /* 0x0003e2000c12f312 */
[C---:B--2---:R-:W-:Y:S03]  /*61b0*/  IMAD.WIDE R180, R239.reuse, -0xc0, R250 ;  /* 0xffffff40efb47825 */ /* 0x044fe600078e02fa */
        /* <DEDUP_REMOVED lines=8> */
[C---:B---3--:R-:W-:Y:S01]  /*6240*/  LEA R174, P0, R239.reuse, R10, 0x5 ;  /* 0x0000000aefae7211 */ /* 0x048fe200078028ff */
        /* <DEDUP_REMOVED lines=16> */
[C---:B----4-:R-:W-:Y:S03]  /*6350*/  LEA R158, P0, R239.reuse, R18, 0x5 ;  /* 0x00000012ef9e7211 */ /* 0x050fe600078028ff */
[----:B------:R-:W-:Y:S01]  /*6360*/  REDG.E.ADD.F32.FTZ.RN.STRONG.GPU desc[UR18][R8.64+0x200], R86 ;  /* 0x00020056080079a6 */ /* 0x000fe2000c12f312 */
[C---:B------:R-:W-:Y:S03]  /*6370*/  LEA.HI.X.SX32 R159, R239.reuse, R19, 0x5, P0 ;  /* 0x00000013ef9f7211 */ /* 0x040fe600000f2eff */
[----:B------:R-:W-:Y:S01]  /*6380*/  REDG.E.ADD.F32.FTZ.RN.STRONG.GPU desc[UR18][R10.64+0x200], R87 ;  /* 0x000200570a0079a6 */ /* 0x000fe2000c12f312 */
[C---:B------:R-:W-:Y:S03]  /*6390*/  LEA R164, P0, R239.reuse, R158, 0x5 ;  /* 0x0000009eefa47211 */ /* 0x040fe600078028ff */
[----:B------:R-:W-:Y:S01]  /*63a0*/  LDSM.16.MT88.4 R4, [R189+-0x2000] ;  /* 0xffe00000bd04783b */ /* 0x000fe20000004200 */
[C---:B------:R-:W-:Y:S02]  /*63b0*/  LEA.HI.X.SX32 R165, R239.reuse, R159, 0x5, P0 ;  /* 0x0000009fefa57211 */ /* 0x040fe400000f2eff */
[C---:B------:R-:W-:Y:S01]  /*63c0*/  LEA R152, P0, R239.reuse, R164, 0x5 ;  /* 0x000000a4ef987211 */ /* 0x040fe200078028ff */
[----:B------:R-:W2:Y:S03]  /*63d0*/  LDSM.16.MT88.4 R8, [R186] ;  /* 0x00000000ba08783b */ /* 0x000ea60000004200 */
[C---:B------:R-:W-:Y:S01]  /*63e0*/  LEA.HI.X.SX32 R153, R239.reuse, R165, 0x5, P0 ;  /* 0x000000a5ef997211 */ /* 0x040fe200000f2eff */
[----:B------:R-:W3:Y:S01]  /*63f0*/  LDSM.16.MT88.4 R12, [R187+-0x2000] ;  /* 0xffe00000bb0c783b */ /* 0x000ee20000004200 */
[C---:B------:R-:W-:Y:S03]  /*6400*/  LEA R162, P0, R239.reuse, R152, 0x5 ;  /* 0x00000098efa27211 */ /* 0x040fe600078028ff */
[----:B------:R-:W-:Y:S01]  /*6410*/  REDG.E.ADD.F32.FTZ.RN.STRONG.GPU desc[UR18][R174.64+0x200], R88 ;  /* 0x00020058ae0079a6 */ /* 0x000fe2000c12f312 */
[C---:B------:R-:W-:Y:S02]  /*6420*/  LEA.HI.X.SX32 R163, R239.reuse, R153, 0x5, P0 ;  /* 0x00000099efa37211 */ /* 0x040fe400000f2eff */
[C---:B-1----:R-:W-:Y:S01]  /*6430*/  LEA R154, P0, R239.reuse, R162, 0x5 ;  /* 0x000000a2ef9a7211 */ /* 0x042fe200078028ff */
[----:B------:R-:W-:Y:S03]  /*6440*/  REDG.E.ADD.F32.FTZ.RN.STRONG.GPU desc[UR18][R16.64+0x200], R89 ;  /* 0x00020059100079a6 */ /* 0x000fe6000c12f312 */
[C---:B------:R-:W-:Y:S01]  /*6450*/  LEA.HI.X.SX32 R155, R239.reuse, R163, 0x5, P0 ;  /* 0x000000a3ef9b7211 */ /* 0x040fe200000f2eff */
[----:B------:R-:W-:Y:S01]  /*6460*/  REDG.E.ADD.F32.FTZ.RN.STRONG.GPU desc[UR18][R172.64+0x200], R90 ;  /* 0x0002005aac0079a6 */ /* 0x000fe2000c12f312 */
[C---:B------:R-:W-:Y:S03]  /*6470*/  LEA R160, P0, R239.reuse, R154, 0x5 ;  /* 0x0000009aefa07211 */ /* 0x040fe600078028ff */
[----:B------:R-:W-:Y:S01]  /*6480*/  REDG.E.ADD.F32.FTZ.RN.STRONG.GPU desc[UR18][R156.64+0x200], R91 ;  /* 0x0002005b9c0079a6 */ /* 0x000fe2000c12f312 */
[----:B------:R-:W-:Y:S03]  /*6490*/  LEA.HI.X.SX32 R161, R239, R155, 0x5, P0 ;  /* 0x0000009befa17211 */ /* 0x000fe600000f2eff */
[----:B------:R-:W-:Y:S04]  /*64a0*/  REDG.E.ADD.F32.FTZ.RN.STRONG.GPU desc[UR18][R240.64+0x280], R96 ;  /* 0x00028060f00079a6 */ /* 0x000fe8000c12f312 */
[----:B------:R-:W-:Y:S04]  /*64b0*/  REDG.E.ADD.F32.FTZ.RN.STRONG.GPU desc[UR18][R18.64+0x280], R97 ;  /* 0x00028061120079a6 */ /* 0x000fe8000c12f312 */
[----:B------:R-:W1:Y:S04]  /*64c0*/  LDSM.16.MT88.4 R16, [R186+0x2000] ;  /* 0x00200000ba10783b */ /* 0x000e680000004200 */
[----:B------:R-:W4:Y:S01]  /*64d0*/  LDSM.16.MT88.4 R20, [R186+0x4000] ;  /* 0x00400000ba14783b */ /* 0x000f220000004200 */
[-C--:B--2---:R-:W-:Y:S03]  /*64e0*/  HMMA.16816.F32.BF16 R100, R4, R8.reuse, R100 ;  /* 0x000000080464723c */ /* 0x084fe60000041864 */
[----:B------:R-:W-:Y:S04]  /*64f0*/  LDSM.16.MT88.4 R24, [R189+-0x1800] ;  /* 0xffe80000bd18783b */ /* 0x000fe80000004200 */
[----:B------:R-:W2:Y:S01]  /*6500*/  LDSM.16.MT88.4 R28, [R186+0x800] ;  /* 0x00080000ba1c783b */ /* 0x000ea20000004200 */
[C---:B---3--:R-:W-:Y:S03]  /*6510*/  HMMA.16816.F32.BF16 R104, R12.reuse, R8, R104 ;  /* 0x000000080c68723c */ /* 0x048fe60000041868 */
[----:B------:R-:W3:Y:S04]  /*6520*/  LDSM.16.MT88.4 R32, [R187+-0x1800] ;  /* 0xffe80000bb20783b */ /* 0x000ee80000004200 */
[----:B------:R-:W3:Y:S01]  /*6530*/  LDSM.16.MT88.4 R84, [R186+0x2800] ;  /* 0x00280000ba54783b */ /* 0x000ee20000004200 */
[-C--:B------:R-:W-:Y:S03]  /*6540*/  HMMA.16816.F32.BF16 R108, R12, R10.reuse, R108 ;  /* 0x0000000a0c6c723c */ /* 0x080fe6000004186c */
[----:B------:R-:W-:Y:S04]  /*6550*/  LDSM.16.MT88.4 R88, [R186+0x1800] ;  /* 0x00180000ba58783b */ /* 0x000fe80000004200 */
[----:B------:R-:W-:Y:S01]  /*6560*/  LDSM.16.MT88.4 R148, [R186+0x5800] ;  /* 0x00580000ba94783b */ /* 0x000fe20000004200 */
[C---:B------:R-:W-:Y:S03]  /*6570*/  HMMA.16816.F32.BF16 R112, R4.reuse, R10, R112 ;  /* 0x0000000a0470723c */ /* 0x040fe60000041870 */
[----:B------:R-:W3:Y:S04]  /*6580*/  LDSM.16.MT88.4 R8, [R186+0x4800] ;  /* 0x00480000ba08783b */ /* 0x000ee80000004200 */
[----:B------:R-:W-:Y:S01]  /*6590*/  REDG.E.ADD.F32.FTZ.RN.STRONG.GPU desc[UR18][R158.64+0x280], R98 ;  /* 0x000280629e0079a6 */ /* 0x000fe2000c12f312 */
[-C--:B-1----:R-:W-:Y:S03]  /*65a0*/  HMMA.16816.F32.BF16 R116, R4, R16.reuse, R116 ;  /* 0x000000100474723c */ /* 0x082fe60000041874 */
[----:B------:R-:W-:Y:S04]  /*65b0*/  REDG.E.ADD.F32.FTZ.RN.STRONG.GPU desc[UR18][R164.64+0x280], R99 ;  /* 0x00028063a40079a6 */ /* 0x000fe8000c12f312 */
[----:B------:R-:W-:Y:S01]  /*65c0*/  LDSM.16.MT88.4 R96, [R186+0x3800] ;  /* 0x00380000ba60783b */ /* 0x000fe20000004200 */
[C---:B------:R-:W-:Y:S03]  /*65d0*/  HMMA.16816.F32.BF16 R120, R12.reuse, R16, R120 ;  /* 0x000000100c78723c */ /* 0x040fe60000041878 */
[----:B------:R-:W-:Y:S04]  /*65e0*/  REDG.E.ADD.F32.FTZ.RN.STRONG.GPU desc[UR18][R152.64+0x280], R92 ;  /* 0x0002805c980079a6 */ /* 0x000fe8000c12f312 */
[----:B------:R-:W-:Y:S01]  /*65f0*/  REDG.E.ADD.F32.FTZ.RN.STRONG.GPU desc[UR18][R162.64+0x280], R93 ;  /* 0x0002805da20079a6 */ /* 0x000fe2000c12f312 */
[-C--:B------:R-:W-:Y:S03]  /*6600*/  HMMA.16816.F32.BF16 R124, R12, R18.reuse, R124 ;  /* 0x000000120c7c723c */ /* 0x080fe6000004187c */
[----:B------:R-:W-:Y:S04]  /*6610*/  REDG.E.ADD.F32.FTZ.RN.STRONG.GPU desc[UR18][R154.64+0x280], R94 ;  /* 0x0002805e9a0079a6 */ /* 0x000fe8000c12f312 */
[----:B------:R-:W-:Y:S01]  /*6620*/  REDG.E.ADD.F32.FTZ.RN.STRONG.GPU desc[UR18][R160.64+0x280], R95 ;  /* 0x0002805fa00079a6 */ /* 0x000fe2000c12f312 */
[C---:B------:R-:W-:Y:S03]  /*6630*/  HMMA.16816.F32.BF16 R128, R4.reuse, R18, R128 ;  /* 0x000000120480723c */ /* 0x040fe60000041880 */
[----:B------:R-:W-:Y:S04]  /*6640*/  LDSM.16.MT88.4 R16, [R187+-0x1000] ;  /* 0xfff00000bb10783b */ /* 0x000fe80000004200 */
[----:B------:R-:W-:Y:S01]  /*6650*/  LDSM.16.MT88.4 R92, [R187+-0x800] ;  /* 0xfff80000bb5c783b */ /* 0x000fe20000004200 */
[-C--:B----4-:R-:W-:Y:S08]  /*6660*/  HMMA.16816.F32.BF16 R132, R4, R20.reuse, R132 ;  /* 0x000000140484723c */ /* 0x090ff00000041884 */
[C---:B------:R-:W-:Y:S08]  /*6670*/  HMMA.16816.F32.BF16 R136, R12.reuse, R20, R136 ;  /* 0x000000140c88723c */ /* 0x040ff00000041888 */
[-C--:B------:R-:W-:Y:S01]  /*6680*/  HMMA.16816.F32.BF16 R140, R12, R22.reuse, R140 ;  /* 0x000000160c8c723c */ /* 0x080fe2000004188c */
[----:B------:R-:W-:Y:S07]  /*6690*/  LDSM.16.MT88.4 R12, [R186+0x1000] ;  /* 0x00100000ba0c783b */ /* 0x000fee0000004200 */
[----:B------:R-:W-:Y:S01]  /*66a0*/  HMMA.16816.F32.BF16 R144, R4, R22, R144 ;  /* 0x000000160490723c */ /* 0x000fe20000041890 */
[----:B------:R-:W1:Y:S04]  /*66b0*/  LDSM.16.MT88.4 R4, [R189+-0x1000] ;  /* 0xfff00000bd04783b */ /* 0x000e680000004200 */
[----:B------:R-:W4:Y:S03]  /*66c0*/  LDSM.16.MT88.4 R20, [R186+0x3000] ;  /* 0x00300000ba14783b */ /* 0x000f260000004200 */
[-C--:B--2---:R-:W-:Y:S08]  /*66d0*/  HMMA.16816.F32.BF16 R100, R24, R28.reuse, R100 ;  /* 0x0000001c1864723c */ /* 0x084ff00000041864 */
[C---:B---3--:R-:W-:Y:S08]  /*66e0*/  HMMA.16816.F32.BF16 R104, R32.reuse, R28, R104 ;  /* 0x0000001c2068723c */ /* 0x048ff00000041868 */
[-C--:B------:R-:W-:Y:S08]  /*66f0*/  HMMA.16816.F32.BF16 R108, R32, R30.reuse, R108 ;  /* 0x0000001e206c723c */ /* 0x080ff0000004186c */
[C---:B------:R-:W-:Y:S01]  /*6700*/  HMMA.16816.F32.BF16 R112, R24.reuse, R30, R112 ;  /* 0x0000001e1870723c */ /* 0x040fe20000041870 */
[----:B------:R-:W2:Y:S07]  /*6710*/  LDSM.16.MT88.4 R28, [R186+0x5000] ;  /* 0x00500000ba1c783b */ /* 0x000eae0000004200 */
[-C--:B------:R-:W-:Y:S08]  /*6720*/  HMMA.16816.F32.BF16 R116, R24, R84.reuse, R116 ;  /* 0x000000541874723c */ /* 0x080ff00000041874 */
[C---:B------:R-:W-:Y:S08]  /*6730*/  HMMA.16816.F32.BF16 R120, R32.reuse, R84, R120 ;  /* 0x000000542078723c */ /* 0x040ff00000041878 */
[-C--:B------:R-:W-:Y:S08]  /*6740*/  HMMA.16816.F32.BF16 R124, R32, R86.reuse, R124 ;  /* 0x00000056207c723c */ /* 0x080ff0000004187c */
[C---:B------:R-:W-:Y:S01]  /*6750*/  HMMA.16816.F32.BF16 R128, R24.reuse, R86, R128 ;  /* 0x000000561880723c */ /* 0x040fe20000041880 */
[----:B------:R-:W3:Y:S07]  /*6760*/  LDSM.16.MT88.4 R84, [R189+-0x800] ;  /* 0xfff80000bd54783b */ /* 0x000eee0000004200 */
[-C--:B------:R-:W-:Y:S08]  /*6770*/  HMMA.16816.F32.BF16 R132, R24, R8.reuse, R132 ;  /* 0x000000081884723c */ /* 0x080ff00000041884 */
[C---:B------:R-:W-:Y:S08]  /*6780*/  HMMA.16816.F32.BF16 R136, R32.reuse, R8, R136 ;  /* 0x000000082088723c */ /* 0x040ff00000041888 */
[-C--:B------:R-:W-:Y:S08]  /*6790*/  HMMA.16816.F32.BF16 R140, R32, R10.reuse, R140 ;  /* 0x0000000a208c723c */ /* 0x080ff0000004188c */
[----:B------:R-:W-:Y:S08]  /*67a0*/  HMMA.16816.F32.BF16 R144, R24, R10, R144 ;  /* 0x0000000a1890723c */ /* 0x000ff00000041890 */
[-C--:B-1----:R-:W-:Y:S08]  /*67b0*/  HMMA.16816.F32.BF16 R100, R4, R12.reuse, R100 ;  /* 0x0000000c0464723c */ /* 0x082ff00000041864 */
[C---:B------:R-:W-:Y:S08]  /*67c0*/  HMMA.16816.F32.BF16 R104, R16.reuse, R12, R104 ;  /* 0x0000000c1068723c */ /* 0x040ff00000041868 */
[-C--:B------:R-:W-:Y:S08]  /*67d0*/  HMMA.16816.F32.BF16 R108, R16, R14.reuse, R108 ;  /* 0x0000000e106c723c */ /* 0x080ff0000004186c */
[C---:B------:R-:W-:Y:S08]  /*67e0*/  HMMA.16816.F32.BF16 R112, R4.reuse, R14, R112 ;  /* 0x0000000e0470723c */ /* 0x040ff00000041870 */
[-C--:B----4-:R-:W-:Y:S08]  /*67f0*/  HMMA.16816.F32.BF16 R116, R4, R20.reuse, R116 ;  /* 0x000000140474723c */ /* 0x090ff00000041874 */
[C---:B------:R-:W-:Y:S08]  /*6800*/  HMMA.16816.F32.BF16 R120, R16.reuse, R20, R120 ;  /* 0x000000141078723c */ /* 0x040ff00000041878 */
[-C--:B------:R-:W-:Y:S08]  /*6810*/  HMMA.16816.F32.BF16 R124, R16, R22.reuse, R124 ;  /* 0x00000016107c723c */ /* 0x080ff0000004187c */
[C---:B------:R-:W-:Y:S08]  /*6820*/  HMMA.16816.F32.BF16 R128, R4.reuse, R22, R128 ;  /* 0x000000160480723c */ /* 0x040ff00000041880 */
[-C--:B--2---:R-:W-:Y:S08]  /*6830*/  HMMA.16816.F32.BF16 R132, R4, R28.reuse, R132 ;  /* 0x0000001c0484723c */ /* 0x084ff00000041884 */
[C---:B------:R-:W-:Y:S08]  /*6840*/  HMMA.16816.F32.BF16 R136, R16.reuse, R28, R136 ;  /* 0x0000001c1088723c */ /* 0x040ff00000041888 */
[-C--:B------:R-:W-:Y:S08]  /*6850*/  HMMA.16816.F32.BF16 R140, R16, R30.reuse, R140 ;  /* 0x0000001e108c723c */ /* 0x080ff0000004188c */
[----:B------:R-:W-:Y:S04]  /*6860*/  HMMA.16816.F32.BF16 R144, R4, R30, R144 ;  /* 0x0000001e0490723c */ /* 0x000fe80000041890 */
[----:B------:R-:W-:Y:S01]  /*6870*/  LOP3.LUT R4, R234, 0x1, RZ, 0xc0, !PT ;  /* 0x00000001ea047812 */ /* 0x000fe200078ec0ff */
[----:B------:R-:W-:Y:S01]  /*6880*/  VIADD R6, R186, 0xffffa000 ;  /* 0xffffa000ba067836 */ /* 0x000fe20000000000 */
[----:B------:R-:W-:Y:S01]  /*6890*/  @P4 IADD3 R5, P2, PT, R246, -0x100, RZ ;  /* 0xffffff00f6054810 */ /* 0x000fe20007f5e0ff */
[----:B------:R-:W-:Y:S01]  /*68a0*/  VIADD R234, R234, 0xffffffff ;  /* 0xffffffffeaea7836 */ /* 0x000fe20000000000 */
[-C--:B---3--:R-:W-:Y:S05]  /*68b0*/  HMMA.16816.F32.BF16 R100, R84, R88.reuse, R100 ;  /* 0x000000585464723c */ /* 0x088fea0000041864 */
        /* <DEDUP_REMOVED lines=22> */
[----:B------:R-:W-:Y:S02]  /*6a20*/  ISETP.NE.AND P1, PT, R238, -0x1, PT ;  /* 0xffffffffee00780c */ /* 0x000fe40003f25270 */
[----:B------:R-:W-:Y:S02]  /*6a30*/  F2FP.BF16.F32.PACK_AB R36, R37, R36 ;  /* 0x000000242524723e */ /* 0x000fe400000010ff */
[----:B------:R-:W-:Y:S02]  /*6a40*/  F2FP.BF16.F32.PACK_AB R38, R39, R38 ;  /* 0x000000262726723e */ /* 0x000fe400000010ff */
[----:B------:R-:W-:Y:S02]  /*6a50*/  F2FP.BF16.F32.PACK_AB R48, R49, R48 ;  /* 0x000000303130723e */ /* 0x000fe400000010ff */
[----:B------:R-:W-:-:S02]  /*6a60*/  F2FP.BF16.F32.PACK_AB R50, R51, R50 ;  /* 0x000000323332723e */ /* 0x000fc400000010ff */
[----:B------:R-:W-:Y:S02]  /*6a70*/  F2FP.BF16.F32.PACK_AB R40, R41, R40 ;  /* 0x000000282928723e */ /* 0x000fe400000010ff */
[----:B------:R-:W-:Y:S01]  /*6a80*/  F2FP.BF16.F32.PACK_AB R42, R43, R42 ;  /* 0x0000002a2b2a723e */ /* 0x000fe200000010ff */
[----:B------:R-:W3:Y:S01]  /*6a90*/  @P1 LDC.64 R4, c[0x0][0x5c0] ;  /* 0x00017000ff041b82 */ /* 0x000ee20000000a00 */
        /* <DEDUP_REMOVED lines=59> */
[----:B------:R-:W-:Y:S01]  /*6e50*/  STS [R211], R100 ;  /* 0x00000064d3007388 */ /* 0x000fe20000000800 */
[----:B------:R-:W-:Y:S01]  /*6e60*/  F2FP.BF16.F32.PACK_AB R130, R131, R130 ;  /* 0x000000828382723e */ /* 0x000fe200000010ff */
[----:B------:R-:W-:Y:S01]  /*6e70*/  FMUL.FTZ R140, R140, UR4 ;  /* 0x000000048c8c7c20 */ /* 0x000fe20008410000 */
[----:B------:R-:W-:Y:S01]  /*6e80*/  FMUL.FTZ R141, R141, UR4 ;  /* 0x000000048d8d7c20 */ /* 0x000fe20008410000 */
[----:B------:R-:W-:Y:S01]  /*6e90*/  STS [R211+0x400], R102 ;  /* 0x00040066d3007388 */ /* 0x000fe20000000800 */
[----:B------:R-:W-:Y:S01]  /*6ea0*/  FMUL.FTZ R142, R142, UR4 ;  /* 0x000000048e8e7c20 */ /* 0x000fe20008410000 */
[----:B------:R-:W-:Y:S01]  /*6eb0*/  FMUL.FTZ R143, R143, UR4 ;  /* 0x000000048f8f7c20 */ /* 0x000fe20008410000 */
[----:B------:R-:W-:Y:S01]  /*6ec0*/  F2FP.BF16.F32.PACK_AB R120, R121, R120 ;  /* 0x000000787978723e */ /* 0x000fe200000010ff */
[----:B------:R-:W-:Y:S01]  /*6ed0*/  STS [R7], R112 ;  /* 0x0000007007007388 */ /* 0x000fe20000000800 */
[----:B------:R-:W-:-:S02]  /*6ee0*/  F2FP.BF16.F32.PACK_AB R122, R123, R122 ;  /* 0x0000007a7b7a723e */ /* 0x000fc400000010ff */
[----:B------:R-:W-:Y:S01]  /*6ef0*/  F2FP.BF16.F32.PACK_AB R124, R125, R124 ;  /* 0x0000007c7d7c723e */ /* 0x000fe200000010ff */
[----:B------:R-:W-:Y:S01]  /*6f00*/  STS [R7+0x400], R114 ;  /* 0x0004007207007388 */ /* 0x000fe20000000800 */
[----:B------:R-:W-:Y:S02]  /*6f10*/  F2FP.BF16.F32.PACK_AB R126, R127, R126 ;  /* 0x0000007e7f7e723e */ /* 0x000fe400000010ff */
[----:B------:R-:W-:Y:S01]  /*6f20*/  F2FP.BF16.F32.PACK_AB R132, R133, R132 ;  /* 0x000000848584723e */ /* 0x000fe200000010ff */
[----:B------:R-:W-:Y:S01]  /*6f30*/  STS [R211+0x1000], R104 ;  /* 0x00100068d3007388 */ /* 0x000fe20000000800 */
[----:B------:R-:W-:Y:S02]  /*6f40*/  F2FP.BF16.F32.PACK_AB R134, R135, R134 ;  /* 0x000000868786723e */ /* 0x000fe400000010ff */
[----:B------:R-:W-:Y:S01]  /*6f50*/  F2FP.BF16.F32.PACK_AB R144, R145, R144 ;  /* 0x000000909190723e */ /* 0x000fe200000010ff */
[----:B------:R-:W-:Y:S01]  /*6f60*/  STS [R211+0x1400], R106 ;  /* 0x0014006ad3007388 */ /* 0x000fe20000000800 */
        /* <DEDUP_REMOVED lines=33> */
[----:B------:R-:W-:-:S03]  /*7180*/  ISETP.NE.AND P0, PT, R238, -0x1, PT ;  /* 0xffffffffee00780c */ /* 0x000fc60003f05270 */
[----:B------:R-:W-:Y:S04]  /*7190*/  STS [R211+0x4400], R134 ;  /* 0x00440086d3007388 */ /* 0x000fe80000000800 */
        /* <DEDUP_REMOVED lines=12> */
[----:B------:R1:W-:Y:S04]  /*7260*/  STS [R7+0x7000], R44 ;  /* 0x0070002c07007388 */ /* 0x0003e80000000800 */
[----:B------:R2:W-:Y:S04]  /*7270*/  STS [R7+0x7400], R46 ;  /* 0x0074002e07007388 */ /* 0x0005e80000000800 */
[----:B------:R2:W-:Y:S04]  /*7280*/  STS [R211+0x8000], R52 ;  /* 0x00800034d3007388 */ /* 0x0005e80000000800 */
[----:B------:R2:W-:Y:S04]  /*7290*/  STS [R211+0x8400], R54 ;  /* 0x00840036d3007388 */ /* 0x0005e80000000800 */
[----:B------:R2:W-:Y:S04]  /*72a0*/  STS [R7+0x8000], R64 ;  /* 0x0080004007007388 */ /* 0x0005e80000000800 */
[----:B------:R2:W-:Y:S04]  /*72b0*/  STS [R7+0x8400], R66 ;  /* 0x0084004207007388 */ /* 0x0005e80000000800 */
[----:B------:R2:W-:Y:S01]  /*72c0*/  STS [R211+0x9000], R56 ;  /* 0x00900038d3007388 */ /* 0x0005e20000000800 */
[----:B-1----:R-:W-:-:S03]  /*72d0*/  @P1 IADD3 R44, PT, PT, R235, R238, RZ ;  /* 0x000000eeeb2c1210 */ /* 0x002fc60007ffe0ff */
[----:B------:R2:W-:Y:S02]  /*72e0*/  STS [R211+0x9400], R58 ;  /* 0x0094003ad3007388 */ /* 0x0005e40000000800 */
[C---:B---3--:R-:W-:Y:S02]  /*72f0*/  @P1 IMAD R6, R44.reuse, R5, RZ ;  /* 0x000000052c061224 */ /* 0x048fe400078e02ff */
[----:B------:R2:W-:Y:S01]  /*7300*/  STS [R7+0x9000], R60 ;  /* 0x0090003c07007388 */ /* 0x0005e20000000800 */
[----:B------:R-:W-:-:S03]  /*7310*/  @P1 IMAD.WIDE.U32 R44, R44, R4, RZ ;  /* 0x000000042c2c1225 */ /* 0x000fc600078e00ff */
[----:B------:R2:W-:Y:S02]  /*7320*/  STS [R7+0x9400], R62 ;  /* 0x0094003e07007388 */ /* 0x0005e40000000800 */
[----:B------:R-:W-:Y:S02]  /*7330*/  @P1 IADD3 R6, PT, PT, R45, R6, RZ ;  /* 0x000000062d061210 */ /* 0x000fe40007ffe0ff */
        /* <DEDUP_REMOVED lines=9> */
[----:B------:R-:W1:Y:S01]  /*73d0*/  LDC.64 R4, c[0x0][0x5c0] ;  /* 0x00017000ff047b82 */ /* 0x000e620000000a00 */
[----:B------:R-:W-:-:S07]  /*73e0*/  SHF.R.S32.HI R9, RZ, 0x1f, R235 ;  /* 0x0000001fff097819 */ /* 0x000fce00000114eb */
[----:B--2---:R-:W2:Y:S01]  /*73f0*/  LDC.64 R6, c[0x0][0x5a8] ;  /* 0x00016a00ff067b82 */ /* 0x004ea20000000a00 */
[-C--:B-1----:R-:W-:Y:S02]  /*7400*/  IMAD R0, R9, R4.reuse, RZ ;  /* 0x0000000409007224 */ /* 0x082fe400078e02ff */
[----:B------:R-:W-:-:S04]  /*7410*/  IMAD.WIDE.U32 R8, R235, R4, RZ ;  /* 0x00000004eb087225 */ /* 0x000fc800078e00ff */
[----:B------:R-:W-:-:S05]  /*7420*/  IMAD R0, R235, R5, R0 ;  /* 0x00000005eb007224 */ /* 0x000fca00078e0200 */
[----:B------:R-:W-:-:S03]  /*7430*/  IADD3 R9, PT, PT, R9, R0, RZ ;  /* 0x0000000009097210 */ /* 0x000fc60007ffe0ff */
[----:B--2---:R-:W-:-:S04]  /*7440*/  IMAD.WIDE.U32 R44, R200, R6, R8 ;  /* 0x00000006c82c7225 */ /* 0x004fc800078e0008 */
[----:B------:R-:W-:Y:S02]  /*7450*/  IMAD R6, R200, R7, R45 ;  /* 0x00000007c8067224 */ /* 0x000fe400078e022d */
.L_x_473:
[----:B------:R-:W-:Y:S05]  /*7460*/  @P0 BRA `(.L_x_474) ;  /* 0x00000000002c0947 */ /* 0x000fea0003800000 */
[----:B------:R-:W1:Y:S01]  /*7470*/  LDCU.64 UR6, c[0x0][0x5c8] ;  /* 0x0000b900ff0677ac */ /* 0x000e620008000a00 */
[----:B------:R-:W-:Y:S01]  /*7480*/  SHF.R.S32.HI R0, RZ, 0x1f, R235 ;  /* 0x0000001fff007819 */ /* 0x000fe200000114eb */
[----:B------:R-:W3:Y:S04]  /*7490*/  LDCU.64 UR4, c[0x0][0x5b0] ;  /* 0x0000b600ff0477ac */ /* 0x000ee80008000a00 */
[----:B-1----:R-:W-:Y:S02]  /*74a0*/  IMAD R0, R0, UR6, RZ ;  /* 0x0000000600007c24 */ /* 0x002fe4000f8e02ff */
[----:B------:R-:W-:-:S04]  /*74b0*/  IMAD.WIDE.U32 R8, R235, UR6, RZ ;  /* 0x00000006eb087c25 */ /* 0x000fc8000f8e00ff */
[----:B------:R-:W-:-:S05]  /*74c0*/  IMAD R0, R235, UR7, R0 ;  /* 0x00000007eb007c24 */ /* 0x000fca000f8e0200 */
[----:B------:R-:W-:-:S03]  /*74d0*/  IADD3 R9, PT, PT, R9, R0, RZ ;  /* 0x0000000009097210 */ /* 0x000fc60007ffe0ff */
[----:B---3--:R-:W-:-:S04]  /*74e0*/  IMAD.WIDE.U32 R8, R200, UR4, R8 ;  /* 0x00000004c8087c25 */ /* 0x008fc8000f8e0008 */
[----:B------:R-:W-:Y:S01]  /*74f0*/  IMAD R0, R200, UR5, R9 ;  /* 0x00000005c8007c24 */ /* 0x000fe2000f8e0209 */
[----:B------:R-:W-:Y:S01]  /*7500*/  MOV R2, R8 ;  /* 0x0000000800027202 */ /* 0x000fe20000000f00 */
[----:B------:R-:W-:Y:S06]  /*7510*/  BRA `(.L_x_475) ;  /* 0x0000000000187947 */ /* 0x000fec0003800000 */
.L_x_474:
[----:B------:R-:W1:Y:S01]  /*7520*/  LDCU.64 UR6, c[0x0][0x5c8] ;  /* 0x0000b900ff0677ac */ /* 0x000e620008000a00 */
[----:B------:R-:W-:-:S05]  /*7530*/  IADD3 R8, PT, PT, R235, R238, RZ ;  /* 0x000000eeeb087210 */ /* 0x000fca0007ffe0ff */
[C---:B-1----:R-:W-:Y:S02]  /*7540*/  IMAD R0, R8.reuse, UR7, RZ ;  /* 0x0000000708007c24 */ /* 0x042fe4000f8e02ff */
[----:B------:R-:W-:-:S05]  /*7550*/  IMAD.WIDE.U32 R8, R8, UR6, RZ ;  /* 0x0000000608087c25 */ /* 0x000fca000f8e00ff */
[----:B------:R-:W-:Y:S02]  /*7560*/  IADD3 R0, PT, PT, R9, R0, RZ ;  /* 0x0000000009007210 */ /* 0x000fe40007ffe0ff */
[----:B------:R-:W-:-:S07]  /*7570*/  MOV R2, R8 ;  /* 0x0000000800027202 */ /* 0x000fce0000000f00 */
.L_x_475:
[----:B------:R-:W-:Y:S01]  /*7580*/  BAR.SYNC.DEFER_BLOCKING 0x0 ;  /* 0x0000000000007b1d */ /* 0x000fe20000010000 */
[----:B--2---:R-:W-:Y:S01]  /*7590*/  MOV R58, R204 ;  /* 0x000000cc003a7202 */ /* 0x004fe20000000f00 */
[-C--:B------:R-:W-:Y:S01]  /*75a0*/  IMAD R7, R219, R4.reuse, RZ ;  /* 0x00000004db077224 */ /* 0x080fe200078e02ff */
[----:B------:R-:W-:Y:S02]  /*75b0*/  MOV R59, RZ ;  /* 0x000000ff003b7202 */ /* 0x000fe40000000f00 */
[----:B------:R-:W-:Y:S01]  /*75c0*/  ISETP.GE.AND P3, PT, R203, R215, PT ;  /* 0x000000d7cb00720c */ /* 0x000fe20003f66270 */
[----:B------:R-:W1:Y:S01]  /*75d0*/  LDCU.64 UR4, c[0x0][0x5d8] ;  /* 0x0000bb00ff0477ac */ /* 0x000e620008000a00 */
[C---:B------:R-:W-:Y:S01]  /*75e0*/  IMAD R7, R220.reuse, R5, R7 ;  /* 0x00000005dc077224 */ /* 0x040fe200078e0207 */
[----:B------:R-:W-:Y:S01]  /*75f0*/  BSSY.RECONVERGENT B0, `(.L_x_476) ;  /* 0x0000023000007945 */ /* 0x000fe20003800200 */
[----:B------:R-:W-:Y:S01]  /*7600*/  IMAD.WIDE.U32 R46, R220, R4, R58 ;  /* 0x00000004dc2e7225 */ /* 0x000fe200078e003a */
        /* <DEDUP_REMOVED lines=33> */
.L_x_477:
[----:B------:R-:W-:Y:S05]  /*7820*/  BSYNC.RECONVERGENT B0 ;  /* 0x0000000000007941 */ /* 0x000fea0003800200 */
.L_x_476:
[----:B------:R-:W-:Y:S04]  /*7830*/  BSSY.RECONVERGENT B0, `(.L_x_478) ;  /* 0x0000011000007945 */ /* 0x000fe80003800200 */
[----:B------:R-:W-:Y:S05]  /*7840*/  @P5 BRA `(.L_x_479) ;  /* 0x00000000003c5947 */ /* 0x000fea0003800000 */
[----:B------:R-:W4:Y:S01]  /*7850*/  LDCU UR8, c[0x0][0x440] ;  /* 0x00008800ff0877ac */ /* 0x000f220008000800 */
[-C--:B---3--:R-:W-:Y:S02]  /*7860*/  IMAD R44, R7, R4.reuse, RZ ;  /* 0x00000004072c7224 */ /* 0x088fe400078e02ff */
[----:B------:R-:W-:Y:S01]  /*7870*/  IMAD.MOV.U32 R56, RZ, RZ, R60 ;  /* 0x000000ffff387224 */ /* 0x000fe200078e003c */
[----:B------:R-:W3:Y:S01]  /*7880*/  LDCU.64 UR4, c[0x0][0x560] ;  /* 0x0000ac00ff0477ac */ /* 0x000ee20008000a00 */
        /* <DEDUP_REMOVED lines=11> */
.L_x_479:
[----:B------:R-:W-:Y:S05]  /*7940*/  BSYNC.RECONVERGENT B0 ;  /* 0x0000000000007941 */ /* 0x000fea0003800200 */
.L_x_478:
[----:B------:R-:W2:Y:S01]  /*7950*/  LDCU.64 UR4, c[0x0][0x5e0] ;  /* 0x0000bc00ff0477ac */ /* 0x000ea20008000a00 */
[----:B------:R-:W-:Y:S01]  /*7960*/  IMAD R219, R219, UR6, RZ ;  /* 0x00000006dbdb7c24 */ /* 0x000fe2000f8e02ff */
[----:B------:R-:W-:Y:S01]  /*7970*/  BSSY.RECONVERGENT B0, `(.L_x_480) ;  /* 0x0000015000007945 */ /* 0x000fe20003800200 */
[----:B---3--:R-:W-:-:S04]  /*7980*/  IMAD.WIDE.U32 R4, R220, UR6, R58 ;  /* 0x00000006dc047c25 */ /* 0x008fc8000f8e003a */
[----:B------:R-:W-:Y:S01]  /*7990*/  IMAD R219, R220, UR7, R219 ;  /* 0x00000007dcdb7c24 */ /* 0x000fe2000f8e02db */
[----:B----4-:R-:W-:-:S04]  /*79a0*/  IADD3 R34, P0, PT, R2, R4, RZ ;  /* 0x0000000402227210 */ /* 0x010fc80007f1e0ff */
[----:B------:R-:W-:-:S03]  /*79b0*/  IADD3.X R35, PT, PT, R0, R5, R219, P0, !PT ;  /* 0x0000000500237210 */ /* 0x000fc600007fe4db */
[----:B--2---:R-:W-:-:S04]  /*79c0*/  IMAD.WIDE.U32 R34, R199, UR4, R34 ;  /* 0x00000004c7227c25 */ /* 0x004fc8000f8e0022 */
[----:B------:R-:W-:Y:S01]  /*79d0*/  IMAD R5, R199, UR5, R35 ;  /* 0x00000005c7057c24 */ /* 0x000fe2000f8e0223 */
        /* <DEDUP_REMOVED lines=14> */
.L_x_481:
[----:B------:R-:W-:Y:S05]  /*7ac0*/  BSYNC.RECONVERGENT B0 ;  /* 0x0000000000007941 */ /* 0x000fea0003800200 */
.L_x_480:
        /* <DEDUP_REMOVED lines=16> */
.L_x_439:
[----:B------:R-:W-:Y:S05]  /*7bd0*/  BSYNC.RECONVERGENT B1 ;  /* 0x0000000000017941 */ /* 0x000fea0003800200 */
.L_x_417:
[----:B------:R-:W1:Y:S01]  /*7be0*/  LDCU UR5, c[0x0][0x438] ;  /* 0x00008700ff0577ac */ /* 0x000e620008000800 */
[----:B------:R-:W4:Y:S08]  /*7bf0*/  LDC R2, c[0x0][0x370] ;  /* 0x0000dc00ff027b82 */ /* 0x000f300000000800 */
[----:B------:R-:W2:Y:S01]  /*7c00*/  LDC R0, c[0x0][0x438] ;  /* 0x00010e00ff007b82 */ /* 0x000ea20000000800 */
[----:B-1----:R-:W-:-:S04]  /*7c10*/  UIADD3 UR5, UPT, UPT, UR5, 0x3f, URZ ;  /* 0x0000003f05057890 */ /* 0x002fc8000fffe0ff */
[----:B------:R-:W-:Y:S01]  /*7c20*/  USHF.R.S32.HI UR4, URZ, 0x1f, UR5 ;  /* 0x0000001fff047899 */ /* 0x000fe20008011405 */
[----:B----4-:R-:W-:-:S03]  /*7c30*/  IADD3 R205, PT, PT, R2, R205, RZ ;  /* 0x000000cd02cd7210 */ /* 0x010fc60007ffe0ff */
[----:B------:R-:W-:-:S04]  /*7c40*/  ULEA.HI UR4, UR4, UR5, URZ, 0x6 ;  /* 0x0000000504047291 */ /* 0x000fc8000f8f30ff */
[----:B------:R-:W-:-:S06]  /*7c50*/  USHF.R.S32.HI UR4, URZ, 0x6, UR4 ;  /* 0x00000006ff047899 */ /* 0x000fcc0008011404 */
[----:B------:R-:W-:-:S13]  /*7c60*/  ISETP.GE.AND P0, PT, R205, UR4, PT ;  /* 0x00000004cd007c0c */ /* 0x000fda000bf06270 */
[----:B--2---:R-:W-:Y:S05]  /*7c70*/  @!P0 BRA `(.L_x_482) ;  /* 0xffffff8800708947 */ /* 0x004fea000383ffff */
[----:B------:R-:W-:Y:S05]  /*7c80*/  EXIT ;  /* 0x000000000000794d */ /* 0x000fea0003800000 */
.L_x_483:
        /* <DEDUP_REMOVED lines=15> */
.L_x_2159:


//--------------------- .text._ZN5flash44flash_bwd_dq_dk_dv_loop_seqk_parallel_kernelI23Flash_bwd_kernel_traitsILi192ELi64ELi64ELi8ELi4ELi2ELi2ELb0ELb0EN7cutlass10bfloat16_tE19Flash_kernel_traitsILi192ELi64ELi64ELi8ES3_EELb0ELb0ELb0ELb0ELb0ELb1ELb0EEEvNS_16Flash_bwd_paramsE --------------------------
	.section	.text._ZN5flash44flash_bwd_dq_dk_dv_loop_seqk_parallel_kernelI23Flash_bwd_kernel_traitsILi192ELi64ELi64ELi8ELi4ELi2ELi2ELb0ELb0EN7cutlass10bfloat16_tE19Flash_kernel_traitsILi192ELi64ELi64ELi8ES3_EELb0ELb0ELb0ELb0ELb0ELb1ELb0EEEvNS_16Flash_bwd_paramsE,"ax",@progbits
	.align	128
        .global         _ZN5flash44flash_bwd_dq_dk_dv_loop_seqk_parallel_kernelI23Flash_bwd_kernel_traitsILi192ELi64ELi64ELi8ELi4ELi2ELi2ELb0ELb0EN7cutlass10bfloat16_tE19Flash_kernel_traitsILi192ELi64ELi64ELi8ES3_EELb0ELb0ELb0ELb0ELb0ELb1ELb0EEEvNS_16Flash_bwd_paramsE
        .type           _ZN5flash44flash_bwd_dq_dk_dv_loop_seqk_parallel_kernelI23Flash_bwd_kernel_traitsILi192ELi64ELi64ELi8ELi4ELi2ELi2ELb0ELb0EN7cutlass10bfloat16_tE19Flash_kernel_traitsILi192ELi64ELi64ELi8ES3_EELb0ELb0ELb0ELb0ELb0ELb1ELb0EEEvNS_16Flash_bwd_paramsE,@function
        .size           _ZN5flash44flash_bwd_dq_dk_dv_loop_seqk_parallel_kernelI23Flash_bwd_kernel_traitsILi192ELi64ELi64ELi8ELi4ELi2ELi2ELb0ELb0EN7cutlass10bfloat16_tE19Flash_kernel_traitsILi192ELi64ELi64ELi8ES3_EELb0ELb0ELb0ELb0ELb0ELb1ELb0EEEvNS_16Flash_bwd_paramsE,(.L_x_2160 - _ZN5flash44flash_bwd_dq_dk_dv_loop_seqk_parallel_kernelI23Flash_bwd_kernel_traitsILi192ELi64ELi64ELi8ELi4ELi2ELi2ELb0ELb0EN7cutlass10bfloat16_tE19Flash_kernel_traitsILi192ELi64ELi64ELi8ES3_EELb0ELb0ELb0ELb0ELb0ELb1ELb0EEEvNS_16Flash_bwd_paramsE)
        .other          _ZN5flash44flash_bwd_dq_dk_dv_loop_seqk_parallel_kernelI23Flash_bwd_kernel_traitsILi192ELi64ELi64ELi8ELi4ELi2ELi2ELb0ELb0EN7cutlass10bfloat16_tE19Flash_kernel_traitsILi192ELi64ELi64ELi8ES3_EELb0ELb0ELb0ELb0ELb0ELb1ELb0EEEvNS_16Flash_bwd_paramsE,@"STO_CUDA_ENTRY STV_DEFAULT"
_ZN5flash44flash_bwd_dq_dk_dv_loop_seqk_parallel_kernelI23Flash_bwd_kernel_traitsILi192ELi64ELi64ELi8ELi4ELi2ELi2ELb0ELb0EN7cutlass10bfloat16_tE19Flash_kernel_traitsILi192ELi64ELi64ELi8ES3_EELb0ELb0ELb0ELb0ELb0ELb1ELb0EEEvNS_16Flash_bwd_paramsE:
.text._ZN5flash44flash_bwd_dq_dk_dv_loop_seqk_parallel_kernelI23Flash_bwd_kernel_traitsILi192ELi64ELi64ELi8ELi4ELi2ELi2ELb0ELb0EN7cutlass10bfloat16_tE19Flash_kernel_traitsILi192ELi64ELi64ELi8ES3_EELb0ELb0ELb0ELb0ELb0ELb1ELb0EEEvNS_16Flash_bwd_paramsE:
        /* <DEDUP_REMOVED lines=34> */
[----:B------:R-:W-:Y:S01]  /*0220*/  LOP3.LUT R203, R203, 0x7, R6, 0xf8, !PT ;  /* 0x00000007cbcb7812 */ /* 0x000fe200078ef806 */
[----:B------:R-:W-:Y:S01]  /*0230*/  IMAD.SHL.U32 R6, R204, 0x10, RZ ;  /* 0x00000010cc067824 */ /* 0x000fe200078e00ff */
[----:B------:R-:W-:Y:S01]  /*0240*/  LOP3.LUT R197, R2, 0x200, RZ, 0xc0, !PT ;  /* 0x0000020002c57812 */ /* 0x000fe200078ec0ff */
[----:B------:R-:W-:Y:S01]  /*0250*/  UIADD3 UR5, UPT, UPT, UR6, 0x20000, URZ ;  /* 0x0002000006057890 */ /* 0x000fe2000fffe0ff */
[----:B------:R-:W-:Y:S02]  /*0260*/  SHF.R.U32.HI R205, RZ, 0x3, R204 ;  /* 0x00000003ffcd7819 */ /* 0x000fe400000116cc */
[--C-:B------:R-:W-:Y:S02]  /*0270*/  LOP3.LUT R197, R197, 0x3800, R6.reuse, 0xf8, !PT ;  /* 0x00003800c5c57812 */ /* 0x100fe400078ef806 */
[----:B------:R-:W-:Y:S01]  /*0280*/  LOP3.LUT R211, R211, 0x1c0, R6, 0xf8, !PT ;  /* 0x000001c0d3d37812 */ /* 0x000fe200078ef806 */
[----:B------:R-:W-:Y:S01]  /*0290*/  VIADD R207, R205, 0x20 ;  /* 0x00000020cdcf7836 */ /* 0x000fe20000000000 */
[----:B------:R-:W-:-:S02]  /*02a0*/  LOP3.LUT R6, R6, 0x1c0, RZ, 0xc0, !PT ;  /* 0x000001c006067812 */ /* 0x000fc400078ec0ff */
[C---:B------:R-:W-:Y:S02]  /*02b0*/  LOP3.LUT R13, R2.reuse, 0xc00, RZ, 0xc0, !PT ;  /* 0x00000c00020d7812 */ /* 0x040fe400078ec0ff */
[----:B------:R-:W-:Y:S02]  /*02c0*/  LOP3.LUT R7, R2, 0x400, RZ, 0xc0, !PT ;  /* 0x0000040002077812 */ /* 0x000fe400078ec0ff */
[----:B------:R-:W-:Y:S02]  /*02d0*/  LOP3.LUT R11, R6, 0x18, R205, 0xf8, !PT ;  /* 0x00000018060b7812 */ /* 0x000fe400078ef8cd */
[----:B------:R-:W-:Y:S02]  /*02e0*/  LOP3.LUT R5, R3, 0x1c0, RZ, 0xc0, !PT ;  /* 0x000001c003057812 */ /* 0x000fe400078ec0ff */
[----:B------:R-:W-:Y:S02]  /*02f0*/  LOP3.LUT R9, R0, 0x10, RZ, 0xc0, !PT ;  /* 0x0000001000097812 */ /* 0x000fe400078ec0ff */
[----:B------:R-:W-:-:S02]  /*0300*/  LOP3.LUT R8, R13, 0x6, R4, 0xf8, !PT ;  /* 0x000000060d087812 */ /* 0x000fc400078ef804 */
[--C-:B------:R-:W-:Y:S02]  /*0310*/  LOP3.LUT R7, R7, 0x6, R4.reuse, 0xf8, !PT ;  /* 0x0000000607077812 */ /* 0x100fe400078ef804 */
[----:B------:R-:W-:Y:S02]  /*0320*/  LOP3.LUT R210, R11, 0x38, R4, 0x78, !PT ;  /* 0x000000380bd27812 */ /* 0x000fe400078e7804 */
[----:B------:R-:W-:Y:S02]  /*0330*/  LOP3.LUT R4, R4, 0x20, RZ, 0xc0, !PT ;  /* 0x0000002004047812 */ /* 0x000fe400078ec0ff */
[----:B------:R-:W-:Y:S02]  /*0340*/  LOP3.LUT R5, R5, 0x38, R206, 0xf8, !PT ;  /* 0x0000003805057812 */ /* 0x000fe400078ef8ce */
[----:B------:R-:W-:Y:S01]  /*0350*/  LOP3.LUT R6, R9, 0x8, R204, 0xf8, !PT ;  /* 0x0000000809067812 */ /* 0x000fe200078ef8cc */
[----:B---3--:R-:W-:Y:S01]  /*0360*/  IMAD.U32 R9, RZ, RZ, UR4 ;  /* 0x00000004ff097e24 */ /* 0x008fe2000f8e00ff */
[----:B------:R-:W-:Y:S01]  /*0370*/  LOP3.LUT R4, R4, 0x18, R205, 0xf8, !PT ;  /* 0x0000001804047812 */ /* 0x000fe200078ef8cd */
[----:B------:R-:W-:Y:S01]  /*0380*/  UIADD3 UR4, UPT, UPT, UR6, 0x12000, URZ ;  /* 0x0001200006047890 */ /* 0x000fe2000fffe0ff */
[----:B------:R-:W-:-:S02]  /*0390*/  LOP3.LUT R191, R6, R5, RZ, 0x3c, !PT ;  /* 0x0000000506bf7212 */ /* 0x000fc400078e3cff */
[C---:B------:R-:W-:Y:S02]  /*03a0*/  LOP3.LUT R0, R5.reuse, 0x8, R0, 0x78, !PT ;  /* 0x0000000805007812 */ /* 0x040fe400078e7800 */
[----:B------:R-:W-:Y:S02]  /*03b0*/  LOP3.LUT R6, R5, 0x8, R204, 0x78, !PT ;  /* 0x0000000805067812 */ /* 0x000fe400078e78cc */
[----:B------:R-:W-:Y:S02]  /*03c0*/  LOP3.LUT R189, R3, 0x200, RZ, 0xc0, !PT ;  /* 0x0000020003bd7812 */ /* 0x000fe400078ec0ff */
[----:B------:R-:W-:Y:S02]  /*03d0*/  LOP3.LUT R5, R4, 0x1c0, R3, 0xf8, !PT ;  /* 0x000001c004057812 */ /* 0x000fe400078ef803 */
[----:B--2---:R-:W-:Y:S02]  /*03e0*/  LEA R208, P0, R202, R208, 0x2 ;  /* 0x000000d0cad07211 */ /* 0x004fe400078010ff */
[----:B------:R-:W-:-:S02]  /*03f0*/  LOP3.LUT R199, R189, 0xc00, R2, 0xf8, !PT ;  /* 0x00000c00bdc77812 */ /* 0x000fc400078ef802 */
[----:B------:R-:W-:Y:S02]  /*0400*/  LOP3.LUT R189, R189, 0x400, R2, 0xf8, !PT ;  /* 0x00000400bdbd7812 */ /* 0x000fe400078ef802 */
[----:B------:R-:W-:Y:S02]  /*0410*/  LOP3.LUT R198, R5, 0x38, R206, 0x78, !PT ;  /* 0x0000003805c67812 */ /* 0x000fe400078e78ce */
[----:B------:R-:W-:Y:S02]  /*0420*/  R2P PR, R204, 0xe ;  /* 0x0000000ecc007804 */ /* 0x000fe40000000000 */
[----:B------:R-:W-:Y:S02]  /*0430*/  LOP3.LUT R211, R8, R211, RZ, 0xfc, !PT ;  /* 0x000000d308d37212 */ /* 0x000fe400078efcff */
[----:B------:R-:W-:Y:S02]  /*0440*/  LOP3.LUT R197, R197, R6, RZ, 0xfc, !PT ;  /* 0x00000006c5c57212 */ /* 0x000fe400078efcff */
[----:B------:R-:W-:-:S02]  /*0450*/  LOP3.LUT R199, R199, R0, RZ, 0xfc, !PT ;  /* 0x00000000c7c77212 */ /* 0x000fc400078efcff */
[----:B------:R-:W-:Y:S02]  /*0460*/  LOP3.LUT R189, R189, R0, RZ, 0xfc, !PT ;  /* 0x00000000bdbd7212 */ /* 0x000fe400078efcff */
[----:B------:R-:W-:Y:S02]  /*0470*/  LOP3.LUT R198, R198, 0x200, R3, 0xf8, !PT ;  /* 0x00000200c6c67812 */ /* 0x000fe400078ef803 */
[----:B------:R-:W-:Y:S02]  /*0480*/  LOP3.LUT R3, R206, 0x1f8, RZ, 0xc0, !PT ;  /* 0x000001f8ce037812 */ /* 0x000fe400078ec0ff */
[----:B------:R-:W-:Y:S02]  /*0490*/  LEA R211, R211, UR5, 0x1 ;  /* 0x00000005d3d37c11 */ /* 0x000fe4000f8e08ff */
[----:B------:R-:W-:Y:S02]  /*04a0*/  LOP3.LUT R191, R191, 0x200, R2, 0xf8, !PT ;  /* 0x00000200bfbf7812 */ /* 0x000fe400078ef802 */
[----:B------:R-:W-:Y:S01]  /*04b0*/  SEL R194, R194, 0xffffffc0, !P2 ;  /* 0xffffffc0c2c27807 */ /* 0x000fe20005000000 */
[----:B------:R-:W-:Y:S01]  /*04c0*/  VIADD R238, R211, 0x20 ;  /* 0x00000020d3ee7836 */ /* 0x000fe20000000000 */
[----:B------:R-:W-:Y:S01]  /*04d0*/  LEA R197, R197, UR4, 0x1 ;  /* 0x00000004c5c57c11 */ /* 0x000fe2000f8e08ff */
[----:B------:R-:W-:Y:S01]  /*04e0*/  @P3 VIADD R238, R211, 0xffffffe0 ;  /* 0xffffffe0d3ee3836 */ /* 0x000fe20000000000 */
[----:B------:R-:W-:-:S02]  /*04f0*/  LEA R199, R199, UR6, 0x1 ;  /* 0x00000006c7c77c11 */ /* 0x000fc4000f8e08ff */
[----:B------:R-:W-:Y:S01]  /*0500*/  LEA R189, R189, UR6, 0x1 ;  /* 0x00000006bdbd7c11 */ /* 0x000fe2000f8e08ff */
[----:B------:R-:W-:Y:S01]  /*0510*/  IMAD.IADD R193, R197, 0x1, R194 ;  /* 0x00000001c5c17824 */ /* 0x000fe200078e02c2 */
[----:B------:R-:W-:Y:S01]  /*0520*/  LOP3.LUT R3, R3, 0x38, R204, 0x78, !PT ;  /* 0x0000003803037812 */ /* 0x000fe200078e78cc */
[----:B------:R-:W-:Y:S01]  /*0530*/  IMAD.IADD R185, R199, 0x1, R194 ;  /* 0x00000001c7b97824 */ /* 0x000fe200078e02c2 */
[----:B------:R-:W-:Y:S01]  /*0540*/  SEL R216, R216, 0xfffffff0, !P2 ;  /* 0xfffffff0d8d87807 */ /* 0x000fe20005000000 */
[----:B------:R-:W-:Y:S01]  /*0550*/  IMAD.IADD R2, R194, 0x1, R189 ;  /* 0x00000001c2027824 */ /* 0x000fe200078e02bd */
[----:B------:R-:W-:Y:S02]  /*0560*/  SEL R196, R196, 0xffffffe0, !P1 ;  /* 0xffffffe0c4c47807 */ /* 0x000fe40004800000 */
[----:B------:R-:W-:Y:S01]  /*0570*/  LEA R191, R191, UR5, 0x1 ;  /* 0x00000005bfbf7c11 */ /* 0x000fe2000f8e08ff */
[----:B------:R-:W-:Y:S01]  /*0580*/  IMAD.IADD R239, R211, 0x1, R216 ;  /* 0x00000001d3ef7824 */ /* 0x000fe200078e02d8 */
[----:B------:R-:W-:Y:S01]  /*0590*/  LOP3.LUT R210, R7, R210, RZ, 0xfc, !PT ;  /* 0x000000d207d27212 */ /* 0x000fe200078efcff */
[----:B------:R-:W-:Y:S01]  /*05a0*/  IMAD.IADD R195, R197, 0x1, R196 ;  /* 0x00000001c5c37824 */ /* 0x000fe200078e02c4 */
[----:B------:R-:W-:Y:S01]  /*05b0*/  LOP3.LUT R212, R3, 0x1e00, R206, 0xf8, !PT ;  /* 0x00001e0003d47812 */ /* 0x000fe200078ef8ce */
[----:B------:R-:W-:Y:S01]  /*05c0*/  IMAD.IADD R186, R199, 0x1, R196 ;  /* 0x00000001c7ba7824 */ /* 0x000fe200078e02c4 */
[----:B------:R-:W-:Y:S01]  /*05d0*/  LEA.HI.X R209, R202, R209, RZ, 0x2, P0 ;  /* 0x000000d1cad17211 */ /* 0x000fe200000f14ff */
[----:B------:R-:W-:Y:S01]  /*05e0*/  IMAD.IADD R190, R194, 0x1, R191 ;  /* 0x00000001c2be7824 */ /* 0x000fe200078e02bf */
[----:B------:R-:W-:Y:S01]  /*05f0*/  SHF.R.U32.HI R204, RZ, 0x5, R204 ;  /* 0x00000005ffcc7819 */ /* 0x000fe200000116cc */
[----:B------:R-:W-:Y:S01]  /*0600*/  IMAD.IADD R3, R196, 0x1, R189 ;  /* 0x00000001c4037824 */ /* 0x000fe200078e02bd */
[----:B------:R-:W-:Y:S01]  /*0610*/  LOP3.LUT R206, R206, 0x38, RZ, 0xc0, !PT ;  /* 0x00000038cece7812 */ /* 0x000fe200078ec0ff */
[----:B------:R-:W-:Y:S01]  /*0620*/  IMAD.IADD R192, R196, 0x1, R193 ;  /* 0x00000001c4c07824 */ /* 0x000fe200078e02c1 */
[----:B------:R-:W-:Y:S01]  /*0630*/  LEA R212, R212, UR6, 0x1 ;  /* 0x00000006d4d47c11 */ /* 0x000fe2000f8e08ff */
[----:B------:R-:W-:Y:S01]  /*0640*/  IMAD.IADD R184, R196, 0x1, R185 ;  /* 0x00000001c4b87824 */ /* 0x000fe200078e02b9 */
[----:B------:R-:W-:Y:S01]  /*0650*/  LEA R210, R210, UR4, 0x1 ;  /* 0x00000004d2d27c11 */ /* 0x000fe2000f8e08ff */
[----:B------:R-:W-:Y:S01]  /*0660*/  IMAD.IADD R0, R196, 0x1, R2 ;  /* 0x00000001c4007824 */ /* 0x000fe200078e0202 */
[----:B------:R-:W-:Y:S01]  /*0670*/  LEA R198, R198, UR6, 0x1 ;  /* 0x00000006c6c67c11 */ /* 0x000fe2000f8e08ff */
[----:B----4-:R-:W-:-:S07]  /*0680*/  IMAD.IADD R216, R216, 0x1, R238 ;  /* 0x00000001d8d87824 */ /* 0x010fce00078e02ee */
.L_x_521:
[----:B-1----:R-:W1:Y:S01]  /*0690*/  LDCU.64 UR6, c[0x0][0x470] ;  /* 0x00008e00ff0677ac */ /* 0x002e620008000a00 */
[----:B--2---:R-:W2:Y:S01]  /*06a0*/  LDC.64 R4, c[0x0][0x460] ;  /* 0x00011800ff047b82 */ /* 0x004ea20000000a00 */
[----:B------:R-:W-:Y:S01]  /*06b0*/  IMAD.SHL.U32 R17, R202, 0x4, RZ ;  /* 0x00000004ca117824 */ /* 0x000fe200078e00ff */
[----:B------:R-:W3:Y:S01]  /*06c0*/  LDCU.64 UR4, c[0x0][0x478] ;  /* 0x00008f00ff0477ac */ /* 0x000ee20008000a00 */
[----:B------:R-:W-:-:S05]  /*06d0*/  IMAD.MOV.U32 R236, RZ, RZ, RZ ;  /* 0x000000ffffec7224 */ /* 0x000fca00078e00ff */
[----:B------:R-:W4:Y:S01]  /*06e0*/  LDC.64 R6, c[0x0][0x468] ;  /* 0x00011a00ff067b82 */ /* 0x000f220000000a00 */
[----:B-1----:R-:W-:Y:S02]  /*06f0*/  ISETP.NE.U32.AND P4, PT, RZ, UR6, PT ;  /* 0x00000006ff007c0c */ /* 0x002fe4000bf85070 */
[----:B---3--:R-:W-:Y:S02]  /*0700*/  ISETP.NE.U32.AND P3, PT, RZ, UR4, PT ;  /* 0x00000004ff007c0c */ /* 0x008fe4000bf65070 */
[----:B------:R-:W-:Y:S02]  /*0710*/  ISETP.NE.AND.EX P4, PT, RZ, UR7, PT, P4 ;  /* 0x00000007ff007c0c */ /* 0x000fe4000bf85340 */
[----:B------:R-:W-:Y:S02]  /*0720*/  ISETP.NE.AND.EX P3, PT, RZ, UR5, PT, P3 ;  /* 0x00000005ff007c0c */ /* 0x000fe4000bf65330 */
[C---:B--2---:R-:W-:Y:S02]  /*0730*/  ISETP.NE.U32.AND P5, PT, R4.reuse, RZ, PT ;  /* 0x000000ff0400720c */ /* 0x044fe40003fa5070 */
[----:B------:R-:W-:-:S02]  /*0740*/  ISETP.NE.U32.AND P2, PT, R4, RZ, PT ;  /* 0x000000ff0400720c */ /* 0x000fc40003f45070 */
[----:B------:R-:W-:Y:S02]  /*0750*/  SHF.R.U32.HI R4, RZ, 0x1e, R202 ;  /* 0x0000001eff047819 */ /* 0x000fe400000116ca */
[C---:B------:R-:W-:Y:S02]  /*0760*/  ISETP.NE.AND.EX P5, PT, R5.reuse, RZ, PT, P5 ;  /* 0x000000ff0500720c */ /* 0x040fe40003fa5350 */
[----:B------:R-:W-:Y:S02]  /*0770*/  ISETP.NE.AND.EX P2, PT, R5, RZ, PT, P2 ;  /* 0x000000ff0500720c */ /* 0x000fe40003f45320 */
[C---:B------:R-:W-:Y:S02]  /*0780*/  @P4 IADD3 R14, P1, PT, R17.reuse, UR6, RZ ;  /* 0x00000006110e4c10 */ /* 0x040fe4000ff3e0ff */
[----:B------:R-:W-:Y:S02]  /*0790*/  @P3 IADD3 R10, P0, PT, R17, UR4, RZ ;  /* 0x00000004110a3c10 */ /* 0x000fe4000ff1e0ff */
[----:B------:R-:W-:-:S02]  /*07a0*/  @P4 IADD3.X R15, PT, PT, R4, UR7, RZ, P1, !PT ;  /* 0x00000007040f4c10 */ /* 0x000fc40008ffe4ff */
[----:B------:R-:W-:Y:S01]  /*07b0*/  @P3 IADD3.X R11, PT, PT, R4, UR5, RZ, P0, !PT ;  /* 0x00000005040b3c10 */ /* 0x000fe200087fe4ff */
[----:B------:R-:W-:Y:S02]  /*07c0*/  IMAD.MOV.U32 R13, RZ, RZ, -0x1 ;  /* 0xffffffffff0d7424 */ /* 0x000fe400078e00ff */
[----:B------:R1:W2:Y:S04]  /*07d0*/  @P4 LDG.E R236, desc[UR14][R14.64] ;  /* 0x0000000e0eec4981 */ /* 0x0002a8000c1e1900 */
[----:B------:R-:W2:Y:S04]  /*07e0*/  @P3 LDG.E R235, desc[UR14][R10.64] ;  /* 0x0000000e0aeb3981 */ /* 0x000ea8000c1e1900 */
[----:B-----5:R3:W5:Y:S01]  /*07f0*/  @P2 LDG.E R8, desc[UR14][R208.64+0x4] ;  /* 0x0000040ed0082981 */ /* 0x020762000c1e1900 */
[----:B----4-:R-:W-:-:S02]  /*0800*/  IADD3 R16, P0, PT, R17, R6, RZ ;  /* 0x0000000611107210 */ /* 0x010fc40007f1e0ff */
[----:B------:R-:W-:Y:S01]  /*0810*/  ISETP.NE.AND P4, PT, R200, RZ, PT ;  /* 0x000000ffc800720c */ /* 0x000fe20003f85270 */
[----:B------:R3:W5:Y:S01]  /*0820*/  @P5 LDG.E R13, desc[UR14][R208.64] ;  /* 0x0000000ed00d5981 */ /* 0x000762000c1e1900 */
[----:B------:R-:W-:Y:S01]  /*0830*/  ISETP.EQ.U32.AND P1, PT, R6, RZ, PT ;  /* 0x000000ff0600720c */ /* 0x000fe20003f22070 */
[----:B------:R-:W-:Y:S02]  /*0840*/  IMAD.X R17, R4, 0x1, R7, P0 ;  /* 0x0000000104117824 */ /* 0x000fe400000e0607 */
[----:B------:R-:W4:Y:S01]  /*0850*/  @!P3 LDC.64 R4, c[0x0][0x488] ;  /* 0x00012200ff04bb82 */ /* 0x000f220000000a00 */
[----:B------:R-:W-:Y:S01]  /*0860*/  ISETP.EQ.OR.EX P1, PT, R7, RZ, !P4, P1 ;  /* 0x000000ff0700720c */ /* 0x000fe20006722710 */
[----:B------:R-:W-:-:S06]  /*0870*/  IMAD.MOV.U32 R237, RZ, RZ, -0x1 ;  /* 0xffffffffffed7424 */ /* 0x000fcc00078e00ff */
[----:B-1----:R-:W1:Y:S06]  /*0880*/  @!P2 LDC R15, c[0x0][0x434] ;  /* 0x00010d00ff0fab82 */ /* 0x002e6c0000000800 */
[----:B------:R3:W5:Y:S02]  /*0890*/  @!P1 LDG.E R237, desc[UR14][R16.64] ;  /* 0x0000000e10ed9981 */ /* 0x000764000c1e1900 */
[----:B------:R-:W3:Y:S01]  /*08a0*/  @!P3 LDC R10, c[0x0][0x43c] ;  /* 0x00010f00ff0abb82 */ /* 0x000ee20000000800 */
[----:B------:R-:W-:-:S04]  /*08b0*/  ISETP.NE.U32.AND P1, PT, R6, RZ, PT ;  /* 0x000000ff0600720c */ /* 0x000fc80003f25070 */
[----:B------:R-:W-:Y:S02]  /*08c0*/  ISETP.NE.AND.EX P1, PT, R7, RZ, PT, P1 ;  /* 0x000000ff0700720c */ /* 0x000fe40003f25310 */
[----:B----4-:R-:W-:Y:S01]  /*08d0*/  @!P3 ISETP.NE.U32.AND P0, PT, R4, RZ, PT ;  /* 0x000000ff0400b20c */ /* 0x010fe20003f05070 */
[----:B------:R-:W-:-:S03]  /*08e0*/  USHF.L.U32 UR17, UR13, 0x6, URZ ;  /* 0x000000060d117899 */ /* 0x000fc600080006ff */
[----:B------:R-:W-:-:S04]  /*08f0*/  @!P3 ISETP.NE.AND.EX P0, PT, R5, RZ, PT, P0 ;  /* 0x000000ff0500b20c */ /* 0x000fc80003f05300 */
[----:B---3--:R-:W-:Y:S01]  /*0900*/  @!P3 SEL R10, R10, RZ, P0 ;  /* 0x000000ff0a0ab207 */ /* 0x008fe20000000000 */
[----:B--2---:R-:W-:Y:S02]  /*0910*/  @P3 IMAD.IADD R235, R235, 0x1, -R236 ;  /* 0x00000001ebeb3824 */ /* 0x004fe400078e0aec */
[----:B-1----:R-:W-:Y:S06]  /*0920*/  @!P1 BRA `(.L_x_484) ;  /* 0x00000000000c9947 */ /* 0x002fec0003800000 */
[----:B------:R-:W2:Y:S02]  /*0930*/  @P4 LDG.E R4, desc[UR14][R16.64+0x4] ;  /* 0x0000040e10044981 */ /* 0x000ea4000c1e1900 */
[----:B--2--5:R-:W-:-:S06]  /*0940*/  @P4 IADD3 R9, PT, PT, R4, -R237, RZ ;  /* 0x800000ed04094210 */ /* 0x024fcc0007ffe0ff */
[----:B------:R1:W5:Y:S02]  /*0950*/  @!P4 LDG.E R9, desc[UR14][R16.64] ;  /* 0x0000000e1009c981 */ /* 0x000364000c1e1900 */
.L_x_484:
        /* <DEDUP_REMOVED lines=10> */
[----:B------:R-:W-:-:S07]  /*0a00*/  SHF.R.S32.HI R234, RZ, 0x6, R8 ;  /* 0x00000006ffea7819 */ /* 0x000fce0000011408 */
[----:B------:R-:W3:Y:S01]  /*0a10*/  @P3 LDC.64 R4, c[0x0][0x3b0] ;  /* 0x0000ec00ff043b82 */ /* 0x000ee20000000a00 */
[----:B--2---:R-:W-:-:S04]  /*0a20*/  @!P3 IMAD.WIDE.U32 R26, R202, R6, RZ ;  /* 0x00000006ca1ab225 */ /* 0x004fc800078e00ff */
[----:B------:R-:W-:Y:S01]  /*0a30*/  @!P3 IMAD R21, R202, R7, R27 ;  /* 0x00000007ca15b224 */ /* 0x000fe200078e021b */
[----:B------:R-:W-:Y:S01]  /*0a40*/  LEA R27, R234, 0xffffffc0, 0x6 ;  /* 0xffffffc0ea1b7811 */ /* 0x000fe200078e30ff */
[----:B---3--:R-:W-:-:S03]  /*0a50*/  @P3 IMAD.WIDE.U32 R6, R13, R4, RZ ;  /* 0x000000040d063225 */ /* 0x008fc600078e00ff */
[----:B------:R-:W-:Y:S01]  /*0a60*/  SHF.R.S32.HI R29, RZ, 0x1f, R27 ;  /* 0x0000001fff1d7819 */ /* 0x000fe2000001141b */
        /* <DEDUP_REMOVED lines=16> */
.L_x_486:
[----:B------:R-:W2:Y:S01]  /*0b70*/  LDC.64 R6, c[0x0][0x3b8] ;  /* 0x0000ee00ff067b82 */ /* 0x000ea20000000a00 */
[----:B------:R-:W-:-:S05]  /*0b80*/  IADD3 R4, PT, PT, R236, R237, RZ ;  /* 0x000000edec047210 */ /* 0x000fca0007ffe0ff */
[C---:B--2---:R-:W-:Y:S02]  /*0b90*/  IMAD R19, R4.reuse, R7, RZ ;  /* 0x0000000704137224 */ /* 0x044fe400078e02ff */
[----:B------:R-:W-:-:S05]  /*0ba0*/  IMAD.WIDE.U32 R4, R4, R6, RZ ;  /* 0x0000000604047225 */ /* 0x000fca00078e00ff */
[----:B------:R-:W-:Y:S02]  /*0bb0*/  IADD3 R19, PT, PT, R5, R19, RZ ;  /* 0x0000001305137210 */ /* 0x000fe40007ffe0ff */
[----:B------:R-:W-:-:S07]  /*0bc0*/  MOV R20, R4 ;  /* 0x0000000400147202 */ /* 0x000fce0000000f00 */
.L_x_487:
        /* <DEDUP_REMOVED lines=39> */
.L_x_488:
[----:B------:R-:W1:Y:S01]  /*0e40*/  LDC.64 R10, c[0x0][0x3c0] ;  /* 0x0000f000ff0a7b82 */ /* 0x000e620000000a00 */
[----:B------:R-:W-:-:S05]  /*0e50*/  IADD3 R4, PT, PT, R236, R237, RZ ;  /* 0x000000edec047210 */ /* 0x000fca0007ffe0ff */
[C---:B-1----:R-:W-:Y:S02]  /*0e60*/  IMAD R18, R4.reuse, R11, RZ ;  /* 0x0000000b04127224 */ /* 0x042fe400078e02ff */
[----:B------:R-:W-:-:S05]  /*0e70*/  IMAD.WIDE.U32 R22, R4, R10, RZ ;  /* 0x0000000a04167225 */ /* 0x000fca00078e00ff */
[----:B------:R-:W-:-:S07]  /*0e80*/  IADD3 R18, PT, PT, R23, R18, RZ ;  /* 0x0000001217127210 */ /* 0x000fce0007ffe0ff */
.L_x_489:
        /* <DEDUP_REMOVED lines=17> */
[----:B------:R-:W-:Y:S01]  /*0fa0*/  IADD3 R4, PT, PT, R25, R4, RZ ;  /* 0x0000000419047210 */ /* 0x000fe20007ffe0ff */
[----:B------:R-:W-:-:S04]  /*0fb0*/  IMAD.WIDE.U32 R32, R8, R12, RZ ;  /* 0x0000000c08207225 */ /* 0x000fc800078e00ff */
[----:B------:R-:W-:Y:S01]  /*0fc0*/  IMAD R25, R4, UR6, RZ ;  /* 0x0000000604197c24 */ /* 0x000fe2000f8e02ff */
[----:B------:R-:W-:-:S03]  /*0fd0*/  SHF.R.S32.HI R4, RZ, 0x1f, R12 ;  /* 0x0000001fff047819 */ /* 0x000fc6000001140c */
[----:B------:R-:W-:-:S05]  /*0fe0*/  IMAD R25, R24, UR4, R25 ;  /* 0x0000000418197c24 */ /* 0x000fca000f8e0219 */
[----:B------:R-:W-:-:S05]  /*0ff0*/  IADD3 R25, PT, PT, R9, R25, RZ ;  /* 0x0000001909197210 */ /* 0x000fca0007ffe0ff */
[----:B------:R-:W-:-:S04]  /*1000*/  IMAD R25, R25, R12, RZ ;  /* 0x0000000c19197224 */ /* 0x000fc800078e02ff */
[----:B------:R-:W-:-:S05]  /*1010*/  IMAD R25, R4, R8, R25 ;  /* 0x0000000804197224 */ /* 0x000fca00078e0219 */
[----:B------:R-:W-:Y:S01]  /*1020*/  IADD3 R25, PT, PT, R33, R25, RZ ;  /* 0x0000001921197210 */ /* 0x000fe20007ffe0ff */
[----:B------:R-:W-:Y:S06]  /*1030*/  BRA `(.L_x_491) ;  /* 0x00000000000c7947 */ /* 0x000fec0003800000 */
.L_x_490:
[-C--:B------:R-:W-:Y:S02]  /*1040*/  IMAD R25, R31, R13.reuse, RZ ;  /* 0x0000000d1f197224 */ /* 0x080fe400078e02ff */
[----:B------:R-:W-:-:S05]  /*1050*/  IMAD.WIDE.U32 R32, R30, R13, RZ ;  /* 0x0000000d1e207225 */ /* 0x000fca00078e00ff */
[----:B------:R-:W-:-:S07]  /*1060*/  IADD3 R25, PT, PT, R33, R25, RZ ;  /* 0x0000001921197210 */ /* 0x000fce0007ffe0ff */
.L_x_491:
        /* <DEDUP_REMOVED lines=20> */
.L_x_492:
[----:B------:R-:W1:Y:S01]  /*11b0*/  LDC R23, c[0x0][0x434] ;  /* 0x00010d00ff177b82 */ /* 0x000e620000000800 */
[----:B------:R-:W-:-:S04]  /*11c0*/  IMAD R8, R202, UR6, R201 ;  /* 0x00000006ca087c24 */ /* 0x000fc8000f8e02c9 */
[----:B-1----:R-:W-:-:S03]  /*11d0*/  IMAD R23, R8, R23, RZ ;  /* 0x0000001708177224 */ /* 0x002fc600078e02ff */
.L_x_493:
        /* <DEDUP_REMOVED lines=11> */
.L_x_494:
[----:B------:R-:W1:Y:S01]  /*1290*/  LDC R35, c[0x0][0x444] ;  /* 0x00011100ff237b82 */ /* 0x000e620000000800 */
[----:B------:R-:W-:-:S04]  /*12a0*/  IMAD R4, R202, UR6, R201 ;  /* 0x00000006ca047c24 */ /* 0x000fc8000f8e02c9 */
[----:B-1----:R-:W-:-:S07]  /*12b0*/  IMAD R35, R4, R35, RZ ;  /* 0x0000002304237224 */ /* 0x002fce00078e02ff */
.L_x_495:
[----:B------:R-:W1:Y:S01]  /*12c0*/  LDC.64 R4, c[0x0][0x590] ;  /* 0x00016400ff047b82 */ /* 0x000e620000000a00 */
[----:B------:R-:W2:Y:S01]  /*12d0*/  S2R R14, SR_TID.X ;  /* 0x00000000000e7919 */ /* 0x000ea20000002100 */
[----:B------:R-:W-:Y:S01]  /*12e0*/  IMAD R33, R12, UR6, RZ ;  /* 0x000000060c217c24 */ /* 0x000fe2000f8e02ff */
[--C-:B------:R-:W-:Y:S01]  /*12f0*/  IADD3 R31, P2, P1, R38, R32, R24.reuse ;  /* 0x00000020261f7210 */ /* 0x100fe2000795e018 */
[----:B------:R-:W3:Y:S01]  /*1300*/  LDCU.64 UR10, c[0x0][0x3c8] ;  /* 0x00007900ff0a77ac */ /* 0x000ee20008000a00 */
[----:B------:R-:W-:Y:S01]  /*1310*/  SHF.R.S32.HI R24, RZ, 0x1f, R24 ;  /* 0x0000001fff187819 */ /* 0x000fe20000011418 */
[----:B------:R-:W-:Y:S01]  /*1320*/  IMAD R23, R234, 0x40, R23 ;  /* 0x00000040ea177824 */ /* 0x000fe200078e0217 */
[----:B------:R-:W-:Y:S01]  /*1330*/  ISETP.NE.AND P4, PT, RZ, UR5, PT ;  /* 0x00000005ff007c0c */ /* 0x000fe2000bf85270 */
[----:B------:R-:W4:Y:S01]  /*1340*/  LDC.64 R218, c[0x0][0x3b0] ;  /* 0x0000ec00ffda7b82 */ /* 0x000f220000000a00 */
[----:B------:R-:W-:Y:S01]  /*1350*/  IADD3.X R30, PT, PT, R30, R25, R24, P2, P1 ;  /* 0x000000191e1e7210 */ /* 0x000fe200017e2418 */
[----:B------:R-:W-:Y:S01]  /*1360*/  IMAD.MOV.U32 R24, RZ, RZ, R206 ;  /* 0x000000ffff187224 */ /* 0x000fe200078e00ce */
[----:B------:R-:W-:Y:S01]  /*1370*/  IADD3 R36, P1, PT, R206, R36, RZ ;  /* 0x00000024ce247210 */ /* 0x000fe20007f3e0ff */
[----:B------:R-:W-:Y:S01]  /*1380*/  IMAD.MOV.U32 R25, RZ, RZ, RZ ;  /* 0x000000ffff197224 */ /* 0x000fe200078e00ff */
[----:B------:R-:W5:Y:S01]  /*1390*/  LDCU.64 UR6, c[0x0][0x550] ;  /* 0x0000aa00ff0677ac */ /* 0x000f620008000a00 */
[----:B------:R-:W-:Y:S01]  /*13a0*/  LEA R35, R234, R35, 0x6 ;  /* 0x00000023ea237211 */ /* 0x000fe200078e30ff */
[----:B------:R-:W-:Y:S01]  /*13b0*/  BSSY.RECONVERGENT B1, `(.L_x_485) ;  /* 0x0000542000017945 */ /* 0x000fe20003800200 */
[----:B------:R-:W3:Y:S01]  /*13c0*/  LDC.64 R8, c[0x0][0x5f8] ;  /* 0x00017e00ff087b82 */ /* 0x000ee20000000a00 */
[----:B------:R-:W-:Y:S01]  /*13d0*/  IADD3.X R37, PT, PT, RZ, R28, RZ, P1, !PT ;  /* 0x0000001cff257210 */ /* 0x000fe20000ffe4ff */
[----:B------:R-:W5:Y:S01]  /*13e0*/  LDCU.64 UR4, c[0x0][0x570] ;  /* 0x0000ae00ff0477ac */ /* 0x000f620008000a00 */
[----:B------:R-:W5:Y:S05]  /*13f0*/  LDCU.64 UR8, c[0x0][0x380] ;  /* 0x00007000ff0877ac */ /* 0x000f6a0008000a00 */
[----:B------:R-:W5:Y:S01]  /*1400*/  LDC.64 R12, c[0x0][0x598] ;  /* 0x00016600ff0c7b82 */ /* 0x000f620000000a00 */
[----:B-1----:R-:W-:-:S02]  /*1410*/  IMAD R34, R29, R4, RZ ;  /* 0x000000041d227224 */ /* 0x002fc400078e02ff */
[----:B------:R-:W-:-:S04]  /*1420*/  IMAD.WIDE.U32 R36, R27, R4, R36 ;  /* 0x000000041b247225 */ /* 0x000fc800078e0024 */
[----:B------:R-:W-:Y:S01]  /*1430*/  IMAD R34, R27, R5, R34 ;  /* 0x000000051b227224 */ /* 0x000fe200078e0222 */
[----:B------:R-:W1:Y:S01]  /*1440*/  LDC.64 R40, c[0x0][0x5e8] ;  /* 0x00017a00ff287b82 */ /* 0x000e620000000a00 */
[----:B--2---:R-:W-:Y:S01]  /*1450*/  LOP3.LUT R32, R14, 0x1f, RZ, 0xc0, !PT ;  /* 0x0000001f0e207812 */ /* 0x004fe200078ec0ff */
[-C--:B----4-:R-:W-:Y:S01]  /*1460*/  IMAD R28, R29, R218.reuse, RZ ;  /* 0x000000da1d1c7224 */ /* 0x090fe200078e02ff */
[----:B------:R-:W-:Y:S01]  /*1470*/  SHF.L.U64.HI R217, R218, 0x5, R219 ;  /* 0x00000005dad97819 */ /* 0x000fe200000102db */
[----:B------:R-:W-:Y:S02]  /*1480*/  IMAD.IADD R37, R37, 0x1, R34 ;  /* 0x0000000125257824 */ /* 0x000fe400078e0222 */
[----:B------:R-:W-:Y:S02]  /*1490*/  IMAD.WIDE.U32 R42, R27, R218, R24 ;  /* 0x000000da1b2a7225 */ /* 0x000fe400078e0018 */
[----:B------:R-:W2:Y:S02]  /*14a0*/  LDC.64 R246, c[0x0][0x420] ;  /* 0x00010800fff67b82 */ /* 0x000ea40000000a00 */
[----:B---3--:R-:W-:Y:S01]  /*14b0*/  IMAD.WIDE.U32 R38, R8, UR12, RZ ;  /* 0x0000000c08267c25 */ /* 0x008fe2000f8e00ff */
[----:B------:R-:W-:-:S03]  /*14c0*/  IADD3 R26, P3, PT, R26, R42, RZ ;  /* 0x0000002a1a1a7210 */ /* 0x000fc60007f7e0ff */
[----:B------:R-:W-:Y:S01]  /*14d0*/  IMAD R28, R27, R219, R28 ;  /* 0x000000db1b1c7224 */ /* 0x000fe200078e021c */
[----:B------:R-:W-:Y:S01]  /*14e0*/  SEL R8, R38, RZ, P4 ;  /* 0x000000ff26087207 */ /* 0x000fe20002000000 */
[----:B-----5:R-:W-:-:S03]  /*14f0*/  IMAD.WIDE.U32 R36, R201, R12, R36 ;  /* 0x0000000cc9247225 */ /* 0x020fc600078e0024 */
[----:B------:R-:W-:Y:S01]  /*1500*/  IADD3.X R27, PT, PT, R21, R43, R28, P3, !PT ;  /* 0x0000002b151b7210 */ /* 0x000fe20001ffe41c */
[----:B------:R-:W-:Y:S02]  /*1510*/  IMAD R32, R204, R33, R32 ;  /* 0x00000021cc207224 */ /* 0x000fe400078e0220 */
[----:B------:R-:W-:Y:S02]  /*1520*/  IMAD R9, R9, UR12, R39 ;  /* 0x0000000c09097c24 */ /* 0x000fe4000f8e0227 */
[C---:B------:R-:W-:Y:S01]  /*1530*/  IMAD R37, R201.reuse, R13, R37 ;  /* 0x0000000dc9257224 */ /* 0x040fe200078e0225 */
[----:B------:R-:W-:Y:S01]  /*1540*/  IADD3 R8, P2, P1, R32, R31, R8 ;  /* 0x0000001f20087210 */ /* 0x000fe2000795e008 */
[----:B------:R-:W-:Y:S01]  /*1550*/  IMAD.WIDE.U32 R26, R201, UR10, R26 ;  /* 0x0000000ac91a7c25 */ /* 0x000fe2000f8e001a */
[----:B------:R-:W-:Y:S02]  /*1560*/  SHF.R.S32.HI R21, RZ, 0x1f, R32 ;  /* 0x0000001fff157819 */ /* 0x000fe40000011420 */
[----:B------:R-:W-:Y:S01]  /*1570*/  SEL R9, R9, RZ, P4 ;  /* 0x000000ff09097207 */ /* 0x000fe20002000000 */
[----:B------:R-:W-:-:S03]  /*1580*/  IMAD.WIDE.U32 R36, R205, R4, R36 ;  /* 0x00000004cd247225 */ /* 0x000fc600078e0024 */
[----:B------:R-:W-:Y:S01]  /*1590*/  IADD3.X R30, PT, PT, R21, R30, R9, P2, P1 ;  /* 0x0000001e151e7210 */ /* 0x000fe200017e2409 */
[----:B------:R-:W-:Y:S01]  /*15a0*/  IMAD R13, R205, R5, R37 ;  /* 0x00000005cd0d7224 */ /* 0x000fe200078e0225 */
[C---:B------:R-:W-:Y:S01]  /*15b0*/  LEA R242, P2, R36.reuse, UR6, 0x1 ;  /* 0x0000000624f27c11 */ /* 0x040fe2000f8408ff */
[----:B------:R-:W-:Y:S02]  /*15c0*/  IMAD.SHL.U32 R33, R33, 0x40, RZ ;  /* 0x0000004021217824 */ /* 0x000fe400078e00ff */
[----:B------:R-:W-:Y:S01]  /*15d0*/  IMAD R27, R201, UR11, R27 ;  /* 0x0000000bc91b7c24 */ /* 0x000fe2000f8e021b */
[----:B------:R-:W-:Y:S01]  /*15e0*/  LEA.HI.X R243, R36, UR7, R13, 0x1, P2 ;  /* 0x0000000724f37c11 */ /* 0x000fe200090f0c0d */
[----:B-1----:R-:W-:Y:S01]  /*15f0*/  IMAD.WIDE R220, R35, 0x4, R40 ;  /* 0x0000000423dc7825 */ /* 0x002fe200078e0228 */
[----:B------:R-:W-:Y:S02]  /*1600*/  ISETP.GT.AND P2, PT, R15, RZ, PT ;  /* 0x000000ff0f00720c */ /* 0x000fe40003f44270 */
[----:B------:R-:W-:Y:S01]  /*1610*/  IADD3 R8, P1, PT, R33, R8, RZ ;  /* 0x0000000821087210 */ /* 0x000fe20007f3e0ff */
[----:B------:R-:W-:Y:S01]  /*1620*/  IMAD.WIDE.U32 R26, R205, R218, R26 ;  /* 0x000000dacd1a7225 */ /* 0x000fe200078e001a */
[----:B------:R-:W-:-:S02]  /*1630*/  SHF.L.U32 R218, R218, 0x5, RZ ;  /* 0x00000005dada7819 */ /* 0x000fc400000006ff */
[----:B------:R-:W-:Y:S01]  /*1640*/  LEA.HI.X.SX32 R9, R33, R30, 0x1, P1 ;  /* 0x0000001e21097211 */ /* 0x000fe200008f0eff */
[----:B------:R-:W-:Y:S01]  /*1650*/  IMAD R12, R205, R219, R27 ;  /* 0x000000dbcd0c7224 */ /* 0x000fe200078e021b */
[----:B------:R-:W-:Y:S01]  /*1660*/  LEA R240, P1, R8, UR4, 0x2 ;  /* 0x0000000408f07c11 */ /* 0x000fe2000f8210ff */
[----:B------:R-:W-:Y:S01]  /*1670*/  IMAD.MOV.U32 R222, RZ, RZ, R220 ;  /* 0x000000ffffde7224 */ /* 0x000fe200078e00dc */
[----:B------:R-:W-:Y:S01]  /*1680*/  LEA R244, P3, R26, UR8, 0x1 ;  /* 0x000000081af47c11 */ /* 0x000fe2000f8608ff */
[----:B--2---:R-:W-:Y:S01]  /*1690*/  IMAD.WIDE R246, R23, 0x4, R246 ;  /* 0x0000000417f67825 */ /* 0x004fe200078e02f6 */
[----:B------:R-:W-:Y:S02]  /*16a0*/  LEA.HI.X R241, R8, UR5, R9, 0x2, P1 ;  /* 0x0000000508f17c11 */ /* 0x000fe400088f1409 */
[----:B------:R-:W-:Y:S01]  /*16b0*/  IADD3 R8, P1, PT, R205, 0x20, RZ ;  /* 0x00000020cd087810 */ /* 0x000fe20007f3e0ff */
[----:B------:R-:W-:Y:S01]  /*16c0*/  IMAD.SHL.U32 R220, R4, 0x20, RZ ;  /* 0x0000002004dc7824 */ /* 0x000fe200078e00ff */
[----:B------:R-:W-:-:S02]  /*16d0*/  LEA.HI.X R245, R26, UR9, R12, 0x1, P3 ;  /* 0x000000091af57c11 */ /* 0x000fc400098f0c0c */
[----:B------:R-:W-:Y:S02]  /*16e0*/  SHF.L.U64.HI R219, R4, 0x5, R5 ;  /* 0x0000000504db7819 */ /* 0x000fe40000010205 */
[----:B------:R-:W-:Y:S01]  /*16f0*/  IADD3.X R9, PT, PT, RZ, RZ, RZ, P1, !PT ;  /* 0x000000ffff097210 */ /* 0x000fe20000ffe4ff */
        /* <DEDUP_REMOVED lines=13> */
[----:B------:R-:W-:Y:S05]  /*17d0*/  BRA `(.L_x_498) ;  /* 0x0000000000147947 */ /* 0x000fea0003800000 */
.L_x_497:
[----:B------:R-:W1:Y:S01]  /*17e0*/  LDC.64 R6, c[0x0][0x5c0] ;  /* 0x00017000ff067b82 */ /* 0x000e620000000a00 */
[----:B------:R-:W-:-:S05]  /*17f0*/  IADD3 R4, PT, PT, R236, R237, RZ ;  /* 0x000000edec047210 */ /* 0x000fca0007ffe0ff */
[C---:B-1----:R-:W-:Y:S02]  /*1800*/  IMAD R10, R4.reuse, R7, RZ ;  /* 0x00000007040a7224 */ /* 0x042fe400078e02ff */
[----:B------:R-:W-:-:S05]  /*1810*/  IMAD.WIDE.U32 R12, R4, R6, RZ ;  /* 0x00000006040c7225 */ /* 0x000fca00078e00ff */
[----:B------:R-:W-:Y:S02]  /*1820*/  IADD3 R10, PT, PT, R13, R10, RZ ;  /* 0x0000000a0d0a7210 */ /* 0x000fe40007ffe0ff */
.L_x_498:
        /* <DEDUP_REMOVED lines=13> */
.L_x_499:
[----:B------:R-:W1:Y:S01]  /*1900*/  LDC.64 R4, c[0x0][0x5c8] ;  /* 0x00017200ff047b82 */ /* 0x000e620000000a00 */
[----:B------:R-:W-:-:S05]  /*1910*/  IADD3 R236, PT, PT, R236, R237, RZ ;  /* 0x000000edecec7210 */ /* 0x000fca0007ffe0ff */
[C---:B-1----:R-:W-:Y:S02]  /*1920*/  IMAD R13, R236.reuse, R5, RZ ;  /* 0x00000005ec0d7224 */ /* 0x042fe400078e02ff */
[----:B------:R-:W-:-:S05]  /*1930*/  IMAD.WIDE.U32 R14, R236, R4, RZ ;  /* 0x00000004ec0e7225 */ /* 0x000fca00078e00ff */
[----:B------:R-:W-:Y:S02]  /*1940*/  IADD3 R13, PT, PT, R15, R13, RZ ;  /* 0x0000000d0f0d7210 */ /* 0x000fe40007ffe0ff */
.L_x_500:
[----:B------:R-:W1:Y:S01]  /*1950*/  LDCU.64 UR4, c[0x0][0x5d8] ;  /* 0x0000bb00ff0477ac */ /* 0x000e620008000a00 */
[C---:B------:R-:W-:Y:S01]  /*1960*/  IMAD R16, R6.reuse, UR16, RZ ;  /* 0x0000001006107c24 */ /* 0x040fe2000f8e02ff */
[----:B------:R-:W-:Y:S01]  /*1970*/  BSSY.RECONVERGENT B0, `(.L_x_501) ;  /* 0x0000014000007945 */ /* 0x000fe20003800200 */
[----:B------:R-:W-:-:S04]  /*1980*/  IMAD.WIDE.U32 R18, R6, UR17, R24 ;  /* 0x0000001106127c25 */ /* 0x000fc8000f8e0018 */
[----:B------:R-:W-:Y:S01]  /*1990*/  IMAD R11, R7, UR17, R16 ;  /* 0x00000011070b7c24 */ /* 0x000fe2000f8e0210 */
[----:B------:R-:W-:Y:S02]  /*19a0*/  IADD3 R16, P0, PT, R12, R18, RZ ;  /* 0x000000120c107210 */ /* 0x000fe40007f1e0ff */
[----:B------:R-:W-:Y:S02]  /*19b0*/  IADD3 R12, PT, PT, R235, -UR17, RZ ;  /* 0x80000011eb0c7c10 */ /* 0x000fe4000fffe0ff */
[----:B------:R-:W-:Y:S02]  /*19c0*/  IADD3.X R17, PT, PT, R10, R19, R11, P0, !PT ;  /* 0x000000130a117210 */ /* 0x000fe400007fe40b */
[-C--:B------:R-:W-:Y:S02]  /*19d0*/  ISETP.GE.AND P2, PT, R205, R12.reuse, PT ;  /* 0x0000000ccd00720c */ /* 0x080fe40003f46270 */
[----:B------:R-:W-:Y:S01]  /*19e0*/  ISETP.GE.AND P1, PT, R207, R12, PT ;  /* 0x0000000ccf00720c */ /* 0x000fe20003f26270 */
[----:B-1----:R-:W-:-:S04]  /*19f0*/  IMAD.WIDE.U32 R16, R201, UR4, R16 ;  /* 0x00000004c9107c25 */ /* 0x002fc8000f8e0010 */
[----:B------:R-:W-:-:S06]  /*1a00*/  IMAD R11, R201, UR5, R17 ;  /* 0x00000005c90b7c24 */ /* 0x000fcc000f8e0211 */
[----:B------:R-:W-:Y:S05]  /*1a10*/  @P2 BRA `(.L_x_502) ;  /* 0x0000000000242947 */ /* 0x000fea0003800000 */
[----:B------:R-:W1:Y:S01]  /*1a20*/  LDCU.64 UR4, c[0x0][0x560] ;  /* 0x0000ac00ff0477ac */ /* 0x000e620008000a00 */
[----:B------:R-:W-:-:S05]  /*1a30*/  MOV R10, R16 ;  /* 0x00000010000a7202 */ /* 0x000fca0000000f00 */
[----:B------:R-:W-:-:S04]  /*1a40*/  IMAD.WIDE.U32 R18, R205, R6, R10 ;  /* 0x00000006cd127225 */ /* 0x000fc800078e000a */
[----:B------:R-:W-:Y:S01]  /*1a50*/  IMAD R10, R205, R7, R19 ;  /* 0x00000007cd0a7224 */ /* 0x000fe200078e0213 */
[----:B-1----:R-:W-:-:S04]  /*1a60*/  LEA R20, P0, R18, UR4, 0x1 ;  /* 0x0000000412147c11 */ /* 0x002fc8000f8008ff */
[----:B------:R-:W-:-:S05]  /*1a70*/  LEA.HI.X R21, R18, UR5, R10, 0x1, P0 ;  /* 0x0000000512157c11 */ /* 0x000fca00080f0c0a */
[----:B------:R1:W-:Y:S04]  /*1a80*/  STG.E.128 desc[UR14][R20.64], RZ ;  /* 0x000000ff14007986 */ /* 0x0003e8000c101d0e */
[----:B------:R1:W-:Y:S04]  /*1a90*/  STG.E.128 desc[UR14][R20.64+0x80], RZ ;  /* 0x000080ff14007986 */ /* 0x0003e8000c101d0e */
[----:B------:R1:W-:Y:S02]  /*1aa0*/  STG.E.128 desc[UR14][R20.64+0x100], RZ ;  /* 0x000100ff14007986 */ /* 0x0003e4000c101d0e */
.L_x_502:
[----:B------:R-:W-:Y:S05]  /*1ab0*/  BSYNC.RECONVERGENT B0 ;  /* 0x0000000000007941 */ /* 0x000fea0003800200 */
.L_x_501:
[----:B------:R-:W-:Y:S04]  /*1ac0*/  BSSY.RECONVERGENT B0, `(.L_x_503) ;  /* 0x000000d000007945 */ /* 0x000fe80003800200 */
[----:B------:R-:W-:Y:S05]  /*1ad0*/  @P1 BRA `(.L_x_504) ;  /* 0x00000000002c1947 */ /* 0x000fea0003800000 */
[----:B------:R-:W2:Y:S01]  /*1ae0*/  LDCU.64 UR4, c[0x0][0x560] ;  /* 0x0000ac00ff0477ac */ /* 0x000ea20008000a00 */
[----:B------:R-:W-:Y:S01]  /*1af0*/  MOV R17, R11 ;  /* 0x0000000b00117202 */ /* 0x000fe20000000f00 */
[-C--:B------:R-:W-:Y:S02]  /*1b00*/  IMAD R10, R9, R6.reuse, RZ ;  /* 0x00000006090a7224 */ /* 0x080fe400078e02ff */
[----:B------:R-:W-:-:S04]  /*1b10*/  IMAD.WIDE.U32 R16, R8, R6, R16 ;  /* 0x0000000608107225 */ /* 0x000fc800078e0010 */
[----:B------:R-:W-:-:S05]  /*1b20*/  IMAD R10, R8, R7, R10 ;  /* 0x00000007080a7224 */ /* 0x000fca00078e020a */
[----:B------:R-:W-:Y:S02]  /*1b30*/  IADD3 R7, PT, PT, R17, R10, RZ ;  /* 0x0000000a11077210 */ /* 0x000fe40007ffe0ff */
[----:B--2---:R-:W-:-:S04]  /*1b40*/  LEA R6, P0, R16, UR4, 0x1 ;  /* 0x0000000410067c11 */ /* 0x004fc8000f8008ff */
[----:B------:R-:W-:-:S05]  /*1b50*/  LEA.HI.X R7, R16, UR5, R7, 0x1, P0 ;  /* 0x0000000510077c11 */ /* 0x000fca00080f0c07 */
[----:B------:R2:W-:Y:S04]  /*1b60*/  STG.E.128 desc[UR14][R6.64], RZ ;  /* 0x000000ff06007986 */ /* 0x0005e8000c101d0e */
[----:B------:R2:W-:Y:S04]  /*1b70*/  STG.E.128 desc[UR14][R6.64+0x80], RZ ;  /* 0x000080ff06007986 */ /* 0x0005e8000c101d0e */
[----:B------:R2:W-:Y:S02]  /*1b80*/  STG.E.128 desc[UR14][R6.64+0x100], RZ ;  /* 0x000100ff06007986 */ /* 0x0005e4000c101d0e */
.L_x_504:
[----:B------:R-:W-:Y:S05]  /*1b90*/  BSYNC.RECONVERGENT B0 ;  /* 0x0000000000007941 */ /* 0x000fea0003800200 */
.L_x_503:
[----:B------:R-:W3:Y:S01]  /*1ba0*/  LDCU.64 UR4, c[0x0][0x5e0] ;  /* 0x0000bc00ff0477ac */ /* 0x000ee20008000a00 */
[C---:B------:R-:W-:Y:S01]  /*1bb0*/  IMAD.WIDE.U32 R10, R4.reuse, UR17, R24 ;  /* 0x00000011040a7c25 */ /* 0x040fe2000f8e0018 */
[----:B------:R-:W-:Y:S03]  /*1bc0*/  BSSY.RECONVERGENT B0, `(.L_x_505) ;  /* 0x0000011000007945 */ /* 0x000fe60003800200 */
[----:B--2---:R-:W-:Y:S01]  /*1bd0*/  IMAD R6, R4, UR16, RZ ;  /* 0x0000001004067c24 */ /* 0x004fe2000f8e02ff */
[----:B------:R-:W-:-:S03]  /*1be0*/  IADD3 R10, P0, PT, R14, R10, RZ ;  /* 0x0000000a0e0a7210 */ /* 0x000fc60007f1e0ff */
[----:B------:R-:W-:-:S05]  /*1bf0*/  IMAD R6, R5, UR17, R6 ;  /* 0x0000001105067c24 */ /* 0x000fca000f8e0206 */
[----:B------:R-:W-:-:S03]  /*1c00*/  IADD3.X R11, PT, PT, R13, R11, R6, P0, !PT ;  /* 0x0000000b0d0b7210 */ /* 0x000fc600007fe406 */
[----:B---3--:R-:W-:-:S04]  /*1c10*/  IMAD.WIDE.U32 R10, R201, UR4, R10 ;  /* 0x00000004c90a7c25 */ /* 0x008fc8000f8e000a */
[----:B------:R-:W-:Y:S01]  /*1c20*/  IMAD R7, R201, UR5, R11 ;  /* 0x00000005c9077c24 */ /* 0x000fe2000f8e020b */
[----:B------:R-:W-:Y:S06]  /*1c30*/  @P2 BRA `(.L_x_506) ;  /* 0x0000000000242947 */ /* 0x000fec0003800000 */
[----:B------:R-:W2:Y:S01]  /*1c40*/  LDCU.64 UR4, c[0x0][0x568] ;  /* 0x0000ad00ff0477ac */ /* 0x000ea20008000a00 */
[----:B------:R-:W-:-:S05]  /*1c50*/  MOV R6, R10 ;  /* 0x0000000a00067202 */ /* 0x000fca0000000f00 */
[----:B------:R-:W-:-:S04]  /*1c60*/  IMAD.WIDE.U32 R12, R205, R4, R6 ;  /* 0x00000004cd0c7225 */ /* 0x000fc800078e0006 */
[----:B------:R-:W-:Y:S01]  /*1c70*/  IMAD R6, R205, R5, R13 ;  /* 0x00000005cd067224 */ /* 0x000fe200078e020d */
[----:B--2---:R-:W-:-:S04]  /*1c80*/  LEA R14, P0, R12, UR4, 0x1 ;  /* 0x000000040c0e7c11 */ /* 0x004fc8000f8008ff */
[----:B------:R-:W-:-:S05]  /*1c90*/  LEA.HI.X R15, R12, UR5, R6, 0x1, P0 ;  /* 0x000000050c0f7c11 */ /* 0x000fca00080f0c06 */
[----:B------:R2:W-:Y:S04]  /*1ca0*/  STG.E.128 desc[UR14][R14.64], RZ ;  /* 0x000000ff0e007986 */ /* 0x0005e8000c101d0e */
[----:B------:R2:W-:Y:S04]  /*1cb0*/  STG.E.128 desc[UR14][R14.64+0x80], RZ ;  /* 0x000080ff0e007986 */ /* 0x0005e8000c101d0e */
[----:B------:R2:W-:Y:S02]  /*1cc0*/  STG.E.128 desc[UR14][R14.64+0x100], RZ ;  /* 0x000100ff0e007986 */ /* 0x0005e4000c101d0e */
.L_x_506:
[----:B------:R-:W-:Y:S05]  /*1cd0*/  BSYNC.RECONVERGENT B0 ;  /* 0x0000000000007941 */ /* 0x000fea0003800200 */
.L_x_505:
[----:B------:R-:W-:Y:S05]  /*1ce0*/  @P1 BRA `(.L_x_507) ;  /* 0x0000004800b81947 */ /* 0x000fea0003800000 */
[----:B------:R-:W3:Y:S01]  /*1cf0*/  LDCU.64 UR4, c[0x0][0x568] ;  /* 0x0000ad00ff0477ac */ /* 0x000ee20008000a00 */
[----:B------:R-:W-:Y:S01]  /*1d00*/  MOV R6, R10 ;  /* 0x0000000a00067202 */ /* 0x000fe20000000f00 */
[----:B------:R-:W-:-:S04]  /*1d10*/  IMAD R9, R9, R4, RZ ;  /* 0x0000000409097224 */ /* 0x000fc800078e02ff */
[----:B------:R-:W-:-:S04]  /*1d20*/  IMAD.WIDE.U32 R6, R8, R4, R6 ;  /* 0x0000000408067225 */ /* 0x000fc800078e0006 */
[----:B------:R-:W-:-:S05]  /*1d30*/  IMAD R9, R8, R5, R9 ;  /* 0x0000000508097224 */ /* 0x000fca00078e0209 */
[----:B------:R-:W-:Y:S02]  /*1d40*/  IADD3 R9, PT, PT, R7, R9, RZ ;  /* 0x0000000907097210 */ /* 0x000fe40007ffe0ff */
[----:B---3--:R-:W-:-:S04]  /*1d50*/  LEA R4, P0, R6, UR4, 0x1 ;  /* 0x0000000406047c11 */ /* 0x008fc8000f8008ff */
[----:B------:R-:W-:-:S05]  /*1d60*/  LEA.HI.X R5, R6, UR5, R9, 0x1, P0 ;  /* 0x0000000506057c11 */ /* 0x000fca00080f0c09 */
[----:B------:R4:W-:Y:S04]  /*1d70*/  STG.E.128 desc[UR14][R4.64], RZ ;  /* 0x000000ff04007986 */ /* 0x0009e8000c101d0e */
[----:B------:R4:W-:Y:S04]  /*1d80*/  STG.E.128 desc[UR14][R4.64+0x80], RZ ;  /* 0x000080ff04007986 */ /* 0x0009e8000c101d0e */
[----:B------:R4:W-:Y:S01]  /*1d90*/  STG.E.128 desc[UR14][R4.64+0x100], RZ ;  /* 0x000100ff04007986 */ /* 0x0009e2000c101d0e */
[----:B------:R-:W-:Y:S05]  /*1da0*/  BRA `(.L_x_507) ;  /* 0x0000004800887947 */ /* 0x000fea0003800000 */
.L_x_496:
[----:B------:R-:W1:Y:S01]  /*1db0*/  LDCU.64 UR6, c[0x0][0x3d0] ;  /* 0x00007a00ff0677ac */ /* 0x000e620008000a00 */
[----:B------:R-:W-:Y:S01]  /*1dc0*/  LOP3.LUT R4, R234, 0x80000001, RZ, 0xc0, !PT ;  /* 0x80000001ea047812 */ /* 0x000fe200078ec0ff */
[----:B------:R-:W-:Y:S01]  /*1dd0*/  IMAD.WIDE.U32 R28, R6, UR17, R24 ;  /* 0x00000011061c7c25 */ /* 0x000fe2000f8e0018 */
[----:B------:R-:W2:Y:S01]  /*1de0*/  LDC R213, c[0x0][0x44c] ;  /* 0x00011300ffd57b82 */ /* 0x000ea20000000800 */
[----:B------:R-:W3:Y:S01]  /*1df0*/  LDCU.64 UR4, c[0x0][0x3d8] ;  /* 0x00007b00ff0477ac */ /* 0x000ee20008000a00 */
[----:B------:R-:W-:Y:S01]  /*1e00*/  ISETP.NE.AND P0, PT, R4, 0x1, PT ;  /* 0x000000010400780c */ /* 0x000fe20003f05270 */
[----:B------:R-:W-:Y:S01]  /*1e10*/  IMAD R4, R6, UR16, RZ ;  /* 0x0000001006047c24 */ /* 0x000fe2000f8e02ff */
[----:B------:R-:W-:Y:S01]  /*1e20*/  IADD3 R20, P2, PT, R20, R28, RZ ;  /* 0x0000001c14147210 */ /* 0x000fe20007f5e0ff */
[----:B------:R-:W-:Y:S01]  /*1e30*/  VIADD R214, R235, -UR17 ;  /* 0x80000011ebd67c36 */ /* 0x000fe20008000000 */
[----:B------:R-:W-:Y:S01]  /*1e40*/  SEL R187, RZ, 0x6000, P0 ;  /* 0x00006000ffbb7807 */ /* 0x000fe20000000000 */
[----:B------:R-:W-:-:S02]  /*1e50*/  IMAD R4, R7, UR17, R4 ;  /* 0x0000001107047c24 */ /* 0x000fc4000f8e0204 */
[----:B------:R-:W-:Y:S02]  /*1e60*/  IMAD R12, R234, -0x40, R15 ;  /* 0xffffffc0ea0c7824 */ /* 0x000fe400078e020f */
[----:B------:R-:W-:Y:S01]  /*1e70*/  VIADD R5, R203, 0x8 ;  /* 0x00000008cb057836 */ /* 0x000fe20000000000 */
[----:B------:R-:W-:Y:S01]  /*1e80*/  IADD3.X R21, PT, PT, R19, R29, R4, P2, !PT ;  /* 0x0000001d13157210 */ /* 0x000fe200017fe404 */
[C---:B------:R-:W-:Y:S01]  /*1e90*/  IMAD.WIDE.U32 R26, R10.reuse, UR17, R24 ;  /* 0x000000110a1a7c25 */ /* 0x040fe2000f8e0018 */
[----:B------:R-:W-:Y:S02]  /*1ea0*/  ISETP.GE.AND P2, PT, R205, R214, PT ;  /* 0x000000d6cd00720c */ /* 0x000fe40003f46270 */
[----:B------:R-:W-:Y:S01]  /*1eb0*/  ISETP.GE.AND P3, PT, R5, R12, PT ;  /* 0x0000000c0500720c */ /* 0x000fe20003f66270 */
[----:B------:R-:W-:Y:S01]  /*1ec0*/  IMAD R24, R10, UR16, RZ ;  /* 0x000000100a187c24 */ /* 0x000fe2000f8e02ff */
[----:B------:R-:W-:Y:S01]  /*1ed0*/  IADD3 R22, P1, PT, R22, R26, RZ ;  /* 0x0000001a16167210 */ /* 0x000fe20007f3e0ff */
[----:B-1----:R-:W-:Y:S01]  /*1ee0*/  IMAD R4, R16, UR6, RZ ;  /* 0x0000000610047c24 */ /* 0x002fe2000f8e02ff */
[-C--:B------:R-:W-:Y:S01]  /*1ef0*/  ISETP.GE.AND P5, PT, R207, R12.reuse, PT ;  /* 0x0000000ccf00720c */ /* 0x080fe20003fa6270 */
[----:B------:R-:W-:Y:S01]  /*1f00*/  IMAD R5, R11, UR17, R24 ;  /* 0x000000110b057c24 */ /* 0x000fe2000f8e0218 */
[----:B------:R-:W-:Y:S01]  /*1f10*/  ISETP.GE.AND P6, PT, R205, R12, PT ;  /* 0x0000000ccd00720c */ /* 0x000fe20003fc6270 */
[C---:B------:R-:W-:Y:S01]  /*1f20*/  IMAD R4, R17.reuse, UR7, R4 ;  /* 0x0000000711047c24 */ /* 0x040fe2000f8e0204 */
[----:B------:R-:W-:Y:S01]  /*1f30*/  @P4 BAR.SYNC.DEFER_BLOCKING 0x0 ;  /* 0x0000000000004b1d */ /* 0x000fe20000010000 */
[----:B------:R-:W-:Y:S01]  /*1f40*/  IMAD.WIDE.U32 R24, R17, UR6, R20 ;  /* 0x0000000611187c25 */ /* 0x000fe2000f8e0014 */
[----:B------:R-:W-:-:S02]  /*1f50*/  IADD3.X R23, PT, PT, R18, R27, R5, P1, !PT ;  /* 0x0000001b12177210 */ /* 0x000fc40000ffe405 */
[----:B------:R-:W-:Y:S01]  /*1f60*/  ISETP.GE.AND P1, PT, R207, R214, PT ;  /* 0x000000d6cf00720c */ /* 0x000fe20003f26270 */
[----:B------:R-:W-:Y:S02]  /*1f70*/  IMAD.IADD R25, R25, 0x1, R4 ;  /* 0x0000000119197824 */ /* 0x000fe400078e0204 */
[----:B------:R-:W-:Y:S01]  /*1f80*/  IMAD.MOV.U32 R232, RZ, RZ, 0x7f800000 ;  /* 0x7f800000ffe87424 */ /* 0x000fe200078e00ff */
[----:B------:R-:W1:Y:S01]  /*1f90*/  @!P2 LDC.64 R4, c[0x0][0x388] ;  /* 0x0000e200ff04ab82 */ /* 0x000e620000000a00 */
[----:B---3--:R-:W-:Y:S01]  /*1fa0*/  IMAD R16, R16, UR4, RZ ;  /* 0x0000000410107c24 */ /* 0x008fe2000f8e02ff */
[----:B------:R-:W-:Y:S01]  /*1fb0*/  @!P5 LEA R20, P4, R220, R242, 0x1 ;  /* 0x000000f2dc14d211 */ /* 0x000fe200078808ff */
[----:B------:R-:W-:Y:S01]  /*1fc0*/  IMAD.WIDE.U32 R22, R17, UR4, R22 ;  /* 0x0000000411167c25 */ /* 0x000fe2000f8e0016 */
[----:B------:R-:W-:-:S03]  /*1fd0*/  @!P5 LEA R26, P0, R218, R244, 0x1 ;  /* 0x000000f4da1ad211 */ /* 0x000fc600078008ff */
[----:B------:R-:W-:Y:S01]  /*1fe0*/  IMAD.MOV.U32 R231, RZ, RZ, 0x7f800000 ;  /* 0x7f800000ffe77424 */ /* 0x000fe200078e00ff */
[----:B------:R-:W-:Y:S01]  /*1ff0*/  @!P5 LEA.HI.X R21, R220, R243, R219, 0x1, P4 ;  /* 0x000000f3dc15d211 */ /* 0x000fe200020f0cdb */
[----:B------:R-:W-:Y:S01]  /*2000*/  IMAD R16, R17, UR5, R16 ;  /* 0x0000000511107c24 */ /* 0x000fe2000f8e0210 */
[----:B------:R-:W-:Y:S01]  /*2010*/  ISETP.GE.AND P4, PT, R203, R12, PT ;  /* 0x0000000ccb00720c */ /* 0x000fe20003f86270 */
[----:B------:R-:W-:Y:S01]  /*2020*/  @!P1 IMAD.MOV.U32 R17, RZ, RZ, R25 ;  /* 0x000000ffff119224 */ /* 0x000fe200078e0019 */
[----:B------:R-:W-:Y:S01]  /*2030*/  @!P5 LEA.HI.X R27, R218, R245, R217, 0x1, P0 ;  /* 0x000000f5da1bd211 */ /* 0x000fe200000f0cd9 */
[----:B------:R-:W-:Y:S01]  /*2040*/  IMAD.IADD R23, R23, 0x1, R16 ;  /* 0x0000000117177824 */ /* 0x000fe200078e0210 */
[----:B------:R-:W-:Y:S01]  /*2050*/  UIADD3 UR8, UPT, UPT, UR17, 0x40, URZ ;  /* 0x0000004011087890 */ /* 0x000fe2000fffe0ff */
[----:B------:R-:W-:Y:S01]  /*2060*/  @!P1 IMAD.MOV.U32 R16, RZ, RZ, R24 ;  /* 0x000000ffff109224 */ /* 0x000fe200078e0018 */
[----:B------:R-:W-:Y:S01]  /*2070*/  @!PT LDS RZ, [RZ] ;  /* 0x00000000fffff984 */ /* 0x000fe20000000800 */
[----:B------:R-:W-:Y:S01]  /*2080*/  @!PT LDS RZ, [RZ] ;  /* 0x00000000fffff984 */ /* 0x000fe20000000800 */
[----:B------:R-:W-:Y:S01]  /*2090*/  @!PT LDS RZ, [RZ] ;  /* 0x00000000fffff984 */ /* 0x000fe20000000800 */
[----:B------:R-:W-:Y:S01]  /*20a0*/  @!P6 LDGSTS.E.BYPASS.LTC128B.128 [R212+0xc000], desc[UR14][R242.64] ;  /* 0x0c000000f2d4efae */ /* 0x000fe2000b981a0e */
[----:B------:R-:W-:Y:S01]  /*20b0*/  @!P1 IMAD.MOV.U32 R18, RZ, RZ, R22 ;  /* 0x000000ffff129224 */ /* 0x000fe200078e0016 */
[----:B------:R-:W3:Y:S01]  /*20c0*/  LDCU UR5, c[0x0][0x3b0] ;  /* 0x00007600ff0577ac */ /* 0x000ee20008000800 */
[----:B------:R-:W-:Y:S01]  /*20d0*/  @!P1 IMAD.MOV.U32 R19, RZ, RZ, R23 ;  /* 0x000000ffff139224 */ /* 0x000fe200078e0017 */
[----:B------:R-:W-:Y:S01]  /*20e0*/  @!P6 LDGSTS.E.BYPASS.LTC128B.128 [R212+0xe000], desc[UR14][R242.64+0x80] ;  /* 0x0e000080f2d4efae */ /* 0x000fe2000b981a0e */
[-C--:B------:R-:W-:Y:S01]  /*20f0*/  @!P1 IMAD R13, R9, R6.reuse, RZ ;  /* 0x00000006090d9224 */ /* 0x080fe200078e02ff */
[----:B------:R-:W4:Y:S01]  /*2100*/  LDCU UR4, c[0x0][0x590] ;  /* 0x0000b200ff0477ac */ /* 0x000f220008000800 */
[----:B------:R-:W-:Y:S01]  /*2110*/  @!P2 IMAD.WIDE.U32 R24, R205, R6, R24 ;  /* 0x00000006cd18a225 */ /* 0x000fe200078e0018 */
[----:B------:R-:W-:Y:S01]  /*2120*/  @!P6 LDGSTS.E.BYPASS.LTC128B.128 [R212+0x10000], desc[UR14][R242.64+0x100] ;  /* 0x10000100f2d4efae */ /* 0x000fe2000b981a0e */
[----:B------:R-:W-:-:S02]  /*2130*/  SHF.R.U32.HI R215, RZ, 0x2, R14 ;  /* 0x00000002ffd77819 */ /* 0x000fc4000001160e */
[----:B------:R-:W-:Y:S01]  /*2140*/  CS2R R142, SRZ ;  /* 0x00000000008e7805 */ /* 0x000fe2000001ff00 */
[----:B------:R-:W-:Y:S01]  /*2150*/  @!P1 IMAD R12, R9, R10, RZ ;  /* 0x0000000a090c9224 */ /* 0x000fe200078e02ff */
[----:B-1----:R-:W-:Y:S01]  /*2160*/  @!P2 LEA R28, P0, R24, R4, 0x1 ;  /* 0x00000004181ca211 */ /* 0x002fe200078008ff */
[-C--:B------:R-:W-:Y:S01]  /*2170*/  @!P1 IMAD.WIDE.U32 R18, R8, R10.reuse, R18 ;  /* 0x0000000a08129225 */ /* 0x080fe200078e0012 */
[----:B------:R1:W-:Y:S01]  /*2180*/  @P6 STS.128 [R212+0xc000], RZ ;  /* 0x00c000ffd4006388 */ /* 0x0003e20000000c00 */
[----:B------:R-:W-:Y:S02]  /*2190*/  CS2R R140, SRZ ;  /* 0x00000000008c7805 */ /* 0x000fe4000001ff00 */
[----:B------:R-:W-:Y:S01]  /*21a0*/  CS2R R146, SRZ ;  /* 0x0000000000927805 */ /* 0x000fe2000001ff00 */
[----:B------:R-:W-:Y:S01]  /*21b0*/  @!P2 IMAD.WIDE.U32 R22, R205, R10, R22 ;  /* 0x0000000acd16a225 */ /* 0x000fe200078e0016 */
[----:B------:R1:W-:Y:S01]  /*21c0*/  @P6 STS.128 [R212+0xe000], RZ ;  /* 0x00e000ffd4006388 */ /* 0x0003e20000000c00 */
[----:B------:R-:W-:-:S02]  /*21d0*/  CS2R R144, SRZ ;  /* 0x0000000000907805 */ /* 0x000fc4000001ff00 */
[----:B------:R-:W-:Y:S01]  /*21e0*/  CS2R R138, SRZ ;  /* 0x00000000008a7805 */ /* 0x000fe2000001ff00 */
[C---:B------:R-:W-:Y:S01]  /*21f0*/  @!P1 IMAD.WIDE.U32 R16, R8.reuse, R6, R16 ;  /* 0x0000000608109225 */ /* 0x040fe200078e0010 */
[----:B------:R1:W-:Y:S01]  /*2200*/  @P6 STS.128 [R212+0x10000], RZ ;  /* 0x010000ffd4006388 */ /* 0x0003e20000000c00 */
[----:B------:R-:W-:Y:S02]  /*2210*/  CS2R R136, SRZ ;  /* 0x0000000000887805 */ /* 0x000fe4000001ff00 */
[----:B------:R-:W-:Y:S01]  /*2220*/  CS2R R134, SRZ ;  /* 0x0000000000867805 */ /* 0x000fe2000001ff00 */
[CC--:B------:R-:W-:Y:S01]  /*2230*/  @!P1 IMAD R13, R8.reuse, R7.reuse, R13 ;  /* 0x00000007080d9224 */ /* 0x0c0fe200078e020d */
[----:B------:R1:W-:Y:S01]  /*2240*/  @P5 STS.128 [R212+0xd000], RZ ;  /* 0x00d000ffd4005388 */ /* 0x0003e20000000c00 */
[----:B------:R-:W-:Y:S01]  /*2250*/  @!P2 IMAD R10, R205, R7, R25 ;  /* 0x00000007cd0aa224 */ /* 0x000fe200078e0219 */
[----:B------:R-:W-:Y:S01]  /*2260*/  CS2R R132, SRZ ;  /* 0x0000000000847805 */ /* 0x000fe2000001ff00 */
[----:B------:R-:W2:Y:S01]  /*2270*/  @!P1 LDC.64 R6, c[0x0][0x388] ;  /* 0x0000e200ff069b82 */ /* 0x000ea20000000a00 */
[----:B------:R-:W-:Y:S01]  /*2280*/  @!P1 IMAD R12, R8, R11, R12 ;  /* 0x0000000b080c9224 */ /* 0x000fe200078e020c */
[----:B------:R1:W-:Y:S01]  /*2290*/  @P5 STS.128 [R212+0xf000], RZ ;  /* 0x00f000ffd4005388 */ /* 0x0003e20000000c00 */
[----:B------:R-:W-:Y:S01]  /*22a0*/  @!P2 LEA.HI.X R29, R24, R5, R10, 0x1, P0 ;  /* 0x00000005181da211 */ /* 0x000fe200000f0c0a */
[----:B------:R-:W-:Y:S01]  /*22b0*/  @!P1 IMAD.IADD R13, R17, 0x1, R13 ;  /* 0x00000001110d9824 */ /* 0x000fe200078e020d */
[----:B------:R-:W-:Y:S01]  /*22c0*/  CS2R R126, SRZ ;  /* 0x00000000007e7805 */ /* 0x000fe2000001ff00 */
[----:B------:R-:W-:Y:S01]  /*22d0*/  @!P2 IMAD R11, R205, R11, R23 ;  /* 0x0000000bcd0ba224 */ /* 0x000fe200078e0217 */
[----:B------:R1:W-:Y:S01]  /*22e0*/  @P5 STS.128 [R212+0x11000], RZ ;  /* 0x011000ffd4005388 */ /* 0x0003e20000000c00 */
[----:B------:R-:W3:Y:S01]  /*22f0*/  @!P2 LDC.64 R8, c[0x0][0x390] ;  /* 0x0000e400ff08ab82 */ /* 0x000ee20000000a00 */
[----:B------:R-:W-:Y:S01]  /*2300*/  @!P1 IMAD.IADD R12, R19, 0x1, R12 ;  /* 0x00000001130c9824 */ /* 0x000fe200078e020c */
[----:B------:R-:W-:Y:S01]  /*2310*/  CS2R R124, SRZ ;  /* 0x00000000007c7805 */ /* 0x000fe2000001ff00 */
[--C-:B------:R-:W-:Y:S01]  /*2320*/  IMAD.IADD R233, R212, 0x1, R187.reuse ;  /* 0x00000001d4e97824 */ /* 0x100fe200078e02bb */
[----:B------:R-:W-:Y:S01]  /*2330*/  @!PT LDS RZ, [RZ] ;  /* 0x00000000fffff984 */ /* 0x000fe20000000800 */
[----:B------:R-:W-:Y:S01]  /*2340*/  @!PT LDS RZ, [RZ] ;  /* 0x00000000fffff984 */ /* 0x000fe20000000800 */
[----:B------:R-:W-:Y:S01]  /*2350*/  @!PT LDS RZ, [RZ] ;  /* 0x00000000fffff984 */ /* 0x000fe20000000800 */
[----:B------:R-:W-:Y:S01]  /*2360*/  @!P5 LDGSTS.E.BYPASS.LTC128B.128 [R212+0xd000], desc[UR14][R20.64] ;  /* 0x0d00000014d4dfae */ /* 0x000fe2000b981a0e */
[----:B------:R-:W-:Y:S01]  /*2370*/  IMAD.IADD R188, R199, 0x1, R187 ;  /* 0x00000001c7bc7824 */ /* 0x000fe200078e02bb */
[----:B------:R-:W-:-:S02]  /*2380*/  CS2R R130, SRZ ;  /* 0x0000000000827805 */ /* 0x000fc4000001ff00 */
[----:B------:R-:W-:Y:S01]  /*2390*/  CS2R R128, SRZ ;  /* 0x0000000000807805 */ /* 0x000fe2000001ff00 */
[----:B------:R-:W4:Y:S01]  /*23a0*/  @!P1 LDC.64 R4, c[0x0][0x390] ;  /* 0x0000e400ff049b82 */ /* 0x000f220000000a00 */
[----:B------:R-:W-:Y:S01]  /*23b0*/  @!P5 LDGSTS.E.BYPASS.LTC128B.128 [R212+0xf000], desc[UR14][R20.64+0x80] ;  /* 0x0f00008014d4dfae */ /* 0x000fe2000b981a0e */
[----:B------:R-:W-:Y:S02]  /*23c0*/  CS2R R122, SRZ ;  /* 0x00000000007a7805 */ /* 0x000fe4000001ff00 */
[----:B------:R-:W-:Y:S02]  /*23d0*/  CS2R R120, SRZ ;  /* 0x0000000000787805 */ /* 0x000fe4000001ff00 */
[----:B------:R-:W-:Y:S01]  /*23e0*/  CS2R R118, SRZ ;  /* 0x0000000000767805 */ /* 0x000fe2000001ff00 */
[----:B------:R-:W-:Y:S01]  /*23f0*/  @!P5 LDGSTS.E.BYPASS.LTC128B.128 [R212+0x11000], desc[UR14][R20.64+0x100] ;  /* 0x1100010014d4dfae */ /* 0x000fe2000b981a0e */
[----:B------:R-:W-:Y:S02]  /*2400*/  CS2R R116, SRZ ;  /* 0x0000000000747805 */ /* 0x000fe4000001ff00 */
[----:B------:R-:W-:-:S02]  /*2410*/  CS2R R110, SRZ ;  /* 0x00000000006e7805 */ /* 0x000fc4000001ff00 */
[C---:B--2---:R-:W-:Y:S01]  /*2420*/  @!P1 LEA R6, P0, R16.reuse, R6, 0x1 ;  /* 0x0000000610069211 */ /* 0x044fe200078008ff */
[----:B------:R-:W-:Y:S01]  /*2430*/  @!P6 LDGSTS.E.BYPASS.LTC128B.128 [R233], desc[UR14][R244.64] ;  /* 0x00000000f4e9efae */ /* 0x000fe2000b981a0e */
[----:B------:R-:W-:Y:S02]  /*2440*/  CS2R R108, SRZ ;  /* 0x00000000006c7805 */ /* 0x000fe4000001ff00 */
[----:B------:R-:W-:Y:S02]  /*2450*/  CS2R R114, SRZ ;  /* 0x0000000000727805 */ /* 0x000fe4000001ff00 */
[----:B------:R-:W-:Y:S01]  /*2460*/  @!P1 LEA.HI.X R7, R16, R7, R13, 0x1, P0 ;  /* 0x0000000710079211 */ /* 0x000fe200000f0c0d */
[----:B------:R-:W-:Y:S01]  /*2470*/  @!P6 LDGSTS.E.BYPASS.LTC128B.128 [R233+0x2000], desc[UR14][R244.64+0x80] ;  /* 0x02000080f4e9efae */ /* 0x000fe2000b981a0e */
[----:B------:R-:W-:Y:S02]  /*2480*/  CS2R R112, SRZ ;  /* 0x0000000000707805 */ /* 0x000fe4000001ff00 */
[----:B------:R-:W-:-:S02]  /*2490*/  CS2R R106, SRZ ;  /* 0x00000000006a7805 */ /* 0x000fc4000001ff00 */
[C---:B---3--:R-:W-:Y:S01]  /*24a0*/  @!P2 LEA R8, P0, R22.reuse, R8, 0x1 ;  /* 0x000000081608a211 */ /* 0x048fe200078008ff */
[----:B------:R-:W-:Y:S01]  /*24b0*/  @!P6 LDGSTS.E.BYPASS.LTC128B.128 [R233+0x4000], desc[UR14][R244.64+0x100] ;  /* 0x04000100f4e9efae */ /* 0x000fe2000b981a0e */
[----:B------:R-:W-:Y:S02]  /*24c0*/  CS2R R104, SRZ ;  /* 0x0000000000687805 */ /* 0x000fe4000001ff00 */
[----:B------:R-:W-:Y:S02]  /*24d0*/  CS2R R102, SRZ ;  /* 0x0000000000667805 */ /* 0x000fe4000001ff00 */
[----:B------:R-:W-:Y:S01]  /*24e0*/  @!P2 LEA.HI.X R9, R22, R9, R11, 0x1, P0 ;  /* 0x000000091609a211 */ /* 0x000fe200000f0c0b */
[----:B------:R1:W-:Y:S01]  /*24f0*/  @P6 STS.128 [R233], RZ ;  /* 0x000000ffe9006388 */ /* 0x0003e20000000c00 */
[----:B------:R-:W-:Y:S02]  /*2500*/  CS2R R100, SRZ ;  /* 0x0000000000647805 */ /* 0x000fe4000001ff00 */
[----:B------:R-:W-:-:S02]  /*2510*/  CS2R R62, SRZ ;  /* 0x00000000003e7805 */ /* 0x000fc4000001ff00 */
[C---:B----4-:R-:W-:Y:S01]  /*2520*/  @!P1 LEA R10, P0, R18.reuse, R4, 0x1 ;  /* 0x00000004120a9211 */ /* 0x050fe200078008ff */
[----:B------:R1:W-:Y:S01]  /*2530*/  @P6 STS.128 [R233+0x2000], RZ ;  /* 0x002000ffe9006388 */ /* 0x0003e20000000c00 */
[----:B------:R-:W-:Y:S02]  /*2540*/  CS2R R60, SRZ ;  /* 0x00000000003c7805 */ /* 0x000fe4000001ff00 */
[----:B------:R-:W-:Y:S02]  /*2550*/  CS2R R66, SRZ ;  /* 0x0000000000427805 */ /* 0x000fe4000001ff00 */
[----:B------:R-:W-:Y:S01]  /*2560*/  @!P1 LEA.HI.X R11, R18, R5, R12, 0x1, P0 ;  /* 0x00000005120b9211 */ /* 0x000fe200000f0c0c */
[----:B------:R-:W-:Y:S01]  /*2570*/  IMAD.WIDE.U32 R12, R203, 0x4, R246 ;  /* 0x00000004cb0c7825 */ /* 0x000fe200078e00f6 */
[----:B------:R1:W-:Y:S01]  /*2580*/  @P6 STS.128 [R233+0x4000], RZ ;  /* 0x004000ffe9006388 */ /* 0x0003e20000000c00 */
[----:B------:R-:W-:Y:S02]  /*2590*/  CS2R R64, SRZ ;  /* 0x0000000000407805 */ /* 0x000fe4000001ff00 */
[----:B------:R-:W-:-:S02]  /*25a0*/  CS2R R58, SRZ ;  /* 0x00000000003a7805 */ /* 0x000fc4000001ff00 */
[----:B------:R-:W-:Y:S01]  /*25b0*/  CS2R R56, SRZ ;  /* 0x0000000000387805 */ /* 0x000fe2000001ff00 */
[----:B------:R-:W5:Y:S01]  /*25c0*/  @!P4 LDG.E R232, desc[UR14][R12.64] ;  /* 0x0000000e0ce8c981 */ /* 0x000f62000c1e1900 */
[----:B------:R-:W-:Y:S02]  /*25d0*/  CS2R R54, SRZ ;  /* 0x0000000000367805 */ /* 0x000fe4000001ff00 */
[----:B------:R-:W-:Y:S02]  /*25e0*/  CS2R R52, SRZ ;  /* 0x0000000000347805 */ /* 0x000fe4000001ff00 */
[----:B------:R-:W-:Y:S01]  /*25f0*/  CS2R R46, SRZ ;  /* 0x00000000002e7805 */ /* 0x000fe2000001ff00 */
[----:B------:R-:W5:Y:S01]  /*2600*/  @!P3 LDG.E R231, desc[UR14][R12.64+0x20] ;  /* 0x0000200e0ce7b981 */ /* 0x000f62000c1e1900 */
[----:B------:R-:W-:Y:S02]  /*2610*/  CS2R R44, SRZ ;  /* 0x00000000002c7805 */ /* 0x000fe4000001ff00 */
[----:B------:R-:W-:-:S02]  /*2620*/  CS2R R50, SRZ ;  /* 0x0000000000327805 */ /* 0x000fc4000001ff00 */
[----:B------:R-:W-:Y:S01]  /*2630*/  CS2R R48, SRZ ;  /* 0x0000000000307805 */ /* 0x000fe2000001ff00 */
[----:B------:R1:W-:Y:S01]  /*2640*/  @P5 STS.128 [R233+0x1000], RZ ;  /* 0x001000ffe9005388 */ /* 0x0003e20000000c00 */
[----:B------:R-:W-:Y:S02]  /*2650*/  CS2R R42, SRZ ;  /* 0x00000000002a7805 */ /* 0x000fe4000001ff00 */
[----:B------:R-:W-:Y:S02]  /*2660*/  CS2R R40, SRZ ;  /* 0x0000000000287805 */ /* 0x000fe4000001ff00 */
[----:B------:R-:W-:Y:S01]  /*2670*/  CS2R R38, SRZ ;  /* 0x0000000000267805 */ /* 0x000fe2000001ff00 */
[----:B------:R1:W-:Y:S01]  /*2680*/  @P5 STS.128 [R233+0x3000], RZ ;  /* 0x003000ffe9005388 */ /* 0x0003e20000000c00 */
[----:B------:R-:W-:Y:S02]  /*2690*/  CS2R R36, SRZ ;  /* 0x0000000000247805 */ /* 0x000fe4000001ff00 */
[----:B------:R-:W-:-:S02]  /*26a0*/  CS2R R30, SRZ ;  /* 0x00000000001e7805 */ /* 0x000fc4000001ff00 */
[----:B------:R-:W-:Y:S01]  /*26b0*/  CS2R R34, SRZ ;  /* 0x0000000000227805 */ /* 0x000fe2000001ff00 */
[----:B------:R1:W-:Y:S01]  /*26c0*/  @P5 STS.128 [R233+0x5000], RZ ;  /* 0x005000ffe9005388 */ /* 0x0003e20000000c00 */
[----:B------:R-:W-:Y:S01]  /*26d0*/  CS2R R32, SRZ ;  /* 0x0000000000207805 */ /* 0x000fe2000001ff00 */
[----:B------:R-:W2:Y:S02]  /*26e0*/  LDCU UR6, c[0x0][0x3e0] ;  /* 0x00007c00ff0677ac */ /* 0x000ea40008000800 */
[----:B------:R-:W-:Y:S01]  /*26f0*/  @!PT LDS RZ, [RZ] ;  /* 0x00000000fffff984 */ /* 0x000fe20000000800 */
[----:B------:R-:W-:Y:S01]  /*2700*/  @!PT LDS RZ, [RZ] ;  /* 0x00000000fffff984 */ /* 0x000fe20000000800 */
[----:B------:R-:W-:Y:S01]  /*2710*/  @!PT LDS RZ, [RZ] ;  /* 0x00000000fffff984 */ /* 0x000fe20000000800 */
[----:B------:R-:W-:Y:S01]  /*2720*/  @!P5 LDGSTS.E.BYPASS.LTC128B.128 [R233+0x1000], desc[UR14][R26.64] ;  /* 0x010000001ae9dfae */ /* 0x000fe2000b981a0e */
[----:B------:R-:W3:Y:S03]  /*2730*/  LDCU UR7, c[0x0][0x45c] ;  /* 0x00008b80ff0777ac */ /* 0x000ee60008000800 */
[----:B------:R-:W-:Y:S04]  /*2740*/  @!P5 LDGSTS.E.BYPASS.LTC128B.128 [R233+0x3000], desc[UR14][R26.64+0x80] ;  /* 0x030000801ae9dfae */ /* 0x000fe8000b981a0e */
[----:B------:R-:W-:Y:S04]  /*2750*/  @!P5 LDGSTS.E.BYPASS.LTC128B.128 [R233+0x5000], desc[UR14][R26.64+0x100] ;  /* 0x050001001ae9dfae */ /* 0x000fe8000b981a0e */
[----:B------:R-:W-:Y:S04]  /*2760*/  @!P2 LDGSTS.E.BYPASS.LTC128B.128 [R212+0x12000], desc[UR14][R28.64] ;  /* 0x120000001cd4afae */ /* 0x000fe8000b981a0e */
[----:B------:R-:W-:Y:S04]  /*2770*/  @!P2 LDGSTS.E.BYPASS.LTC128B.128 [R212+0x14000], desc[UR14][R28.64+0x80] ;  /* 0x140000801cd4afae */ /* 0x000fe8000b981a0e */
[----:B------:R4:W-:Y:S04]  /*2780*/  @!P2 LDGSTS.E.BYPASS.LTC128B.128 [R212+0x16000], desc[UR14][R28.64+0x100] ;  /* 0x160001001cd4afae */ /* 0x0009e8000b981a0e */
[----:B------:R1:W-:Y:S04]  /*2790*/  @P2 STS.128 [R212+0x12000], RZ ;  /* 0x012000ffd4002388 */ /* 0x0003e80000000c00 */
[----:B------:R1:W-:Y:S04]  /*27a0*/  @P2 STS.128 [R212+0x14000], RZ ;  /* 0x014000ffd4002388 */ /* 0x0003e80000000c00 */
[----:B------:R1:W-:Y:S04]  /*27b0*/  @P2 STS.128 [R212+0x16000], RZ ;  /* 0x016000ffd4002388 */ /* 0x0003e80000000c00 */
[----:B------:R1:W-:Y:S04]  /*27c0*/  @P1 STS.128 [R212+0x13000], RZ ;  /* 0x013000ffd4001388 */ /* 0x0003e80000000c00 */
[----:B------:R1:W-:Y:S04]  /*27d0*/  @P1 STS.128 [R212+0x15000], RZ ;  /* 0x015000ffd4001388 */ /* 0x0003e80000000c00 */
[----:B------:R1:W-:Y:S04]  /*27e0*/  @P1 STS.128 [R212+0x17000], RZ ;  /* 0x017000ffd4001388 */ /* 0x0003e80000000c00 */
[----:B------:R-:W-:Y:S01]  /*27f0*/  @!PT LDS RZ, [RZ] ;  /* 0x00000000fffff984 */ /* 0x000fe20000000800 */
[----:B------:R-:W-:Y:S01]  /*2800*/  @!PT LDS RZ, [RZ] ;  /* 0x00000000fffff984 */ /* 0x000fe20000000800 */
[----:B------:R-:W-:Y:S01]  /*2810*/  @!PT LDS RZ, [RZ] ;  /* 0x00000000fffff984 */ /* 0x000fe20000000800 */
[----:B------:R1:W-:Y:S04]  /*2820*/  @!P1 LDGSTS.E.BYPASS.LTC128B.128 [R212+0x13000], desc[UR14][R6.64] ;  /* 0x1300000006d49fae */ /* 0x0003e8000b981a0e */
[----:B------:R1:W-:Y:S04]  /*2830*/  @!P1 LDGSTS.E.BYPASS.LTC128B.128 [R212+0x15000], desc[UR14][R6.64+0x80] ;  /* 0x1500008006d49fae */ /* 0x0003e8000b981a0e */
[----:B------:R1:W-:Y:S04]  /*2840*/  @!P1 LDGSTS.E.BYPASS.LTC128B.128 [R212+0x17000], desc[UR14][R6.64+0x100] ;  /* 0x1700010006d49fae */ /* 0x0003e8000b981a0e */
[----:B------:R1:W-:Y:S04]  /*2850*/  @!P2 LDGSTS.E.BYPASS.LTC128B.128 [R212+0x18000], desc[UR14][R8.64] ;  /* 0x1800000008d4afae */ /* 0x0003e8000b981a0e */
[----:B------:R1:W-:Y:S04]  /*2860*/  @!P2 LDGSTS.E.BYPASS.LTC128B.128 [R212+0x1a000], desc[UR14][R8.64+0x80] ;  /* 0x1a00008008d4afae */ /* 0x0003e8000b981a0e */
        /* <DEDUP_REMOVED lines=11> */
[----:B------:R1:W-:Y:S01]  /*2920*/  @!P1 LDGSTS.E.BYPASS.LTC128B.128 [R212+0x1b000], desc[UR14][R10.64+0x80] ;  /* 0x1b0000800ad49fae */ /* 0x0003e2000b981a0e */
[----:B------:R-:W-:-:S03]  /*2930*/  IMAD.SHL.U32 R4, R14, 0x2, RZ ;  /* 0x000000020e047824 */ /* 0x000fc600078e00ff */
[----:B------:R1:W-:Y:S04]  /*2940*/  @!P1 LDGSTS.E.BYPASS.LTC128B.128 [R212+0x1d000], desc[UR14][R10.64+0x100] ;  /* 0x1d0001000ad49fae */ /* 0x0003e8000b981a0e */
[----:B------:R-:W0:Y:S01]  /*2950*/  LDGDEPBAR ;  /* 0x00000000000079af */ /* 0x000e220000000000 */
[----:B------:R-:W-:Y:S02]  /*2960*/  LOP3.LUT R4, R4, 0x6, RZ, 0xc0, !PT ;  /* 0x0000000604047812 */ /* 0x000fe400078ec0ff */
[----:B------:R-:W-:Y:S02]  /*2970*/  ISETP.LE.AND P1, PT, R235, UR8, PT ;  /* 0x00000008eb007c0c */ /* 0x000fe4000bf23270 */
[----:B------:R-:W-:Y:S02]  /*2980*/  LOP3.LUT R215, R4, 0xe0, R215, 0xf8, !PT ;  /* 0x000000e004d77812 */ /* 0x000fe400078ef8d7 */
[----:B----4-:R-:W-:-:S03]  /*2990*/  CS2R R28, SRZ ;  /* 0x00000000001c7805 */ /* 0x010fc6000001ff00 */
[----:B------:R-:W-:Y:S01]  /*29a0*/  VIADD R215, R215, UR17 ;  /* 0x00000011d7d77c36 */ /* 0x000fe20008000000 */
[----:B------:R-:W-:Y:S02]  /*29b0*/  CS2R R26, SRZ ;  /* 0x00000000001a7805 */ /* 0x000fe4000001ff00 */
[----:B------:R-:W-:Y:S02]  /*29c0*/  CS2R R24, SRZ ;  /* 0x0000000000187805 */ /* 0x000fe4000001ff00 */
[----:B------:R-:W-:Y:S02]  /*29d0*/  CS2R R22, SRZ ;  /* 0x0000000000167805 */ /* 0x000fe4000001ff00 */
[----:B------:R-:W-:Y:S01]  /*29e0*/  CS2R R20, SRZ ;  /* 0x0000000000147805 */ /* 0x000fe2000001ff00 */
[----:B------:R-:W-:Y:S02]  /*29f0*/  IMAD.IADD R187, R198, 0x1, R187 ;  /* 0x00000001c6bb7824 */ /* 0x000fe400078e02bb */
[----:B------:R-:W-:-:S02]  /*2a00*/  @P1 VIADD R230, R215, 0x19 ;  /* 0x00000019d7e61836 */ /* 0x000fc40000000000 */
[C---:B------:R-:W-:Y:S02]  /*2a10*/  @P1 VIADD R229, R215.reuse, 0x18 ;  /* 0x00000018d7e51836 */ /* 0x040fe40000000000 */
[C---:B------:R-:W-:Y:S02]  /*2a20*/  @P1 VIADD R228, R215.reuse, 0x11 ;  /* 0x00000011d7e41836 */ /* 0x040fe40000000000 */
[C---:B------:R-:W-:Y:S02]  /*2a30*/  @P1 VIADD R227, R215.reuse, 0x10 ;  /* 0x00000010d7e31836 */ /* 0x040fe40000000000 */
[C---:B------:R-:W-:Y:S02]  /*2a40*/  @P1 VIADD R226, R215.reuse, 0x9 ;  /* 0x00000009d7e21836 */ /* 0x040fe40000000000 */
[C---:B------:R-:W-:Y:S02]  /*2a50*/  @P1 VIADD R225, R215.reuse, 0x8 ;  /* 0x00000008d7e11836 */ /* 0x040fe40000000000 */
[----:B------:R-:W-:Y:S01]  /*2a60*/  @P1 VIADD R224, R215, 0x1 ;  /* 0x00000001d7e01836 */ /* 0x000fe20000000000 */
[----:B------:R-:W-:-:S02]  /*2a70*/  USHF.L.U32 UR5, UR5, 0x6, URZ ;  /* 0x0000000605057899 */ /* 0x000fc400080006ff */
[----:B-123--:R-:W-:-:S12]  /*2a80*/  USHF.L.U32 UR4, UR4, 0x6, URZ ;  /* 0x0000000604047899 */ /* 0x00efd800080006ff */
.L_x_510:
        /* <DEDUP_REMOVED lines=13> */
[-C--:B------:R-:W-:Y:S01]  /*2b60*/  @P1 ISETP.GE.AND P0, PT, R225, R235.reuse, PT ;  /* 0x000000ebe100120c */ /* 0x080fe20003f06270 */
[----:B------:R-:W-:Y:S04]  /*2b70*/  DEPBAR.LE SB0, 0x0 ;  /* 0x000080000000791a */ /* 0x000fe80000000000 */
[----:B------:R-:W-:Y:S06]  /*2b80*/  BAR.SYNC.DEFER_BLOCKING 0x0 ;  /* 0x0000000000007b1d */ /* 0x000fec0000010000 */
[----:B------:R-:W-:Y:S05]  /*2b90*/  LDSM.16.M88.4 R68, [R188] ;  /* 0x00000000bc44783b */ /* 0x000fea0000000200 */
[----:B------:R-:W1:Y:S05]  /*2ba0*/  LDSM.16.M88.4 R72, [R197] ;  /* 0x00000000c548783b */ /* 0x000e6a0000000200 */
[----:B------:R-:W2:Y:S05]  /*2bb0*/  LDSM.16.M88.4 R76, [R197+0x800] ;  /* 0x00080000c54c783b */ /* 0x000eaa0000000200 */
[----:B------:R-:W-:Y:S05]  /*2bc0*/  LDSM.16.M88.4 R80, [R150] ;  /* 0x000000009650783b */ /* 0x000fea0000000200 */
[----:B------:R-:W3:Y:S05]  /*2bd0*/  LDSM.16.M88.4 R84, [R195] ;  /* 0x00000000c354783b */ /* 0x000eea0000000200 */
[----:B------:R-:W4:Y:S05]  /*2be0*/  LDSM.16.M88.4 R88, [R195+0x800] ;  /* 0x00080000c358783b */ /* 0x000f2a0000000200 */
[----:B------:R-:W-:Y:S05]  /*2bf0*/  LDSM.16.M88.4 R92, [R149] ;  /* 0x00000000955c783b */ /* 0x000fea0000000200 */
[----:B------:R-:W4:Y:S01]  /*2c00*/  LDSM.16.M88.4 R96, [R193] ;  /* 0x00000000c160783b */ /* 0x000f220000000200 */
[C---:B-1----:R-:W-:Y:S08]  /*2c10*/  HMMA.16816.F32.BF16 R4, R68.reuse, R72, RZ ;  /* 0x000000484404723c */ /* 0x042ff000000418ff */
[C---:B------:R-:W-:Y:S01]  /*2c20*/  HMMA.16816.F32.BF16 R8, R68.reuse, R74, RZ ;  /* 0x0000004a4408723c */ /* 0x040fe200000418ff */
[----:B------:R-:W-:Y:S07]  /*2c30*/  LDSM.16.M88.4 R72, [R148] ;  /* 0x000000009448783b */ /* 0x000fee0000000200 */
[C---:B--2---:R-:W-:Y:S08]  /*2c40*/  HMMA.16816.F32.BF16 R12, R68.reuse, R76, RZ ;  /* 0x0000004c440c723c */ /* 0x044ff000000418ff */
[----:B------:R-:W-:Y:S01]  /*2c50*/  HMMA.16816.F32.BF16 R16, R68, R78, RZ ;  /* 0x0000004e4410723c */ /* 0x000fe200000418ff */
[----:B------:R-:W1:Y:S05]  /*2c60*/  LDSM.16.M88.4 R68, [R193+0x800] ;  /* 0x00080000c144783b */ /* 0x000e6a0000000200 */
[----:B------:R-:W2:Y:S02]  /*2c70*/  LDSM.16.M88.4 R76, [R192] ;  /* 0x00000000c04c783b */ /* 0x000ea40000000200 */
        /* <DEDUP_REMOVED lines=138> */
[----:B------:R3:W2:Y:S01]  /*3520*/  LDG.E R165, desc[UR14][R170.64+0x20] ;  /* 0x0000200eaaa57981 */ /* 0x0006a2000c1e1900 */
[----:B-1----:R-:W-:Y:S04]  /*3530*/  F2FP.BF16.F32.PACK_AB R169, R167, R168 ;  /* 0x000000a8a7a9723e */ /* 0x002fe800000010ff */
[----:B------:R-:W-:Y:S05]  /*3540*/  STS [R216], R173 ;  /* 0x000000add8007388 */ /* 0x000fea0000000800 */
[----:B------:R-:W-:Y:S05]  /*3550*/  STS [R216+0x400], R169 ;  /* 0x000400a9d8007388 */ /* 0x000fea0000000800 */
[----:B------:R-:W-:Y:S05]  /*3560*/  LDSM.16.M88.4 R68, [R199+0xc000] ;  /* 0x00c00000c744783b */ /* 0x000fea0000000200 */
[----:B------:R-:W1:Y:S05]  /*3570*/  LDSM.16.M88.4 R72, [R197+0x6000] ;  /* 0x00600000c548783b */ /* 0x000e6a0000000200 */
[----:B------:R-:W4:Y:S05]  /*3580*/  LDSM.16.M88.4 R76, [R197+0x6800] ;  /* 0x00680000c54c783b */ /* 0x000f2a0000000200 */
[----:B------:R-:W-:Y:S05]  /*3590*/  LDSM.16.M88.4 R80, [R186+0xc000] ;  /* 0x00c00000ba50783b */ /* 0x000fea0000000200 */
[----:B------:R-:W4:Y:S05]  /*35a0*/  LDSM.16.M88.4 R84, [R195+0x6000] ;  /* 0x00600000c354783b */ /* 0x000f2a0000000200 */
[----:B------:R-:W4:Y:S05]  /*35b0*/  LDSM.16.M88.4 R88, [R195+0x6800] ;  /* 0x00680000c358783b */ /* 0x000f2a0000000200 */
[----:B------:R-:W-:Y:S05]  /*35c0*/  LDSM.16.M88.4 R92, [R185+0xc000] ;  /* 0x00c00000b95c783b */ /* 0x000fea0000000200 */
[----:B------:R-:W4:Y:S01]  /*35d0*/  LDSM.16.M88.4 R96, [R193+0x6000] ;  /* 0x00600000c160783b */ /* 0x000f220000000200 */
[C---:B-1----:R-:W-:Y:S08]  /*35e0*/  HMMA.16816.F32.BF16 R4, R68.reuse, R72, RZ ;  /* 0x000000484404723c */ /* 0x042ff000000418ff */
[C---:B------:R-:W-:Y:S01]  /*35f0*/  HMMA.16816.F32.BF16 R8, R68.reuse, R74, RZ ;  /* 0x0000004a4408723c */ /* 0x040fe200000418ff */
[----:B------:R-:W-:Y:S07]  /*3600*/  LDSM.16.M88.4 R72, [R184+0xc000] ;  /* 0x00c00000b848783b */ /* 0x000fee0000000200 */
[C---:B----4-:R-:W-:Y:S08]  /*3610*/  HMMA.16816.F32.BF16 R12, R68.reuse, R76, RZ ;  /* 0x0000004c440c723c */ /* 0x050ff000000418ff */
[----:B------:R-:W-:Y:S01]  /*3620*/  HMMA.16816.F32.BF16 R16, R68, R78, RZ ;  /* 0x0000004e4410723c */ /* 0x000fe200000418ff */
[----:B------:R-:W1:Y:S05]  /*3630*/  LDSM.16.M88.4 R68, [R193+0x6800] ;  /* 0x00680000c144783b */ /* 0x000e6a0000000200 */
[----:B------:R-:W4:Y:S02]  /*3640*/  LDSM.16.M88.4 R76, [R192+0x6000] ;  /* 0x00600000c04c783b */ /* 0x000f240000000200 */
[C---:B------:R-:W-:Y:S08]  /*3650*/  HMMA.16816.F32.BF16 R4, R80.reuse, R84, R4 ;  /* 0x000000545004723c */ /* 0x040ff00000041804 */
[C---:B------:R-:W-:Y:S01]  /*3660*/  HMMA.16816.F32.BF16 R8, R80.reuse, R86, R8 ;  /* 0x000000565008723c */ /* 0x040fe20000041808 */
[----:B------:R-:W-:Y:S07]  /*3670*/  LDSM.16.M88.4 R84, [R199+0xe000] ;  /* 0x00e00000c754783b */ /* 0x000fee0000000200 */
[C---:B------:R-:W-:Y:S08]  /*3680*/  HMMA.16816.F32.BF16 R12, R80.reuse, R88, R12 ;  /* 0x00000058500c723c */ /* 0x040ff0000004180c */
[----:B------:R-:W-:Y:S01]  /*3690*/  HMMA.16816.F32.BF16 R16, R80, R90, R16 ;  /* 0x0000005a5010723c */ /* 0x000fe20000041810 */
[----:B------:R-:W4:Y:S05]  /*36a0*/  LDSM.16.M88.4 R80, [R192+0x6800] ;  /* 0x00680000c050783b */ /* 0x000f2a0000000200 */
        /* <DEDUP_REMOVED lines=25> */
[C---:B----4-:R-:W-:Y:S08]  /*3840*/  HMMA.16816.F32.BF16 R12, R92.reuse, R72, R12 ;  /* 0x000000485c0c723c */ /* 0x050ff0000004180c */
[----:B------:R-:W-:Y:S01]  /*3850*/  HMMA.16816.F32.BF16 R16, R92, R74, R16 ;  /* 0x0000004a5c10723c */ /* 0x000fe20000041810 */
[----:B------:R-:W4:Y:S05]  /*3860*/  LDSM.16.M88.4 R72, [R192+0x8800] ;  /* 0x00880000c048783b */ /* 0x000f2a0000000200 */
[----:B------:R-:W3:Y:S02]  /*3870*/  LDSM.16.M88.4 R92, [R199+0x10000] ;  /* 0x01000000c75c783b */ /* 0x000ee40000000200 */
[C---:B------:R-:W-:Y:S08]  /*3880*/  HMMA.16816.F32.BF16 R4, R76.reuse, R80, R4 ;  /* 0x000000504c04723c */ /* 0x040ff00000041804 */
[C---:B------:R-:W-:Y:S01]  /*3890*/  HMMA.16816.F32.BF16 R8, R76.reuse, R82, R8 ;  /* 0x000000524c08723c */ /* 0x040fe20000041808 */
[----:B------:R-:W-:Y:S07]  /*38a0*/  LDSM.16.M88.4 R80, [R195+0xa000] ;  /* 0x00a00000c350783b */ /* 0x000fee0000000200 */
[C---:B-1----:R-:W-:Y:S08]  /*38b0*/  HMMA.16816.F32.BF16 R12, R76.reuse, R68, R12 ;  /* 0x000000444c0c723c */ /* 0x042ff0000004180c */
[----:B------:R-:W-:Y:S01]  /*38c0*/  HMMA.16816.F32.BF16 R16, R76, R70, R16 ;  /* 0x000000464c10723c */ /* 0x000fe20000041810 */
[----:B------:R-:W1:Y:S05]  /*38d0*/  LDSM.16.M88.4 R68, [R197+0xa800] ;  /* 0x00a80000c544783b */ /* 0x000e6a0000000200 */
[----:B------:R-:W2:Y:S02]  /*38e0*/  LDSM.16.M88.4 R76, [R186+0x10000] ;  /* 0x01000000ba4c783b */ /* 0x000ea40000000200 */
[C---:B------:R-:W-:Y:S08]  /*38f0*/  HMMA.16816.F32.BF16 R4, R84.reuse, R88, R4 ;  /* 0x000000585404723c */ /* 0x040ff00000041804 */
[C---:B------:R-:W-:Y:S01]  /*3900*/  HMMA.16816.F32.BF16 R8, R84.reuse, R90, R8 ;  /* 0x0000005a5408723c */ /* 0x040fe20000041808 */
[----:B------:R-:W-:Y:S07]  /*3910*/  LDSM.16.M88.4 R88, [R193+0xa000] ;  /* 0x00a00000c158783b */ /* 0x000fee0000000200 */
[C---:B----4-:R-:W-:Y:S08]  /*3920*/  HMMA.16816.F32.BF16 R12, R84.reuse, R72, R12 ;  /* 0x00000048540c723c */ /* 0x050ff0000004180c */
[----:B------:R-:W-:Y:S01]  /*3930*/  HMMA.16816.F32.BF16 R16, R84, R74, R16 ;  /* 0x0000004a5410723c */ /* 0x000fe20000041810 */
[----:B------:R-:W4:Y:S05]  /*3940*/  LDSM.16.M88.4 R72, [R195+0xa800] ;  /* 0x00a80000c348783b */ /* 0x000f2a0000000200 */
        /* <DEDUP_REMOVED lines=8> */
[C---:B--2---:R-:W-:Y:S08]  /*39d0*/  HMMA.16816.F32.BF16 R4, R76.reuse, R80, R4 ;  /* 0x000000504c04723c */ /* 0x044ff00000041804 */
[C---:B------:R-:W-:Y:S08]  /*39e0*/  HMMA.16816.F32.BF16 R8, R76.reuse, R82, R8 ;  /* 0x000000524c08723c */ /* 0x040ff00000041808 */
[C---:B----4-:R-:W-:Y:S08]  /*39f0*/  HMMA.16816.F32.BF16 R12, R76.reuse, R72, R12 ;  /* 0x000000484c0c723c */ /* 0x050ff0000004180c */
        /* <DEDUP_REMOVED lines=13> */
[----:B------:R-:W-:Y:S01]  /*3ad0*/  IADD3 R151, PT, PT, R234, 0x1, RZ ;  /* 0x00000001ea977810 */ /* 0x000fe20007ffe0ff */
[----:B------:R-:W-:Y:S01]  /*3ae0*/  FADD.FTZ R171, -R166, R9 ;  /* 0x00000009a6ab7221 */ /* 0x000fe20000010100 */
[----:B------:R-:W-:Y:S01]  /*3af0*/  FMUL.FTZ R169, R152, R169 ;  /* 0x000000a998a97220 */ /* 0x000fe20000410000 */
[----:B------:R-:W-:Y:S01]  /*3b00*/  FADD.FTZ R152, -R166, R8 ;  /* 0x00000008a6987221 */ /* 0x000fe20000010100 */
[----:B------:R-:W-:Y:S01]  /*3b10*/  ISETP.NE.AND P0, PT, R151, 0x1, PT ;  /* 0x000000019700780c */ /* 0x000fe20003f05270 */
[----:B------:R-:W-:Y:S02]  /*3b20*/  FMUL.FTZ R171, R156, R171 ;  /* 0x000000ab9cab7220 */ /* 0x000fe40000410000 */
[----:B------:R-:W-:Y:S01]  /*3b30*/  FMUL.FTZ R152, R155, R152 ;  /* 0x000000989b987220 */ /* 0x000fe20000410000 */
[C---:B------:R-:W-:Y:S01]  /*3b40*/  FADD.FTZ R156, -R166.reuse, R12 ;  /* 0x0000000ca69c7221 */ /* 0x040fe20000010100 */
[----:B------:R-:W-:Y:S01]  /*3b50*/  FADD.FTZ R151, -R166, R13 ;  /* 0x0000000da6977221 */ /* 0x000fe20000010100 */
[----:B------:R-:W-:Y:S02]  /*3b60*/  F2FP.BF16.F32.PACK_AB R170, R169, R170 ;  /* 0x000000aaa9aa723e */ /* 0x000fe400000010ff */
[----:B------:R-:W-:Y:S01]  /*3b70*/  FMUL.FTZ R156, R159, R156 ;  /* 0x0000009c9f9c7220 */ /* 0x000fe20000410000 */
[----:B------:R-:W-:Y:S01]  /*3b80*/  FMUL.FTZ R151, R160, R151 ;  /* 0x00000097a0977220 */ /* 0x000fe20000410000 */
[C---:B------:R-:W-:Y:S01]  /*3b90*/  FADD.FTZ R160, -R165.reuse, R6 ;  /* 0x00000006a5a07221 */ /* 0x040fe20000010100 */
[----:B------:R-:W-:Y:S01]  /*3ba0*/  FADD.FTZ R159, -R165, R7 ;  /* 0x00000007a59f7221 */ /* 0x000fe20000010100 */
[C---:B------:R-:W-:Y:S01]  /*3bb0*/  FADD.FTZ R172, -R166.reuse, R16 ;  /* 0x00000010a6ac7221 */ /* 0x040fe20000010100 */
[----:B------:R-:W-:Y:S01]  /*3bc0*/  FADD.FTZ R155, -R166, R17 ;  /* 0x00000011a69b7221 */ /* 0x000fe20000010100 */
[----:B------:R-:W-:Y:S01]  /*3bd0*/  FMUL.FTZ R160, R153, R160 ;  /* 0x000000a099a07220 */ /* 0x000fe20000410000 */
[----:B------:R-:W-:Y:S01]  /*3be0*/  FMUL.FTZ R159, R154, R159 ;  /* 0x0000009f9a9f7220 */ /* 0x000fe20000410000 */
[C---:B------:R-:W-:Y:S01]  /*3bf0*/  FADD.FTZ R154, -R165.reuse, R10 ;  /* 0x0000000aa59a7221 */ /* 0x040fe20000010100 */
[----:B------:R-:W-:Y:S01]  /*3c00*/  FADD.FTZ R153, -R165, R11 ;  /* 0x0000000ba5997221 */ /* 0x000fe20000010100 */
[----:B------:R-:W-:Y:S01]  /*3c10*/  FMUL.FTZ R172, R163, R172 ;  /* 0x000000aca3ac7220 */ /* 0x000fe20000410000 */
[----:B------:R-:W-:Y:S01]  /*3c20*/  FMUL.FTZ R155, R164, R155 ;  /* 0x0000009ba49b7220 */ /* 0x000fe20000410000 */
[----:B------:R-:W-:Y:S01]  /*3c30*/  F2FP.BF16.F32.PACK_AB R151, R151, R156 ;  /* 0x0000009c9797723e */ /* 0x000fe200000010ff */
[----:B------:R-:W-:Y:S01]  /*3c40*/  FMUL.FTZ R154, R157, R154 ;  /* 0x0000009a9d9a7220 */ /* 0x000fe20000410000 */
[----:B------:R-:W-:Y:S01]  /*3c50*/  FMUL.FTZ R153, R158, R153 ;  /* 0x000000999e997220 */ /* 0x000fe20000410000 */
[----:B------:R-:W-:Y:S01]  /*3c60*/  F2FP.BF16.F32.PACK_AB R160, R159, R160 ;  /* 0x000000a09fa0723e */ /* 0x000fe200000010ff */
[C---:B------:R-:W-:Y:S01]  /*3c70*/  FADD.FTZ R156, -R165.reuse, R14 ;  /* 0x0000000ea59c7221 */ /* 0x040fe20000010100 */
[C---:B------:R-:W-:Y:S01]  /*3c80*/  FADD.FTZ R157, -R165.reuse, R15 ;  /* 0x0000000fa59d7221 */ /* 0x040fe20000010100 */
[C---:B------:R-:W-:Y:S01]  /*3c90*/  FADD.FTZ R159, -R165.reuse, R18 ;  /* 0x00000012a59f7221 */ /* 0x040fe20000010100 */
        /* <DEDUP_REMOVED lines=9> */
[----:B------:R-:W-:Y:S03]  /*3d30*/  LOP3.LUT R6, R234, 0x1, RZ, 0xc0, !PT ;  /* 0x00000001ea067812 */ /* 0x000fe600078ec0ff */
[----:B------:R-:W-:Y:S01]  /*3d40*/  IMAD.X R5, RZ, RZ, ~UR5, P2 ;  /* 0x80000005ff057e24 */ /* 0x000fe200090e06ff */
[----:B------:R-:W-:Y:S04]  /*3d50*/  ISETP.NE.U32.AND P3, PT, R6, 0x1, PT ;  /* 0x000000010600780c */ /* 0x000fe80003f65070 */
[----:B------:R-:W-:Y:S01]  /*3d60*/  SHF.R.S64 R7, R4, 0x1f, R5 ;  /* 0x0000001f04077819 */ /* 0x000fe20000001005 */
[----:B------:R-:W-:Y:S03]  /*3d70*/  IMAD.MOV.U32 R4, RZ, RZ, -0x6000 ;  /* 0xffffa000ff047424 */ /* 0x000fe600078e00ff */
[----:B------:R-:W-:Y:S02]  /*3d80*/  IADD3 R244, P2, PT, R244, R7, RZ ;  /* 0x00000007f4f47210 */ /* 0x000fe40007f5e0ff */
[----:B------:R-:W-:Y:S02]  /*3d90*/  SEL R4, R4, 0x6000, !P3 ;  /* 0x0000600004047807 */ /* 0x000fe40005800000 */
[----:B------:R-:W-:Y:S02]  /*3da0*/  LEA.HI.X.SX32 R245, R5, R245, 0x1, P2 ;  /* 0x000000f505f57211 */ /* 0x000fe400010f0eff */
[----:B------:R-:W-:Y:S01]  /*3db0*/  LEA R6, P2, R218, R244, 0x1 ;  /* 0x000000f4da067211 */ /* 0x000fe200078408ff */
[--C-:B------:R-:W-:Y:S02]  /*3dc0*/  IMAD.IADD R233, R233, 0x1, R4.reuse ;  /* 0x00000001e9e97824 */ /* 0x100fe400078e0204 */
[----:B------:R-:W-:Y:S01]  /*3dd0*/  IMAD.IADD R188, R188, 0x1, R4 ;  /* 0x00000001bcbc7824 */ /* 0x000fe200078e0204 */
[----:B------:R-:W-:Y:S02]  /*3de0*/  LEA.HI.X R7, R218, R245, R217, 0x1, P2 ;  /* 0x000000f5da077211 */ /* 0x000fe400010f0cd9 */
        /* <DEDUP_REMOVED lines=9> */
[----:B------:R-:W0:Y:S02]  /*3e80*/  LDGDEPBAR ;  /* 0x00000000000079af */ /* 0x000e240000000000 */
.L_x_508:
        /* <DEDUP_REMOVED lines=87> */
[----:B------:R-:W-:Y:S05]  /*4400*/  IADD3 R4, P0, PT, RZ, -UR19, RZ ;  /* 0x80000013ff047c10 */ /* 0x000fea000ff1e0ff */
[----:B------:R-:W-:Y:S05]  /*4410*/  IMAD.X R5, RZ, RZ, ~UR4, P0 ;  /* 0x80000004ff057e24 */ /* 0x000fea00080e06ff */
[----:B------:R-:W-:Y:S04]  /*4420*/  SHF.R.S64 R7, R4, 0x1f, R5 ;  /* 0x0000001f04077819 */ /* 0x000fe80000001005 */
[----:B------:R-:W-:Y:S04]  /*4430*/  IADD3 R242, P0, PT, R242, R7, RZ ;  /* 0x00000007f2f27210 */ /* 0x000fe80007f1e0ff */
[----:B------:R-:W-:Y:S02]  /*4440*/  LEA.HI.X.SX32 R243, R5, R243, 0x1, P0 ;  /* 0x000000f305f37211 */ /* 0x000fe400000f0eff */
[C---:B------:R-:W-:Y:S03]  /*4450*/  LEA R8, P0, R220.reuse, R242, 0x1 ;  /* 0x000000f2dc087211 */ /* 0x040fe600078008ff */
[----:B------:R-:W-:Y:S01]  /*4460*/  @!PT LDS RZ, [RZ] ;  /* 0x00000000fffff984 */ /* 0x000fe20000000800 */
[----:B------:R-:W-:Y:S01]  /*4470*/  @!PT LDS RZ, [RZ] ;  /* 0x00000000fffff984 */ /* 0x000fe20000000800 */
[----:B------:R-:W-:Y:S01]  /*4480*/  @!PT LDS RZ, [RZ] ;  /* 0x00000000fffff984 */ /* 0x000fe20000000800 */
[----:B------:R1:W-:Y:S01]  /*4490*/  LDGSTS.E.BYPASS.LTC128B.128 [R212+0xc000], desc[UR14][R242.64] ;  /* 0x0c000000f2d47fae */ /* 0x0003e2000b981a0e */
[----:B------:R-:W-:Y:S03]  /*44a0*/  LEA.HI.X R9, R220, R243, R219, 0x1, P0 ;  /* 0x000000f3dc097211 */ /* 0x000fe600000f0cdb */
[----:B------:R1:W-:Y:S04]  /*44b0*/  LDGSTS.E.BYPASS.LTC128B.128 [R212+0xe000], desc[UR14][R242.64+0x80] ;  /* 0x0e000080f2d47fae */ /* 0x0003e8000b981a0e */
[----:B------:R1:W-:Y:S04]  /*44c0*/  LDGSTS.E.BYPASS.LTC128B.128 [R212+0x10000], desc[UR14][R242.64+0x100] ;  /* 0x10000100f2d47fae */ /* 0x0003e8000b981a0e */
[----:B------:R1:W-:Y:S04]  /*44d0*/  LDGSTS.E.BYPASS.LTC128B.128 [R212+0xd000], desc[UR14][R8.64] ;  /* 0x0d00000008d47fae */ /* 0x0003e8000b981a0e */
[----:B------:R1:W-:Y:S04]  /*44e0*/  LDGSTS.E.BYPASS.LTC128B.128 [R212+0xf000], desc[UR14][R8.64+0x80] ;  /* 0x0f00008008d47fae */ /* 0x0003e8000b981a0e */
[----:B------:R1:W-:Y:S04]  /*44f0*/  LDGSTS.E.BYPASS.LTC128B.128 [R212+0x11000], desc[UR14][R8.64+0x100] ;  /* 0x1100010008d47fae */ /* 0x0003e8000b981a0e */
[----:B------:R-:W0:Y:S02]  /*4500*/  LDGDEPBAR ;  /* 0x00000000000079af */ /* 0x000e240000000000 */
.L_x_509:
[----:B------:R-:W-:Y:S01]  /*4510*/  LDSM.16.M88.4 R148, [R189+0x1e000] ;  /* 0x01e00000bd94783b */ /* 0x000fe20000000200 */
[C---:B------:R-:W-:Y:S02]  /*4520*/  ISETP.NE.AND P5, PT, R234.reuse, RZ, PT ;  /* 0x000000ffea00720c */ /* 0x040fe40003fa5270 */
[----:B------:R-:W-:Y:S01]  /*4530*/  ISETP.GT.AND P4, PT, R234, RZ, PT ;  /* 0x000000ffea00720c */ /* 0x000fe20003f84270 */
[----:B------:R-:W2:Y:S04]  /*4540*/  LDSM.16.MT88.4 R16, [R198+0x12000] ;  /* 0x01200000c610783b */ /* 0x000ea80000004200 */
[----:B------:R-:W1:Y:S04]  /*4550*/  LDSM.16.M88.4 R92, [R189+0x1f000] ;  /* 0x01f00000bd5c783b */ /* 0x000e680000000200 */
        /* <DEDUP_REMOVED lines=9> */
[----:B------:R-:W-:Y:S01]  /*45f0*/  LDSM.16.M88.4 R172, [R2+0x1e000] ;  /* 0x01e0000002ac783b */ /* 0x000fe20000000200 */
[-C--:B--2---:R-:W-:Y:S03]  /*4600*/  HMMA.16816.F32.BF16 R4, R148, R16.reuse, RZ ;  /* 0x000000109404723c */ /* 0x084fe600000418ff */
[----:B------:R-:W2:Y:S04]  /*4610*/  LDSM.16.MT88.4 R176, [R198+0x13000] ;  /* 0x01300000c6b0783b */ /* 0x000ea80000004200 */
[----:B------:R-:W2:Y:S01]  /*4620*/  LDSM.16.M88.4 R180, [R2+0x1f000] ;  /* 0x01f0000002b4783b */ /* 0x000ea20000000200 */
[C---:B-1----:R-:W-:Y:S08]  /*4630*/  HMMA.16816.F32.BF16 R8, R92.reuse, R16, RZ ;  /* 0x000000105c08723c */ /* 0x042ff000000418ff */
        /* <DEDUP_REMOVED lines=10> */
[----:B------:R-:W1:Y:S07]  /*46e0*/  LDSM.16.MT88.4 R148, [R198+0x15000] ;  /* 0x01500000c694783b */ /* 0x000e6e0000004200 */
        /* <DEDUP_REMOVED lines=20> */
[-C--:B--2---:R-:W-:Y:S05]  /*4830*/  HMMA.16816.F32.BF16 R4, R172, R176.reuse, R4 ;  /* 0x000000b0ac04723c */ /* 0x084fea0000041804 */
[C---:B------:R-:W-:Y:S03]  /*4840*/  LEA.HI.X.SX32 R171, R223.reuse, R169, 0x5, P0 ;  /* 0x000000a9dfab7211 */ /* 0x040fe600000f2eff */
[C---:B------:R-:W-:Y:S04]  /*4850*/  HMMA.16816.F32.BF16 R8, R180.reuse, R176, R8 ;  /* 0x000000b0b408723c */ /* 0x040fe80000041808 */
[C---:B------:R-:W-:Y:S04]  /*4860*/  LEA R176, P0, R223.reuse, R170, 0x5 ;  /* 0x000000aadfb07211 */ /* 0x040fe800078028ff */
[-C--:B------:R-:W-:Y:S03]  /*4870*/  HMMA.16816.F32.BF16 R12, R180, R178.reuse, R12 ;  /* 0x000000b2b40c723c */ /* 0x080fe6000004180c */
[C---:B------:R-:W-:Y:S05]  /*4880*/  LEA.HI.X.SX32 R177, R223.reuse, R171, 0x5, P0 ;  /* 0x000000abdfb17211 */ /* 0x040fea00000f2eff */
[C---:B------:R-:W-:Y:S04]  /*4890*/  HMMA.16816.F32.BF16 R16, R172.reuse, R178, R16 ;  /* 0x000000b2ac10723c */ /* 0x040fe80000041810 */
[C---:B------:R-:W-:Y:S04]  /*48a0*/  LEA R178, P0, R223.reuse, R176, 0x5 ;  /* 0x000000b0dfb27211 */ /* 0x040fe800078028ff */
[-C--:B-1----:R-:W-:Y:S03]  /*48b0*/  HMMA.16816.F32.BF16 R68, R172, R148.reuse, R68 ;  /* 0x00000094ac44723c */ /* 0x082fe60000041844 */
        /* <DEDUP_REMOVED lines=388> */
.L_x_511:
[----:B------:R-:W2:Y:S01]  /*6100*/  LDC.64 R6, c[0x0][0x5c0] ;  /* 0x00017000ff067b82 */ /* 0x000ea20000000a00 */
[----:B-1----:R-:W-:-:S05]  /*6110*/  IADD3 R46, PT, PT, R236, R237, RZ ;  /* 0x000000edec2e7210 */ /* 0x002fca0007ffe0ff */
[C---:B--2---:R-:W-:Y:S02]  /*6120*/  IMAD R44, R46.reuse, R7, RZ ;  /* 0x000000072e2c7224 */ /* 0x044fe400078e02ff */
[----:B------:R-:W-:-:S05]  /*6130*/  IMAD.WIDE.U32 R46, R46, R6, RZ ;  /* 0x000000062e2e7225 */ /* 0x000fca00078e00ff */
[----:B------:R-:W-:Y:S02]  /*6140*/  IADD3 R44, PT, PT, R47, R44, RZ ;  /* 0x0000002c2f2c7210 */ /* 0x000fe40007ffe0ff */
.L_x_512:
        /* <DEDUP_REMOVED lines=13> */
.L_x_513:
[----:B------:R-:W1:Y:S01]  /*6220*/  LDC.64 R4, c[0x0][0x5c8] ;  /* 0x00017200ff047b82 */ /* 0x000e620000000a00 */
[----:B------:R-:W-:-:S05]  /*6230*/  IADD3 R58, PT, PT, R236, R237, RZ ;  /* 0x000000edec3a7210 */ /* 0x000fca0007ffe0ff */
[C---:B-1----:R-:W-:Y:S02]  /*6240*/  IMAD R56, R58.reuse, R5, RZ ;  /* 0x000000053a387224 */ /* 0x042fe400078e02ff */
[----:B------:R-:W-:-:S05]  /*6250*/  IMAD.WIDE.U32 R58, R58, R4, RZ ;  /* 0x000000043a3a7225 */ /* 0x000fca00078e00ff */
[----:B------:R-:W-:-:S07]  /*6260*/  IADD3 R56, PT, PT, R59, R56, RZ ;  /* 0x000000383b387210 */ /* 0x000fce0007ffe0ff */
.L_x_514:
        /* <DEDUP_REMOVED lines=26> */
[----:B------:R-:W3:Y:S01]  /*6410*/  LDS.128 R48, [R212+0x14000] ;  /* 0x01400000d4307984 */ /* 0x000ee20000000c00 */
[----:B------:R-:W4:Y:S01]  /*6420*/  LDCU.64 UR4, c[0x0][0x560] ;  /* 0x0000ac00ff0477ac */ /* 0x000f220008000a00 */
[----:B------:R-:W-:Y:S02]  /*6430*/  MOV R60, R64 ;  /* 0x00000040003c7202 */ /* 0x000fe40000000f00 */
[----:B------:R-:W2:Y:S03]  /*6440*/  LDS.128 R44, [R212+0x12000] ;  /* 0x01200000d42c7984 */ /* 0x000ea60000000c00 */
[C---:B------:R-:W-:Y:S01]  /*6450*/  IMAD.WIDE.U32 R66, R205.reuse, R6, R60 ;  /* 0x00000006cd427225 */ /* 0x040fe200078e003c */
[----:B------:R-:W1:Y:S03]  /*6460*/  LDS.128 R52, [R212+0x16000] ;  /* 0x01600000d4347984 */ /* 0x000e660000000c00 */
[----:B------:R-:W-:Y:S01]  /*6470*/  IMAD R60, R205, R7, R67 ;  /* 0x00000007cd3c7224 */ /* 0x000fe200078e0243 */
[----:B----4-:R-:W-:-:S04]  /*6480*/  LEA R68, P0, R66, UR4, 0x1 ;  /* 0x0000000442447c11 */ /* 0x010fc8000f8008ff */
[----:B------:R-:W-:-:S05]  /*6490*/  LEA.HI.X R69, R66, UR5, R60, 0x1, P0 ;  /* 0x0000000542457c11 */ /* 0x000fca00080f0c3c */
[----:B---3--:R3:W-:Y:S04]  /*64a0*/  STG.E.128 desc[UR14][R68.64+0x80], R48 ;  /* 0x0000803044007986 */ /* 0x0087e8000c101d0e */
[----:B--2---:R3:W-:Y:S04]  /*64b0*/  STG.E.128 desc[UR14][R68.64], R44 ;  /* 0x0000002c44007986 */ /* 0x0047e8000c101d0e */
[----:B-1----:R3:W-:Y:S02]  /*64c0*/  STG.E.128 desc[UR14][R68.64+0x100], R52 ;  /* 0x0001003444007986 */ /* 0x0027e4000c101d0e */
.L_x_516:
[----:B------:R-:W-:Y:S05]  /*64d0*/  BSYNC.RECONVERGENT B0 ;  /* 0x0000000000007941 */ /* 0x000fea0003800200 */
.L_x_515:
[----:B------:R-:W-:Y:S04]  /*64e0*/  BSSY.RECONVERGENT B0, `(.L_x_517) ;  /* 0x000000d000007945 */ /* 0x000fe80003800200 */
[----:B------:R-:W-:Y:S05]  /*64f0*/  @P2 BRA `(.L_x_518) ;  /* 0x00000000002c2947 */ /* 0x000fea0003800000 */
[----:B------:R-:W4:Y:S01]  /*6500*/  LDCU.64 UR4, c[0x0][0x560] ;  /* 0x0000ac00ff0477ac */ /* 0x000f220008000a00 */
[----:B------:R-:W-:Y:S01]  /*6510*/  MOV R60, R64 ;  /* 0x00000040003c7202 */ /* 0x000fe20000000f00 */
[----:B---3--:R-:W-:-:S04]  /*6520*/  IMAD R44, R57, R6, RZ ;  /* 0x00000006392c7224 */ /* 0x008fc800078e02ff */
[----:B------:R-:W-:-:S04]  /*6530*/  IMAD.WIDE.U32 R46, R59, R6, R60 ;  /* 0x000000063b2e7225 */ /* 0x000fc800078e003c */
[----:B------:R-:W-:-:S05]  /*6540*/  IMAD R44, R59, R7, R44 ;  /* 0x000000073b2c7224 */ /* 0x000fca00078e022c */
[----:B------:R-:W-:Y:S02]  /*6550*/  IADD3 R44, PT, PT, R44, R47, RZ ;  /* 0x0000002f2c2c7210 */ /* 0x000fe40007ffe0ff */
[----:B----4-:R-:W-:-:S04]  /*6560*/  LEA R6, P0, R46, UR4, 0x1 ;  /* 0x000000042e067c11 */ /* 0x010fc8000f8008ff */
[----:B------:R-:W-:-:S05]  /*6570*/  LEA.HI.X R7, R46, UR5, R44, 0x1, P0 ;  /* 0x000000052e077c11 */ /* 0x000fca00080f0c2c */
[----:B------:R3:W-:Y:S04]  /*6580*/  STG.E.128 desc[UR14][R6.64], R40 ;  /* 0x0000002806007986 */ /* 0x0007e8000c101d0e */
[----:B-1----:R3:W-:Y:S04]  /*6590*/  STG.E.128 desc[UR14][R6.64+0x80], R36 ;  /* 0x0000802406007986 */ /* 0x0027e8000c101d0e */
[----:B------:R3:W-:Y:S02]  /*65a0*/  STG.E.128 desc[UR14][R6.64+0x100], R32 ;  /* 0x0001002006007986 */ /* 0x0007e4000c101d0e */
.L_x_518:
[----:B------:R-:W-:Y:S05]  /*65b0*/  BSYNC.RECONVERGENT B0 ;  /* 0x0000000000007941 */ /* 0x000fea0003800200 */
.L_x_517:
        /* <DEDUP_REMOVED lines=10> */
[----:B------:R-:W1:Y:S01]  /*6660*/  LDCU.64 UR4, c[0x0][0x568] ;  /* 0x0000ad00ff0477ac */ /* 0x000e620008000a00 */
[----:B------:R-:W-:-:S05]  /*6670*/  MOV R6, R32 ;  /* 0x0000002000067202 */ /* 0x000fca0000000f00 */
[----:B------:R-:W-:-:S04]  /*6680*/  IMAD.WIDE.U32 R34, R205, R4, R6 ;  /* 0x00000004cd227225 */ /* 0x000fc800078e0006 */
[----:B------:R-:W-:Y:S01]  /*6690*/  IMAD R6, R205, R5, R35 ;  /* 0x00000005cd067224 */ /* 0x000fe200078e0223 */
[----:B-1----:R-:W-:-:S04]  /*66a0*/  LEA R36, P0, R34, UR4, 0x1 ;  /* 0x0000000422247c11 */ /* 0x002fc8000f8008ff */
[----:B------:R-:W-:-:S05]  /*66b0*/  LEA.HI.X R37, R34, UR5, R6, 0x1, P0 ;  /* 0x0000000522257c11 */ /* 0x000fca00080f0c06 */
[----:B------:R2:W-:Y:S04]  /*66c0*/  STG.E.128 desc[UR14][R36.64], R28 ;  /* 0x0000001c24007986 */ /* 0x0005e8000c101d0e */
[----:B------:R2:W-:Y:S04]  /*66d0*/  STG.E.128 desc[UR14][R36.64+0x80], R20 ;  /* 0x0000801424007986 */ /* 0x0005e8000c101d0e */
[----:B------:R2:W-:Y:S02]  /*66e0*/  STG.E.128 desc[UR14][R36.64+0x100], R12 ;  /* 0x0001000c24007986 */ /* 0x0005e4000c101d0e */
.L_x_520:
[----:B------:R-:W-:Y:S05]  /*66f0*/  BSYNC.RECONVERGENT B0 ;  /* 0x0000000000007941 */ /* 0x000fea0003800200 */
.L_x_519:
[----:B------:R-:W-:Y:S05]  /*6700*/  @P2 BRA `(.L_x_507) ;  /* 0x0000000000302947 */ /* 0x000fea0003800000 */
[----:B------:R-:W3:Y:S01]  /*6710*/  LDCU.64 UR4, c[0x0][0x568] ;  /* 0x0000ad00ff0477ac */ /* 0x000ee20008000a00 */
[----:B-12---:R-:W-:Y:S01]  /*6720*/  MOV R12, R32 ;  /* 0x00000020000c7202 */ /* 0x006fe20000000f00 */
[----:B------:R-:W-:Y:S01]  /*6730*/  IMAD R6, R57, R4, RZ ;  /* 0x0000000439067224 */ /* 0x000fe200078e02ff */
[----:B------:R-:W-:-:S03]  /*6740*/  MOV R13, R7 ;  /* 0x00000007000d7202 */ /* 0x000fc60000000f00 */
[C---:B------:R-:W-:Y:S02]  /*6750*/  IMAD R6, R59.reuse, R5, R6 ;  /* 0x000000053b067224 */ /* 0x040fe400078e0206 */
[----:B------:R-:W-:-:S05]  /*6760*/  IMAD.WIDE.U32 R12, R59, R4, R12 ;  /* 0x000000043b0c7225 */ /* 0x000fca00078e000c */
[----:B------:R-:W-:Y:S02]  /*6770*/  IADD3 R6, PT, PT, R6, R13, RZ ;  /* 0x0000000d06067210 */ /* 0x000fe40007ffe0ff */
[----:B---3--:R-:W-:-:S04]  /*6780*/  LEA R4, P0, R12, UR4, 0x1 ;  /* 0x000000040c047c11 */ /* 0x008fc8000f8008ff */
[----:B------:R-:W-:-:S05]  /*6790*/  LEA.HI.X R5, R12, UR5, R6, 0x1, P0 ;  /* 0x000000050c057c11 */ /* 0x000fca00080f0c06 */
[----:B------:R3:W-:Y:S04]  /*67a0*/  STG.E.128 desc[UR14][R4.64], R24 ;  /* 0x0000001804007986 */ /* 0x0007e8000c101d0e */
[----:B------:R3:W-:Y:S04]  /*67b0*/  STG.E.128 desc[UR14][R4.64+0x80], R16 ;  /* 0x0000801004007986 */ /* 0x0007e8000c101d0e */
[----:B------:R3:W-:Y:S02]  /*67c0*/  STG.E.128 desc[UR14][R4.64+0x100], R8 ;  /* 0x0001000804007986 */ /* 0x0007e4000c101d0e */
.L_x_507:
[----:B------:R-:W-:Y:S05]  /*67d0*/  BSYNC.RECONVERGENT B1 ;  /* 0x0000000000017941 */ /* 0x000fea0003800200 */
.L_x_485:
        /* <DEDUP_REMOVED lines=11> */
.L_x_522:
        /* <DEDUP_REMOVED lines=15> */
.L_x_2160:


//--------------------- .text._ZN5flash44flash_bwd_dq_dk_dv_loop_seqk_parallel_kernelI23Flash_bwd_kernel_traitsILi192ELi64ELi64ELi8ELi4ELi2ELi2ELb0ELb0EN7cutlass10bfloat16_tE19Flash_kernel_traitsILi192ELi64ELi64ELi8ES3_EELb0ELb0ELb0ELb1ELb0ELb0ELb0EEEvNS_16Flash_bwd_paramsE --------------------------
	.section	.text._ZN5flash44flash_bwd_dq_dk_dv_loop_seqk_parallel_kernelI23Flash_bwd_kernel_traitsILi192ELi64ELi64ELi8ELi4ELi2ELi2ELb0ELb0EN7cutlass10bfloat16_tE19Flash_kernel_traitsILi192ELi64ELi64ELi8ES3_EELb0ELb0ELb0ELb1ELb0ELb0ELb0EEEvNS_16Flash_bwd_paramsE,"ax",@progbits
	.align	128
        .global         _ZN5flash44flash_bwd_dq_dk_dv_loop_seqk_parallel_kernelI23Flash_bwd_kernel_traitsILi192ELi64ELi64ELi8ELi4ELi2ELi2ELb0ELb0EN7cutlass10bfloat16_tE19Flash_kernel_traitsILi192ELi64ELi64ELi8ES3_EELb0ELb0ELb0ELb1ELb0ELb0ELb0EEEvNS_16Flash_bwd_paramsE
        .type           _ZN5flash44flash_bwd_dq_dk_dv_loop_seqk_parallel_kernelI23Flash_bwd_kernel_traitsILi192ELi64ELi64ELi8ELi4ELi2ELi2ELb0ELb0EN7cutlass10bfloat16_tE19Flash_kernel_traitsILi192ELi64ELi64ELi8ES3_EELb0ELb0ELb0ELb1ELb0ELb0ELb0EEEvNS_16Flash_bwd_paramsE,@function
        .size           _ZN5flash44flash_bwd_dq_dk_dv_loop_seqk_parallel_kernelI23Flash_bwd_kernel_traitsILi192ELi64ELi64ELi8ELi4ELi2ELi2ELb0ELb0EN7cutlass10bfloat16_tE19Flash_kernel_traitsILi192ELi64ELi64ELi8ES3_EELb0ELb0ELb0ELb1ELb0ELb0ELb0EEEvNS_16Flash_bwd_paramsE,(.L_x_2161 - _ZN5flash44flash_bwd_dq_dk_dv_loop_seqk_parallel_kernelI23Flash_bwd_kernel_traitsILi192ELi64ELi64ELi8ELi4ELi2ELi2ELb0ELb0EN7cutlass10bfloat16_tE19Flash_kernel_traitsILi192ELi64ELi64ELi8ES3_EELb0ELb0ELb0ELb1ELb0ELb0ELb0EEEvNS_16Flash_bwd_paramsE)
        .other          _ZN5flash44flash_bwd_dq_dk_dv_loop_seqk_parallel_kernelI23Flash_bwd_kernel_traitsILi192ELi64ELi64ELi8ELi4ELi2ELi2ELb0ELb0EN7cutlass10bfloat16_tE19Flash_kernel_traitsILi192ELi64ELi64ELi8ES3_EELb0ELb0ELb0ELb1ELb0ELb0ELb0EEEvNS_16Flash_bwd_paramsE,@"STO_CUDA_ENTRY STV_DEFAULT"
_ZN5flash44flash_bwd_dq_dk_dv_loop_seqk_parallel_kernelI23Flash_bwd_kernel_traitsILi192ELi64ELi64ELi8ELi4ELi2ELi2ELb0ELb0EN7cutlass10bfloat16_tE19Flash_kernel_traitsILi192ELi64ELi64ELi8ES3_EELb0ELb0ELb0ELb1ELb0ELb0ELb0EEEvNS_16Flash_bwd_paramsE:
.text._ZN5flash44flash_bwd_dq_dk_dv_loop_seqk_parallel_kernelI23Flash_bwd_kernel_traitsILi192ELi64ELi64ELi8ELi4ELi2ELi2ELb0ELb0EN7cutlass10bfloat16_tE19Flash_kernel_traitsILi192ELi64ELi64ELi8ES3_EELb0ELb0ELb0ELb1ELb0ELb0ELb0EEEvNS_16Flash_bwd_paramsE:
        /* <DEDUP_REMOVED lines=20> */
[----:B------:R-:W1:Y:S06]  /*0140*/  LDCU.64 UR8, c[0x0][0x470] ;  /* 0x00008e00ff0877ac */ /* 0x000e6c0008000a00 */
[----:B------:R-:W2:Y:S01]  /*0150*/  S2UR UR14, SR_CTAID.X ;  /* 0x00000000000e79c3 */ /* 0x000ea20000002500 */
[----:B------:R-:W-:Y:S01]  /*0160*/  UMOV UR20, URZ ;  /* 0x000000ff00147c82 */ /* 0x000fe20008000000 */
[----:B------:R-:W-:Y:S01]  /*0170*/  UMOV UR21, URZ ;  /* 0x000000ff00157c82 */ /* 0x000fe20008000000 */
[C---:B-1----:R-:W-:Y:S01]  /*0180*/  IMAD.SHL.U32 R2, R203.reuse, 0x2, RZ ;  /* 0x00000002cb027824 */ /* 0x042fe200078e00ff */
[--C-:B------:R-:W-:Y:S01]  /*0190*/  SHF.R.U32.HI R3, RZ, 0x1, R203.reuse ;  /* 0x00000001ff037819 */ /* 0x100fe200000116cb */
[C---:B------:R-:W-:Y:S01]  /*01a0*/  IMAD.SHL.U32 R5, R203.reuse, 0x20, RZ ;  /* 0x00000020cb057824 */ /* 0x040fe200078e00ff */
[----:B------:R-:W-:Y:S01]  /*01b0*/  SHF.R.U32.HI R9, RZ, 0x2, R203 ;  /* 0x00000002ff097819 */ /* 0x000fe200000116cb */
[C---:B------:R-:W-:Y:S01]  /*01c0*/  IMAD.SHL.U32 R4, R203.reuse, 0x10, RZ ;  /* 0x00000010cb047824 */ /* 0x040fe200078e00ff */
[----:B------:R-:W-:Y:S01]  /*01d0*/  LOP3.LUT R0, R2, 0x38, RZ, 0xc0, !PT ;  /* 0x0000003802007812 */ /* 0x000fe200078ec0ff */
[----:B------:R-:W-:Y:S01]  /*01e0*/  IMAD.SHL.U32 R204, R203, 0x8, RZ ;  /* 0x00000008cbcc7824 */ /* 0x000fe200078e00ff */
[----:B------:R-:W-:Y:S01]  /*01f0*/  LOP3.LUT R202, R3, 0x30, RZ, 0xc0, !PT ;  /* 0x0000003003ca7812 */ /* 0x000fe200078ec0ff */
[----:B-----5:R-:W-:Y:S01]  /*0200*/  ULEA UR6, UR6, UR5, 0x18 ;  /* 0x0000000506067291 */ /* 0x020fe2000f8ec0ff */
[--C-:B------:R-:W-:Y:S01]  /*0210*/  LOP3.LUT R7, R0, 0x20, R9.reuse, 0x78, !PT ;  /* 0x0000002000077812 */ /* 0x100fe200078e7809 */
[----:B------:R-:W-:Y:S01]  /*0220*/  IMAD.SHL.U32 R0, R203, 0x40, RZ ;  /* 0x00000040cb007824 */ /* 0x000fe200078e00ff */
[----:B------:R-:W-:Y:S01]  /*0230*/  LOP3.LUT R202, R202, 0x7, R9, 0xf8, !PT ;  /* 0x00000007caca7812 */ /* 0x000fe200078ef809 */
[----:B------:R-:W-:Y:S01]  /*0240*/  UIADD3 UR5, UPT, UPT, UR6, 0x20000, URZ ;  /* 0x0002000006057890 */ /* 0x000fe2000fffe0ff */
[----:B------:R-:W-:-:S02]  /*0250*/  LOP3.LUT R9, R5, 0x200, RZ, 0xc0, !PT ;  /* 0x0000020005097812 */ /* 0x000fc400078ec0ff */
[--C-:B------:R-:W-:Y:S02]  /*0260*/  LOP3.LUT R212, R7, 0x1c0, R4.reuse, 0xf8, !PT ;  /* 0x000001c007d47812 */ /* 0x100fe400078ef804 */
[----:B------:R-:W-:Y:S02]  /*0270*/  LOP3.LUT R196, R9, 0x3800, R4, 0xf8, !PT ;  /* 0x0000380009c47812 */ /* 0x000fe400078ef804 */
[----:B------:R-:W-:Y:S02]  /*0280*/  SHF.R.U32.HI R205, RZ, 0x3, R203 ;  /* 0x00000003ffcd7819 */ /* 0x000fe400000116cb */
[----:B------:R-:W-:Y:S02]  /*0290*/  LOP3.LUT R4, R4, 0x1c0, RZ, 0xc0, !PT ;  /* 0x000001c004047812 */ /* 0x000fe400078ec0ff */
[----:B------:R-:W-:Y:S01]  /*02a0*/  LOP3.LUT R9, R5, 0xc00, RZ, 0xc0, !PT ;  /* 0x00000c0005097812 */ /* 0x000fe200078ec0ff */
[----:B------:R-:W-:Y:S01]  /*02b0*/  VIADD R208, R205, 0x20 ;  /* 0x00000020cdd07836 */ /* 0x000fe20000000000 */
[----:B------:R-:W-:-:S02]  /*02c0*/  LOP3.LUT R11, R5, 0x400, RZ, 0xc0, !PT ;  /* 0x00000400050b7812 */ /* 0x000fc400078ec0ff */
[----:B------:R-:W-:Y:S02]  /*02d0*/  LOP3.LUT R211, R4, 0x18, R205, 0xf8, !PT ;  /* 0x0000001804d37812 */ /* 0x000fe400078ef8cd */
[--C-:B------:R-:W-:Y:S02]  /*02e0*/  LOP3.LUT R9, R9, 0x6, R2.reuse, 0xf8, !PT ;  /* 0x0000000609097812 */ /* 0x100fe400078ef802 */
[--C-:B------:R-:W-:Y:S02]  /*02f0*/  LOP3.LUT R6, R11, 0x6, R2.reuse, 0xf8, !PT ;  /* 0x000000060b067812 */ /* 0x100fe400078ef802 */
[----:B------:R-:W-:Y:S02]  /*0300*/  LOP3.LUT R211, R211, 0x38, R2, 0x78, !PT ;  /* 0x00000038d3d37812 */ /* 0x000fe400078e7802 */
[----:B------:R-:W-:Y:S02]  /*0310*/  LOP3.LUT R2, R2, 0x20, RZ, 0xc0, !PT ;  /* 0x0000002002027812 */ /* 0x000fe400078ec0ff */
[----:B------:R-:W-:-:S02]  /*0320*/  LOP3.LUT R7, R0, 0x1c0, RZ, 0xc0, !PT ;  /* 0x000001c000077812 */ /* 0x000fc400078ec0ff */
[----:B------:R-:W-:Y:S02]  /*0330*/  LOP3.LUT R197, R2, 0x18, R205, 0xf8, !PT ;  /* 0x0000001802c57812 */ /* 0x000fe400078ef8cd */
[----:B------:R-:W-:Y:S02]  /*0340*/  LOP3.LUT R8, R3, 0x10, RZ, 0xc0, !PT ;  /* 0x0000001003087812 */ /* 0x000fe400078ec0ff */
[----:B------:R-:W-:Y:S02]  /*0350*/  LOP3.LUT R197, R197, 0x1c0, R0, 0xf8, !PT ;  /* 0x000001c0c5c57812 */ /* 0x000fe400078ef800 */
[----:B------:R-:W-:Y:S02]  /*0360*/  LOP3.LUT R4, R7, 0x38, R204, 0xf8, !PT ;  /* 0x0000003807047812 */ /* 0x000fe400078ef8cc */
[----:B------:R-:W-:Y:S02]  /*0370*/  LOP3.LUT R190, R0, 0x200, RZ, 0xc0, !PT ;  /* 0x0000020000be7812 */ /* 0x000fe400078ec0ff */
[----:B--2---:R-:W-:-:S02]  /*0380*/  LEA R206, P0, R201, R206, 0x2 ;  /* 0x000000cec9ce7211 */ /* 0x004fc400078010ff */
[----:B------:R-:W-:Y:S02]  /*0390*/  LOP3.LUT R7, R8, 0x8, R203, 0xf8, !PT ;  /* 0x0000000808077812 */ /* 0x000fe400078ef8cb */
[----:B------:R-:W-:Y:S02]  /*03a0*/  LOP3.LUT R197, R197, 0x38, R204, 0x78, !PT ;  /* 0x00000038c5c57812 */ /* 0x000fe400078e78cc */
[----:B------:R-:W-:Y:S02]  /*03b0*/  LOP3.LUT R3, R4, 0x8, R3, 0x78, !PT ;  /* 0x0000000804037812 */ /* 0x000fe400078e7803 */
[----:B------:R-:W-:Y:S02]  /*03c0*/  LOP3.LUT R198, R190, 0xc00, R5, 0xf8, !PT ;  /* 0x00000c00bec67812 */ /* 0x000fe400078ef805 */
[----:B------:R-:W-:Y:S02]  /*03d0*/  R2P PR, R203, 0xe ;  /* 0x0000000ecb007804 */ /* 0x000fe40000000000 */
[----:B------:R-:W-:Y:S01]  /*03e0*/  LOP3.LUT R212, R9, R212, RZ, 0xfc, !PT ;  /* 0x000000d409d47212 */ /* 0x000fe200078efcff */
[----:B---3--:R-:W-:Y:S01]  /*03f0*/  IMAD.U32 R9, RZ, RZ, UR4 ;  /* 0x00000004ff097e24 */ /* 0x008fe2000f8e00ff */
[----:B------:R-:W-:Y:S01]  /*0400*/  LOP3.LUT R192, R7, R4, RZ, 0x3c, !PT ;  /* 0x0000000407c07212 */ /* 0x000fe200078e3cff */
[----:B------:R-:W-:Y:S01]  /*0410*/  UIADD3 UR4, UPT, UPT, UR6, 0x12000, URZ ;  /* 0x0001200006047890 */ /* 0x000fe2000fffe0ff */
[----:B------:R-:W-:-:S02]  /*0420*/  LOP3.LUT R197, R197, 0x200, R0, 0xf8, !PT ;  /* 0x00000200c5c57812 */ /* 0x000fc400078ef800 */
[----:B------:R-:W-:Y:S02]  /*0430*/  LOP3.LUT R7, R4, 0x8, R203, 0x78, !PT ;  /* 0x0000000804077812 */ /* 0x000fe400078e78cb */
[----:B------:R-:W-:Y:S02]  /*0440*/  LOP3.LUT R190, R190, 0x400, R5, 0xf8, !PT ;  /* 0x00000400bebe7812 */ /* 0x000fe400078ef805 */
[----:B------:R-:W-:Y:S02]  /*0450*/  LOP3.LUT R198, R198, R3, RZ, 0xfc, !PT ;  /* 0x00000003c6c67212 */ /* 0x000fe400078efcff */
[----:B------:R-:W-:Y:S02]  /*0460*/  LOP3.LUT R0, R204, 0x1f8, RZ, 0xc0, !PT ;  /* 0x000001f8cc007812 */ /* 0x000fe400078ec0ff */
[----:B------:R-:W-:Y:S02]  /*0470*/  LEA R212, R212, UR5, 0x1 ;  /* 0x00000005d4d47c11 */ /* 0x000fe4000f8e08ff */
[----:B------:R-:W-:-:S02]  /*0480*/  LOP3.LUT R196, R196, R7, RZ, 0xfc, !PT ;  /* 0x00000007c4c47212 */ /* 0x000fc400078efcff */
[----:B------:R-:W-:Y:S01]  /*0490*/  LOP3.LUT R192, R192, 0x200, R5, 0xf8, !PT ;  /* 0x00000200c0c07812 */ /* 0x000fe200078ef805 */
[----:B------:R-:W-:Y:S01]  /*04a0*/  VIADD R240, R212, 0x20 ;  /* 0x00000020d4f07836 */ /* 0x000fe20000000000 */
[----:B------:R-:W-:Y:S01]  /*04b0*/  LOP3.LUT R190, R190, R3, RZ, 0xfc, !PT ;  /* 0x00000003bebe7212 */ /* 0x000fe200078efcff */
[----:B------:R-:W-:Y:S01]  /*04c0*/  @P3 VIADD R240, R212, 0xffffffe0 ;  /* 0xffffffe0d4f03836 */ /* 0x000fe20000000000 */
[----:B------:R-:W-:Y:S02]  /*04d0*/  LOP3.LUT R213, R0, 0x38, R203, 0x78, !PT ;  /* 0x0000003800d57812 */ /* 0x000fe400078e78cb */
[----:B------:R-:W-:Y:S02]  /*04e0*/  SEL R193, R193, 0xffffffc0, !P2 ;  /* 0xffffffc0c1c17807 */ /* 0x000fe40005000000 */
[----:B------:R-:W-:Y:S02]  /*04f0*/  LEA R198, R198, UR6, 0x1 ;  /* 0x00000006c6c67c11 */ /* 0x000fe4000f8e08ff */
[----:B------:R-:W-:-:S02]  /*0500*/  SEL R217, R217, 0xfffffff0, !P2 ;  /* 0xfffffff0d9d97807 */ /* 0x000fc40005000000 */
        /* <DEDUP_REMOVED lines=8> */
[----:B------:R-:W-:Y:S01]  /*0590*/  LEA R190, R190, UR6, 0x1 ;  /* 0x00000006bebe7c11 */ /* 0x000fe2000f8e08ff */
[----:B------:R-:W-:Y:S01]  /*05a0*/  IMAD.IADD R194, R196, 0x1, R195 ;  /* 0x00000001c4c27824 */ /* 0x000fe200078e02c3 */
[----:B------:R-:W-:Y:S01]  /*05b0*/  LOP3.LUT R211, R6, R211, RZ, 0xfc, !PT ;  /* 0x000000d306d37212 */ /* 0x000fe200078efcff */
[C---:B------:R-:W-:Y:S01]  /*05c0*/  IMAD.IADD R191, R193.reuse, 0x1, R192 ;  /* 0x00000001c1bf7824 */ /* 0x040fe200078e02c0 */
[----:B------:R-:W-:Y:S01]  /*05d0*/  LOP3.LUT R204, R204, 0x38, RZ, 0xc0, !PT ;  /* 0x00000038cccc7812 */ /* 0x000fe200078ec0ff */
[----:B------:R-:W-:Y:S01]  /*05e0*/  IMAD.IADD R3, R193, 0x1, R190 ;  /* 0x00000001c1037824 */ /* 0x000fe200078e02be */
[----:B------:R-:W-:Y:S01]  /*05f0*/  LEA.HI.X R207, R201, R207, RZ, 0x2, P0 ;  /* 0x000000cfc9cf7211 */ /* 0x000fe200000f14ff */
[----:B------:R-:W-:Y:S01]  /*0600*/  IMAD.IADD R185, R195, 0x1, R186 ;  /* 0x00000001c3b97824 */ /* 0x000fe200078e02ba */
[----:B------:R-:W-:-:S02]  /*0610*/  SHF.R.U32.HI R203, RZ, 0x5, R203 ;  /* 0x00000005ffcb7819 */ /* 0x000fc400000116cb */
[C---:B------:R-:W-:Y:S02]  /*0620*/  LOP3.LUT R210, R204.reuse, 0x40, RZ, 0xfc, !PT ;  /* 0x00000040ccd27812 */ /* 0x040fe400078efcff */
[----:B------:R-:W-:Y:S02]  /*0630*/  LOP3.LUT R209, R204, 0x80, RZ, 0xfc, !PT ;  /* 0x00000080ccd17812 */ /* 0x000fe400078efcff */
[----:B------:R-:W-:Y:S02]  /*0640*/  LEA R213, R213, UR6, 0x1 ;  /* 0x00000006d5d57c11 */ /* 0x000fe4000f8e08ff */
[----:B------:R-:W-:Y:S02]  /*0650*/  LEA R211, R211, UR4, 0x1 ;  /* 0x00000004d3d37c11 */ /* 0x000fe4000f8e08ff */
[----:B----4-:R-:W-:-:S07]  /*0660*/  LEA R197, R197, UR6, 0x1 ;  /* 0x00000006c5c57c11 */ /* 0x010fce000f8e08ff */
.L_x_588:
[----:B-1----:R-:W1:Y:S01]  /*0670*/  LDCU.64 UR4, c[0x0][0x478] ;  /* 0x00008f00ff0477ac */ /* 0x002e620008000a00 */
[----:B--2---:R-:W2:Y:S01]  /*0680*/  LDC.64 R4, c[0x0][0x460] ;  /* 0x00011800ff047b82 */ /* 0x004ea20000000a00 */
[----:B------:R-:W-:Y:S01]  /*0690*/  ISETP.NE.U32.AND P4, PT, RZ, UR8, PT ;  /* 0x00000008ff007c0c */ /* 0x000fe2000bf85070 */
[----:B------:R-:W-:Y:S01]  /*06a0*/  IMAD.SHL.U32 R15, R201, 0x4, RZ ;  /* 0x00000004c90f7824 */ /* 0x000fe200078e00ff */
[----:B------:R-:W-:Y:S01]  /*06b0*/  SHF.R.U32.HI R0, RZ, 0x1e, R201 ;  /* 0x0000001eff007819 */ /* 0x000fe200000116c9 */
[----:B------:R-:W-:Y:S01]  /*06c0*/  IMAD.MOV.U32 R238, RZ, RZ, RZ ;  /* 0x000000ffffee7224 */ /* 0x000fe200078e00ff */
[----:B------:R-:W-:-:S03]  /*06d0*/  ISETP.NE.AND.EX P4, PT, RZ, UR9, PT, P4 ;  /* 0x00000009ff007c0c */ /* 0x000fc6000bf85340 */
[----:B------:R-:W3:Y:S08]  /*06e0*/  LDC.U8 R2, c[0x0][0x532] ;  /* 0x00014c80ff027b82 */ /* 0x000ef00000000000 */
[----:B------:R-:W4:Y:S01]  /*06f0*/  LDC.64 R6, c[0x0][0x468] ;  /* 0x00011a00ff067b82 */ /* 0x000f220000000a00 */
[----:B-1----:R-:W-:Y:S02]  /*0700*/  ISETP.NE.U32.AND P3, PT, RZ, UR4, PT ;  /* 0x00000004ff007c0c */ /* 0x002fe4000bf65070 */
[----:B------:R-:W-:-:S02]  /*0710*/  @P4 IADD3 R16, P1, PT, R15, UR8, RZ ;  /* 0x000000080f104c10 */ /* 0x000fc4000ff3e0ff */
[----:B------:R-:W-:Y:S02]  /*0720*/  ISETP.NE.AND.EX P3, PT, RZ, UR5, PT, P3 ;  /* 0x00000005ff007c0c */ /* 0x000fe4000bf65330 */
[----:B------:R-:W-:Y:S02]  /*0730*/  @P4 IADD3.X R17, PT, PT, R0, UR9, RZ, P1, !PT ;  /* 0x0000000900114c10 */ /* 0x000fe40008ffe4ff */
[C---:B--2---:R-:W-:Y:S02]  /*0740*/  ISETP.NE.U32.AND P5, PT, R4.reuse, RZ, PT ;  /* 0x000000ff0400720c */ /* 0x044fe40003fa5070 */
[----:B------:R-:W-:Y:S01]  /*0750*/  ISETP.NE.U32.AND P2, PT, R4, RZ, PT ;  /* 0x000000ff0400720c */ /* 0x000fe20003f45070 */
[----:B------:R-:W-:Y:S01]  /*0760*/  IMAD.MOV.U32 R12, RZ, RZ, -0x1 ;  /* 0xffffffffff0c7424 */ /* 0x000fe200078e00ff */
[C---:B------:R-:W-:Y:S01]  /*0770*/  ISETP.NE.AND.EX P5, PT, R5.reuse, RZ, PT, P5 ;  /* 0x000000ff0500720c */ /* 0x040fe20003fa5350 */
[----:B------:R1:W2:Y:S01]  /*0780*/  @P4 LDG.E R238, desc[UR16][R16.64] ;  /* 0x0000001010ee4981 */ /* 0x0002a2000c1e1900 */
[----:B------:R-:W-:-:S03]  /*0790*/  ISETP.NE.AND.EX P2, PT, R5, RZ, PT, P2 ;  /* 0x000000ff0500720c */ /* 0x000fc60003f45320 */
[----:B------:R-:W-:-:S04]  /*07a0*/  @P3 IADD3 R4, P0, PT, R15, UR4, RZ ;  /* 0x000000040f043c10 */ /* 0x000fc8000ff1e0ff */
[----:B------:R-:W-:-:S04]  /*07b0*/  @P3 IADD3.X R5, PT, PT, R0, UR5, RZ, P0, !PT ;  /* 0x0000000500053c10 */ /* 0x000fc800087fe4ff */
[----:B-----5:R1:W5:Y:S04]  /*07c0*/  @P5 LDG.E R12, desc[UR16][R206.64] ;  /* 0x00000010ce0c5981 */ /* 0x020368000c1e1900 */
[----:B------:R-:W2:Y:S04]  /*07d0*/  @P3 LDG.E R239, desc[UR16][R4.64] ;  /* 0x0000001004ef3981 */ /* 0x000ea8000c1e1900 */
[----:B------:R1:W5:Y:S01]  /*07e0*/  @P2 LDG.E R11, desc[UR16][R206.64+0x4] ;  /* 0x00000410ce0b2981 */ /* 0x000362000c1e1900 */
[----:B---3--:R-:W-:Y:S02]  /*07f0*/  ISETP.NE.AND P4, PT, R2, RZ, PT ;  /* 0x000000ff0200720c */ /* 0x008fe40003f85270 */
[----:B----4-:R-:W-:-:S04]  /*0800*/  ISETP.EQ.U32.AND P1, PT, R6, RZ, PT ;  /* 0x000000ff0600720c */ /* 0x010fc80003f22070 */
[----:B------:R-:W-:Y:S02]  /*0810*/  ISETP.EQ.OR.EX P1, PT, R7, RZ, !P4, P1 ;  /* 0x000000ff0700720c */ /* 0x000fe40006722710 */
[----:B------:R-:W-:Y:S01]  /*0820*/  IADD3 R14, P0, PT, R15, R6, RZ ;  /* 0x000000060f0e7210 */ /* 0x000fe20007f1e0ff */
[----:B------:R-:W-:-:S04]  /*0830*/  IMAD.MOV.U32 R241, RZ, RZ, -0x1 ;  /* 0xfffffffffff17424 */ /* 0x000fc800078e00ff */
[----:B------:R-:W-:Y:S02]  /*0840*/  IMAD.X R15, R0, 0x1, R7, P0 ;  /* 0x00000001000f7824 */ /* 0x000fe400000e0607 */
[----:B------:R-:W3:Y:S04]  /*0850*/  @!P3 LDC R0, c[0x0][0x43c] ;  /* 0x00010f00ff00bb82 */ /* 0x000ee80000000800 */
[----:B------:R4:W5:Y:S04]  /*0860*/  @!P1 LDG.E R241, desc[UR16][R14.64] ;  /* 0x000000100ef19981 */ /* 0x000968000c1e1900 */
[----:B------:R-:W4:Y:S01]  /*0870*/  @!P3 LDC.64 R4, c[0x0][0x488] ;  /* 0x00012200ff04bb82 */ /* 0x000f220000000a00 */
[----:B------:R-:W-:-:S07]  /*0880*/  ISETP.NE.U32.AND P1, PT, R6, RZ, PT ;  /* 0x000000ff0600720c */ /* 0x000fce0003f25070 */
[----:B-1----:R-:W1:Y:S01]  /*0890*/  @!P2 LDC R17, c[0x0][0x434] ;  /* 0x00010d00ff11ab82 */ /* 0x002e620000000800 */
[----:B------:R-:W-:Y:S01]  /*08a0*/  ISETP.NE.AND.EX P1, PT, R7, RZ, PT, P1 ;  /* 0x000000ff0700720c */ /* 0x000fe20003f25310 */
[----:B------:R-:W-:Y:S01]  /*08b0*/  USHF.L.U32 UR19, UR15, 0x6, URZ ;  /* 0x000000060f137899 */ /* 0x000fe200080006ff */
[----:B----4-:R-:W-:-:S04]  /*08c0*/  @!P3 ISETP.NE.U32.AND P0, PT, R4, RZ, PT ;  /* 0x000000ff0400b20c */ /* 0x010fc80003f05070 */
[----:B------:R-:W-:-:S04]  /*08d0*/  @!P3 ISETP.NE.AND.EX P0, PT, R5, RZ, PT, P0 ;  /* 0x000000ff0500b20c */ /* 0x000fc80003f05300 */
[----:B---3--:R-:W-:Y:S01]  /*08e0*/  @!P3 SEL R0, R0, RZ, P0 ;  /* 0x000000ff0000b207 */ /* 0x008fe20000000000 */
[----:B--2---:R-:W-:Y:S02]  /*08f0*/  @P3 IMAD.IADD R239, R239, 0x1, -R238 ;  /* 0x00000001efef3824 */ /* 0x004fe400078e0aee */
[----:B-1----:R-:W-:Y:S06]  /*0900*/  @!P1 BRA `(.L_x_523) ;  /* 0x00000000000c9947 */ /* 0x002fec0003800000 */
[----:B------:R-:W2:Y:S02]  /*0910*/  @P4 LDG.E R2, desc[UR16][R14.64+0x4] ;  /* 0x000004100e024981 */ /* 0x000ea4000c1e1900 */
[----:B--2--5:R-:W-:-:S06]  /*0920*/  @P4 IADD3 R9, PT, PT, R2, -R241, RZ ;  /* 0x800000f102094210 */ /* 0x024fcc0007ffe0ff */
[----:B------:R1:W5:Y:S02]  /*0930*/  @!P4 LDG.E R9, desc[UR16][R14.64] ;  /* 0x000000100e09c981 */ /* 0x000364000c1e1900 */
.L_x_523:
        /* <DEDUP_REMOVED lines=33> */
.L_x_525:
[----:B------:R-:W2:Y:S01]  /*0b50*/  LDC.64 R6, c[0x0][0x3b8] ;  /* 0x0000ee00ff067b82 */ /* 0x000ea20000000a00 */
[----:B------:R-:W-:-:S05]  /*0b60*/  IADD3 R4, PT, PT, R238, R241, RZ ;  /* 0x000000f1ee047210 */ /* 0x000fca0007ffe0ff */
[C---:B--2---:R-:W-:Y:S02]  /*0b70*/  IMAD R19, R4.reuse, R7, RZ ;  /* 0x0000000704137224 */ /* 0x044fe400078e02ff */
[----:B------:R-:W-:-:S05]  /*0b80*/  IMAD.WIDE.U32 R4, R4, R6, RZ ;  /* 0x0000000604047225 */ /* 0x000fca00078e00ff */
[----:B------:R-:W-:Y:S02]  /*0b90*/  IADD3 R19, PT, PT, R5, R19, RZ ;  /* 0x0000001305137210 */ /* 0x000fe40007ffe0ff */
[----:B------:R-:W-:-:S07]  /*0ba0*/  MOV R22, R4 ;  /* 0x0000000400167202 */ /* 0x000fce0000000f00 */
.L_x_526:
        /* <DEDUP_REMOVED lines=12> */
[----:B------:R-:W-:-:S04]  /*0c70*/  IMAD.HI.U32 R16, R11, R2, RZ ;  /* 0x000000020b107227 */ /* 0x000fc800078e00ff */
        /* <DEDUP_REMOVED lines=25> */
[----:B------:R-:W-:Y:S06]  /*0e10*/  BRA `(.L_x_528) ;  /* 0x0000000000147947 */ /* 0x000fec0003800000 */
.L_x_527:
[----:B------:R-:W2:Y:S01]  /*0e20*/  LDC.64 R4, c[0x0][0x3c0] ;  /* 0x0000f000ff047b82 */ /* 0x000ea20000000a00 */
[----:B------:R-:W-:-:S05]  /*0e30*/  IADD3 R8, PT, PT, R238, R241, RZ ;  /* 0x000000f1ee087210 */ /* 0x000fca0007ffe0ff */
[C---:B--2---:R-:W-:Y:S02]  /*0e40*/  IMAD R18, R8.reuse, R5, RZ ;  /* 0x0000000508127224 */ /* 0x044fe400078e02ff */
[----:B------:R-:W-:-:S05]  /*0e50*/  IMAD.WIDE.U32 R20, R8, R4, RZ ;  /* 0x0000000408147225 */ /* 0x000fca00078e00ff */
[----:B------:R-:W-:-:S07]  /*0e60*/  IADD3 R18, PT, PT, R21, R18, RZ ;  /* 0x0000001215127210 */ /* 0x000fce0007ffe0ff */
.L_x_528:
[----:B------:R-:W2:Y:S01]  /*0e70*/  @!P3 LDC.64 R10, c[0x0][0x588] ;  /* 0x00016200ff0abb82 */ /* 0x000ea20000000a00 */
[----:B------:R-:W3:Y:S07]  /*0e80*/  LDCU UR6, c[0x0][0x3e0] ;  /* 0x00007c00ff0677ac */ /* 0x000eee0008000800 */
[----:B------:R-:W4:Y:S08]  /*0e90*/  @P3 LDC.64 R8, c[0x0][0x590] ;  /* 0x00016400ff083b82 */ /* 0x000f300000000a00 */
[----:B-1----:R-:W3:Y:S01]  /*0ea0*/  LDC R15, c[0x0][0x44c] ;  /* 0x00011300ff0f7b82 */ /* 0x002ee20000000800 */
[----:B--2---:R-:W-:-:S04]  /*0eb0*/  @!P3 IMAD.WIDE.U32 R40, R201, R10, RZ ;  /* 0x0000000ac928b225 */ /* 0x004fc800078e00ff */
[----:B------:R-:W-:Y:S02]  /*0ec0*/  @!P3 IMAD R30, R201, R11, R41 ;  /* 0x0000000bc91eb224 */ /* 0x000fe400078e0229 */
[----:B----4-:R-:W-:-:S04]  /*0ed0*/  @P3 IMAD.WIDE.U32 R10, R12, R8, RZ ;  /* 0x000000080c0a3225 */ /* 0x010fc800078e00ff */
[----:B------:R-:W-:Y:S01]  /*0ee0*/  @P3 IMAD R30, R12, R9, R11 ;  /* 0x000000090c1e3224 */ /* 0x000fe200078e020b */
[----:B------:R-:W-:Y:S01]  /*0ef0*/  @P3 MOV R40, R10 ;  /* 0x0000000a00283202 */ /* 0x000fe20000000f00 */
[----:B---3--:R-:W-:Y:S01]  /*0f00*/  IMAD.WIDE R24, R15, UR6, RZ ;  /* 0x000000060f187c25 */ /* 0x008fe2000f8e02ff */
        /* <DEDUP_REMOVED lines=17> */
.L_x_529:
[-C--:B------:R-:W-:Y:S02]  /*1020*/  IMAD R14, R25, R12.reuse, RZ ;  /* 0x0000000c190e7224 */ /* 0x080fe400078e02ff */
[----:B------:R-:W-:-:S05]  /*1030*/  IMAD.WIDE.U32 R32, R24, R12, RZ ;  /* 0x0000000c18207225 */ /* 0x000fca00078e00ff */
[----:B------:R-:W-:-:S07]  /*1040*/  IADD3 R14, PT, PT, R33, R14, RZ ;  /* 0x0000000e210e7210 */ /* 0x000fce0007ffe0ff */
.L_x_530:
[----:B------:R-:W1:Y:S01]  /*1050*/  LDCU.U8 UR4, c[0x0][0x548] ;  /* 0x0000a900ff0477ac */ /* 0x000e620008000000 */
[----:B------:R-:W-:Y:S01]  /*1060*/  SHF.L.U32 R11, R201, 0x7, RZ ;  /* 0x00000007c90b7819 */ /* 0x000fe200000006ff */
[----:B------:R-:W2:Y:S03]  /*1070*/  LDCU.U8 UR5, c[0x0][0x5f0] ;  /* 0x0000be00ff0577ac */ /* 0x000ea60008000000 */
[----:B------:R-:W-:-:S04]  /*1080*/  SEL R8, R11, RZ, P5 ;  /* 0x000000ff0b087207 */ /* 0x000fc80002800000 */
[----:B------:R-:W-:-:S04]  /*1090*/  IADD3 R8, P0, PT, R27, R8, RZ ;  /* 0x000000081b087210 */ /* 0x000fc80007f1e0ff */
[----:B------:R-:W-:Y:S01]  /*10a0*/  IADD3.X R31, PT, PT, RZ, R29, RZ, P0, !PT ;  /* 0x0000001dff1f7210 */ /* 0x000fe200007fe4ff */
[----:B------:R-:W-:Y:S01]  /*10b0*/  IMAD.WIDE.U32 R34, R8, R24, RZ ;  /* 0x0000001808227225 */ /* 0x000fe200078e00ff */
[----:B-1----:R-:W-:-:S03]  /*10c0*/  UISETP.NE.AND UP0, UPT, UR4, URZ, UPT ;  /* 0x000000ff0400728c */ /* 0x002fc6000bf05270 */
[----:B------:R-:W-:Y:S02]  /*10d0*/  IMAD R31, R31, R24, RZ ;  /* 0x000000181f1f7224 */ /* 0x000fe400078e02ff */
[----:B------:R-:W-:Y:S02]  /*10e0*/  IMAD R24, R200, R15, RZ ;  /* 0x0000000fc8187224 */ /* 0x000fe400078e02ff */
        /* <DEDUP_REMOVED lines=10> */
.L_x_531:
[----:B------:R-:W1:Y:S01]  /*1190*/  LDC R26, c[0x0][0x434] ;  /* 0x00010d00ff1a7b82 */ /* 0x000e620000000800 */
[----:B------:R-:W-:-:S04]  /*11a0*/  IMAD R9, R201, UR6, R200 ;  /* 0x00000006c9097c24 */ /* 0x000fc8000f8e02c8 */
[----:B-1----:R-:W-:-:S03]  /*11b0*/  IMAD R26, R9, R26, RZ ;  /* 0x0000001a091a7224 */ /* 0x002fc600078e02ff */
.L_x_532:
        /* <DEDUP_REMOVED lines=11> */
.L_x_533:
[----:B------:R-:W1:Y:S01]  /*1270*/  LDC R36, c[0x0][0x444] ;  /* 0x00011100ff247b82 */ /* 0x000e620000000800 */
[----:B------:R-:W-:-:S04]  /*1280*/  IMAD R9, R201, UR6, R200 ;  /* 0x00000006c9097c24 */ /* 0x000fc8000f8e02c8 */
[----:B-1----:R-:W-:-:S07]  /*1290*/  IMAD R36, R9, R36, RZ ;  /* 0x0000002409247224 */ /* 0x002fce00078e02ff */
.L_x_534:
[----:B------:R-:W1:Y:S01]  /*12a0*/  LDC.64 R8, c[0x0][0x590] ;  /* 0x00016400ff087b82 */ /* 0x000e620000000a00 */
[----:B------:R-:W2:Y:S01]  /*12b0*/  S2R R21, SR_TID.X ;  /* 0x0000000000157919 */ /* 0x000ea20000002100 */
[--C-:B------:R-:W-:Y:S01]  /*12c0*/  IADD3 R32, P1, P0, R34, R32, R24.reuse ;  /* 0x0000002022207210 */ /* 0x100fe2000783e018 */
[----:B------:R-:W-:Y:S01]  /*12d0*/  IMAD R34, R15, UR6, RZ ;  /* 0x000000060f227c24 */ /* 0x000fe2000f8e02ff */
[----:B------:R-:W-:Y:S01]  /*12e0*/  SHF.R.S32.HI R24, RZ, 0x1f, R24 ;  /* 0x0000001fff187819 */ /* 0x000fe20000011418 */
[----:B------:R-:W-:Y:S01]  /*12f0*/  IMAD.MOV.U32 R25, RZ, RZ, RZ ;  /* 0x000000ffff197224 */ /* 0x000fe200078e00ff */
[----:B------:R-:W3:Y:S01]  /*1300*/  LDCU.64 UR12, c[0x0][0x3c8] ;  /* 0x00007900ff0c77ac */ /* 0x000ee20008000a00 */
[----:B------:R-:W-:Y:S01]  /*1310*/  ISETP.NE.AND P4, PT, RZ, UR5, PT ;  /* 0x00000005ff007c0c */ /* 0x000fe2000bf85270 */
[----:B------:R-:W4:Y:S01]  /*1320*/  LDC.64 R10, c[0x0][0x3b0] ;  /* 0x0000ec00ff0a7b82 */ /* 0x000f220000000a00 */
[----:B------:R-:W-:Y:S01]  /*1330*/  IADD3.X R31, PT, PT, R31, R14, R24, P1, P0 ;  /* 0x0000000e1f1f7210 */ /* 0x000fe20000fe0418 */
[----:B------:R-:W-:Y:S01]  /*1340*/  IMAD.MOV.U32 R24, RZ, RZ, R204 ;  /* 0x000000ffff187224 */ /* 0x000fe200078e00cc */
[----:B------:R-:W-:Y:S01]  /*1350*/  IADD3 R40, P0, PT, R204, R40, RZ ;  /* 0x00000028cc287210 */ /* 0x000fe20007f1e0ff */
[----:B------:R-:W5:Y:S01]  /*1360*/  LDCU.64 UR6, c[0x0][0x550] ;  /* 0x0000aa00ff0677ac */ /* 0x000f620008000a00 */
[----:B------:R-:W-:Y:S02]  /*1370*/  BSSY.RECONVERGENT B1, `(.L_x_524) ;  /* 0x0000681000017945 */ /* 0x000fe40003800200 */
[----:B------:R-:W-:Y:S01]  /*1380*/  IADD3.X R41, PT, PT, RZ, R30, RZ, P0, !PT ;  /* 0x0000001eff297210 */ /* 0x000fe200007fe4ff */
[----:B------:R-:W3:Y:S01]  /*1390*/  LDC.64 R12, c[0x0][0x5f8] ;  /* 0x00017e00ff0c7b82 */ /* 0x000ee20000000a00 */
[----:B------:R-:W5:Y:S01]  /*13a0*/  LDCU.64 UR4, c[0x0][0x570] ;  /* 0x0000ae00ff0477ac */ /* 0x000f620008000a00 */
[----:B------:R-:W5:Y:S06]  /*13b0*/  LDCU.64 UR10, c[0x0][0x380] ;  /* 0x00007000ff0a77ac */ /* 0x000f6c0008000a00 */
[----:B------:R-:W5:Y:S01]  /*13c0*/  LDC.64 R14, c[0x0][0x598] ;  /* 0x00016600ff0e7b82 */ /* 0x000f620000000a00 */
[-C--:B-1----:R-:W-:Y:S01]  /*13d0*/  IMAD R38, R29, R8.reuse, RZ ;  /* 0x000000081d267224 */ /* 0x082fe200078e02ff */
[----:B------:R-:W-:Y:S01]  /*13e0*/  SHF.L.U64.HI R220, R8, 0x5, R9 ;  /* 0x0000000508dc7819 */ /* 0x000fe20000010209 */
[----:B------:R-:W-:-:S04]  /*13f0*/  IMAD.WIDE.U32 R40, R27, R8, R40 ;  /* 0x000000081b287225 */ /* 0x000fc800078e0028 */
[----:B------:R-:W-:Y:S01]  /*1400*/  IMAD R38, R27, R9, R38 ;  /* 0x000000091b267224 */ /* 0x000fe200078e0226 */
[----:B------:R-:W1:Y:S01]  /*1410*/  LDC.64 R44, c[0x0][0x5e8] ;  /* 0x00017a00ff2c7b82 */ /* 0x000e620000000a00 */
[----:B--2---:R-:W-:Y:S01]  /*1420*/  LOP3.LUT R33, R21, 0x1f, RZ, 0xc0, !PT ;  /* 0x0000001f15217812 */ /* 0x004fe200078ec0ff */
[-C--:B----4-:R-:W-:Y:S01]  /*1430*/  IMAD R30, R29, R10.reuse, RZ ;  /* 0x0000000a1d1e7224 */ /* 0x090fe200078e02ff */
[C---:B------:R-:W-:Y:S01]  /*1440*/  SHF.L.U64.HI R218, R10.reuse, 0x5, R11 ;  /* 0x000000050ada7819 */ /* 0x040fe2000001020b */
[----:B------:R-:W-:Y:S01]  /*1450*/  IMAD.IADD R41, R41, 0x1, R38 ;  /* 0x0000000129297824 */ /* 0x000fe200078e0226 */
[----:B------:R-:W-:Y:S01]  /*1460*/  SHF.L.U32 R219, R10, 0x5, RZ ;  /* 0x000000050adb7819 */ /* 0x000fe200000006ff */
        /* <DEDUP_REMOVED lines=15> */
[----:B------:R-:W-:Y:S01]  /*1560*/  IMAD.WIDE.U32 R40, R205, R8, R40 ;  /* 0x00000008cd287225 */ /* 0x000fe200078e0028 */
[----:B------:R-:W-:-:S02]  /*1570*/  LEA R15, R237, R36, 0x6 ;  /* 0x00000024ed0f7211 */ /* 0x000fc400078e30ff */
[----:B------:R-:W-:Y:S01]  /*1580*/  IADD3.X R13, PT, PT, R12, R31, R13, P1, P0 ;  /* 0x0000001f0c0d7210 */ /* 0x000fe20000fe040d */
[----:B------:R-:W-:Y:S01]  /*1590*/  IMAD R14, R205, R9, R41 ;  /* 0x00000009cd0e7224 */ /* 0x000fe200078e0229 */
[----:B------:R-:W-:Y:S01]  /*15a0*/  LEA R246, P1, R40, UR6, 0x1 ;  /* 0x0000000628f67c11 */ /* 0x000fe2000f8208ff */
[----:B------:R-:W-:Y:S02]  /*15b0*/  IMAD.SHL.U32 R34, R34, 0x40, RZ ;  /* 0x0000004022227824 */ /* 0x000fe400078e00ff */
[----:B------:R-:W-:Y:S01]  /*15c0*/  IMAD R29, R200, UR13, R29 ;  /* 0x0000000dc81d7c24 */ /* 0x000fe2000f8e021d */
[----:B------:R-:W-:Y:S01]  /*15d0*/  LEA.HI.X R247, R40, UR7, R14, 0x1, P1 ;  /* 0x0000000728f77c11 */ /* 0x000fe200088f0c0e */
[----:B-1----:R-:W-:Y:S01]  /*15e0*/  IMAD.WIDE R222, R15, 0x4, R44 ;  /* 0x000000040fde7825 */ /* 0x002fe200078e022c */
[----:B------:R-:W-:Y:S02]  /*15f0*/  ISETP.GT.AND P1, PT, R17, RZ, PT ;  /* 0x000000ff1100720c */ /* 0x000fe40003f24270 */
[----:B------:R-:W-:Y:S01]  /*1600*/  IADD3 R27, P0, PT, R34, R27, RZ ;  /* 0x0000001b221b7210 */ /* 0x000fe20007f1e0ff */
[----:B------:R-:W-:-:S03]  /*1610*/  IMAD.WIDE.U32 R28, R205, R10, R28 ;  /* 0x0000000acd1c7225 */ /* 0x000fc600078e001c */
[----:B------:R-:W-:Y:S01]  /*1620*/  LEA.HI.X.SX32 R12, R34, R13, 0x1, P0 ;  /* 0x0000000d220c7211 */ /* 0x000fe200000f0eff */
[----:B------:R-:W-:Y:S01]  /*1630*/  IMAD R13, R205, R11, R29 ;  /* 0x0000000bcd0d7224 */ /* 0x000fe200078e021d */
[----:B------:R-:W-:Y:S01]  /*1640*/  LEA R244, P0, R27, UR4, 0x2 ;  /* 0x000000041bf47c11 */ /* 0x000fe2000f8010ff */
[----:B------:R-:W-:Y:S01]  /*1650*/  IMAD R15, R237, 0x40, R26 ;  /* 0x00000040ed0f7824 */ /* 0x000fe200078e021a */
[----:B------:R-:W-:Y:S01]  /*1660*/  LEA R248, P3, R28, UR10, 0x1 ;  /* 0x0000000a1cf87c11 */ /* 0x000fe2000f8608ff */
[----:B------:R-:W-:Y:S01]  /*1670*/  IMAD.SHL.U32 R221, R8, 0x20, RZ ;  /* 0x0000002008dd7824 */ /* 0x000fe200078e00ff */
[----:B------:R-:W-:Y:S01]  /*1680*/  LEA.HI.X R245, R27, UR5, R12, 0x2, P0 ;  /* 0x000000051bf57c11 */ /* 0x000fe200080f140c */
[----:B--2---:R-:W-:Y:S01]  /*1690*/  IMAD.WIDE R250, R15, 0x4, R250 ;  /* 0x000000040ffa7825 */ /* 0x004fe200078e02fa */
[----:B------:R-:W-:Y:S02]  /*16a0*/  IADD3 R12, P0, PT, R205, 0x20, RZ ;  /* 0x00000020cd0c7810 */ /* 0x000fe40007f1e0ff */
[----:B------:R-:W-:-:S02]  /*16b0*/  LEA.HI.X R249, R28, UR11, R13, 0x1, P3 ;  /* 0x0000000b1cf97c11 */ /* 0x000fc400098f0c0d */
[----:B------:R-:W-:Y:S01]  /*16c0*/  IADD3.X R9, PT, PT, RZ, RZ, RZ, P0, !PT ;  /* 0x000000ffff097210 */ /* 0x000fe200007fe4ff */
[----:B------:R-:W-:Y:S08]  /*16d0*/  @P1 BRA `(.L_x_535) ;  /* 0x0000000400f81947 */ /* 0x000ff00003800000 */
        /* <DEDUP_REMOVED lines=14> */
.L_x_536:
[----:B------:R-:W1:Y:S01]  /*17c0*/  LDC.64 R6, c[0x0][0x5c0] ;  /* 0x00017000ff067b82 */ /* 0x000e620000000a00 */
[----:B------:R-:W-:-:S05]  /*17d0*/  IADD3 R0, PT, PT, R238, R241, RZ ;  /* 0x000000f1ee007210 */ /* 0x000fca0007ffe0ff */
[C---:B-1----:R-:W-:Y:S02]  /*17e0*/  IMAD R2, R0.reuse, R7, RZ ;  /* 0x0000000700027224 */ /* 0x042fe400078e02ff */
[----:B------:R-:W-:-:S05]  /*17f0*/  IMAD.WIDE.U32 R4, R0, R6, RZ ;  /* 0x0000000600047225 */ /* 0x000fca00078e00ff */
[----:B------:R-:W-:Y:S02]  /*1800*/  IADD3 R0, PT, PT, R5, R2, RZ ;  /* 0x0000000205007210 */ /* 0x000fe40007ffe0ff */
[----:B------:R-:W-:Y:S02]  /*1810*/  MOV R2, R4 ;  /* 0x0000000400027202 */ /* 0x000fe40000000f00 */
.L_x_537:
        /* <DEDUP_REMOVED lines=13> */
.L_x_538:
[----:B------:R-:W1:Y:S01]  /*18f0*/  LDC.64 R4, c[0x0][0x5c8] ;  /* 0x00017200ff047b82 */ /* 0x000e620000000a00 */
[----:B------:R-:W-:-:S05]  /*1900*/  IADD3 R238, PT, PT, R238, R241, RZ ;  /* 0x000000f1eeee7210 */ /* 0x000fca0007ffe0ff */
[C---:B-1----:R-:W-:Y:S02]  /*1910*/  IMAD R8, R238.reuse, R5, RZ ;  /* 0x00000005ee087224 */ /* 0x042fe400078e02ff */
[----:B------:R-:W-:-:S05]  /*1920*/  IMAD.WIDE.U32 R10, R238, R4, RZ ;  /* 0x00000004ee0a7225 */ /* 0x000fca00078e00ff */
[----:B------:R-:W-:-:S07]  /*1930*/  IADD3 R8, PT, PT, R11, R8, RZ ;  /* 0x000000080b087210 */ /* 0x000fce0007ffe0ff */
.L_x_539:
[----:B------:R-:W1:Y:S01]  /*1940*/  LDCU.64 UR4, c[0x0][0x5d8] ;  /* 0x0000bb00ff0477ac */ /* 0x000e620008000a00 */
[C---:B------:R-:W-:Y:S01]  /*1950*/  IMAD R14, R6.reuse, UR18, RZ ;  /* 0x00000012060e7c24 */ /* 0x040fe2000f8e02ff */
[----:B------:R-:W-:Y:S01]  /*1960*/  IADD3 R239, PT, PT, R239, -UR19, RZ ;  /* 0x80000013efef7c10 */ /* 0x000fe2000fffe0ff */
[----:B------:R-:W-:Y:S01]  /*1970*/  IMAD.WIDE.U32 R16, R6, UR19, R24 ;  /* 0x0000001306107c25 */ /* 0x000fe2000f8e0018 */
        /* <DEDUP_REMOVED lines=23> */
.L_x_541:
[----:B------:R-:W-:Y:S05]  /*1af0*/  BSYNC.RECONVERGENT B0 ;  /* 0x0000000000007941 */ /* 0x000fea0003800200 */
.L_x_540:
        /* <DEDUP_REMOVED lines=17> */
.L_x_543:
[----:B------:R-:W-:Y:S05]  /*1c10*/  BSYNC.RECONVERGENT B0 ;  /* 0x0000000000007941 */ /* 0x000fea0003800200 */
.L_x_542:
        /* <DEDUP_REMOVED lines=23> */
.L_x_545:
[----:B------:R-:W-:Y:S05]  /*1d90*/  BSYNC.RECONVERGENT B0 ;  /* 0x0000000000007941 */ /* 0x000fea0003800200 */
.L_x_544:
        /* <DEDUP_REMOVED lines=18> */
.L_x_535:
        /* <DEDUP_REMOVED lines=28> */
.L_x_549:
[----:B------:R2:W-:Y:S01]  /*2080*/  STS.128 [R213+0x10000], RZ ;  /* 0x010000ffd5007388 */ /* 0x0005e20000000c00 */
[----:B------:R-:W-:Y:S05]  /*2090*/  BRA `(.L_x_550) ;  /* 0x00000000000c7947 */ /* 0x000fea0003800000 */
.L_x_548:
[----:B------:R1:W-:Y:S04]  /*20a0*/  STS.128 [R213+0xc000], RZ ;  /* 0x00c000ffd5007388 */ /* 0x0003e80000000c00 */
[----:B------:R1:W-:Y:S04]  /*20b0*/  STS.128 [R213+0xe000], RZ ;  /* 0x00e000ffd5007388 */ /* 0x0003e80000000c00 */
[----:B------:R1:W-:Y:S02]  /*20c0*/  STS.128 [R213+0x10000], RZ ;  /* 0x010000ffd5007388 */ /* 0x0003e40000000c00 */
.L_x_550:
[----:B------:R-:W-:Y:S05]  /*20d0*/  BSYNC.RECONVERGENT B0 ;  /* 0x0000000000007941 */ /* 0x000fea0003800200 */
.L_x_547:
        /* <DEDUP_REMOVED lines=28> */
.L_x_553:
[----:B------:R1:W-:Y:S02]  /*22a0*/  STS.128 [R213+0x11000], RZ ;  /* 0x011000ffd5007388 */ /* 0x0003e40000000c00 */
.L_x_552:
[----:B------:R-:W-:Y:S05]  /*22b0*/  BSYNC.RECONVERGENT B0 ;  /* 0x0000000000007941 */ /* 0x000fea0003800200 */
.L_x_551:
        /* <DEDUP_REMOVED lines=23> */
.L_x_556:
[----:B------:R1:W-:Y:S01]  /*2430*/  STS.128 [R236+0x4000], RZ ;  /* 0x004000ffec007388 */ /* 0x0003e20000000c00 */
[----:B------:R-:W-:Y:S05]  /*2440*/  BRA `(.L_x_557) ;  /* 0x00000000000c7947 */ /* 0x000fea0003800000 */
.L_x_555:
[----:B------:R1:W-:Y:S04]  /*2450*/  STS.128 [R236], RZ ;  /* 0x000000ffec007388 */ /* 0x0003e80000000c00 */
[----:B------:R1:W-:Y:S04]  /*2460*/  STS.128 [R236+0x2000], RZ ;  /* 0x002000ffec007388 */ /* 0x0003e80000000c00 */
[----:B------:R1:W-:Y:S02]  /*2470*/  STS.128 [R236+0x4000], RZ ;  /* 0x004000ffec007388 */ /* 0x0003e40000000c00 */
.L_x_557:
[----:B------:R-:W-:Y:S05]  /*2480*/  BSYNC.RECONVERGENT B0 ;  /* 0x0000000000007941 */ /* 0x000fea0003800200 */
.L_x_554:
        /* <DEDUP_REMOVED lines=27> */
.L_x_560:
[----:B------:R1:W-:Y:S02]  /*2640*/  STS.128 [R236+0x5000], RZ ;  /* 0x005000ffec007388 */ /* 0x0003e40000000c00 */
.L_x_559:
[----:B------:R-:W-:Y:S05]  /*2650*/  BSYNC.RECONVERGENT B0 ;  /* 0x0000000000007941 */ /* 0x000fea0003800200 */
.L_x_558:
        /* <DEDUP_REMOVED lines=8> */
[C---:B------:R-:W-:Y:S01]  /*26e0*/  IMAD R8, R6.reuse, UR18, RZ ;  /* 0x0000001206087c24 */ /* 0x040fe2000f8e02ff */
[----:B------:R-:W-:Y:S01]  /*26f0*/  IADD3 R215, PT, PT, R239, -UR19, RZ ;  /* 0x80000013efd77c10 */ /* 0x000fe2000fffe0ff */
[----:B------:R-:W-:-:S03]  /*2700*/  IMAD.WIDE.U32 R10, R6, UR19, R24 ;  /* 0x00000013060a7c25 */ /* 0x000fc6000f8e0018 */
[----:B------:R-:W-:Y:S01]  /*2710*/  ISETP.GE.AND P4, PT, R205, R215, PT ;  /* 0x000000d7cd00720c */ /* 0x000fe20003f86270 */
[----:B------:R-:W-:Y:S01]  /*2720*/  IMAD R8, R7, UR19, R8 ;  /* 0x0000001307087c24 */ /* 0x000fe2000f8e0208 */
[----:B------:R3:W5:Y:S01]  /*2730*/  @!P0 LDG.E R234, desc[UR16][R26.64+0x20] ;  /* 0x000020101aea8981 */ /* 0x000762000c1e1900 */
[----:B-1----:R-:W-:Y:S01]  /*2740*/  IADD3 R14, P0, PT, R22, R10, RZ ;  /* 0x0000000a160e7210 */ /* 0x002fe20007f1e0ff */
[----:B------:R-:W-:Y:S03]  /*2750*/  BSSY.RECONVERGENT B0, `(.L_x_561) ;  /* 0x0000026000007945 */ /* 0x000fe60003800200 */
[----:B------:R-:W-:Y:S01]  /*2760*/  IADD3.X R15, PT, PT, R19, R11, R8, P0, !PT ;  /* 0x0000000b130f7210 */ /* 0x000fe200007fe408 */
[----:B--2---:R-:W-:-:S04]  /*2770*/  IMAD R11, R2, UR4, RZ ;  /* 0x00000004020b7c24 */ /* 0x004fc8000f8e02ff */
[C---:B------:R-:W-:Y:S02]  /*2780*/  IMAD R11, R16.reuse, UR5, R11 ;  /* 0x00000005100b7c24 */ /* 0x040fe4000f8e020b */
[----:B------:R-:W-:-:S05]  /*2790*/  IMAD.WIDE.U32 R14, R16, UR4, R14 ;  /* 0x00000004100e7c25 */ /* 0x000fca000f8e000e */
[----:B------:R-:W-:Y:S01]  /*27a0*/  IADD3 R11, PT, PT, R15, R11, RZ ;  /* 0x0000000b0f0b7210 */ /* 0x000fe20007ffe0ff */
[----:B------:R-:W-:Y:S06]  /*27b0*/  @P4 BRA `(.L_x_562) ;  /* 0x0000000000704947 */ /* 0x000fec0003800000 */
[----:B------:R-:W1:Y:S01]  /*27c0*/  LDCU UR6, c[0x0][0x440] ;  /* 0x00008800ff0677ac */ /* 0x000e620008000800 */
[----:B------:R-:W-:Y:S01]  /*27d0*/  IMAD.MOV.U32 R10, RZ, RZ, R14 ;  /* 0x000000ffff0a7224 */ /* 0x000fe200078e000e */
[----:B------:R-:W2:Y:S03]  /*27e0*/  LDCU.64 UR4, c[0x0][0x388] ;  /* 0x00007100ff0477ac */ /* 0x000ea60008000a00 */
[----:B---3--:R-:W-:-:S04]  /*27f0*/  IMAD.WIDE.U32 R26, R205, R6, R10 ;  /* 0x00000006cd1a7225 */ /* 0x008fc800078e000a */
[----:B------:R-:W-:Y:S01]  /*2800*/  IMAD R8, R205, R7, R27 ;  /* 0x00000007cd087224 */ /* 0x000fe200078e021b */
        /* <DEDUP_REMOVED lines=21> */
.L_x_563:
[----:B------:R2:W-:Y:S01]  /*2960*/  STS.128 [R213+0x16000], RZ ;  /* 0x016000ffd5007388 */ /* 0x0005e20000000c00 */
[----:B------:R-:W-:Y:S05]  /*2970*/  BRA `(.L_x_564) ;  /* 0x00000000000c7947 */ /* 0x000fea0003800000 */
.L_x_562:
[----:B------:R1:W-:Y:S04]  /*2980*/  STS.128 [R213+0x12000], RZ ;  /* 0x012000ffd5007388 */ /* 0x0003e80000000c00 */
[----:B------:R1:W-:Y:S04]  /*2990*/  STS.128 [R213+0x14000], RZ ;  /* 0x014000ffd5007388 */ /* 0x0003e80000000c00 */
[----:B------:R1:W-:Y:S02]  /*29a0*/  STS.128 [R213+0x16000], RZ ;  /* 0x016000ffd5007388 */ /* 0x0003e40000000c00 */
.L_x_564:
[----:B------:R-:W-:Y:S05]  /*29b0*/  BSYNC.RECONVERGENT B0 ;  /* 0x0000000000007941 */ /* 0x000fea0003800200 */
.L_x_561:
        /* <DEDUP_REMOVED lines=34> */
.L_x_567:
[----:B------:R3:W-:Y:S02]  /*2be0*/  STS.128 [R213+0x17000], RZ ;  /* 0x017000ffd5007388 */ /* 0x0007e40000000c00 */
.L_x_566:
[----:B------:R-:W-:Y:S05]  /*2bf0*/  BSYNC.RECONVERGENT B0 ;  /* 0x0000000000007941 */ /* 0x000fea0003800200 */
.L_x_565:
[----:B------:R-:W4:Y:S01]  /*2c00*/  LDCU.64 UR4, c[0x0][0x3d8] ;  /* 0x00007b00ff0477ac */ /* 0x000f220008000a00 */
[C---:B------:R-:W-:Y:S01]  /*2c10*/  IMAD.WIDE.U32 R14, R4.reuse, UR19, R24 ;  /* 0x00000013040e7c25 */ /* 0x040fe2000f8e0018 */
[----:B------:R-:W-:Y:S03]  /*2c20*/  BSSY.RECONVERGENT B0, `(.L_x_568) ;  /* 0x0000029000007945 */ /* 0x000fe60003800200 */
[----:B--23--:R-:W-:-:S04]  /*2c30*/  IMAD R6, R4, UR18, RZ ;  /* 0x0000001204067c24 */ /* 0x00cfc8000f8e02ff */
[----:B------:R-:W-:Y:S01]  /*2c40*/  IMAD R7, R5, UR19, R6 ;  /* 0x0000001305077c24 */ /* 0x000fe2000f8e0206 */
[----:B------:R-:W-:-:S04]  /*2c50*/  IADD3 R6, P0, PT, R20, R14, RZ ;  /* 0x0000000e14067210 */ /* 0x000fc80007f1e0ff */
        /* <DEDUP_REMOVED lines=32> */
.L_x_570:
[----:B------:R4:W-:Y:S01]  /*2e60*/  STS.128 [R213+0x1c000], RZ ;  /* 0x01c000ffd5007388 */ /* 0x0009e20000000c00 */
[----:B------:R-:W-:Y:S05]  /*2e70*/  BRA `(.L_x_571) ;  /* 0x00000000000c7947 */ /* 0x000fea0003800000 */
.L_x_569:
[----:B------:R2:W-:Y:S04]  /*2e80*/  STS.128 [R213+0x18000], RZ ;  /* 0x018000ffd5007388 */ /* 0x0005e80000000c00 */
[----:B------:R2:W-:Y:S04]  /*2e90*/  STS.128 [R213+0x1a000], RZ ;  /* 0x01a000ffd5007388 */ /* 0x0005e80000000c00 */
[----:B------:R2:W-:Y:S02]  /*2ea0*/  STS.128 [R213+0x1c000], RZ ;  /* 0x01c000ffd5007388 */ /* 0x0005e40000000c00 */
.L_x_571:
[----:B------:R-:W-:Y:S05]  /*2eb0*/  BSYNC.RECONVERGENT B0 ;  /* 0x0000000000007941 */ /* 0x000fea0003800200 */
.L_x_568:
        /* <DEDUP_REMOVED lines=33> */
.L_x_574:
[----:B------:R4:W-:Y:S02]  /*30d0*/  STS.128 [R213+0x1d000], RZ ;  /* 0x01d000ffd5007388 */ /* 0x0009e40000000c00 */
.L_x_573:
[----:B------:R-:W-:Y:S05]  /*30e0*/  BSYNC.RECONVERGENT B0 ;  /* 0x0000000000007941 */ /* 0x000fea0003800200 */
.L_x_572:
[----:B------:R-:W2:Y:S01]  /*30f0*/  LDCU.64 UR4, c[0x0][0x538] ;  /* 0x0000a700ff0477ac */ /* 0x000ea20008000a00 */
[----:B------:R-:W0:Y:S01]  /*3100*/  LDGDEPBAR ;  /* 0x00000000000079af */ /* 0x000e220000000000 */
[----:B------:R-:W1:Y:S01]  /*3110*/  LDC R214, c[0x0][0x44c] ;  /* 0x00011300ffd67b82 */ /* 0x000e620000000800 */
[----:B------:R-:W-:Y:S01]  /*3120*/  UIADD3 UR11, UPT, UPT, UR19, 0x40, URZ ;  /* 0x00000040130b7890 */ /* 0x000fe2000fffe0ff */
[----:B------:R-:W1:Y:S01]  /*3130*/  LDCU UR6, c[0x0][0x440] ;  /* 0x00008800ff0677ac */ /* 0x000e620008000800 */
[----:B------:R-:W1:Y:S01]  /*3140*/  LDCU UR7, c[0x0][0x3e0] ;  /* 0x00007c00ff0777ac */ /* 0x000e620008000800 */
[----:B------:R-:W1:Y:S01]  /*3150*/  LDCU UR10, c[0x0][0x45c] ;  /* 0x00008b80ff0a77ac */ /* 0x000e620008000800 */
[----:B--2---:R-:W-:-:S04]  /*3160*/  ISETP.NE.U32.AND P1, PT, RZ, UR4, PT ;  /* 0x00000004ff007c0c */ /* 0x004fc8000bf25070 */
[----:B------:R-:W-:-:S13]  /*3170*/  ISETP.NE.AND.EX P1, PT, RZ, UR5, PT, P1 ;  /* 0x00000005ff007c0c */ /* 0x000fda000bf25310 */
[----:B---34-:R-:W2:Y:S01]  /*3180*/  @P1 LDC.64 R4, c[0x0][0x540] ;  /* 0x00015000ff041b82 */ /* 0x018ea20000000a00 */
[----:B------:R-:W-:Y:S02]  /*3190*/  @P1 IMAD.MOV.U32 R6, RZ, RZ, R200 ;  /* 0x000000ffff061224 */ /* 0x000fe400078e00c8 */
[----:B------:R-:W-:-:S05]  /*31a0*/  @P1 IMAD.MOV.U32 R7, RZ, RZ, RZ ;  /* 0x000000ffff071224 */ /* 0x000fca00078e00ff */
[----:B------:R-:W3:Y:S01]  /*31b0*/  @P1 LDC R2, c[0x0][0x458] ;  /* 0x00011600ff021b82 */ /* 0x000ee20000000800 */
[----:B--2---:R-:W-:-:S04]  /*31c0*/  @P1 IMAD.WIDE.U32 R6, R201, R4, R6 ;  /* 0x00000004c9061225 */ /* 0x004fc800078e0006 */
[----:B------:R-:W-:Y:S01]  /*31d0*/  @P1 IMAD R5, R201, R5, R7 ;  /* 0x00000005c9051224 */ /* 0x000fe200078e0207 */
[C---:B------:R-:W-:Y:S01]  /*31e0*/  @P1 LEA R8, P0, R6.reuse, UR4, 0x2 ;  /* 0x0000000406081c11 */ /* 0x040fe2000f8010ff */
[----:B------:R-:W-:Y:S01]  /*31f0*/  IMAD.SHL.U32 R4, R21, 0x2, RZ ;  /* 0x0000000215047824 */ /* 0x000fe200078e00ff */
[----:B------:R-:W2:Y:S02]  /*3200*/  LDCU UR4, c[0x0][0x590] ;  /* 0x0000b200ff0477ac */ /* 0x000ea40008000800 */
[----:B------:R-:W-:Y:S01]  /*3210*/  @P1 LEA.HI.X R9, R6, UR5, R5, 0x2, P0 ;  /* 0x0000000506091c11 */ /* 0x000fe200080f1405 */
[----:B---3--:R-:W3:Y:S01]  /*3220*/  @P1 MUFU.RCP R2, R2 ;  /* 0x0000000200021308 */ /* 0x008ee20000001000 */
[----:B------:R-:W-:Y:S01]  /*3230*/  SHF.R.U32.HI R21, RZ, 0x2, R21 ;  /* 0x00000002ff157819 */ /* 0x000fe20000011615 */
[----:B------:R-:W4:Y:S02]  /*3240*/  LDCU UR5, c[0x0][0x3b0] ;  /* 0x00007600ff0577ac */ /* 0x000f240008000800 */
[----:B------:R-:W3:Y:S01]  /*3250*/  @P1 LDG.E R5, desc[UR16][R8.64] ;  /* 0x0000001008051981 */ /* 0x000ee2000c1e1900 */
[----:B------:R-:W-:Y:S01]  /*3260*/  LOP3.LUT R4, R4, 0x6, RZ, 0xc0, !PT ;  /* 0x0000000604047812 */ /* 0x000fe200078ec0ff */
[----:B------:R-:W-:Y:S01]  /*3270*/  IMAD.IADD R7, R202, 0x1, R239 ;  /* 0x00000001ca077824 */ /* 0x000fe200078e02ef */
[----:B------:R-:W-:Y:S01]  /*3280*/  ISETP.LE.AND P0, PT, R239, UR11, PT ;  /* 0x0000000bef007c0c */ /* 0x000fe2000bf03270 */
[----:B------:R-:W-:Y:S01]  /*3290*/  IMAD.MOV.U32 R233, RZ, RZ, RZ ;  /* 0x000000ffffe97224 */ /* 0x000fe200078e00ff */
[----:B------:R-:W-:Y:S01]  /*32a0*/  LOP3.LUT R4, R4, 0xe0, R21, 0xf8, !PT ;  /* 0x000000e004047812 */ /* 0x000fe200078ef815 */
[----:B------:R-:W-:Y:S01]  /*32b0*/  IMAD R7, R0, 0x40, R7 ;  /* 0x0000004000077824 */ /* 0x000fe200078e0207 */
[----:B------:R-:W-:Y:S01]  /*32c0*/  CS2R R142, SRZ ;  /* 0x00000000008e7805 */ /* 0x000fe2000001ff00 */
[----:B------:R-:W-:Y:S01]  /*32d0*/  IMAD.IADD R0, R196, 0x1, R193 ;  /* 0x00000001c4007824 */ /* 0x000fe200078e02c1 */
[----:B------:R-:W-:Y:S01]  /*32e0*/  CS2R R140, SRZ ;  /* 0x00000000008c7805 */ /* 0x000fe2000001ff00 */
[----:B------:R-:W-:Y:S01]  /*32f0*/  VIADD R216, R4, UR19 ;  /* 0x0000001304d87c36 */ /* 0x000fe20008000000 */
[----:B------:R-:W-:Y:S01]  /*3300*/  CS2R R146, SRZ ;  /* 0x0000000000927805 */ /* 0x000fe2000001ff00 */
[--C-:B------:R-:W-:Y:S01]  /*3310*/  IMAD.IADD R189, R198, 0x1, R188.reuse ;  /* 0x00000001c6bd7824 */ /* 0x100fe200078e02bc */
[----:B------:R-:W-:Y:S01]  /*3320*/  CS2R R144, SRZ ;  /* 0x0000000000907805 */ /* 0x000fe2000001ff00 */
[----:B------:R-:W-:Y:S01]  /*3330*/  IMAD.IADD R188, R197, 0x1, R188 ;  /* 0x00000001c5bc7824 */ /* 0x000fe200078e02bc */
[----:B------:R-:W-:Y:S01]  /*3340*/  IADD3 R232, PT, PT, R7, -R216, -R17 ;  /* 0x800000d807e87210 */ /* 0x000fe20007ffe811 */
[----:B------:R-:W-:Y:S01]  /*3350*/  IMAD.MOV.U32 R231, RZ, RZ, R236 ;  /* 0x000000ffffe77224 */ /* 0x000fe200078e00ec */
        /* <DEDUP_REMOVED lines=43> */
[----:B-1----:R-:W-:Y:S02]  /*3610*/  CS2R R22, SRZ ;  /* 0x0000000000167805 */ /* 0x002fe4000001ff00 */
[----:B------:R-:W-:Y:S01]  /*3620*/  CS2R R20, SRZ ;  /* 0x0000000000147805 */ /* 0x000fe2000001ff00 */
[----:B------:R-:W-:Y:S01]  /*3630*/  IMAD.IADD R199, R195, 0x1, R0 ;  /* 0x00000001c3c77824 */ /* 0x000fe200078e0200 */
[----:B----4-:R-:W-:Y:S01]  /*3640*/  USHF.L.U32 UR5, UR5, 0x6, URZ ;  /* 0x0000000605057899 */ /* 0x010fe200080006ff */
[C---:B------:R-:W-:Y:S01]  /*3650*/  @P0 VIADD R230, R216.reuse, 0x19 ;  /* 0x00000019d8e60836 */ /* 0x040fe20000000000 */
[----:B--2---:R-:W-:Y:S01]  /*3660*/  USHF.L.U32 UR4, UR4, 0x6, URZ ;  /* 0x0000000604047899 */ /* 0x004fe200080006ff */
[----:B------:R-:W-:-:S02]  /*3670*/  @P0 VIADD R229, R216, 0x18 ;  /* 0x00000018d8e50836 */ /* 0x000fc40000000000 */
[C---:B------:R-:W-:Y:S02]  /*3680*/  @P0 VIADD R228, R216.reuse, 0x11 ;  /* 0x00000011d8e40836 */ /* 0x040fe40000000000 */
[C---:B------:R-:W-:Y:S02]  /*3690*/  @P0 VIADD R227, R216.reuse, 0x10 ;  /* 0x00000010d8e30836 */ /* 0x040fe40000000000 */
[C---:B------:R-:W-:Y:S02]  /*36a0*/  @P0 VIADD R226, R216.reuse, 0x9 ;  /* 0x00000009d8e20836 */ /* 0x040fe40000000000 */
[C---:B------:R-:W-:Y:S02]  /*36b0*/  @P0 VIADD R225, R216.reuse, 0x8 ;  /* 0x00000008d8e10836 */ /* 0x040fe40000000000 */
[----:B------:R-:W-:Y:S02]  /*36c0*/  @P0 VIADD R224, R216, 0x1 ;  /* 0x00000001d8e00836 */ /* 0x000fe40000000000 */
[----:B------:R-:W-:-:S02]  /*36d0*/  VIADD R232, R232, 0xffffffa7 ;  /* 0xffffffa7e8e87836 */ /* 0x000fc40000000000 */
[----:B---3--:R-:W-:Y:S01]  /*36e0*/  @P1 FMUL.FTZ R233, R5, R2 ;  /* 0x0000000205e91220 */ /* 0x008fe20000410000 */
[----:B------:R-:W-:-:S07]  /*36f0*/  IMAD.IADD R2, R195, 0x1, R3 ;  /* 0x00000001c3027824 */ /* 0x000fce00078e0203 */
.L_x_577:
[----:B------:R-:W0:Y:S01]  /*3700*/  LDGDEPBAR ;  /* 0x00000000000079af */ /* 0x000e220000000000 */
[----:B------:R-:W-:Y:S01]  /*3710*/  IADD3 R149, PT, PT, R195, R189, RZ ;  /* 0x000000bdc3957210 */ /* 0x000fe20007ffe0ff */
[----:B------:R-:W-:Y:S01]  /*3720*/  IMAD.IADD R150, R193, 0x1, R189 ;  /* 0x00000001c1967824 */ /* 0x000fe200078e02bd */
[C---:B-----5:R-:W-:Y:S01]  /*3730*/  FSETP.NEU.FTZ.AND P1, PT, R234.reuse, -INF , PT ;  /* 0xff800000ea00780b */ /* 0x060fe20003f3d000 */
[----:B------:R-:W-:Y:S01]  /*3740*/  FMUL.FTZ R161, R234, 1.4426950216293334961 ;  /* 0x3fb8aa3beaa17820 */ /* 0x000fe20000410000 */
[-C--:B------:R-:W-:Y:S01]  /*3750*/  @P0 ISETP.GE.AND P3, PT, R216, R239.reuse, PT ;  /* 0x000000efd800020c */ /* 0x080fe20003f66270 */
[----:B------:R-:W-:Y:S01]  /*3760*/  FMUL.FTZ R163, R235, 1.4426950216293334961 ;  /* 0x3fb8aa3beba37820 */ /* 0x000fe20000410000 */
[----:B------:R-:W-:Y:S01]  /*3770*/  IADD3 R148, PT, PT, R195, R150, RZ ;  /* 0x00000096c3947210 */ /* 0x000fe20007ffe0ff */
[C---:B------:R-:W-:Y:S01]  /*3780*/  VIADD R164, R232.reuse, 0x8 ;  /* 0x00000008e8a47836 */ /* 0x040fe20000000000 */
[----:B------:R-:W-:Y:S01]  /*3790*/  FSEL R161, R161, RZ, P1 ;  /* 0x000000ffa1a17208 */ /* 0x000fe20000800000 */
[----:B------:R-:W-:Y:S01]  /*37a0*/  VIADD R151, R232, 0x21 ;  /* 0x00000021e8977836 */ /* 0x000fe20000000000 */
[-C--:B------:R-:W-:Y:S01]  /*37b0*/  @P0 ISETP.GE.AND P4, PT, R224, R239.reuse, PT ;  /* 0x000000efe000020c */ /* 0x080fe20003f86270 */
[----:B------:R-:W-:Y:S01]  /*37c0*/  VIADD R155, R232, 0x19 ;  /* 0x00000019e89b7836 */ /* 0x000fe20000000000 */
[----:B------:R-:W-:Y:S02]  /*37d0*/  IABS R164, R164 ;  /* 0x000000a400a47213 */ /* 0x000fe40000000000 */
[-C--:B------:R-:W-:Y:S02]  /*37e0*/  @P0 ISETP.GE.AND P5, PT, R225, R239.reuse, PT ;  /* 0x000000efe100020c */ /* 0x080fe40003fa6270 */
[----:B------:R-:W-:Y:S02]  /*37f0*/  I2FP.F32.S32 R164, R164 ;  /* 0x000000a400a47245 */ /* 0x000fe40000201400 */
[-C--:B------:R-:W-:Y:S02]  /*3800*/  @P0 ISETP.GE.AND P6, PT, R226, R239.reuse, PT ;  /* 0x000000efe200020c */ /* 0x080fe40003fc6270 */
[----:B------:R-:W-:Y:S02]  /*3810*/  FSETP.NEU.FTZ.AND P2, PT, R235, -INF , PT ;  /* 0xff800000eb00780b */ /* 0x000fe40003f5d000 */
[-C--:B------:R-:W-:Y:S01]  /*3820*/  @P0 ISETP.GE.AND P1, PT, R227, R239.reuse, PT ;  /* 0x000000efe300020c */ /* 0x080fe20003f26270 */
[----:B------:R-:W-:Y:S04]  /*3830*/  DEPBAR.LE SB0, 0x0 ;  /* 0x000080000000791a */ /* 0x000fe80000000000 */
[----:B------:R-:W-:Y:S01]  /*3840*/  BAR.SYNC.DEFER_BLOCKING 0x0 ;  /* 0x0000000000007b1d */ /* 0x000fe20000010000 */
[----:B------:R-:W-:Y:S02]  /*3850*/  FSEL R163, R163, RZ, P2 ;  /* 0x000000ffa3a37208 */ /* 0x000fe40001000000 */
[----:B------:R-:W-:Y:S02]  /*3860*/  @P0 ISETP.GE.AND P2, PT, R228, R239, PT ;  /* 0x000000efe400020c */ /* 0x000fe40003f46270 */
[----:B------:R-:W-:Y:S02]  /*3870*/  IABS R153, R151 ;  /* 0x0000009700997213 */ /* 0x000fe40000000000 */
[----:B------:R-:W-:Y:S02]  /*3880*/  IABS R151, R155 ;  /* 0x0000009b00977213 */ /* 0x000fe40000000000 */
[----:B------:R-:W-:Y:S02]  /*3890*/  I2FP.F32.S32 R153, R153 ;  /* 0x0000009900997245 */ /* 0x000fe40000201400 */
[----:B------:R-:W-:Y:S02]  /*38a0*/  I2FP.F32.S32 R151, R151 ;  /* 0x0000009700977245 */ /* 0x000fe40000201400 */
[C---:B------:R-:W-:Y:S02]  /*38b0*/  IADD3 R152, PT, PT, R232.reuse, 0x18, RZ ;  /* 0x00000018e8987810 */ /* 0x040fe40007ffe0ff */
[C---:B------:R-:W-:Y:S02]  /*38c0*/  IADD3 R159, PT, PT, R232.reuse, 0x9, RZ ;  /* 0x00000009e89f7810 */ /* 0x040fe40007ffe0ff */
[----:B------:R-:W-:Y:S02]  /*38d0*/  IABS R152, R152 ;  /* 0x0000009800987213 */ /* 0x000fe40000000000 */
[----:B------:R-:W-:Y:S02]  /*38e0*/  IABS R159, R159 ;  /* 0x0000009f009f7213 */ /* 0x000fe40000000000 */
[----:B------:R-:W-:Y:S02]  /*38f0*/  I2FP.F32.S32 R152, R152 ;  /* 0x0000009800987245 */ /* 0x000fe40000201400 */
[----:B------:R-:W-:Y:S01]  /*3900*/  I2FP.F32.S32 R159, R159 ;  /* 0x0000009f009f7245 */ /* 0x000fe20000201400 */
[----:B------:R-:W-:Y:S01]  /*3910*/  LDSM.16.M88.4 R68, [R189] ;  /* 0x00000000bd44783b */ /* 0x000fe20000000200 */
[C---:B------:R-:W-:Y:S02]  /*3920*/  IADD3 R155, PT, PT, R232.reuse, 0x1, RZ ;  /* 0x00000001e89b7810 */ /* 0x040fe40007ffe0ff */
[----:B------:R-:W-:Y:S02]  /*3930*/  IADD3 R154, PT, PT, R232, 0x20, RZ ;  /* 0x00000020e89a7810 */ /* 0x000fe40007ffe0ff */
[----:B------:R-:W1:Y:S01]  /*3940*/  LDSM.16.M88.4 R72, [R196] ;  /* 0x00000000c448783b */ /* 0x000e620000000200 */
[----:B------:R-:W-:Y:S02]  /*3950*/  IABS R155, R155 ;  /* 0x0000009b009b7213 */ /* 0x000fe40000000000 */
[----:B------:R-:W-:Y:S02]  /*3960*/  IABS R154, R154 ;  /* 0x0000009a009a7213 */ /* 0x000fe40000000000 */
[----:B------:R-:W2:Y:S01]  /*3970*/  LDSM.16.M88.4 R76, [R196+0x800] ;  /* 0x00080000c44c783b */ /* 0x000ea20000000200 */
[----:B------:R-:W-:Y:S02]  /*3980*/  I2FP.F32.S32 R155, R155 ;  /* 0x0000009b009b7245 */ /* 0x000fe40000201400 */
[----:B------:R-:W-:Y:S02]  /*3990*/  I2FP.F32.S32 R154, R154 ;  /* 0x0000009a009a7245 */ /* 0x000fe40000201400 */
        /* <DEDUP_REMOVED lines=72> */
[----:B------:R2:W3:Y:S07]  /*3e20*/  LDSM.16.M88.4 R72, [R199+0x4800] ;  /* 0x00480000c748783b */ /* 0x0004ee0000000200 */
[C---:B----4-:R-:W-:Y:S08]  /*3e30*/  HMMA.16816.F32.BF16 R4, R84.reuse, R88, R4 ;  /* 0x000000585404723c */ /* 0x050ff00000041804 */
[C---:B------:R-:W-:Y:S08]  /*3e40*/  HMMA.16816.F32.BF16 R8, R84.reuse, R90, R8 ;  /* 0x0000005a5408723c */ /* 0x040ff00000041808 */
[C---:B-1----:R-:W-:Y:S03]  /*3e50*/  HMMA.16816.F32.BF16 R12, R84.reuse, R68, R12 ;  /* 0x00000044540c723c */ /* 0x042fe6000004180c */
[----:B--2---:R-:W-:Y:S05]  /*3e60*/  IADD3 R199, PT, PT, R195, R0, RZ ;  /* 0x00000000c3c77210 */ /* 0x004fea0007ffe0ff */
[----:B------:R-:W-:Y:S08]  /*3e70*/  HMMA.16816.F32.BF16 R16, R84, R70, R16 ;  /* 0x000000465410723c */ /* 0x000ff00000041810 */
[C---:B------:R-:W-:Y:S08]  /*3e80*/  HMMA.16816.F32.BF16 R4, R92.reuse, R96, R4 ;  /* 0x000000605c04723c */ /* 0x040ff00000041804 */
[C---:B------:R-:W-:Y:S08]  /*3e90*/  HMMA.16816.F32.BF16 R8, R92.reuse, R98, R8 ;  /* 0x000000625c08723c */ /* 0x040ff00000041808 */
[C---:B---3--:R-:W-:Y:S03]  /*3ea0*/  HMMA.16816.F32.BF16 R12, R92.reuse, R72, R12 ;  /* 0x000000485c0c723c */ /* 0x048fe6000004180c */
[-C--:B------:R-:W-:Y:S01]  /*3eb0*/  FFMA.FTZ R7, R154, -R233.reuse, R7 ;  /* 0x800000e99a077223 */ /* 0x080fe20000010007 */
[C---:B------:R-:W-:Y:S02]  /*3ec0*/  VIADD R154, R232.reuse, 0x11 ;  /* 0x00000011e89a7836 */ /* 0x040fe40000000000 */
[-C--:B------:R-:W-:Y:S01]  /*3ed0*/  FFMA.FTZ R4, R151, -R233.reuse, R4 ;  /* 0x800000e997047223 */ /* 0x080fe20000010004 */
[-C--:B------:R-:W-:Y:S01]  /*3ee0*/  FFMA.FTZ R6, R153, -R233.reuse, R6 ;  /* 0x800000e999067223 */ /* 0x080fe20000010006 */
[----:B------:R-:W-:Y:S01]  /*3ef0*/  IADD3 R153, PT, PT, R232, 0x10, RZ ;  /* 0x00000010e8997810 */ /* 0x000fe20007ffe0ff */
[----:B------:R-:W-:Y:S03]  /*3f00*/  HMMA.16816.F32.BF16 R16, R92, R74, R16 ;  /* 0x0000004a5c10723c */ /* 0x000fe60000041810 */
[-C--:B------:R-:W-:Y:S01]  /*3f10*/  FFMA.FTZ R10, R151, -R233.reuse, R10 ;  /* 0x800000e9970a7223 */ /* 0x080fe2000001000a */
[----:B------:R-:W-:Y:S01]  /*3f20*/  IABS R151, R154 ;  /* 0x0000009a00977213 */ /* 0x000fe20000000000 */
[-C--:B------:R-:W-:Y:S01]  /*3f30*/  FFMA.FTZ R5, R152, -R233.reuse, R5 ;  /* 0x800000e998057223 */ /* 0x080fe20000010005 */
[----:B------:R-:W-:Y:S01]  /*3f40*/  @P0 FSEL R6, R6, -INF , !P3 ;  /* 0xff80000006060808 */ /* 0x000fe20005800000 */
[----:B------:R-:W-:Y:S01]  /*3f50*/  FFMA.FTZ R11, R152, -R233, R11 ;  /* 0x800000e9980b7223 */ /* 0x000fe2000001000b */
[----:B------:R-:W-:Y:S02]  /*3f60*/  I2FP.F32.S32 R151, R151 ;  /* 0x0000009700977245 */ /* 0x000fe40000201400 */
[----:B------:R-:W-:Y:S01]  /*3f70*/  IABS R154, R153 ;  /* 0x00000099009a7213 */ /* 0x000fe20000000000 */
[----:B------:R-:W-:Y:S01]  /*3f80*/  FFMA.FTZ R158, R6, UR10, -R161 ;  /* 0x0000000a069e7c23 */ /* 0x000fe200080108a1 */
[----:B------:R-:W-:Y:S01]  /*3f90*/  @P0 FSEL R4, R4, -INF , !P3 ;  /* 0xff80000004040808 */ /* 0x000fe20005800000 */
[CC--:B------:R-:W-:Y:S01]  /*3fa0*/  FFMA.FTZ R8, R151.reuse, -R233.reuse, R8 ;  /* 0x800000e997087223 */ /* 0x0c0fe20000010008 */
[-C--:B------:R-:W-:Y:S01]  /*3fb0*/  FFMA.FTZ R14, R151, -R233.reuse, R14 ;  /* 0x800000e9970e7223 */ /* 0x080fe2000001000e */
[----:B------:R-:W-:Y:S01]  /*3fc0*/  IABS R151, R232 ;  /* 0x000000e800977213 */ /* 0x000fe20000000000 */
[-C--:B------:R-:W-:Y:S01]  /*3fd0*/  FFMA.FTZ R13, R164, -R233.reuse, R13 ;  /* 0x800000e9a40d7223 */ /* 0x080fe2000001000d */
[----:B------:R-:W-:Y:S01]  /*3fe0*/  I2FP.F32.S32 R154, R154 ;  /* 0x0000009a009a7245 */ /* 0x000fe20000201400 */
[----:B------:R-:W-:Y:S01]  /*3ff0*/  FFMA.FTZ R12, R159, -R233, R12 ;  /* 0x800000e99f0c7223 */ /* 0x000fe2000001000c */
[----:B------:R-:W-:Y:S01]  /*4000*/  I2FP.F32.S32 R156, R151 ;  /* 0x00000097009c7245 */ /* 0x000fe20000201400 */
[----:B------:R-:W-:Y:S01]  /*4010*/  FFMA.FTZ R153, R4, UR10, -R163 ;  /* 0x0000000a04997c23 */ /* 0x000fe200080108a3 */
[----:B------:R1:W-:Y:S01]  /*4020*/  MUFU.EX2 R151, R158 ;  /* 0x0000009e00977308 */ /* 0x0003e20000000800 */
[CC--:B------:R-:W-:Y:S01]  /*4030*/  FFMA.FTZ R9, R154.reuse, -R233.reuse, R9 ;  /* 0x800000e99a097223 */ /* 0x0c0fe20000010009 */
[----:B------:R-:W-:Y:S01]  /*4040*/  @P0 FSEL R5, R5, -INF , !P4 ;  /* 0xff80000005050808 */ /* 0x000fe20006000000 */
[-C--:B------:R-:W-:Y:S01]  /*4050*/  FFMA.FTZ R15, R154, -R233.reuse, R15 ;  /* 0x800000e99a0f7223 */ /* 0x080fe2000001000f */
[----:B------:R-:W-:Y:S01]  /*4060*/  @P0 FSEL R7, R7, -INF , !P4 ;  /* 0xff80000007070808 */ /* 0x000fe20006000000 */
[-C--:B------:R-:W-:Y:S01]  /*4070*/  FFMA.FTZ R16, R155, -R233.reuse, R16 ;  /* 0x800000e99b107223 */ /* 0x080fe20000010010 */
[----:B------:R-:W-:Y:S01]  /*4080*/  @P0 FSEL R8, R8, -INF , !P5 ;  /* 0xff80000008080808 */ /* 0x000fe20006800000 */
[----:B------:R-:W-:Y:S01]  /*4090*/  FFMA.FTZ R152, R5, UR10, -R163 ;  /* 0x0000000a05987c23 */ /* 0x000fe200080108a3 */
[----:B------:R-:W-:Y:S01]  /*40a0*/  @P0 FSEL R9, R9, -INF , !P6 ;  /* 0xff80000009090808 */ /* 0x000fe20007000000 */
[----:B------:R-:W-:Y:S01]  /*40b0*/  FFMA.FTZ R154, R7, UR10, -R161 ;  /* 0x0000000a079a7c23 */ /* 0x000fe200080108a1 */
[----:B------:R-:W-:Y:S01]  /*40c0*/  @P0 FSEL R10, R10, -INF , !P5 ;  /* 0xff8000000a0a0808 */ /* 0x000fe20006800000 */
[-C--:B------:R-:W-:Y:S01]  /*40d0*/  FFMA.FTZ R18, R159, -R233.reuse, R18 ;  /* 0x800000e99f127223 */ /* 0x080fe20000010012 */
[----:B------:R-:W-:Y:S01]  /*40e0*/  @P0 FSEL R11, R11, -INF , !P6 ;  /* 0xff8000000b0b0808 */ /* 0x000fe20007000000 */
[----:B------:R-:W-:Y:S01]  /*40f0*/  FFMA.FTZ R17, R156, -R233, R17 ;  /* 0x800000e99c117223 */ /* 0x000fe20000010011 */
[----:B------:R-:W-:Y:S01]  /*4100*/  @P0 FSEL R12, R12, -INF , !P1 ;  /* 0xff8000000c0c0808 */ /* 0x000fe20004800000 */
[--C-:B------:R-:W-:Y:S01]  /*4110*/  FFMA.FTZ R157, R8, UR10, -R163.reuse ;  /* 0x0000000a089d7c23 */ /* 0x100fe200080108a3 */
[----:B------:R-:W-:Y:S01]  /*4120*/  @P0 FSEL R13, R13, -INF , !P2 ;  /* 0xff8000000d0d0808 */ /* 0x000fe20005000000 */
[----:B------:R-:W-:Y:S01]  /*4130*/  FFMA.FTZ R156, R9, UR10, -R163 ;  /* 0x0000000a099c7c23 */ /* 0x000fe200080108a3 */
[----:B------:R-:W-:Y:S01]  /*4140*/  @P0 FSEL R14, R14, -INF , !P1 ;  /* 0xff8000000e0e0808 */ /* 0x000fe20004800000 */
[--C-:B------:R-:W-:Y:S01]  /*4150*/  FFMA.FTZ R155, R10, UR10, -R161.reuse ;  /* 0x0000000a0a9b7c23 */ /* 0x100fe200080108a1 */
[----:B------:R-:W-:Y:S01]  /*4160*/  @P0 FSEL R15, R15, -INF , !P2 ;  /* 0xff8000000f0f0808 */ /* 0x000fe20005000000 */
[----:B------:R-:W-:Y:S01]  /*4170*/  FFMA.FTZ R160, R11, UR10, -R161 ;  /* 0x0000000a0ba07c23 */ /* 0x000fe200080108a1 */
[----:B------:R-:W-:Y:S01]  /*4180*/  @P0 ISETP.GE.AND P3, PT, R229, R239, PT ;  /* 0x000000efe500020c */ /* 0x000fe20003f66270 */
[----:B------:R-:W-:Y:S01]  /*4190*/  FFMA.FTZ R19, R164, -R233, R19 ;  /* 0x800000e9a4137223 */ /* 0x000fe20000010013 */
[----:B------:R-:W-:Y:S01]  /*41a0*/  @P0 ISETP.GE.AND P1, PT, R230, R239, PT ;  /* 0x000000efe600020c */ /* 0x000fe20003f26270 */
[----:B------:R-:W-:Y:S01]  /*41b0*/  MUFU.EX2 R153, R153 ;  /* 0x0000009900997308 */ /* 0x000fe20000000800 */
[----:B------:R-:W-:Y:S01]  /*41c0*/  @P0 FSEL R16, R16, -INF , !P3 ;  /* 0xff80000010100808 */ /* 0x000fe20005800000 */
[--C-:B------:R-:W-:Y:S01]  /*41d0*/  FFMA.FTZ R162, R12, UR10, -R163.reuse ;  /* 0x0000000a0ca27c23 */ /* 0x100fe200080108a3 */
[----:B------:R-:W-:Y:S07]  /*41e0*/  @P0 FSEL R18, R18, -INF , !P3 ;  /* 0xff80000012120808 */ /* 0x000fee0005800000 */
[----:B------:R-:W2:Y:S01]  /*41f0*/  MUFU.EX2 R152, R152 ;  /* 0x0000009800987308 */ /* 0x000ea20000000800 */
[----:B------:R-:W-:Y:S01]  /*4200*/  FFMA.FTZ R159, R13, UR10, -R163 ;  /* 0x0000000a0d9f7c23 */ /* 0x000fe200080108a3 */
[--C-:B-1----:R-:W-:Y:S01]  /*4210*/  FFMA.FTZ R158, R14, UR10, -R161.reuse ;  /* 0x0000000a0e9e7c23 */ /* 0x102fe200080108a1 */
[----:B------:R-:W-:Y:S07]  /*4220*/  FFMA.FTZ R167, R15, UR10, -R161 ;  /* 0x0000000a0fa77c23 */ /* 0x000fee00080108a1 */
[----:B------:R-:W1:Y:S01]  /*4230*/  MUFU.EX2 R154, R154 ;  /* 0x0000009a009a7308 */ /* 0x000e620000000800 */
[----:B------:R-:W-:Y:S01]  /*4240*/  @P0 FSEL R17, R17, -INF , !P1 ;  /* 0xff80000011110808 */ /* 0x000fe20004800000 */
[----:B------:R-:W-:Y:S01]  /*4250*/  FFMA.FTZ R169, R16, UR10, -R163 ;  /* 0x0000000a10a97c23 */ /* 0x000fe200080108a3 */
[----:B------:R-:W-:Y:S07]  /*4260*/  @P0 FSEL R19, R19, -INF , !P1 ;  /* 0xff80000013130808 */ /* 0x000fee0004800000 */
[----:B------:R-:W-:Y:S01]  /*4270*/  MUFU.EX2 R157, R157 ;  /* 0x0000009d009d7308 */ /* 0x000fe20000000800 */
[----:B------:R-:W-:Y:S01]  /*4280*/  FFMA.FTZ R165, R18, UR10, -R161 ;  /* 0x0000000a12a57c23 */ /* 0x000fe200080108a1 */
[----:B------:R-:W-:Y:S01]  /*4290*/  FFMA.FTZ R163, R17, UR10, -R163 ;  /* 0x0000000a11a37c23 */ /* 0x000fe200080108a3 */
[----:B------:R-:W-:Y:S07]  /*42a0*/  LEA R170, P1, R202, R222, 0x2 ;  /* 0x000000decaaa7211 */ /* 0x000fee00078210ff */
[----:B------:R-:W3:Y:S01]  /*42b0*/  MUFU.EX2 R156, R156 ;  /* 0x0000009c009c7308 */ /* 0x000ee20000000800 */
[----:B------:R-:W-:Y:S01]  /*42c0*/  FFMA.FTZ R161, R19, UR10, -R161 ;  /* 0x0000000a13a17c23 */ /* 0x000fe200080108a1 */
[----:B--2---:R-:W-:Y:S08]  /*42d0*/  F2FP.BF16.F32.PACK_AB R183, R152, R153 ;  /* 0x0000009998b7723e */ /* 0x004ff000000010ff */
[----:B------:R-:W-:Y:S01]  /*42e0*/  MUFU.EX2 R155, R155 ;  /* 0x0000009b009b7308 */ /* 0x000fe20000000800 */
[----:B------:R-:W-:Y:S02]  /*42f0*/  LEA.HI.X R171, R202, R223, RZ, 0x2, P1 ;  /* 0x000000dfcaab7211 */ /* 0x000fe400008f14ff */
[----:B-1----:R-:W-:Y:S07]  /*4300*/  F2FP.BF16.F32.PACK_AB R181, R154, R151 ;  /* 0x000000979ab5723e */ /* 0x002fee00000010ff */
[----:B------:R-:W1:Y:S01]  /*4310*/  MUFU.EX2 R160, R160 ;  /* 0x000000a000a07308 */ /* 0x000e620000000800 */
[----:B------:R-:W-:Y:S01]  /*4320*/  STS [R212], R183 ;  /* 0x000000b7d4007388 */ /* 0x000fe20000000800 */
[----:B------:R-:W-:Y:S08]  /*4330*/  ISETP.NE.AND P5, PT, R237, RZ, PT ;  /* 0x000000ffed00720c */ /* 0x000ff00003fa5270 */
        /* <DEDUP_REMOVED lines=110> */
[----:B------:R-:W-:Y:S01]  /*4a20*/  FMUL.FTZ R171, R152, R171 ;  /* 0x000000ab98ab7220 */ /* 0x000fe20000410000 */
[C---:B------:R-:W-:Y:S01]  /*4a30*/  FADD.FTZ R152, -R163.reuse, R8 ;  /* 0x00000008a3987221 */ /* 0x040fe20000010100 */
[----:B------:R-:W-:Y:S03]  /*4a40*/  FADD.FTZ R153, -R163, R9 ;  /* 0x00000009a3997221 */ /* 0x000fe60000010100 */
[----:B------:R-:W-:Y:S01]  /*4a50*/  F2FP.BF16.F32.PACK_AB R171, R171, R168 ;  /* 0x000000a8abab723e */ /* 0x000fe200000010ff */
[----:B------:R-:W-:Y:S01]  /*4a60*/  FMUL.FTZ R152, R157, R152 ;  /* 0x000000989d987220 */ /* 0x000fe20000410000 */
[----:B------:R-:W-:Y:S01]  /*4a70*/  FMUL.FTZ R153, R156, R153 ;  /* 0x000000999c997220 */ /* 0x000fe20000410000 */
[C---:B------:R-:W-:Y:S01]  /*4a80*/  FADD.FTZ R156, -R163.reuse, R13 ;  /* 0x0000000da39c7221 */ /* 0x040fe20000010100 */
[----:B------:R-:W-:Y:S03]  /*4a90*/  FADD.FTZ R157, -R163, R12 ;  /* 0x0000000ca39d7221 */ /* 0x000fe60000010100 */
[----:B------:R-:W-:Y:S01]  /*4aa0*/  FMUL.FTZ R156, R159, R156 ;  /* 0x0000009c9f9c7220 */ /* 0x000fe20000410000 */
[----:B------:R-:W-:Y:S01]  /*4ab0*/  F2FP.BF16.F32.PACK_AB R153, R153, R152 ;  /* 0x000000989999723e */ /* 0x000fe200000010ff */
[C---:B------:R-:W-:Y:S01]  /*4ac0*/  FADD.FTZ R152, -R161.reuse, R6 ;  /* 0x00000006a1987221 */ /* 0x040fe20000010100 */
[----:B------:R-:W-:Y:S01]  /*4ad0*/  FADD.FTZ R159, -R161, R7 ;  /* 0x00000007a19f7221 */ /* 0x000fe20000010100 */
[----:B------:R-:W-:Y:S01]  /*4ae0*/  FMUL.FTZ R157, R162, R157 ;  /* 0x0000009da29d7220 */ /* 0x000fe20000410000 */
[----:B------:R-:W-:Y:S01]  /*4af0*/  FADD.FTZ R168, -R163, R16 ;  /* 0x00000010a3a87221 */ /* 0x000fe20000010100 */
[----:B------:R-:W-:Y:S01]  /*4b00*/  FMUL.FTZ R152, R151, R152 ;  /* 0x0000009897987220 */ /* 0x000fe20000410000 */
[----:B------:R-:W-:Y:S01]  /*4b10*/  FMUL.FTZ R159, R154, R159 ;  /* 0x0000009f9a9f7220 */ /* 0x000fe20000410000 */
[----:B------:R-:W-:Y:S01]  /*4b20*/  FADD.FTZ R154, -R161, R10 ;  /* 0x0000000aa19a7221 */ /* 0x000fe20000010100 */
[----:B------:R-:W-:Y:S01]  /*4b30*/  FADD.FTZ R163, -R163, R17 ;  /* 0x00000011a3a37221 */ /* 0x000fe20000010100 */
[----:B------:R-:W-:Y:S01]  /*4b40*/  F2FP.BF16.F32.PACK_AB R157, R156, R157 ;  /* 0x0000009d9c9d723e */ /* 0x000fe200000010ff */
[----:B------:R-:W-:Y:S01]  /*4b50*/  FMUL.FTZ R168, R169, R168 ;  /* 0x000000a8a9a87220 */ /* 0x000fe20000410000 */
[----:B------:R-:W-:Y:S01]  /*4b60*/  FMUL.FTZ R154, R155, R154 ;  /* 0x0000009a9b9a7220 */ /* 0x000fe20000410000 */
[----:B------:R-:W-:Y:S01]  /*4b70*/  F2FP.BF16.F32.PACK_AB R159, R159, R152 ;  /* 0x000000989f9f723e */ /* 0x000fe200000010ff */
[----:B------:R-:W-:Y:S01]  /*4b80*/  FMUL.FTZ R163, R166, R163 ;  /* 0x000000a3a6a37220 */ /* 0x000fe20000410000 */
[C---:B------:R-:W-:Y:S01]  /*4b90*/  FADD.FTZ R151, -R161.reuse, R11 ;  /* 0x0000000ba1977221 */ /* 0x040fe20000010100 */
[C---:B------:R-:W-:Y:S01]  /*4ba0*/  FADD.FTZ R155, -R161.reuse, R14 ;  /* 0x0000000ea19b7221 */ /* 0x040fe20000010100 */
[C---:B------:R-:W-:Y:S01]  /*4bb0*/  FADD.FTZ R152, -R161.reuse, R15 ;  /* 0x0000000fa1987221 */ /* 0x040fe20000010100 */
[C---:B------:R-:W-:Y:S01]  /*4bc0*/  FADD.FTZ R156, -R161.reuse, R18 ;  /* 0x00000012a19c7221 */ /* 0x040fe20000010100 */
[----:B------:R-:W-:Y:S01]  /*4bd0*/  FADD.FTZ R161, -R161, R19 ;  /* 0x00000013a1a17221 */ /* 0x000fe20000010100 */
[----:B------:R-:W-:Y:S01]  /*4be0*/  F2FP.BF16.F32.PACK_AB R168, R163, R168 ;  /* 0x000000a8a3a8723e */ /* 0x000fe200000010ff */
[----:B------:R-:W-:Y:S01]  /*4bf0*/  FMUL.FTZ R151, R160, R151 ;  /* 0x00000097a0977220 */ /* 0x000fe20000410000 */
[----:B------:R-:W-:Y:S01]  /*4c00*/  FMUL.FTZ R155, R158, R155 ;  /* 0x0000009b9e9b7220 */ /* 0x000fe20000410000 */
        /* <DEDUP_REMOVED lines=16> */
[----:B------:R-:W-:Y:S03]  /*4d10*/  LEA R6, P1, R219, R248, 0x1 ;  /* 0x000000f8db067211 */ /* 0x000fe600078208ff */
[----:B------:R-:W-:Y:S01]  /*4d20*/  IMAD.IADD R231, R231, 0x1, R4 ;  /* 0x00000001e7e77824 */ /* 0x000fe200078e0204 */
        /* <DEDUP_REMOVED lines=40> */
.L_x_575:
        /* <DEDUP_REMOVED lines=128> */
.L_x_576:
[----:B------:R-:W-:Y:S01]  /*57b0*/  LDSM.16.M88.4 R148, [R190+0x1e000] ;  /* 0x01e00000be94783b */ /* 0x000fe20000000200 */
[----:B------:R-:W-:Y:S01]  /*57c0*/  ISETP.GT.AND P3, PT, R237, RZ, PT ;  /* 0x000000ffed00720c */ /* 0x000fe20003f64270 */
[----:B------:R-:W-:Y:S02]  /*57d0*/  VIADD R232, R232, 0xffffffc0 ;  /* 0xffffffc0e8e87836 */ /* 0x000fe40000000000 */
[----:B------:R-:W1:Y:S04]  /*57e0*/  LDSM.16.MT88.4 R16, [R197+0x12000] ;  /* 0x01200000c510783b */ /* 0x000e680000004200 */
        /* <DEDUP_REMOVED lines=39> */
[----:B------:R-:W2:Y:S04]  /*5a60*/  LDSM.16.MT88.4 R152, [R197+0x17000] ;  /* 0x01700000c598783b */ /* 0x000ea80000004200 */
[----:B------:R-:W-:Y:S03]  /*5a70*/  LDSM.16.MT88.4 R168, [R197+0x15800] ;  /* 0x01580000c5a8783b */ /* 0x000fe60000004200 */
        /* <DEDUP_REMOVED lines=26> */
[C---:B------:R-:W-:Y:S03]  /*5c20*/  LEA.HI.X.SX32 R155, R243.reuse, R177, 0x5, P1 ;  /* 0x000000b1f39b7211 */ /* 0x040fe600008f2eff */
[C---:B------:R-:W-:Y:S04]  /*5c30*/  HMMA.16816.F32.BF16 R8, R164.reuse, R160, R8 ;  /* 0x000000a0a408723c */ /* 0x040fe80000041808 */
[C---:B------:R-:W-:Y:S04]  /*5c40*/  LEA R160, P1, R243.reuse, R154, 0x5 ;  /* 0x0000009af3a07211 */ /* 0x040fe800078228ff */
[-C--:B------:R-:W-:Y:S03]  /*5c50*/  HMMA.16816.F32.BF16 R12, R164, R162.reuse, R12 ;  /* 0x000000a2a40c723c */ /* 0x080fe6000004180c */
[C---:B------:R-:W-:Y:S05]  /*5c60*/  LEA.HI.X.SX32 R161, R243.reuse, R155, 0x5, P1 ;  /* 0x0000009bf3a17211 */ /* 0x040fea00008f2eff */
[C---:B------:R-:W-:Y:S04]  /*5c70*/  HMMA.16816.F32.BF16 R16, R156.reuse, R162, R16 ;  /* 0x000000a29c10723c */ /* 0x040fe80000041810 */
[C---:B------:R-:W-:Y:S04]  /*5c80*/  IMAD.WIDE R178, R243.reuse, -0xc0, R160 ;  /* 0xffffff40f3b27825 */ /* 0x040fe800078e02a0 */
[-C--:B------:R-:W-:Y:S03]  /*5c90*/  HMMA.16816.F32.BF16 R68, R156, R168.reuse, R68 ;  /* 0x000000a89c44723c */ /* 0x080fe60000041844 */
[C---:B------:R-:W-:Y:S04]  /*5ca0*/  LEA R162, P1, R243.reuse, R178, 0x5 ;  /* 0x000000b2f3a27211 */ /* 0x040fe800078228ff */
[C---:B------:R-:W-:Y:S01]  /*5cb0*/  LEA.HI.X.SX32 R163, R243.reuse, R179, 0x5, P1 ;  /* 0x000000b3f3a37211 */ /* 0x040fe200008f2eff */
        /* <DEDUP_REMOVED lines=10> */
[C---:B------:R-:W-:Y:S04]  /*5d60*/  LEA.HI.X.SX32 R183, R243.reuse, R171, 0x5, P1 ;  /* 0x000000abf3b77211 */ /* 0x040fe800008f2eff */
[-C--:B------:R-:W-:Y:S03]  /*5d70*/  HMMA.16816.F32.BF16 R92, R164, R150.reuse, R92 ;  /* 0x00000096a45c723c */ /* 0x080fe6000004185c */
[C---:B------:R-:W-:Y:S04]  /*5d80*/  LEA R166, P1, R243.reuse, R182, 0x5 ;  /* 0x000000b6f3a67211 */ /* 0x040fe800078228ff */
[C---:B------:R-:W-:Y:S01]  /*5d90*/  LEA.HI.X.SX32 R167, R243.reuse, R183, 0x5, P1 ;  /* 0x000000b7f3a77211 */ /* 0x040fe200008f2eff */
[----:B------:R-:W-:Y:S04]  /*5da0*/  HMMA.16816.F32.BF16 R96, R156, R150, R96 ;  /* 0x000000969c60723c */ /* 0x000fe80000041860 */
[----:B------:R-:W-:Y:S01]  /*5db0*/  @P5 IMAD.WIDE.U32 R156, R202, 0x4, R250 ;  /* 0x00000004ca9c5825 */ /* 0x000fe200078e00fa */
[C---:B------:R-:W-:Y:S04]  /*5dc0*/  LEA R164, P1, R243.reuse, R166, 0x5 ;  /* 0x000000a6f3a47211 */ /* 0x040fe800078228ff */
[----:B------:R-:W5:Y:S01]  /*5dd0*/  @P5 LDG.E R235, desc[UR16][R156.64+-0x100] ;  /* 0xffff00109ceb5981 */ /* 0x000f62000c1e1900 */
[C---:B------:R-:W-:Y:S03]  /*5de0*/  LEA.HI.X.SX32 R165, R243.reuse, R167, 0x5, P1 ;  /* 0x000000a7f3a57211 */ /* 0x040fe600008f2eff */
[----:B------:R1:W5:Y:S01]  /*5df0*/  @P5 LDG.E R234, desc[UR16][R156.64+-0xe0] ;  /* 0xffff20109cea5981 */ /* 0x000362000c1e1900 */
[C---:B------:R-:W-:Y:S03]  /*5e00*/  IMAD.WIDE R150, R243.reuse, -0xc0, R164 ;  /* 0xffffff40f3967825 */ /* 0x040fe600078e02a4 */
[----:B------:R2:W-:Y:S01]  /*5e10*/  REDG.E.ADD.F32.FTZ.RN.STRONG.GPU desc[UR16][R244.64], R4 ;  /* 0x00000004f40079a6 */ /* 0x0005e2000c12f310 */
[C---:B------:R-:W-:Y:S03]  /*5e20*/  LEA R158, P1, R243.reuse, R150, 0x5 ;  /* 0x00000096f39e7211 */ /* 0x040fe600078228ff */
[----:B------:R3:W-:Y:S01]  /*5e30*/  REDG.E.ADD.F32.FTZ.RN.STRONG.GPU desc[UR16][R172.64], R5 ;  /* 0x00000005ac0079a6 */ /* 0x0007e2000c12f310 */
[C---:B------:R-:W-:Y:S03]  /*5e40*/  LEA.HI.X.SX32 R159, R243.reuse, R151, 0x5, P1 ;  /* 0x00000097f39f7211 */ /* 0x040fe600008f2eff */
[----:B------:R4:W-:Y:S04]  /*5e50*/  REDG.E.ADD.F32.FTZ.RN.STRONG.GPU desc[UR16][R174.64], R6 ;  /* 0x00000006ae0079a6 */ /* 0x0009e8000c12f310 */
        /* <DEDUP_REMOVED lines=12> */
[C---:B------:R-:W-:Y:S02]  /*5f20*/  LEA.HI.X.SX32 R173, R243.reuse, R5, 0x5, P1 ;  /* 0x00000005f3ad7211 */ /* 0x040fe400008f2eff */
[C---:B------:R-:W-:Y:S01]  /*5f30*/  LEA R148, P1, R243.reuse, R172, 0x5 ;  /* 0x000000acf3947211 */ /* 0x040fe200078228ff */
[----:B------:R3:W-:Y:S03]  /*5f40*/  REDG.E.ADD.F32.FTZ.RN.STRONG.GPU desc[UR16][R162.64+0x80], R18 ;  /* 0x00008012a20079a6 */ /* 0x0007e6000c12f310 */
[C---:B------:R-:W-:Y:S01]  /*5f50*/  LEA.HI.X.SX32 R149, R243.reuse, R173, 0x5, P1 ;  /* 0x000000adf3957211 */ /* 0x040fe200008f2eff */
[----:B------:R3:W-:Y:S01]  /*5f60*/  REDG.E.ADD.F32.FTZ.RN.STRONG.GPU desc[UR16][R168.64+0x80], R19 ;  /* 0x00008013a80079a6 */ /* 0x0007e2000c12f310 */
[C---:B----4-:R-:W-:Y:S03]  /*5f70*/  LEA R174, P1, R243.reuse, R148, 0x5 ;  /* 0x00000094f3ae7211 */ /* 0x050fe600078228ff */
[----:B------:R4:W-:Y:S01]  /*5f80*/  REDG.E.ADD.F32.FTZ.RN.STRONG.GPU desc[UR16][R170.64+0x80], R12 ;  /* 0x0000800caa0079a6 */ /* 0x0009e2000c12f310 */
[C---:B------:R-:W-:Y:S03]  /*5f90*/  LEA.HI.X.SX32 R175, R243.reuse, R149, 0x5, P1 ;  /* 0x00000095f3af7211 */ /* 0x040fe600008f2eff */
[----:B------:R4:W-:Y:S01]  /*5fa0*/  REDG.E.ADD.F32.FTZ.RN.STRONG.GPU desc[UR16][R182.64+0x80], R13 ;  /* 0x0000800db60079a6 */ /* 0x0009e2000c12f310 */
[C---:B------:R-:W-:Y:S03]  /*5fb0*/  IMAD.WIDE R180, R243.reuse, -0xc0, R174 ;  /* 0xffffff40f3b47825 */ /* 0x040fe600078e02ae */
[----:B------:R4:W-:Y:S01]  /*5fc0*/  REDG.E.ADD.F32.FTZ.RN.STRONG.GPU desc[UR16][R166.64+0x80], R14 ;  /* 0x0000800ea60079a6 */ /* 0x0009e2000c12f310 */
        /* <DEDUP_REMOVED lines=8> */
[----:B------:R4:W-:Y:S03]  /*6050*/  REDG.E.ADD.F32.FTZ.RN.STRONG.GPU desc[UR16][R158.64+0x100], R70 ;  /* 0x000100469e0079a6 */ /* 0x0009e6000c12f310 */
[C---:B------:R-:W-:Y:S01]  /*6060*/  LEA.HI.X.SX32 R177, R243.reuse, R153, 0x5, P1 ;  /* 0x00000099f3b17211 */ /* 0x040fe200008f2eff */
[----:B------:R4:W-:Y:S01]  /*6070*/  REDG.E.ADD.F32.FTZ.RN.STRONG.GPU desc[UR16][R156.64+0x100], R71 ;  /* 0x000100479c0079a6 */ /* 0x0009e2000c12f310 */
[C---:B-1----:R-:W-:Y:S03]  /*6080*/  LEA R154, P1, R243.reuse, R176, 0x5 ;  /* 0x000000b0f39a7211 */ /* 0x042fe600078228ff */
[----:B------:R-:W-:Y:S01]  /*6090*/  REDG.E.ADD.F32.FTZ.RN.STRONG.GPU desc[UR16][R4.64+0x100], R72 ;  /* 0x00010048040079a6 */ /* 0x000fe2000c12f310 */
[C---:B------:R-:W-:Y:S02]  /*60a0*/  LEA.HI.X.SX32 R155, R243.reuse, R177, 0x5, P1 ;  /* 0x000000b1f39b7211 */ /* 0x040fe400008f2eff */
[C---:B------:R-:W-:Y:S01]  /*60b0*/  LEA R8, P1, R243.reuse, R154, 0x5 ;  /* 0x0000009af3087211 */ /* 0x040fe200078228ff */
[----:B------:R-:W-:Y:S03]  /*60c0*/  REDG.E.ADD.F32.FTZ.RN.STRONG.GPU desc[UR16][R172.64+0x100], R73 ;  /* 0x00010049ac0079a6 */ /* 0x000fe6000c12f310 */
[C---:B------:R-:W-:Y:S01]  /*60d0*/  LEA.HI.X.SX32 R9, R243.reuse, R155, 0x5, P1 ;  /* 0x0000009bf3097211 */ /* 0x040fe200008f2eff */
[----:B------:R-:W-:Y:S01]  /*60e0*/  REDG.E.ADD.F32.FTZ.RN.STRONG.GPU desc[UR16][R148.64+0x100], R74 ;  /* 0x0001004a940079a6 */ /* 0x000fe2000c12f310 */
[C---:B--2---:R-:W-:Y:S03]  /*60f0*/  LEA R160, P1, R243.reuse, R8, 0x5 ;  /* 0x00000008f3a07211 */ /* 0x044fe600078228ff */
[----:B------:R-:W-:Y:S01]  /*6100*/  REDG.E.ADD.F32.FTZ.RN.STRONG.GPU desc[UR16][R174.64+0x100], R75 ;  /* 0x0001004bae0079a6 */ /* 0x000fe2000c12f310 */
[C---:B------:R-:W-:Y:S03]  /*6110*/  LEA.HI.X.SX32 R161, R243.reuse, R9, 0x5, P1 ;  /* 0x00000009f3a17211 */ /* 0x040fe600008f2eff */
[----:B------:R-:W-:Y:S01]  /*6120*/  REDG.E.ADD.F32.FTZ.RN.STRONG.GPU desc[UR16][R244.64+0x180], R80 ;  /* 0x00018050f40079a6 */ /* 0x000fe2000c12f310 */
[C---:B---3--:R-:W-:Y:S03]  /*6130*/  IMAD.WIDE R178, R243.reuse, -0xc0, R160 ;  /* 0xffffff40f3b27825 */ /* 0x048fe600078e02a0 */
[----:B------:R-:W-:Y:S01]  /*6140*/  REDG.E.ADD.F32.FTZ.RN.STRONG.GPU desc[UR16][R180.64+0x180], R81 ;  /* 0x00018051b40079a6 */ /* 0x000fe2000c12f310 */
[C---:B------:R-:W-:Y:S03]  /*6150*/  LEA R10, P1, R243.reuse, R178, 0x5 ;  /* 0x000000b2f30a7211 */ /* 0x040fe600078228ff */
[----:B------:R-:W-:Y:S01]  /*6160*/  REDG.E.ADD.F32.FTZ.RN.STRONG.GPU desc[UR16][R6.64+0x180], R82 ;  /* 0x00018052060079a6 */ /* 0x000fe2000c12f310 */
        /* <DEDUP_REMOVED lines=12> */
[C---:B----4-:R-:W-:Y:S01]  /*6230*/  LEA R170, P1, R243.reuse, R168, 0x5 ;  /* 0x000000a8f3aa7211 */ /* 0x050fe200078228ff */
        /* <DEDUP_REMOVED lines=20> */
[C---:B------:R-:W-:Y:S03]  /*6380*/  LEA R164, P1, R243.reuse, R158, 0x5 ;  /* 0x0000009ef3a47211 */ /* 0x040fe600078228ff */
[----:B------:R-:W2:Y:S01]  /*6390*/  LDSM.16.MT88.4 R8, [R188] ;  /* 0x00000000bc08783b */ /* 0x000ea20000004200 */
[C---:B------:R-:W-:Y:S02]  /*63a0*/  LEA.HI.X.SX32 R165, R243.reuse, R159, 0x5, P1 ;  /* 0x0000009ff3a57211 */ /* 0x040fe400008f2eff */
[C---:B------:R-:W-:Y:S01]  /*63b0*/  LEA R156, P1, R243.reuse, R164, 0x5 ;  /* 0x000000a4f39c7211 */ /* 0x040fe200078228ff */
[----:B------:R-:W-:Y:S03]  /*63c0*/  REDG.E.ADD.F32.FTZ.RN.STRONG.GPU desc[UR16][R182.64+0x280], R97 ;  /* 0x00028061b60079a6 */ /* 0x000fe6000c12f310 */
[C---:B------:R-:W-:Y:S01]  /*63d0*/  LEA.HI.X.SX32 R157, R243.reuse, R165, 0x5, P1 ;  /* 0x000000a5f39d7211 */ /* 0x040fe200008f2eff */
[----:B------:R-:W-:Y:S01]  /*63e0*/  REDG.E.ADD.F32.FTZ.RN.STRONG.GPU desc[UR16][R12.64+0x280], R98 ;  /* 0x000280620c0079a6 */ /* 0x000fe2000c12f310 */
[C---:B-1----:R-:W-:Y:S03]  /*63f0*/  LEA R152, P1, R243.reuse, R156, 0x5 ;  /* 0x0000009cf3987211 */ /* 0x042fe600078228ff */
[----:B------:R-:W1:Y:S01]  /*6400*/  LDSM.16.MT88.4 R12, [R191+-0x2000] ;  /* 0xffe00000bf0c783b */ /* 0x000e620000004200 */
[----:B------:R-:W-:Y:S03]  /*6410*/  LEA.HI.X.SX32 R153, R243, R157, 0x5, P1 ;  /* 0x0000009df3997211 */ /* 0x000fe600008f2eff */
[----:B------:R-:W3:Y:S04]  /*6420*/  LDSM.16.MT88.4 R16, [R188+0x2000] ;  /* 0x00200000bc10783b */ /* 0x000ee80000004200 */
[----:B------:R-:W4:Y:S04]  /*6430*/  LDSM.16.MT88.4 R68, [R188+0x4000] ;  /* 0x00400000bc44783b */ /* 0x000f280000004200 */
[----:B------:R-:W-:Y:S04]  /*6440*/  LDSM.16.MT88.4 R72, [R192+-0x1800] ;  /* 0xffe80000c048783b */ /* 0x000fe80000004200 */
[----:B------:R-:W4:Y:S04]  /*6450*/  LDSM.16.MT88.4 R76, [R188+0x800] ;  /* 0x00080000bc4c783b */ /* 0x000f280000004200 */
[----:B------:R-:W4:Y:S04]  /*6460*/  LDSM.16.MT88.4 R80, [R191+-0x1800] ;  /* 0xffe80000bf50783b */ /* 0x000f280000004200 */
[----:B------:R-:W-:Y:S01]  /*6470*/  LDSM.16.MT88.4 R84, [R188+0x3000] ;  /* 0x00300000bc54783b */ /* 0x000fe20000004200 */
[-C--:B--2---:R-:W-:Y:S03]  /*6480*/  HMMA.16816.F32.BF16 R100, R4, R8.reuse, R100 ;  /* 0x000000080464723c */ /* 0x084fe60000041864 */
[----:B------:R-:W-:Y:S04]  /*6490*/  LDSM.16.MT88.4 R88, [R188+0x1800] ;  /* 0x00180000bc58783b */ /* 0x000fe80000004200 */
[----:B------:R-:W-:Y:S04]  /*64a0*/  LDSM.16.MT88.4 R148, [R188+0x5800] ;  /* 0x00580000bc94783b */ /* 0x000fe80000004200 */
[----:B------:R-:W-:Y:S01]  /*64b0*/  REDG.E.ADD.F32.FTZ.RN.STRONG.GPU desc[UR16][R166.64+0x280], R99 ;  /* 0x00028063a60079a6 */ /* 0x000fe2000c12f310 */
[C---:B-1----:R-:W-:Y:S03]  /*64c0*/  HMMA.16816.F32.BF16 R104, R12.reuse, R8, R104 ;  /* 0x000000080c68723c */ /* 0x042fe60000041868 */
[----:B------:R-:W-:Y:S04]  /*64d0*/  LDSM.16.MT88.4 R96, [R188+0x3800] ;  /* 0x00380000bc60783b */ /* 0x000fe80000004200 */
[----:B------:R-:W-:Y:S01]  /*64e0*/  REDG.E.ADD.F32.FTZ.RN.STRONG.GPU desc[UR16][R158.64+0x280], R92 ;  /* 0x0002805c9e0079a6 */ /* 0x000fe2000c12f310 */
[-C--:B------:R-:W-:Y:S03]  /*64f0*/  HMMA.16816.F32.BF16 R108, R12, R10.reuse, R108 ;  /* 0x0000000a0c6c723c */ /* 0x080fe6000004186c */
[----:B------:R-:W-:Y:S04]  /*6500*/  REDG.E.ADD.F32.FTZ.RN.STRONG.GPU desc[UR16][R164.64+0x280], R93 ;  /* 0x0002805da40079a6 */ /* 0x000fe8000c12f310 */
[----:B------:R-:W-:Y:S01]  /*6510*/  REDG.E.ADD.F32.FTZ.RN.STRONG.GPU desc[UR16][R156.64+0x280], R94 ;  /* 0x0002805e9c0079a6 */ /* 0x000fe2000c12f310 */
[C---:B------:R-:W-:Y:S03]  /*6520*/  HMMA.16816.F32.BF16 R112, R4.reuse, R10, R112 ;  /* 0x0000000a0470723c */ /* 0x040fe60000041870 */
[----:B------:R-:W1:Y:S04]  /*6530*/  LDSM.16.MT88.4 R8, [R188+0x2800] ;  /* 0x00280000bc08783b */ /* 0x000e680000004200 */
[----:B------:R-:W-:Y:S01]  /*6540*/  REDG.E.ADD.F32.FTZ.RN.STRONG.GPU desc[UR16][R152.64+0x280], R95 ;  /* 0x0002805f980079a6 */ /* 0x000fe2000c12f310 */
[-C--:B---3--:R-:W-:Y:S03]  /*6550*/  HMMA.16816.F32.BF16 R116, R4, R16.reuse, R116 ;  /* 0x000000100474723c */ /* 0x088fe60000041874 */
[----:B------:R-:W-:Y:S05]  /*6560*/  LDSM.16.MT88.4 R92, [R191+-0x800] ;  /* 0xfff80000bf5c783b */ /* 0x000fea0000004200 */
[C---:B------:R-:W-:Y:S08]  /*6570*/  HMMA.16816.F32.BF16 R120, R12.reuse, R16, R120 ;  /* 0x000000100c78723c */ /* 0x040ff00000041878 */
[-C--:B------:R-:W-:Y:S08]  /*6580*/  HMMA.16816.F32.BF16 R124, R12, R18.reuse, R124 ;  /* 0x000000120c7c723c */ /* 0x080ff0000004187c */
[C---:B------:R-:W-:Y:S01]  /*6590*/  HMMA.16816.F32.BF16 R128, R4.reuse, R18, R128 ;  /* 0x000000120480723c */ /* 0x040fe20000041880 */
[----:B------:R-:W-:Y:S07]  /*65a0*/  LDSM.16.MT88.4 R16, [R188+0x1000] ;  /* 0x00100000bc10783b */ /* 0x000fee0000004200 */
[-C--:B----4-:R-:W-:Y:S08]  /*65b0*/  HMMA.16816.F32.BF16 R132, R4, R68.reuse, R132 ;  /* 0x000000440484723c */ /* 0x090ff00000041884 */
[C---:B------:R-:W-:Y:S08]  /*65c0*/  HMMA.16816.F32.BF16 R136, R12.reuse, R68, R136 ;  /* 0x000000440c88723c */ /* 0x040ff00000041888 */
[-C--:B------:R-:W-:Y:S01]  /*65d0*/  HMMA.16816.F32.BF16 R140, R12, R70.reuse, R140 ;  /* 0x000000460c8c723c */ /* 0x080fe2000004188c */
[----:B------:R-:W2:Y:S07]  /*65e0*/  LDSM.16.MT88.4 R12, [R188+0x4800] ;  /* 0x00480000bc0c783b */ /* 0x000eae0000004200 */
[----:B------:R-:W-:Y:S01]  /*65f0*/  HMMA.16816.F32.BF16 R144, R4, R70, R144 ;  /* 0x000000460490723c */ /* 0x000fe20000041890 */
[----:B------:R-:W3:Y:S04]  /*6600*/  LDSM.16.MT88.4 R4, [R192+-0x1000] ;  /* 0xfff00000c004783b */ /* 0x000ee80000004200 */
[----:B------:R-:W4:Y:S03]  /*6610*/  LDSM.16.MT88.4 R68, [R191+-0x1000] ;  /* 0xfff00000bf44783b */ /* 0x000f260000004200 */
[-C--:B------:R-:W-:Y:S08]  /*6620*/  HMMA.16816.F32.BF16 R100, R72, R76.reuse, R100 ;  /* 0x0000004c4864723c */ /* 0x080ff00000041864 */
[C---:B------:R-:W-:Y:S08]  /*6630*/  HMMA.16816.F32.BF16 R104, R80.reuse, R76, R104 ;  /* 0x0000004c5068723c */ /* 0x040ff00000041868 */
[-C--:B------:R-:W-:Y:S08]  /*6640*/  HMMA.16816.F32.BF16 R108, R80, R78.reuse, R108 ;  /* 0x0000004e506c723c */ /* 0x080ff0000004186c */
[C---:B------:R-:W-:Y:S01]  /*6650*/  HMMA.16816.F32.BF16 R112, R72.reuse, R78, R112 ;  /* 0x0000004e4870723c */ /* 0x040fe20000041870 */
[----:B------:R-:W4:Y:S07]  /*6660*/  LDSM.16.MT88.4 R76, [R188+0x5000] ;  /* 0x00500000bc4c783b */ /* 0x000f2e0000004200 */
[-C--:B-1----:R-:W-:Y:S08]  /*6670*/  HMMA.16816.F32.BF16 R116, R72, R8.reuse, R116 ;  /* 0x000000084874723c */ /* 0x082ff00000041874 */
[C---:B------:R-:W-:Y:S08]  /*6680*/  HMMA.16816.F32.BF16 R120, R80.reuse, R8, R120 ;  /* 0x000000085078723c */ /* 0x040ff00000041878 */
[-C--:B------:R-:W-:Y:S08]  /*6690*/  HMMA.16816.F32.BF16 R124, R80, R10.reuse, R124 ;  /* 0x0000000a507c723c */ /* 0x080ff0000004187c */
[C---:B------:R-:W-:Y:S01]  /*66a0*/  HMMA.16816.F32.BF16 R128, R72.reuse, R10, R128 ;  /* 0x0000000a4880723c */ /* 0x040fe20000041880 */
[----:B------:R-:W1:Y:S07]  /*66b0*/  LDSM.16.MT88.4 R8, [R192+-0x800] ;  /* 0xfff80000c008783b */ /* 0x000e6e0000004200 */
[-C--:B--2---:R-:W-:Y:S08]  /*66c0*/  HMMA.16816.F32.BF16 R132, R72, R12.reuse, R132 ;  /* 0x0000000c4884723c */ /* 0x084ff00000041884 */
[C---:B------:R-:W-:Y:S08]  /*66d0*/  HMMA.16816.F32.BF16 R136, R80.reuse, R12, R136 ;  /* 0x0000000c5088723c */ /* 0x040ff00000041888 */
[-C--:B------:R-:W-:Y:S08]  /*66e0*/  HMMA.16816.F32.BF16 R140, R80, R14.reuse, R140 ;  /* 0x0000000e508c723c */ /* 0x080ff0000004188c */
[----:B------:R-:W-:Y:S08]  /*66f0*/  HMMA.16816.F32.BF16 R144, R72, R14, R144 ;  /* 0x0000000e4890723c */ /* 0x000ff00000041890 */
[-C--:B---3--:R-:W-:Y:S08]  /*6700*/  HMMA.16816.F32.BF16 R100, R4, R16.reuse, R100 ;  /* 0x000000100464723c */ /* 0x088ff00000041864 */
[C---:B----4-:R-:W-:Y:S08]  /*6710*/  HMMA.16816.F32.BF16 R104, R68.reuse, R16, R104 ;  /* 0x000000104468723c */ /* 0x050ff00000041868 */
        /* <DEDUP_REMOVED lines=9> */
[----:B------:R-:W-:Y:S04]  /*67b0*/  HMMA.16816.F32.BF16 R144, R4, R78, R144 ;  /* 0x0000004e0490723c */ /* 0x000fe80000041890 */
[C---:B------:R-:W-:Y:S01]  /*67c0*/  LOP3.LUT R4, R237.reuse, 0x1, RZ, 0xc0, !PT ;  /* 0x00000001ed047812 */ /* 0x040fe200078ec0ff */
[----:B------:R-:W-:Y:S01]  /*67d0*/  VIADD R6, R188, 0xffffa000 ;  /* 0xffffa000bc067836 */ /* 0x000fe20000000000 */
[----:B------:R-:W-:Y:S01]  /*67e0*/  @P5 IADD3 R5, P2, PT, R250, -0x100, RZ ;  /* 0xffffff00fa055810 */ /* 0x000fe20007f5e0ff */
[----:B------:R-:W-:Y:S01]  /*67f0*/  VIADD R237, R237, 0xffffffff ;  /* 0xffffffffeded7836 */ /* 0x000fe20000000000 */
[-C--:B-1----:R-:W-:Y:S05]  /*6800*/  HMMA.16816.F32.BF16 R100, R8, R88.reuse, R100 ;  /* 0x000000580864723c */ /* 0x082fea0000041864 */
[----:B------:R-:W-:Y:S01]  /*6810*/  ISETP.NE.U32.AND P1, PT, R4, 0x1, PT ;  /* 0x000000010400780c */ /* 0x000fe20003f25070 */
[----:B------:R-:W-:Y:S01]  /*6820*/  @P5 IMAD.MOV.U32 R250, RZ, RZ, R5 ;  /* 0x000000fffffa5224 */ /* 0x000fe200078e0005 */
[----:B------:R-:W-:Y:S01]  /*6830*/  @P5 IADD3.X R4, PT, PT, R251, -0x1, RZ, P2, !PT ;  /* 0xfffffffffb045810 */ /* 0x000fe200017fe4ff */
[C---:B------:R-:W-:Y:S04]  /*6840*/  HMMA.16816.F32.BF16 R104, R92.reuse, R88, R104 ;  /* 0x000000585c68723c */ /* 0x040fe80000041868 */
[----:B------:R-:W-:Y:S04]  /*6850*/  @P5 IMAD.MOV.U32 R251, RZ, RZ, R4 ;  /* 0x000000fffffb5224 */ /* 0x000fe800078e0004 */
[-C--:B------:R-:W-:Y:S03]  /*6860*/  HMMA.16816.F32.BF16 R108, R92, R90.reuse, R108 ;  /* 0x0000005a5c6c723c */ /* 0x080fe6000004186c */
[----:B------:R-:W-:Y:S01]  /*6870*/  @P1 VIADD R6, R188, 0x6000 ;  /* 0x00006000bc061836 */ /* 0x000fe20000000000 */
[----:B------:R-:W-:Y:S03]  /*6880*/  @P5 IADD3 R222, P1, PT, R222, -0x100, RZ ;  /* 0xffffff00dede5810 */ /* 0x000fe60007f3e0ff */
[----:B------:R-:W-:Y:S01]  /*6890*/  IMAD.MOV.U32 R188, RZ, RZ, R6 ;  /* 0x000000ffffbc7224 */ /* 0x000fe200078e0006 */
[C---:B------:R-:W-:Y:S04]  /*68a0*/  HMMA.16816.F32.BF16 R112, R8.reuse, R90, R112 ;  /* 0x0000005a0870723c */ /* 0x040fe80000041870 */
[----:B------:R-:W-:Y:S04]  /*68b0*/  @P5 IADD3.X R223, PT, PT, R223, -0x1, RZ, P1, !PT ;  /* 0xffffffffdfdf5810 */ /* 0x000fe80000ffe4ff */
        /* <DEDUP_REMOVED lines=174> */
.L_x_578:
[----:B------:R-:W2:Y:S01]  /*73a0*/  LDC.64 R6, c[0x0][0x5c0] ;  /* 0x00017000ff067b82 */ /* 0x000ea20000000a00 */
[----:B-1----:R-:W-:-:S05]  /*73b0*/  IADD3 R46, PT, PT, R238, R241, RZ ;  /* 0x000000f1ee2e7210 */ /* 0x002fca0007ffe0ff */
[C---:B--2---:R-:W-:Y:S02]  /*73c0*/  IMAD R44, R46.reuse, R7, RZ ;  /* 0x000000072e2c7224 */ /* 0x044fe400078e02ff */
[----:B------:R-:W-:-:S05]  /*73d0*/  IMAD.WIDE.U32 R46, R46, R6, RZ ;  /* 0x000000062e2e7225 */ /* 0x000fca00078e00ff */
[----:B------:R-:W-:Y:S02]  /*73e0*/  IADD3 R44, PT, PT, R47, R44, RZ ;  /* 0x0000002c2f2c7210 */ /* 0x000fe40007ffe0ff */
.L_x_579:
        /* <DEDUP_REMOVED lines=13> */
[----:B------:R-:W-:Y:S06]  /*74c0*/  BRA `(.L_x_581) ;  /* 0x0000000000187947 */ /* 0x000fec0003800000 */
.L_x_580:
[----:B------:R-:W1:Y:S01]  /*74d0*/  LDC.64 R4, c[0x0][0x5c8] ;  /* 0x00017200ff047b82 */ /* 0x000e620000000a00 */
[----:B------:R-:W-:-:S05]  /*74e0*/  IADD3 R8, PT, PT, R238, R241, RZ ;  /* 0x000000f1ee087210 */ /* 0x000fca0007ffe0ff */
[C---:B-1----:R-:W-:Y:S02]  /*74f0*/  IMAD R0, R8.reuse, R5, RZ ;  /* 0x0000000508007224 */ /* 0x042fe400078e02ff */
[----:B------:R-:W-:-:S05]  /*7500*/  IMAD.WIDE.U32 R8, R8, R4, RZ ;  /* 0x0000000408087225 */ /* 0x000fca00078e00ff */
[----:B------:R-:W-:Y:S02]  /*7510*/  IADD3 R0, PT, PT, R9, R0, RZ ;  /* 0x0000000009007210 */ /* 0x000fe40007ffe0ff */
[----:B------:R-:W-:-:S07]  /*7520*/  MOV R2, R8 ;  /* 0x0000000800027202 */ /* 0x000fce0000000f00 */
.L_x_581:
        /* <DEDUP_REMOVED lines=42> */
.L_x_583:
[----:B------:R-:W-:Y:S05]  /*77d0*/  BSYNC.RECONVERGENT B0 ;  /* 0x0000000000007941 */ /* 0x000fea0003800200 */
.L_x_582:
        /* <DEDUP_REMOVED lines=17> */
.L_x_585:
[----:B------:R-:W-:Y:S05]  /*78f0*/  BSYNC.RECONVERGENT B0 ;  /* 0x0000000000007941 */ /* 0x000fea0003800200 */
.L_x_584:
        /* <DEDUP_REMOVED lines=23> */
.L_x_587:
[----:B------:R-:W-:Y:S05]  /*7a70*/  BSYNC.RECONVERGENT B0 ;  /* 0x0000000000007941 */ /* 0x000fea0003800200 */
.L_x_586:
        /* <DEDUP_REMOVED lines=16> */
.L_x_546:
[----:B------:R-:W-:Y:S05]  /*7b80*/  BSYNC.RECONVERGENT B1 ;  /* 0x0000000000017941 */ /* 0x000fea0003800200 */
.L_x_524:
        /* <DEDUP_REMOVED lines=11> */
.L_x_589:
        /* <DEDUP_REMOVED lines=12> */
.L_x_2161:


//--------------------- .text._ZN5flash44flash_bwd_dq_dk_dv_loop_seqk_parallel_kernelI23Flash_bwd_kernel_traitsILi192ELi64ELi64ELi8ELi4ELi2ELi2ELb0ELb0EN7cutlass10bfloat16_tE19Flash_kernel_traitsILi192ELi64ELi64ELi8ES3_EELb0ELb0ELb1ELb0ELb0ELb1ELb0EEEvNS_16Flash_bwd_paramsE --------------------------
	.section	.text._ZN5flash44flash_bwd_dq_dk_dv_loop_seqk_parallel_kernelI23Flash_bwd_kernel_traitsILi192ELi64ELi64ELi8ELi4ELi2ELi2ELb0ELb0EN7cutlass10bfloat16_tE19Flash_kernel_traitsILi192ELi64ELi64ELi8ES3_EELb0ELb0ELb1ELb0ELb0ELb1ELb0EEEvNS_16Flash_bwd_paramsE,"ax",@progbits
	.align	128
        .global         _ZN5flash44flash_bwd_dq_dk_dv_loop_seqk_parallel_kernelI23Flash_bwd_kernel_traitsILi192ELi64ELi64ELi8ELi4ELi2ELi2ELb0ELb0EN7cutlass10bfloat16_tE19Flash_kernel_traitsILi192ELi64ELi64ELi8ES3_EELb0ELb0ELb1ELb0ELb0ELb1ELb0EEEvNS_16Flash_bwd_paramsE
        .type           _ZN5flash44flash_bwd_dq_dk_dv_loop_seqk_parallel_kernelI23Flash_bwd_kernel_traitsILi192ELi64ELi64ELi8ELi4ELi2ELi2ELb0ELb0EN7cutlass10bfloat16_tE19Flash_kernel_traitsILi192ELi64ELi64ELi8ES3_EELb0ELb0ELb1ELb0ELb0ELb1ELb0EEEvNS_16Flash_bwd_paramsE,@function
        .size           _ZN5flash44flash_bwd_dq_dk_dv_loop_seqk_parallel_kernelI23Flash_bwd_kernel_traitsILi192ELi64ELi64ELi8ELi4ELi2ELi2ELb0ELb0EN7cutlass10bfloat16_tE19Flash_kernel_traitsILi192ELi64ELi64ELi8ES3_EELb0ELb0ELb1ELb0ELb0ELb1ELb0EEEvNS_16Flash_bwd_paramsE,(.L_x_2162 - _ZN5flash44flash_bwd_dq_dk_dv_loop_seqk_parallel_kernelI23Flash_bwd_kernel_traitsILi192ELi64ELi64ELi8ELi4ELi2ELi2ELb0ELb0EN7cutlass10bfloat16_tE19Flash_kernel_traitsILi192ELi64ELi64ELi8ES3_EELb0ELb0ELb1ELb0ELb0ELb1ELb0EEEvNS_16Flash_bwd_paramsE)
        .other          _ZN5flash44flash_bwd_dq_dk_dv_loop_seqk_parallel_kernelI23Flash_bwd_kernel_traitsILi192ELi64ELi64ELi8ELi4ELi2ELi2ELb0ELb0EN7cutlass10bfloat16_tE19Flash_kernel_traitsILi192ELi64ELi64ELi8ES3_EELb0ELb0ELb1ELb0ELb0ELb1ELb0EEEvNS_16Flash_bwd_paramsE,@"STO_CUDA_ENTRY STV_DEFAULT"
_ZN5flash44flash_bwd_dq_dk_dv_loop_seqk_parallel_kernelI23Flash_bwd_kernel_traitsILi192ELi64ELi64ELi8ELi4ELi2ELi2ELb0ELb0EN7cutlass10bfloat16_tE19Flash_kernel_traitsILi192ELi64ELi64ELi8ES3_EELb0ELb0ELb1ELb0ELb0ELb1ELb0EEEvNS_16Flash_bwd_paramsE:
.text._ZN5flash44flash_bwd_dq_dk_dv_loop_seqk_parallel_kernelI23Flash_bwd_kernel_traitsILi192ELi64ELi64ELi8ELi4ELi2ELi2ELb0ELb0EN7cutlass10bfloat16_tE19Flash_kernel_traitsILi192ELi64ELi64ELi8ES3_EELb0ELb0ELb1ELb0ELb0ELb1ELb0EEEvNS_16Flash_bwd_paramsE:
        /* <DEDUP_REMOVED lines=12> */
[----:B------:R-:W-:Y:S01]  /*00c0*/  IMAD.U32 R207, RZ, RZ, UR4 ;  /* 0x00000004ffcf7e24 */ /* 0x000fe2000f8e00ff */
[----:B------:R-:W2:Y:S01]  /*00d0*/  S2R R202, SR_CTAID.Y ;  /* 0x0000000000ca7919 */ /* 0x000ea20000002600 */
[----:B------:R-:W-:Y:S01]  /*00e0*/  IMAD.MOV.U32 R194, RZ, RZ, 0x40 ;  /* 0x00000040ffc27424 */ /* 0x000fe200078e00ff */
[----:B------:R-:W3:Y:S01]  /*00f0*/  LDCU.64 UR18, c[0x0][0x358] ;  /* 0x00006b00ff1277ac */ /* 0x000ee20008000a00 */
[----:B------:R-:W-:Y:S01]  /*0100*/  IMAD.MOV.U32 R220, RZ, RZ, 0x10 ;  /* 0x00000010ffdc7424 */ /* 0x000fe200078e00ff */
[----:B------:R-:W4:Y:S01]  /*0110*/  S2R R201, SR_CTAID.Z ;  /* 0x0000000000c97919 */ /* 0x000f220000002700 */
[----:B------:R-:W5:Y:S01]  /*0120*/  S2UR UR6, SR_CgaCtaId ;  /* 0x00000000000679c3 */ /* 0x000f620000008800 */
[----:B------:R-:W-:Y:S01]  /*0130*/  IMAD.MOV.U32 R196, RZ, RZ, 0x20 ;  /* 0x00000020ffc47424 */ /* 0x000fe200078e00ff */
[----:B------:R-:W-:Y:S01]  /*0140*/  UMOV UR17, URZ ;  /* 0x000000ff00117c82 */ /* 0x000fe20008000000 */
[----:B------:R-:W-:-:S05]  /*0150*/  UMOV UR20, URZ ;  /* 0x000000ff00147c82 */ /* 0x000fca0008000000 */
[----:B------:R-:W2:Y:S08]  /*0160*/  S2UR UR16, SR_CTAID.X ;  /* 0x00000000001079c3 */ /* 0x000eb00000002500 */
[----:B------:R-:W2:Y:S01]  /*0170*/  LDC R11, c[0x0][0x438] ;  /* 0x00010e00ff0b7b82 */ /* 0x000ea20000000800 */
        /* <DEDUP_REMOVED lines=10> */
[----:B------:R-:W1:Y:S01]  /*0220*/  LDC.U8 R200, c[0x0][0x532] ;  /* 0x00014c80ffc87b82 */ /* 0x000e620000000000 */
[----:B------:R-:W-:Y:S01]  /*0230*/  LOP3.LUT R203, R203, 0x7, R4, 0xf8, !PT ;  /* 0x00000007cbcb7812 */ /* 0x000fe200078ef804 */
[----:B------:R-:W-:Y:S01]  /*0240*/  UIADD3 UR5, UPT, UPT, UR6, 0x20000, URZ ;  /* 0x0002000006057890 */ /* 0x000fe2000fffe0ff */
[C---:B------:R-:W-:Y:S01]  /*0250*/  LOP3.LUT R4, R2.reuse, 0x200, RZ, 0xc0, !PT ;  /* 0x0000020002047812 */ /* 0x040fe200078ec0ff */
[----:B------:R-:W-:Y:S01]  /*0260*/  UIADD3 UR4, UPT, UPT, UR6, 0x12000, URZ ;  /* 0x0001200006047890 */ /* 0x000fe2000fffe0ff */
[----:B------:R-:W-:-:S02]  /*0270*/  LOP3.LUT R6, R2, 0xc00, RZ, 0xc0, !PT ;  /* 0x00000c0002067812 */ /* 0x000fc400078ec0ff */
[--C-:B------:R-:W-:Y:S02]  /*0280*/  LOP3.LUT R212, R212, 0x1c0, R9.reuse, 0xf8, !PT ;  /* 0x000001c0d4d47812 */ /* 0x100fe400078ef809 */
[----:B------:R-:W-:Y:S02]  /*0290*/  LOP3.LUT R4, R4, 0x3800, R9, 0xf8, !PT ;  /* 0x0000380004047812 */ /* 0x000fe400078ef809 */
[----:B------:R-:W-:Y:S02]  /*02a0*/  SHF.R.U32.HI R206, RZ, 0x3, R204 ;  /* 0x00000003ffce7819 */ /* 0x000fe400000116cc */
[----:B------:R-:W-:Y:S02]  /*02b0*/  LOP3.LUT R9, R9, 0x1c0, RZ, 0xc0, !PT ;  /* 0x000001c009097812 */ /* 0x000fe400078ec0ff */
[----:B------:R-:W-:Y:S01]  /*02c0*/  LOP3.LUT R3, R6, 0x6, R5, 0xf8, !PT ;  /* 0x0000000606037812 */ /* 0x000fe200078ef805 */
[----:B------:R-:W-:Y:S01]  /*02d0*/  VIADD R210, R206, 0x20 ;  /* 0x00000020ced27836 */ /* 0x000fe20000000000 */
[----:B------:R-:W-:-:S02]  /*02e0*/  LOP3.LUT R6, R2, 0x400, RZ, 0xc0, !PT ;  /* 0x0000040002067812 */ /* 0x000fc400078ec0ff */
[----:B------:R-:W-:Y:S02]  /*02f0*/  LOP3.LUT R10, R9, 0x18, R206, 0xf8, !PT ;  /* 0x00000018090a7812 */ /* 0x000fe400078ef8ce */
[----:B------:R-:W-:Y:S01]  /*0300*/  LOP3.LUT R212, R3, R212, RZ, 0xfc, !PT ;  /* 0x000000d403d47212 */ /* 0x000fe200078efcff */
[----:B------:R-:W-:Y:S01]  /*0310*/  IMAD.SHL.U32 R3, R204, 0x40, RZ ;  /* 0x00000040cc037824 */ /* 0x000fe200078e00ff */
[--C-:B------:R-:W-:Y:S02]  /*0320*/  LOP3.LUT R6, R6, 0x6, R5.reuse, 0xf8, !PT ;  /* 0x0000000606067812 */ /* 0x100fe400078ef805 */
[----:B------:R-:W-:Y:S02]  /*0330*/  LOP3.LUT R211, R10, 0x38, R5, 0x78, !PT ;  /* 0x000000380ad37812 */ /* 0x000fe400078e7805 */
[----:B------:R-:W-:Y:S02]  /*0340*/  LOP3.LUT R5, R5, 0x20, RZ, 0xc0, !PT ;  /* 0x0000002005057812 */ /* 0x000fe400078ec0ff */
[----:B------:R-:W-:-:S02]  /*0350*/  LOP3.LUT R8, R3, 0x1c0, RZ, 0xc0, !PT ;  /* 0x000001c003087812 */ /* 0x000fc400078ec0ff */
[----:B------:R-:W-:Y:S02]  /*0360*/  LOP3.LUT R7, R0, 0x10, RZ, 0xc0, !PT ;  /* 0x0000001000077812 */ /* 0x000fe400078ec0ff */
[----:B------:R-:W-:Y:S02]  /*0370*/  LOP3.LUT R198, R5, 0x18, R206, 0xf8, !PT ;  /* 0x0000001805c67812 */ /* 0x000fe400078ef8ce */
[----:B------:R-:W-:Y:S02]  /*0380*/  LOP3.LUT R197, R8, 0x38, R205, 0xf8, !PT ;  /* 0x0000003808c57812 */ /* 0x000fe400078ef8cd */
[----:B------:R-:W-:Y:S02]  /*0390*/  LOP3.LUT R8, R7, 0x8, R204, 0xf8, !PT ;  /* 0x0000000807087812 */ /* 0x000fe400078ef8cc */
[----:B------:R-:W-:Y:S02]  /*03a0*/  LOP3.LUT R189, R3, 0x200, RZ, 0xc0, !PT ;  /* 0x0000020003bd7812 */ /* 0x000fe400078ec0ff */
[----:B------:R-:W-:-:S02]  /*03b0*/  LOP3.LUT R198, R198, 0x1c0, R3, 0xf8, !PT ;  /* 0x000001c0c6c67812 */ /* 0x000fc400078ef803 */
[----:B--2---:R-:W-:Y:S02]  /*03c0*/  LEA R208, P0, R202, R208, 0x2 ;  /* 0x000000d0cad07211 */ /* 0x004fe400078010ff */
[----:B------:R-:W-:Y:S02]  /*03d0*/  LOP3.LUT R0, R197, 0x8, R0, 0x78, !PT ;  /* 0x00000008c5007812 */ /* 0x000fe400078e7800 */
[----:B------:R-:W-:Y:S02]  /*03e0*/  LOP3.LUT R191, R8, R197, RZ, 0x3c, !PT ;  /* 0x000000c508bf7212 */ /* 0x000fe400078e3cff */
[----:B------:R-:W-:Y:S02]  /*03f0*/  LOP3.LUT R199, R189, 0xc00, R2, 0xf8, !PT ;  /* 0x00000c00bdc77812 */ /* 0x000fe400078ef802 */
[----:B------:R-:W-:Y:S02]  /*0400*/  LOP3.LUT R197, R197, 0x8, R204, 0x78, !PT ;  /* 0x00000008c5c57812 */ /* 0x000fe400078e78cc */
[----:B------:R-:W-:-:S02]  /*0410*/  LOP3.LUT R189, R189, 0x400, R2, 0xf8, !PT ;  /* 0x00000400bdbd7812 */ /* 0x000fc400078ef802 */
[----:B------:R-:W-:Y:S02]  /*0420*/  LOP3.LUT R198, R198, 0x38, R205, 0x78, !PT ;  /* 0x00000038c6c67812 */ /* 0x000fe400078e78cd */
[----:B------:R-:W-:Y:S02]  /*0430*/  R2P PR, R204, 0xe ;  /* 0x0000000ecc007804 */ /* 0x000fe40000000000 */
[----:B------:R-:W-:Y:S02]  /*0440*/  LOP3.LUT R197, R4, R197, RZ, 0xfc, !PT ;  /* 0x000000c504c57212 */ /* 0x000fe400078efcff */
[-C--:B------:R-:W-:Y:S02]  /*0450*/  LOP3.LUT R199, R199, R0.reuse, RZ, 0xfc, !PT ;  /* 0x00000000c7c77212 */ /* 0x080fe400078efcff */
[----:B------:R-:W-:Y:S02]  /*0460*/  LOP3.LUT R189, R189, R0, RZ, 0xfc, !PT ;  /* 0x00000000bdbd7212 */ /* 0x000fe400078efcff */
[----:B------:R-:W-:-:S02]  /*0470*/  LOP3.LUT R198, R198, 0x200, R3, 0xf8, !PT ;  /* 0x00000200c6c67812 */ /* 0x000fc400078ef803 */
[----:B------:R-:W-:Y:S02]  /*0480*/  LOP3.LUT R3, R205, 0x1f8, RZ, 0xc0, !PT ;  /* 0x000001f8cd037812 */ /* 0x000fe400078ec0ff */
[----:B------:R-:W-:Y:S02]  /*0490*/  LEA R212, R212, UR5, 0x1 ;  /* 0x00000005d4d47c11 */ /* 0x000fe4000f8e08ff */
[----:B------:R-:W-:Y:S02]  /*04a0*/  LOP3.LUT R191, R191, 0x200, R2, 0xf8, !PT ;  /* 0x00000200bfbf7812 */ /* 0x000fe400078ef802 */
[----:B------:R-:W-:Y:S01]  /*04b0*/  SEL R194, R194, 0xffffffc0, !P2 ;  /* 0xffffffc0c2c27807 */ /* 0x000fe20005000000 */
[C---:B------:R-:W-:Y:S01]  /*04c0*/  VIADD R235, R212.reuse, 0x20 ;  /* 0x00000020d4eb7836 */ /* 0x040fe20000000000 */
        /* <DEDUP_REMOVED lines=13> */
[--C-:B------:R-:W-:Y:S01]  /*05a0*/  IMAD.IADD R195, R197, 0x1, R196.reuse ;  /* 0x00000001c5c37824 */ /* 0x100fe200078e02c4 */
[----:B------:R-:W-:Y:S01]  /*05b0*/  LOP3.LUT R213, R0, 0x1e00, R205, 0xf8, !PT ;  /* 0x00001e0000d57812 */ /* 0x000fe200078ef8cd */
[----:B------:R-:W-:Y:S01]  /*05c0*/  IMAD.IADD R186, R199, 0x1, R196 ;  /* 0x00000001c7ba7824 */ /* 0x000fe200078e02c4 */
[----:B------:R-:W-:Y:S01]  /*05d0*/  LEA.HI.X R209, R202, R209, RZ, 0x2, P0 ;  /* 0x000000d1cad17211 */ /* 0x000fe200000f14ff */
[----:B------:R-:W-:Y:S01]  /*05e0*/  IMAD.IADD R190, R194, 0x1, R191 ;  /* 0x00000001c2be7824 */ /* 0x000fe200078e02bf */
[----:B------:R-:W-:Y:S01]  /*05f0*/  SHF.R.U32.HI R204, RZ, 0x5, R204 ;  /* 0x00000005ffcc7819 */ /* 0x000fe200000116cc */
[C---:B------:R-:W-:Y:S01]  /*0600*/  IMAD.IADD R3, R196.reuse, 0x1, R189 ;  /* 0x00000001c4037824 */ /* 0x040fe200078e02bd */
[----:B------:R-:W-:Y:S01]  /*0610*/  LOP3.LUT R214, R205, 0x38, RZ, 0xc0, !PT ;  /* 0x00000038cdd67812 */ /* 0x000fe200078ec0ff */
[C---:B------:R-:W-:Y:S01]  /*0620*/  IMAD.IADD R192, R196.reuse, 0x1, R193 ;  /* 0x00000001c4c07824 */ /* 0x040fe200078e02c1 */
[----:B------:R-:W-:Y:S01]  /*0630*/  LEA R213, R213, UR6, 0x1 ;  /* 0x00000006d5d57c11 */ /* 0x000fe2000f8e08ff */
[C---:B------:R-:W-:Y:S01]  /*0640*/  IMAD.IADD R184, R196.reuse, 0x1, R185 ;  /* 0x00000001c4b87824 */ /* 0x040fe200078e02b9 */
[----:B------:R-:W-:Y:S01]  /*0650*/  LEA R211, R211, UR4, 0x1 ;  /* 0x00000004d3d37c11 */ /* 0x000fe2000f8e08ff */
[----:B------:R-:W-:Y:S01]  /*0660*/  IMAD.IADD R0, R196, 0x1, R2 ;  /* 0x00000001c4007824 */ /* 0x000fe200078e0202 */
[----:B------:R-:W-:Y:S01]  /*0670*/  LEA R198, R198, UR6, 0x1 ;  /* 0x00000006c6c67c11 */ /* 0x000fe2000f8e08ff */
[----:B-1-34-:R-:W-:-:S07]  /*0680*/  IMAD.IADD R220, R220, 0x1, R235 ;  /* 0x00000001dcdc7824 */ /* 0x01afce00078e02eb */
.L_x_628:
[----:B------:R-:W1:Y:S01]  /*0690*/  LDC.64 R4, c[0x0][0x478] ;  /* 0x00011e00ff047b82 */ /* 0x000e620000000a00 */
[----:B------:R-:W2:Y:S01]  /*06a0*/  LDCU.64 UR4, c[0x0][0x470] ;  /* 0x00008e00ff0477ac */ /* 0x000ea20008000a00 */
[----:B------:R-:W-:Y:S01]  /*06b0*/  IMAD.SHL.U32 R13, R202, 0x4, RZ ;  /* 0x00000004ca0d7824 */ /* 0x000fe200078e00ff */
[----:B------:R-:W-:Y:S01]  /*06c0*/  SHF.R.U32.HI R10, RZ, 0x1e, R202 ;  /* 0x0000001eff0a7819 */ /* 0x000fe200000116ca */
[----:B------:R-:W-:-:S04]  /*06d0*/  IMAD.MOV.U32 R232, RZ, RZ, RZ ;  /* 0x000000ffffe87224 */ /* 0x000fc800078e00ff */
[----:B------:R-:W3:Y:S08]  /*06e0*/  LDC.64 R8, c[0x0][0x460] ;  /* 0x00011800ff087b82 */ /* 0x000ef00000000a00 */
        /* <DEDUP_REMOVED lines=15> */
[----:B------:R-:W2:Y:S04]  /*07e0*/  @P3 LDG.E R231, desc[UR18][R4.64] ;  /* 0x0000001204e73981 */ /* 0x000ea8000c1e1900 */
[----:B-----5:R1:W5:Y:S04]  /*07f0*/  @P5 LDG.E R8, desc[UR18][R208.64] ;  /* 0x00000012d0085981 */ /* 0x020368000c1e1900 */
[----:B------:R1:W5:Y:S01]  /*0800*/  @P2 LDG.E R9, desc[UR18][R208.64+0x4] ;  /* 0x00000412d0092981 */ /* 0x000362000c1e1900 */
[----:B------:R-:W-:Y:S01]  /*0810*/  ISETP.NE.AND P4, PT, R200, RZ, PT ;  /* 0x000000ffc800720c */ /* 0x000fe20003f85270 */
[----:B------:R-:W-:Y:S01]  /*0820*/  IMAD.MOV.U32 R233, RZ, RZ, -0x1 ;  /* 0xffffffffffe97424 */ /* 0x000fe200078e00ff */
[----:B----4-:R-:W-:-:S02]  /*0830*/  ISETP.EQ.U32.AND P1, PT, R6, RZ, PT ;  /* 0x000000ff0600720c */ /* 0x010fc40003f22070 */
[----:B------:R-:W-:Y:S02]  /*0840*/  IADD3 R12, P0, PT, R13, R6, RZ ;  /* 0x000000060d0c7210 */ /* 0x000fe40007f1e0ff */
[----:B------:R-:W-:-:S03]  /*0850*/  ISETP.EQ.OR.EX P1, PT, R7, RZ, !P4, P1 ;  /* 0x000000ff0700720c */ /* 0x000fc60006722710 */
[----:B------:R-:W-:Y:S02]  /*0860*/  IMAD.X R13, R10, 0x1, R7, P0 ;  /* 0x000000010a0d7824 */ /* 0x000fe400000e0607 */
[----:B------:R-:W3:Y:S08]  /*0870*/  @!P3 LDC R10, c[0x0][0x43c] ;  /* 0x00010f00ff0abb82 */ /* 0x000ef00000000800 */
[----:B------:R-:W4:Y:S01]  /*0880*/  @!P3 LDC.64 R4, c[0x0][0x488] ;  /* 0x00012200ff04bb82 */ /* 0x000f220000000a00 */
[----:B------:R1:W5:Y:S01]  /*0890*/  @!P1 LDG.E R233, desc[UR18][R12.64] ;  /* 0x000000120ce99981 */ /* 0x000362000c1e1900 */
[----:B------:R-:W-:-:S04]  /*08a0*/  ISETP.NE.U32.AND P1, PT, R6, RZ, PT ;  /* 0x000000ff0600720c */ /* 0x000fc80003f25070 */
[----:B------:R-:W-:Y:S02]  /*08b0*/  ISETP.NE.AND.EX P1, PT, R7, RZ, PT, P1 ;  /* 0x000000ff0700720c */ /* 0x000fe40003f25310 */
[----:B------:R-:W1:Y:S01]  /*08c0*/  @!P2 LDC R234, c[0x0][0x434] ;  /* 0x00010d00ffeaab82 */ /* 0x000e620000000800 */
[----:B----4-:R-:W-:-:S04]  /*08d0*/  @!P3 ISETP.NE.U32.AND P0, PT, R4, RZ, PT ;  /* 0x000000ff0400b20c */ /* 0x010fc80003f05070 */
[----:B------:R-:W-:-:S04]  /*08e0*/  @!P3 ISETP.NE.AND.EX P0, PT, R5, RZ, PT, P0 ;  /* 0x000000ff0500b20c */ /* 0x000fc80003f05300 */
[----:B---3--:R-:W-:Y:S01]  /*08f0*/  @!P3 SEL R10, R10, RZ, P0 ;  /* 0x000000ff0a0ab207 */ /* 0x008fe20000000000 */
[----:B--2---:R-:W-:Y:S01]  /*0900*/  @P3 IMAD.IADD R231, R231, 0x1, -R232 ;  /* 0x00000001e7e73824 */ /* 0x004fe200078e0ae8 */
[----:B-1----:R-:W-:Y:S07]  /*0910*/  @!P1 BRA `(.L_x_590) ;  /* 0x00000000000c9947 */ /* 0x002fee0003800000 */
[----:B------:R-:W2:Y:S02]  /*0920*/  @P4 LDG.E R4, desc[UR18][R12.64+0x4] ;  /* 0x000004120c044981 */ /* 0x000ea4000c1e1900 */
[----:B--2--5:R-:W-:-:S06]  /*0930*/  @P4 IADD3 R11, PT, PT, R4, -R233, RZ ;  /* 0x800000e9040b4210 */ /* 0x024fcc0007ffe0ff */
[----:B------:R1:W5:Y:S02]  /*0940*/  @!P4 LDG.E R11, desc[UR18][R12.64] ;  /* 0x000000120c0bc981 */ /* 0x000364000c1e1900 */
.L_x_590:
        /* <DEDUP_REMOVED lines=39> */
.L_x_592:
[----:B------:R-:W2:Y:S01]  /*0bc0*/  LDCU.64 UR12, c[0x0][0x3b8] ;  /* 0x00007700ff0c77ac */ /* 0x000ea20008000a00 */
[----:B------:R-:W-:-:S05]  /*0bd0*/  IADD3 R16, PT, PT, R232, R233, RZ ;  /* 0x000000e9e8107210 */ /* 0x000fca0007ffe0ff */
[C---:B--2---:R-:W-:Y:S02]  /*0be0*/  IMAD R14, R16.reuse, UR13, RZ ;  /* 0x0000000d100e7c24 */ /* 0x044fe4000f8e02ff */
[----:B------:R-:W-:-:S05]  /*0bf0*/  IMAD.WIDE.U32 R16, R16, UR12, RZ ;  /* 0x0000000c10107c25 */ /* 0x000fca000f8e00ff */
[----:B------:R-:W-:Y:S02]  /*0c00*/  IADD3 R14, PT, PT, R17, R14, RZ ;  /* 0x0000000e110e7210 */ /* 0x000fe40007ffe0ff */
.L_x_593:
[----:B------:R-:W2:Y:S01]  /*0c10*/  LDC R4, c[0x0][0x3e8] ;  /* 0x0000fa00ff047b82 */ /* 0x000ea20000000800 */
[----:B-1----:R-:W-:Y:S02]  /*0c20*/  SHF.R.S32.HI R13, RZ, 0x1f, R219 ;  /* 0x0000001fff0d7819 */ /* 0x002fe400000114db */
[----:B--2---:R-:W-:-:S04]  /*0c30*/  IABS R7, R4 ;  /* 0x0000000400077213 */ /* 0x004fc80000000000 */
[----:B------:R-:W1:Y:S08]  /*0c40*/  I2F.RP R9, R7 ;  /* 0x0000000700097306 */ /* 0x000e700000209400 */
[----:B-1----:R-:W1:Y:S02]  /*0c50*/  MUFU.RCP R10, R9 ;  /* 0x00000009000a7308 */ /* 0x002e640000001000 */
[----:B-1----:R-:W-:-:S06]  /*0c60*/  VIADD R10, R10, 0xffffffe ;  /* 0x0ffffffe0a0a7836 */ /* 0x002fcc0000000000 */
[----:B------:R-:W1:Y:S02]  /*0c70*/  F2I.FTZ.U32.TRUNC.NTZ R11, R10 ;  /* 0x0000000a000b7305 */ /* 0x000e64000021f000 */
[----:B-1----:R-:W-:Y:S02]  /*0c80*/  IMAD.MOV R5, RZ, RZ, -R11 ;  /* 0x000000ffff057224 */ /* 0x002fe400078e0a0b */
[----:B------:R-:W-:Y:S02]  /*0c90*/  IMAD.MOV.U32 R10, RZ, RZ, RZ ;  /* 0x000000ffff0a7224 */ /* 0x000fe400078e00ff */
        /* <DEDUP_REMOVED lines=9> */
[-C--:B------:R-:W-:Y:S01]  /*0d30*/  @!P2 IADD3 R6, PT, PT, R6, -R7.reuse, RZ ;  /* 0x800000070606a210 */ /* 0x080fe20007ffe0ff */
[----:B------:R-:W-:Y:S01]  /*0d40*/  @!P2 VIADD R11, R11, 0x1 ;  /* 0x000000010b0ba836 */ /* 0x000fe20000000000 */
        /* <DEDUP_REMOVED lines=17> */
[----:B------:R-:W-:Y:S06]  /*0e60*/  BRA `(.L_x_595) ;  /* 0x0000000000187947 */ /* 0x000fec0003800000 */
.L_x_594:
[----:B------:R-:W1:Y:S01]  /*0e70*/  LDCU.64 UR10, c[0x0][0x3c0] ;  /* 0x00007800ff0a77ac */ /* 0x000e620008000a00 */
[----:B------:R-:W-:-:S05]  /*0e80*/  IADD3 R4, PT, PT, R232, R233, RZ ;  /* 0x000000e9e8047210 */ /* 0x000fca0007ffe0ff */
[C---:B-1----:R-:W-:Y:S02]  /*0e90*/  IMAD R15, R4.reuse, UR11, RZ ;  /* 0x0000000b040f7c24 */ /* 0x042fe4000f8e02ff */
[----:B------:R-:W-:-:S05]  /*0ea0*/  IMAD.WIDE.U32 R4, R4, UR10, RZ ;  /* 0x0000000a04047c25 */ /* 0x000fca000f8e00ff */
[----:B------:R-:W-:Y:S02]  /*0eb0*/  IADD3 R15, PT, PT, R5, R15, RZ ;  /* 0x0000000f050f7210 */ /* 0x000fe40007ffe0ff */
[----:B------:R-:W-:-:S07]  /*0ec0*/  MOV R18, R4 ;  /* 0x0000000400127202 */ /* 0x000fce0000000f00 */
.L_x_595:
        /* <DEDUP_REMOVED lines=28> */
.L_x_596:
[-C--:B------:R-:W-:Y:S02]  /*1090*/  IMAD R31, R7, R8.reuse, RZ ;  /* 0x00000008071f7224 */ /* 0x080fe400078e02ff */
[----:B------:R-:W-:-:S05]  /*10a0*/  IMAD.WIDE.U32 R4, R6, R8, RZ ;  /* 0x0000000806047225 */ /* 0x000fca00078e00ff */
[----:B------:R-:W-:Y:S02]  /*10b0*/  IADD3 R31, PT, PT, R5, R31, RZ ;  /* 0x0000001f051f7210 */ /* 0x000fe40007ffe0ff */
[----:B------:R-:W-:-:S07]  /*10c0*/  MOV R26, R4 ;  /* 0x00000004001a7202 */ /* 0x000fce0000000f00 */
.L_x_597:
        /* <DEDUP_REMOVED lines=20> */
.L_x_598:
[----:B------:R-:W1:Y:S01]  /*1210*/  LDC R17, c[0x0][0x434] ;  /* 0x00010d00ff117b82 */ /* 0x000e620000000800 */
[----:B------:R-:W-:-:S04]  /*1220*/  IMAD R4, R202, UR6, R201 ;  /* 0x00000006ca047c24 */ /* 0x000fc8000f8e02c9 */
[----:B-1----:R-:W-:-:S03]  /*1230*/  IMAD R17, R4, R17, RZ ;  /* 0x0000001104117224 */ /* 0x002fc600078e02ff */
.L_x_599:
        /* <DEDUP_REMOVED lines=11> */
.L_x_600:
[----:B------:R-:W1:Y:S01]  /*12f0*/  LDC R25, c[0x0][0x444] ;  /* 0x00011100ff197b82 */ /* 0x000e620000000800 */
[----:B------:R-:W-:-:S04]  /*1300*/  IMAD R4, R202, UR6, R201 ;  /* 0x00000006ca047c24 */ /* 0x000fc8000f8e02c9 */
[----:B-1----:R-:W-:-:S07]  /*1310*/  IMAD R25, R4, R25, RZ ;  /* 0x0000001904197224 */ /* 0x002fce00078e02ff */
.L_x_601:
[----:B------:R-:W1:Y:S01]  /*1320*/  S2R R12, SR_TID.X ;  /* 0x00000000000c7919 */ /* 0x000e620000002100 */
[----:B------:R-:W2:Y:S01]  /*1330*/  LDC.64 R8, c[0x0][0x5f8] ;  /* 0x00017e00ff087b82 */ /* 0x000ea20000000a00 */
[----:B------:R-:W-:Y:S01]  /*1340*/  IMAD R29, R28, UR6, RZ ;  /* 0x000000061c1d7c24 */ /* 0x000fe2000f8e02ff */
[----:B------:R-:W-:Y:S01]  /*1350*/  ISETP.NE.AND P4, PT, RZ, UR5, PT ;  /* 0x00000005ff007c0c */ /* 0x000fe2000bf85270 */
[----:B------:R-:W3:Y:S01]  /*1360*/  LDCU.64 UR14, c[0x0][0x3c8] ;  /* 0x00007900ff0e77ac */ /* 0x000ee20008000a00 */
[--C-:B------:R-:W-:Y:S01]  /*1370*/  IADD3 R26, P2, P1, R34, R26, R33.reuse ;  /* 0x0000001a221a7210 */ /* 0x100fe2000795e021 */
[----:B------:R-:W-:Y:S01]  /*1380*/  IMAD.MOV.U32 R215, RZ, RZ, RZ ;  /* 0x000000ffffd77224 */ /* 0x000fe200078e00ff */
[----:B------:R-:W-:Y:S01]  /*1390*/  SHF.R.S32.HI R33, RZ, 0x1f, R33 ;  /* 0x0000001fff217819 */ /* 0x000fe20000011421 */
[----:B------:R-:W4:Y:S01]  /*13a0*/  LDCU.64 UR8, c[0x0][0x380] ;  /* 0x00007000ff0877ac */ /* 0x000f220008000a00 */
[----:B------:R-:W5:Y:S01]  /*13b0*/  LDC.64 R4, c[0x0][0x590] ;  /* 0x00016400ff047b82 */ /* 0x000f620000000a00 */
[C---:B------:R-:W-:Y:S01]  /*13c0*/  LEA R25, R230.reuse, R25, 0x6 ;  /* 0x00000019e6197211 */ /* 0x040fe200078e30ff */
[----:B------:R-:W-:Y:S01]  /*13d0*/  IMAD R17, R230, 0x40, R17 ;  /* 0x00000040e6117824 */ /* 0x000fe200078e0211 */
[----:B------:R-:W-:Y:S01]  /*13e0*/  IADD3.X R24, PT, PT, R24, R31, R33, P2, P1 ;  /* 0x0000001f18187210 */ /* 0x000fe200017e2421 */
[----:B------:R-:W3:Y:S01]  /*13f0*/  LDCU.64 UR4, c[0x0][0x570] ;  /* 0x0000ae00ff0477ac */ /* 0x000ee20008000a00 */
[----:B------:R-:W-:Y:S03]  /*1400*/  BSSY.RECONVERGENT B1, `(.L_x_591) ;  /* 0x0000585000017945 */ /* 0x000fe60003800200 */
[----:B------:R-:W4:Y:S01]  /*1410*/  LDC.64 R6, c[0x0][0x3b0] ;  /* 0x0000ec00ff067b82 */ /* 0x000f220000000a00 */
[----:B------:R-:W3:Y:S01]  /*1420*/  LDCU.64 UR6, c[0x0][0x550] ;  /* 0x0000aa00ff0677ac */ /* 0x000ee20008000a00 */
[----:B--2---:R-:W-:-:S06]  /*1430*/  IMAD.WIDE.U32 R36, R8, UR16, RZ ;  /* 0x0000001008247c25 */ /* 0x004fcc000f8e00ff */
[----:B------:R-:W2:Y:S01]  /*1440*/  LDC R229, c[0x0][0x508] ;  /* 0x00014200ffe57b82 */ /* 0x000ea20000000800 */
[----:B------:R-:W-:Y:S01]  /*1450*/  IMAD R9, R9, UR16, R37 ;  /* 0x0000001009097c24 */ /* 0x000fe2000f8e0225 */
[----:B------:R-:W-:Y:S02]  /*1460*/  SEL R8, R36, RZ, P4 ;  /* 0x000000ff24087207 */ /* 0x000fe40002000000 */
[----:B-1----:R-:W-:Y:S01]  /*1470*/  LOP3.LUT R28, R12, 0x1f, RZ, 0xc0, !PT ;  /* 0x0000001f0c1c7812 */ /* 0x002fe200078ec0ff */
[----:B-----5:R-:W-:Y:S01]  /*1480*/  IMAD R30, R23, R4, RZ ;  /* 0x00000004171e7224 */ /* 0x020fe200078e02ff */
[----:B------:R-:W-:Y:S02]  /*1490*/  SEL R9, R9, RZ, P4 ;  /* 0x000000ff09097207 */ /* 0x000fe40002000000 */
[----:B------:R-:W1:Y:S01]  /*14a0*/  LDC.64 R244, c[0x0][0x420] ;  /* 0x00010800fff47b82 */ /* 0x000e620000000a00 */
[----:B------:R-:W-:Y:S01]  /*14b0*/  SHF.L.U64.HI R221, R4, 0x5, R5 ;  /* 0x0000000504dd7819 */ /* 0x000fe20000010205 */
[----:B------:R-:W-:-:S02]  /*14c0*/  IMAD R35, R204, R29, R28 ;  /* 0x0000001dcc237224 */ /* 0x000fc400078e021c */
[----:B----4-:R-:W-:-:S03]  /*14d0*/  IMAD R28, R23, R6, RZ ;  /* 0x00000006171c7224 */ /* 0x010fc600078e02ff */
[----:B------:R-:W-:Y:S01]  /*14e0*/  IADD3 R26, P2, P1, R35, R26, R8 ;  /* 0x0000001a231a7210 */ /* 0x000fe2000795e008 */
[C---:B------:R-:W-:Y:S01]  /*14f0*/  IMAD R23, R21.reuse, R5, R30 ;  /* 0x0000000515177224 */ /* 0x040fe200078e021e */
[----:B------:R-:W-:Y:S01]  /*1500*/  SHF.R.S32.HI R35, RZ, 0x1f, R35 ;  /* 0x0000001fff237819 */ /* 0x000fe20000011423 */
[----:B------:R-:W-:Y:S01]  /*1510*/  IMAD R28, R21, R7, R28 ;  /* 0x00000007151c7224 */ /* 0x000fe200078e021c */
[----:B------:R-:W4:Y:S02]  /*1520*/  LDC.64 R30, c[0x0][0x5e8] ;  /* 0x00017a00ff1e7b82 */ /* 0x000f240000000a00 */
[----:B------:R-:W-:Y:S01]  /*1530*/  IADD3.X R24, PT, PT, R35, R24, R9, P2, P1 ;  /* 0x0000001823187210 */ /* 0x000fe200017e2409 */
[----:B------:R-:W-:Y:S01]  /*1540*/  IMAD.WIDE.U32 R34, R21, R6, R214 ;  /* 0x0000000615227225 */ /* 0x000fe200078e00d6 */
[----:B------:R-:W-:Y:S02]  /*1550*/  IADD3 R32, P1, PT, R214, R32, RZ ;  /* 0x00000020d6207210 */ /* 0x000fe40007f3e0ff */
[----:B--2---:R-:W-:-:S02]  /*1560*/  IADD3 R229, PT, PT, R218, -R229, -R231 ;  /* 0x800000e5dae57210 */ /* 0x004fc40007ffe8e7 */
[----:B------:R-:W2:Y:S01]  /*1570*/  LDC.64 R8, c[0x0][0x598] ;  /* 0x00016600ff087b82 */ /* 0x000ea20000000a00 */
[----:B------:R-:W-:Y:S01]  /*1580*/  IMAD.X R33, RZ, RZ, R27, P1 ;  /* 0x000000ffff217224 */ /* 0x000fe200008e061b */
[----:B------:R-:W-:Y:S01]  /*1590*/  IADD3 R22, P2, PT, R22, R34, RZ ;  /* 0x0000002216167210 */ /* 0x000fe20007f5e0ff */
[----:B------:R-:W-:Y:S02]  /*15a0*/  IMAD.SHL.U32 R27, R29, 0x40, RZ ;  /* 0x000000401d1b7824 */ /* 0x000fe400078e00ff */
[----:B------:R-:W-:-:S03]  /*15b0*/  IMAD.WIDE.U32 R32, R21, R4, R32 ;  /* 0x0000000415207225 */ /* 0x000fc600078e0020 */
[----:B------:R-:W-:Y:S01]  /*15c0*/  IADD3 R26, P1, PT, R27, R26, RZ ;  /* 0x0000001a1b1a7210 */ /* 0x000fe20007f3e0ff */
[----:B------:R-:W-:Y:S01]  /*15d0*/  IMAD.IADD R33, R33, 0x1, R23 ;  /* 0x0000000121217824 */ /* 0x000fe200078e0217 */
[----:B------:R-:W-:Y:S01]  /*15e0*/  IADD3.X R23, PT, PT, R19, R35, R28, P2, !PT ;  /* 0x0000002313177210 */ /* 0x000fe200017fe41c */
[----:B-1----:R-:W-:Y:S01]  /*15f0*/  IMAD.WIDE R244, R17, 0x4, R244 ;  /* 0x0000000411f47825 */ /* 0x002fe200078e02f4 */
[----:B------:R-:W-:Y:S02]  /*1600*/  LEA.HI.X.SX32 R27, R27, R24, 0x1, P1 ;  /* 0x000000181b1b7211 */ /* 0x000fe400008f0eff */
[----:B---3--:R-:W-:Y:S01]  /*1610*/  LEA R238, P1, R26, UR4, 0x2 ;  /* 0x000000041aee7c11 */ /* 0x008fe2000f8210ff */
[----:B------:R-:W-:-:S03]  /*1620*/  IMAD.WIDE.U32 R22, R201, UR14, R22 ;  /* 0x0000000ec9167c25 */ /* 0x000fc6000f8e0016 */
[----:B------:R-:W-:Y:S01]  /*1630*/  LEA.HI.X R239, R26, UR5, R27, 0x2, P1 ;  /* 0x000000051aef7c11 */ /* 0x000fe200088f141b */
[----:B------:R-:W-:Y:S02]  /*1640*/  IMAD R23, R201, UR15, R23 ;  /* 0x0000000fc9177c24 */ /* 0x000fe4000f8e0217 */
[----:B----4-:R-:W-:-:S04]  /*1650*/  IMAD.WIDE R222, R25, 0x4, R30 ;  /* 0x0000000419de7825 */ /* 0x010fc800078e021e */
[----:B--2---:R-:W-:-:S04]  /*1660*/  IMAD.WIDE.U32 R28, R201, R8, R32 ;  /* 0x00000008c91c7225 */ /* 0x004fc800078e0020 */
[----:B------:R-:W-:Y:S02]  /*1670*/  VIADD R8, R229, 0xffffffc0 ;  /* 0xffffffc0e5087836 */ /* 0x000fe40000000000 */
[----:B------:R-:W-:Y:S02]  /*1680*/  IMAD R29, R201, R9, R29 ;  /* 0x00000009c91d7224 */ /* 0x000fe400078e021d */
[----:B------:R-:W-:Y:S01]  /*1690*/  IMAD.WIDE.U32 R22, R206, R6, R22 ;  /* 0x00000006ce167225 */ /* 0x000fe200078e0016 */
[----:B------:R-:W-:-:S03]  /*16a0*/  SHF.R.S32.HI R9, RZ, 0x1f, R8 ;  /* 0x0000001fff097819 */ /* 0x000fc60000011408 */
[----:B------:R-:W-:Y:S01]  /*16b0*/  IMAD.WIDE.U32 R28, R206, R4, R28 ;  /* 0x00000004ce1c7225 */ /* 0x000fe200078e001c */
[----:B------:R-:W-:Y:S02]  /*16c0*/  LEA.HI R9, R9, R8, RZ, 0x6 ;  /* 0x0000000809097211 */ /* 0x000fe400078f30ff */
[----:B------:R-:W-:Y:S01]  /*16d0*/  LEA R242, P2, R22, UR8, 0x1 ;  /* 0x0000000816f27c11 */ /* 0x000fe2000f8408ff */
[C---:B------:R-:W-:Y:S01]  /*16e0*/  IMAD R8, R206.reuse, R5, R29 ;  /* 0x00000005ce087224 */ /* 0x040fe200078e021d */
[----:B------:R-:W-:Y:S01]  /*16f0*/  SHF.R.S32.HI R217, RZ, 0x6, R9 ;  /* 0x00000006ffd97819 */ /* 0x000fe20000011409 */
[----:B------:R-:W-:Y:S01]  /*1700*/  IMAD R9, R206, R7, R23 ;  /* 0x00000007ce097224 */ /* 0x000fe200078e0217 */
[----:B------:R-:W-:Y:S01]  /*1710*/  LEA R240, P1, R28, UR6, 0x1 ;  /* 0x000000061cf07c11 */ /* 0x000fe2000f8208ff */
[----:B------:R-:W-:Y:S01]  /*1720*/  IMAD.MOV.U32 R224, RZ, RZ, R222 ;  /* 0x000000ffffe07224 */ /* 0x000fe200078e00de */
[----:B------:R-:W-:Y:S02]  /*1730*/  VIMNMX R217, PT, PT, RZ, R217, !PT ;  /* 0x000000d9ffd97248 */ /* 0x000fe40007fe0100 */
[----:B------:R-:W-:Y:S01]  /*1740*/  LEA.HI.X R243, R22, UR9, R9, 0x1, P2 ;  /* 0x0000000916f37c11 */ /* 0x000fe200090f0c09 */
[----:B------:R-:W-:Y:S01]  /*1750*/  IMAD.SHL.U32 R9, R6, 0x20, RZ ;  /* 0x0000002006097824 */ /* 0x000fe200078e00ff */
[----:B------:R-:W-:-:S02]  /*1760*/  ISETP.GT.AND P2, PT, R20, R217, PT ;  /* 0x000000d91400720c */ /* 0x000fc40003f44270 */
[----:B------:R-:W-:Y:S02]  /*1770*/  LEA.HI.X R241, R28, UR7, R8, 0x1, P1 ;  /* 0x000000071cf17c11 */ /* 0x000fe400088f0c08 */
[----:B------:R-:W-:Y:S02]  /*1780*/  IADD3 R8, P1, PT, R206, 0x20, RZ ;  /* 0x00000020ce087810 */ /* 0x000fe40007f3e0ff */
[----:B------:R-:W-:Y:S02]  /*1790*/  SHF.L.U32 R222, R4, 0x5, RZ ;  /* 0x0000000504de7819 */ /* 0x000fe400000006ff */
[----:B------:R-:W-:Y:S01]  /*17a0*/  SHF.L.U64.HI R7, R6, 0x5, R7 ;  /* 0x0000000506077819 */ /* 0x000fe20000010207 */
        /* <DEDUP_REMOVED lines=12> */
[----:B------:R-:W-:Y:S05]  /*1870*/  BRA `(.L_x_604) ;  /* 0x0000000000187947 */ /* 0x000fea0003800000 */
.L_x_603:
[----:B------:R-:W1:Y:S01]  /*1880*/  LDCU.64 UR8, c[0x0][0x5c0] ;  /* 0x0000b800ff0877ac */ /* 0x000e620008000a00 */
[----:B------:R-:W-:-:S05]  /*1890*/  IADD3 R5, PT, PT, R232, R233, RZ ;  /* 0x000000e9e8057210 */ /* 0x000fca0007ffe0ff */
[C---:B-1----:R-:W-:Y:S02]  /*18a0*/  IMAD R6, R5.reuse, UR9, RZ ;  /* 0x0000000905067c24 */ /* 0x042fe4000f8e02ff */
[----:B------:R-:W-:-:S05]  /*18b0*/  IMAD.WIDE.U32 R10, R5, UR8, RZ ;  /* 0x00000008050a7c25 */ /* 0x000fca000f8e00ff */
[----:B------:R-:W-:Y:S02]  /*18c0*/  IADD3 R5, PT, PT, R11, R6, RZ ;  /* 0x000000060b057210 */ /* 0x000fe40007ffe0ff */
[----:B------:R-:W-:Y:S02]  /*18d0*/  MOV R6, R10 ;  /* 0x0000000a00067202 */ /* 0x000fe40000000f00 */
.L_x_604:
        /* <DEDUP_REMOVED lines=12> */
.L_x_605:
[----:B------:R-:W1:Y:S01]  /*19a0*/  LDCU.64 UR6, c[0x0][0x5c8] ;  /* 0x0000b900ff0677ac */ /* 0x000e620008000a00 */
[----:B------:R-:W-:-:S05]  /*19b0*/  IADD3 R232, PT, PT, R232, R233, RZ ;  /* 0x000000e9e8e87210 */ /* 0x000fca0007ffe0ff */
[C---:B-1----:R-:W-:Y:S02]  /*19c0*/  IMAD R7, R232.reuse, UR7, RZ ;  /* 0x00000007e8077c24 */ /* 0x042fe4000f8e02ff */
[----:B------:R-:W-:-:S05]  /*19d0*/  IMAD.WIDE.U32 R232, R232, UR6, RZ ;  /* 0x00000006e8e87c25 */ /* 0x000fca000f8e00ff */
[----:B------:R-:W-:Y:S02]  /*19e0*/  IADD3 R7, PT, PT, R233, R7, RZ ;  /* 0x00000007e9077210 */ /* 0x000fe40007ffe0ff */
[----:B------:R-:W-:Y:S02]  /*19f0*/  MOV R12, R232 ;  /* 0x000000e8000c7202 */ /* 0x000fe40000000f00 */
.L_x_606:
        /* <DEDUP_REMOVED lines=23> */
.L_x_608:
[----:B------:R-:W-:Y:S05]  /*1b70*/  BSYNC.RECONVERGENT B0 ;  /* 0x0000000000007941 */ /* 0x000fea0003800200 */
.L_x_607:
[----:B------:R-:W-:Y:S04]  /*1b80*/  BSSY.RECONVERGENT B0, `(.L_x_609) ;  /* 0x000000e000007945 */ /* 0x000fe80003800200 */
[----:B------:R-:W-:Y:S05]  /*1b90*/  @P1 BRA `(.L_x_610) ;  /* 0x0000000000301947 */ /* 0x000fea0003800000 */
[----:B------:R-:W2:Y:S01]  /*1ba0*/  LDCU.64 UR4, c[0x0][0x560] ;  /* 0x0000ac00ff0477ac */ /* 0x000ea20008000a00 */
[----:B------:R-:W-:Y:S01]  /*1bb0*/  MOV R10, R14 ;  /* 0x0000000e000a7202 */ /* 0x000fe20000000f00 */
[----:B------:R-:W-:Y:S01]  /*1bc0*/  IMAD R9, R4, UR8, RZ ;  /* 0x0000000804097c24 */ /* 0x000fe2000f8e02ff */
[----:B------:R-:W-:-:S03]  /*1bd0*/  MOV R11, R5 ;  /* 0x00000005000b7202 */ /* 0x000fc60000000f00 */
[C---:B------:R-:W-:Y:S02]  /*1be0*/  IMAD R9, R8.reuse, UR9, R9 ;  /* 0x0000000908097c24 */ /* 0x040fe4000f8e0209 */
[----:B------:R-:W-:-:S05]  /*1bf0*/  IMAD.WIDE.U32 R10, R8, UR8, R10 ;  /* 0x00000008080a7c25 */ /* 0x000fca000f8e000a */
[----:B------:R-:W-:Y:S02]  /*1c00*/  IADD3 R9, PT, PT, R11, R9, RZ ;  /* 0x000000090b097210 */ /* 0x000fe40007ffe0ff */
[----:B--2---:R-:W-:-:S04]  /*1c10*/  LEA R14, P0, R10, UR4, 0x1 ;  /* 0x000000040a0e7c11 */ /* 0x004fc8000f8008ff */
[----:B------:R-:W-:-:S05]  /*1c20*/  LEA.HI.X R15, R10, UR5, R9, 0x1, P0 ;  /* 0x000000050a0f7c11 */ /* 0x000fca00080f0c09 */
[----:B------:R2:W-:Y:S04]  /*1c30*/  STG.E.128 desc[UR18][R14.64], RZ ;  /* 0x000000ff0e007986 */ /* 0x0005e8000c101d12 */
[----:B------:R2:W-:Y:S04]  /*1c40*/  STG.E.128 desc[UR18][R14.64+0x80], RZ ;  /* 0x000080ff0e007986 */ /* 0x0005e8000c101d12 */
[----:B------:R2:W-:Y:S02]  /*1c50*/  STG.E.128 desc[UR18][R14.64+0x100], RZ ;  /* 0x000100ff0e007986 */ /* 0x0005e4000c101d12 */
.L_x_610:
[----:B------:R-:W-:Y:S05]  /*1c60*/  BSYNC.RECONVERGENT B0 ;  /* 0x0000000000007941 */ /* 0x000fea0003800200 */
.L_x_609:
        /* <DEDUP_REMOVED lines=17> */
[----:B------:R3:W-:Y:S04]  /*1d80*/  STG.E.128 desc[UR18][R14.64], RZ ;  /* 0x000000ff0e007986 */ /* 0x0007e8000c101d12 */
[----:B------:R3:W-:Y:S04]  /*1d90*/  STG.E.128 desc[UR18][R14.64+0x80], RZ ;  /* 0x000080ff0e007986 */ /* 0x0007e8000c101d12 */
[----:B------:R3:W-:Y:S02]  /*1da0*/  STG.E.128 desc[UR18][R14.64+0x100], RZ ;  /* 0x000100ff0e007986 */ /* 0x0007e4000c101d12 */
.L_x_612:
[----:B------:R-:W-:Y:S05]  /*1db0*/  BSYNC.RECONVERGENT B0 ;  /* 0x0000000000007941 */ /* 0x000fea0003800200 */
.L_x_611:
[----:B------:R-:W-:Y:S05]  /*1dc0*/  @P1 BRA `(.L_x_613) ;  /* 0x0000004c00a01947 */ /* 0x000fea0003800000 */
[----:B------:R-:W4:Y:S01]  /*1dd0*/  LDCU.64 UR4, c[0x0][0x568] ;  /* 0x0000ad00ff0477ac */ /* 0x000f220008000a00 */
[----:B------:R-:W-:Y:S01]  /*1de0*/  IMAD R7, R4, UR6, RZ ;  /* 0x0000000604077c24 */ /* 0x000fe2000f8e02ff */
[----:B------:R-:W-:-:S03]  /*1df0*/  MOV R4, R10 ;  /* 0x0000000a00047202 */ /* 0x000fc60000000f00 */
[C---:B------:R-:W-:Y:S02]  /*1e00*/  IMAD R7, R8.reuse, UR7, R7 ;  /* 0x0000000708077c24 */ /* 0x040fe4000f8e0207 */
[----:B------:R-:W-:-:S05]  /*1e10*/  IMAD.WIDE.U32 R4, R8, UR6, R4 ;  /* 0x0000000608047c25 */ /* 0x000fca000f8e0004 */
[----:B------:R-:W-:Y:S02]  /*1e20*/  IADD3 R7, PT, PT, R5, R7, RZ ;  /* 0x0000000705077210 */ /* 0x000fe40007ffe0ff */
[----:B----4-:R-:W-:-:S04]  /*1e30*/  LEA R6, P0, R4, UR4, 0x1 ;  /* 0x0000000404067c11 */ /* 0x010fc8000f8008ff */
[----:B------:R-:W-:-:S05]  /*1e40*/  LEA.HI.X R7, R4, UR5, R7, 0x1, P0 ;  /* 0x0000000504077c11 */ /* 0x000fca00080f0c07 */
[----:B------:R4:W-:Y:S04]  /*1e50*/  STG.E.128 desc[UR18][R6.64], RZ ;  /* 0x000000ff06007986 */ /* 0x0009e8000c101d12 */
[----:B------:R4:W-:Y:S04]  /*1e60*/  STG.E.128 desc[UR18][R6.64+0x80], RZ ;  /* 0x000080ff06007986 */ /* 0x0009e8000c101d12 */
[----:B------:R4:W-:Y:S01]  /*1e70*/  STG.E.128 desc[UR18][R6.64+0x100], RZ ;  /* 0x000100ff06007986 */ /* 0x0009e2000c101d12 */
[----:B------:R-:W-:Y:S05]  /*1e80*/  BRA `(.L_x_613) ;  /* 0x0000004c00707947 */ /* 0x000fea0003800000 */
.L_x_602:
[----:B------:R-:W1:Y:S01]  /*1e90*/  LDCU.64 UR6, c[0x0][0x3d0] ;  /* 0x00007a00ff0677ac */ /* 0x000e620008000a00 */
[C---:B------:R-:W-:Y:S01]  /*1ea0*/  LOP3.LUT R6, R230.reuse, 0x80000001, RZ, 0xc0, !PT ;  /* 0x80000001e6067812 */ /* 0x040fe200078ec0ff */
[----:B------:R-:W-:Y:S01]  /*1eb0*/  IMAD R5, R230, -0x40, R234 ;  /* 0xffffffc0e6057824 */ /* 0x000fe200078e02ea */
[----:B------:R-:W2:Y:S02]  /*1ec0*/  LDCU.64 UR4, c[0x0][0x3d8] ;  /* 0x00007b00ff0477ac */ /* 0x000ea40008000a00 */
[----:B------:R-:W-:Y:S01]  /*1ed0*/  ISETP.NE.AND P0, PT, R6, 0x1, PT ;  /* 0x000000010600780c */ /* 0x000fe20003f05270 */
[----:B------:R-:W-:Y:S01]  /*1ee0*/  IMAD R6, R13, UR12, RZ ;  /* 0x0000000c0d067c24 */ /* 0x000fe2000f8e02ff */
[----:B------:R-:W-:Y:S01]  /*1ef0*/  ISETP.GE.AND P5, PT, R210, R5, PT ;  /* 0x00000005d200720c */ /* 0x000fe20003fa6270 */
[----:B------:R-:W-:-:S04]  /*1f00*/  IMAD.WIDE.U32 R24, R219, UR12, R214 ;  /* 0x0000000cdb187c25 */ /* 0x000fc8000f8e00d6 */
[----:B------:R-:W-:Y:S01]  /*1f10*/  IMAD.WIDE.U32 R26, R219, UR10, R214 ;  /* 0x0000000adb1a7c25 */ /* 0x000fe2000f8e00d6 */
[----:B------:R-:W-:-:S03]  /*1f20*/  IADD3 R24, P2, PT, R16, R24, RZ ;  /* 0x0000001810187210 */ /* 0x000fc60007f5e0ff */
[----:B------:R-:W-:Y:S01]  /*1f30*/  IMAD R22, R13, UR10, RZ ;  /* 0x0000000a0d167c24 */ /* 0x000fe2000f8e02ff */
[----:B------:R-:W-:Y:S01]  /*1f40*/  IADD3 R18, P1, PT, R18, R26, RZ ;  /* 0x0000001a12127210 */ /* 0x000fe20007f3e0ff */
[C---:B------:R-:W-:Y:S02]  /*1f50*/  IMAD R13, R219.reuse, UR13, R6 ;  /* 0x0000000ddb0d7c24 */ /* 0x040fe4000f8e0206 */
[----:B------:R-:W-:Y:S01]  /*1f60*/  IMAD R6, R219, UR11, R22 ;  /* 0x0000000bdb067c24 */ /* 0x000fe2000f8e0216 */
[----:B------:R-:W-:Y:S01]  /*1f70*/  @!P5 LEA R16, P6, R9, R242, 0x1 ;  /* 0x000000f20910d211 */ /* 0x000fe200078c08ff */
[----:B------:R-:W-:Y:S01]  /*1f80*/  IMAD.IADD R215, R231, 0x1, -R219 ;  /* 0x00000001e7d77824 */ /* 0x000fe200078e0adb */
[----:B------:R-:W-:Y:S01]  /*1f90*/  IADD3.X R25, PT, PT, R14, R25, R13, P2, !PT ;  /* 0x000000190e197210 */ /* 0x000fe200017fe40d */
[----:B------:R-:W-:Y:S01]  /*1fa0*/  VIADD R20, R203, 0x8 ;  /* 0x00000008cb147836 */ /* 0x000fe20000000000 */
[----:B------:R-:W-:Y:S01]  /*1fb0*/  IADD3.X R19, PT, PT, R15, R27, R6, P1, !PT ;  /* 0x0000001b0f137210 */ /* 0x000fe20000ffe406 */
[----:B-1----:R-:W-:Y:S01]  /*1fc0*/  IMAD R6, R10, UR6, RZ ;  /* 0x000000060a067c24 */ /* 0x002fe2000f8e02ff */
[-C--:B------:R-:W-:Y:S01]  /*1fd0*/  ISETP.GE.AND P2, PT, R206, R215.reuse, PT ;  /* 0x000000d7ce00720c */ /* 0x080fe20003f46270 */
[----:B--2---:R-:W-:Y:S01]  /*1fe0*/  IMAD R10, R10, UR4, RZ ;  /* 0x000000040a0a7c24 */ /* 0x004fe2000f8e02ff */
[----:B------:R-:W-:Y:S01]  /*1ff0*/  ISETP.GE.AND P1, PT, R210, R215, PT ;  /* 0x000000d7d200720c */ /* 0x000fe20003f26270 */
[----:B------:R-:W-:Y:S01]  /*2000*/  IMAD R6, R11, UR7, R6 ;  /* 0x000000070b067c24 */ /* 0x000fe2000f8e0206 */
[----:B------:R-:W-:Y:S01]  /*2010*/  @!P5 LEA.HI.X R17, R9, R243, R7, 0x1, P6 ;  /* 0x000000f30911d211 */ /* 0x000fe200030f0c07 */
[----:B------:R-:W-:Y:S01]  /*2020*/  IMAD.WIDE.U32 R28, R11, UR6, R24 ;  /* 0x000000060b1c7c25 */ /* 0x000fe2000f8e0018 */
[----:B------:R-:W-:Y:S01]  /*2030*/  @P4 BAR.SYNC.DEFER_BLOCKING 0x0 ;  /* 0x0000000000004b1d */ /* 0x000fe20000010000 */
[----:B------:R-:W-:-:S02]  /*2040*/  @!P5 LEA R24, P4, R222, R240, 0x1 ;  /* 0x000000f0de18d211 */ /* 0x000fc400078808ff */
[C---:B------:R-:W-:Y:S01]  /*2050*/  IMAD R10, R11.reuse, UR5, R10 ;  /* 0x000000050b0a7c24 */ /* 0x040fe2000f8e020a */
[----:B------:R-:W-:Y:S01]  /*2060*/  ISETP.GE.AND P3, PT, R20, R5, PT ;  /* 0x000000051400720c */ /* 0x000fe20003f66270 */
[----:B------:R-:W-:Y:S01]  /*2070*/  IMAD.WIDE.U32 R18, R11, UR4, R18 ;  /* 0x000000040b127c25 */ /* 0x000fe2000f8e0012 */
[----:B------:R-:W-:Y:S01]  /*2080*/  @!P5 LEA.HI.X R25, R222, R241, R221, 0x1, P4 ;  /* 0x000000f1de19d211 */ /* 0x000fe200020f0cdd */
[----:B------:R-:W1:Y:S01]  /*2090*/  LDCU UR4, c[0x0][0x590] ;  /* 0x0000b200ff0477ac */ /* 0x000e620008000800 */
[-C--:B------:R-:W-:Y:S01]  /*20a0*/  ISETP.GE.AND P6, PT, R206, R5.reuse, PT ;  /* 0x00000005ce00720c */ /* 0x080fe20003fc6270 */
[----:B------:R-:W-:Y:S01]  /*20b0*/  IMAD.IADD R29, R29, 0x1, R6 ;  /* 0x000000011d1d7824 */ /* 0x000fe200078e0206 */
[----:B------:R-:W-:Y:S01]  /*20c0*/  ISETP.GE.AND P4, PT, R203, R5, PT ;  /* 0x00000005cb00720c */ /* 0x000fe20003f86270 */
[----:B------:R-:W-:Y:S01]  /*20d0*/  IMAD.IADD R19, R19, 0x1, R10 ;  /* 0x0000000113137824 */ /* 0x000fe200078e020a */
[----:B------:R-:W2:Y:S01]  /*20e0*/  @!P2 LDC.64 R6, c[0x0][0x388] ;  /* 0x0000e200ff06ab82 */ /* 0x000ea20000000a00 */
[----:B------:R-:W-:-:S02]  /*20f0*/  @!P1 IMAD.MOV.U32 R20, RZ, RZ, R28 ;  /* 0x000000ffff149224 */ /* 0x000fc400078e001c */
[----:B------:R-:W-:Y:S02]  /*2100*/  IMAD.MOV.U32 R227, RZ, RZ, 0x7f800000 ;  /* 0x7f800000ffe37424 */ /* 0x000fe400078e00ff */
[----:B------:R-:W-:Y:S01]  /*2110*/  IMAD.MOV.U32 R226, RZ, RZ, 0x7f800000 ;  /* 0x7f800000ffe27424 */ /* 0x000fe200078e00ff */
[----:B------:R-:W-:Y:S01]  /*2120*/  SHF.R.U32.HI R216, RZ, 0x2, R12 ;  /* 0x00000002ffd87819 */ /* 0x000fe2000001160c */
[----:B------:R-:W-:Y:S01]  /*2130*/  @!P1 IMAD.MOV.U32 R21, RZ, RZ, R29 ;  /* 0x000000ffff159224 */ /* 0x000fe200078e001d */
[----:B------:R-:W3:Y:S01]  /*2140*/  @!P2 LDC.64 R10, c[0x0][0x390] ;  /* 0x0000e400ff0aab82 */ /* 0x000ee20000000a00 */
[C---:B------:R-:W-:Y:S01]  /*2150*/  @!P1 IMAD R13, R4.reuse, UR12, RZ ;  /* 0x0000000c040d9c24 */ /* 0x040fe2000f8e02ff */
[----:B------:R-:W-:Y:S01]  /*2160*/  CS2R R142, SRZ ;  /* 0x00000000008e7805 */ /* 0x000fe2000001ff00 */
[----:B------:R-:W-:Y:S01]  /*2170*/  @!P1 IMAD R5, R4, UR10, RZ ;  /* 0x0000000a04059c24 */ /* 0x000fe2000f8e02ff */
[----:B------:R-:W-:Y:S01]  /*2180*/  @!PT LDS RZ, [RZ] ;  /* 0x00000000fffff984 */ /* 0x000fe20000000800 */
[----:B------:R-:W-:Y:S01]  /*2190*/  @!PT LDS RZ, [RZ] ;  /* 0x00000000fffff984 */ /* 0x000fe20000000800 */
[----:B------:R-:W-:Y:S01]  /*21a0*/  @!PT LDS RZ, [RZ] ;  /* 0x00000000fffff984 */ /* 0x000fe20000000800 */
[----:B------:R-:W-:Y:S01]  /*21b0*/  @!P6 LDGSTS.E.BYPASS.LTC128B.128 [R213+0xc000], desc[UR18][R240.64] ;  /* 0x0c000000f0d5efae */ /* 0x000fe2000b981a12 */
[----:B------:R-:W-:Y:S01]  /*21c0*/  @!P1 IMAD.MOV.U32 R22, RZ, RZ, R18 ;  /* 0x000000ffff169224 */ /* 0x000fe200078e0012 */
[----:B------:R-:W-:Y:S01]  /*21d0*/  SEL R4, RZ, 0x6000, P0 ;  /* 0x00006000ff047807 */ /* 0x000fe20000000000 */
[----:B------:R-:W-:Y:S01]  /*21e0*/  @!P1 IMAD.MOV.U32 R23, RZ, RZ, R19 ;  /* 0x000000ffff179224 */ /* 0x000fe200078e0013 */
[----:B------:R-:W-:Y:S01]  /*21f0*/  @!P6 LDGSTS.E.BYPASS.LTC128B.128 [R213+0xe000], desc[UR18][R240.64+0x80] ;  /* 0x0e000080f0d5efae */ /* 0x000fe2000b981a12 */
[C---:B------:R-:W-:Y:S01]  /*2200*/  @!P1 IMAD R13, R8.reuse, UR13, R13 ;  /* 0x0000000d080d9c24 */ /* 0x040fe2000f8e020d */
[----:B------:R-:W-:Y:S01]  /*2210*/  CS2R R140, SRZ ;  /* 0x00000000008c7805 */ /* 0x000fe2000001ff00 */
[C---:B------:R-:W-:Y:S01]  /*2220*/  @!P1 IMAD R5, R8.reuse, UR11, R5 ;  /* 0x0000000b08059c24 */ /* 0x040fe2000f8e0205 */
[----:B------:R-:W-:Y:S01]  /*2230*/  @!P6 LDGSTS.E.BYPASS.LTC128B.128 [R213+0x10000], desc[UR18][R240.64+0x100] ;  /* 0x10000100f0d5efae */ /* 0x000fe2000b981a12 */
[----:B------:R-:W-:Y:S01]  /*2240*/  @!P1 IMAD.WIDE.U32 R20, R8, UR12, R20 ;  /* 0x0000000c08149c25 */ /* 0x000fe2000f8e0014 */
[----:B------:R-:W-:-:S02]  /*2250*/  CS2R R146, SRZ ;  /* 0x0000000000927805 */ /* 0x000fc4000001ff00 */
[----:B------:R-:W-:Y:S01]  /*2260*/  CS2R R144, SRZ ;  /* 0x0000000000907805 */ /* 0x000fe2000001ff00 */
[----:B------:R4:W-:Y:S01]  /*2270*/  @P6 STS.128 [R213+0xc000], RZ ;  /* 0x00c000ffd5006388 */ /* 0x0009e20000000c00 */
[----:B------:R-:W-:Y:S01]  /*2280*/  @!P1 IMAD.WIDE.U32 R22, R8, UR10, R22 ;  /* 0x0000000a08169c25 */ /* 0x000fe2000f8e0016 */
[----:B------:R-:W-:Y:S01]  /*2290*/  CS2R R138, SRZ ;  /* 0x00000000008a7805 */ /* 0x000fe2000001ff00 */
[----:B------:R-:W1:Y:S01]  /*22a0*/  @!P1 LDC.64 R8, c[0x0][0x388] ;  /* 0x0000e200ff089b82 */ /* 0x000e620000000a00 */
[----:B------:R4:W-:Y:S01]  /*22b0*/  @P6 STS.128 [R213+0xe000], RZ ;  /* 0x00e000ffd5006388 */ /* 0x0009e20000000c00 */
[C---:B------:R-:W-:Y:S01]  /*22c0*/  @!P2 IMAD.WIDE.U32 R28, R206.reuse, UR12, R28 ;  /* 0x0000000cce1cac25 */ /* 0x040fe2000f8e001c */
[----:B------:R-:W-:Y:S02]  /*22d0*/  CS2R R136, SRZ ;  /* 0x0000000000887805 */ /* 0x000fe4000001ff00 */
[----:B------:R-:W-:Y:S01]  /*22e0*/  CS2R R134, SRZ ;  /* 0x0000000000867805 */ /* 0x000fe2000001ff00 */
[----:B------:R4:W-:Y:S01]  /*22f0*/  @P6 STS.128 [R213+0x10000], RZ ;  /* 0x010000ffd5006388 */ /* 0x0009e20000000c00 */
[----:B------:R-:W-:Y:S01]  /*2300*/  @!P2 IMAD R14, R206, UR13, R29 ;  /* 0x0000000dce0eac24 */ /* 0x000fe2000f8e021d */
[----:B--2---:R-:W-:Y:S01]  /*2310*/  @!P2 LEA R26, P0, R28, R6, 0x1 ;  /* 0x000000061c1aa211 */ /* 0x004fe200078008ff */
[----:B------:R-:W-:Y:S01]  /*2320*/  @!P2 IMAD.WIDE.U32 R18, R206, UR10, R18 ;  /* 0x0000000ace12ac25 */ /* 0x000fe2000f8e0012 */
[----:B------:R4:W-:Y:S01]  /*2330*/  @P5 STS.128 [R213+0xd000], RZ ;  /* 0x00d000ffd5005388 */ /* 0x0009e20000000c00 */
[----:B------:R-:W-:-:S02]  /*2340*/  CS2R R132, SRZ ;  /* 0x0000000000847805 */ /* 0x000fc4000001ff00 */
[----:B------:R-:W-:Y:S01]  /*2350*/  @!P2 LEA.HI.X R27, R28, R7, R14, 0x1, P0 ;  /* 0x000000071c1ba211 */ /* 0x000fe200000f0c0e */
[----:B------:R-:W-:Y:S01]  /*2360*/  @!P1 IMAD.IADD R14, R21, 0x1, R13 ;  /* 0x00000001150e9824 */ /* 0x000fe200078e020d */
[----:B------:R4:W-:Y:S01]  /*2370*/  @P5 STS.128 [R213+0xf000], RZ ;  /* 0x00f000ffd5005388 */ /* 0x0009e20000000c00 */
[----:B------:R-:W2:Y:S01]  /*2380*/  @!P1 LDC.64 R6, c[0x0][0x390] ;  /* 0x0000e400ff069b82 */ /* 0x000ea20000000a00 */
[----:B------:R-:W-:Y:S01]  /*2390*/  IMAD.IADD R228, R213, 0x1, R4 ;  /* 0x00000001d5e47824 */ /* 0x000fe200078e0204 */
[----:B------:R-:W-:Y:S01]  /*23a0*/  CS2R R126, SRZ ;  /* 0x00000000007e7805 */ /* 0x000fe2000001ff00 */
[----:B------:R4:W-:Y:S01]  /*23b0*/  @P5 STS.128 [R213+0x11000], RZ ;  /* 0x011000ffd5005388 */ /* 0x0009e20000000c00 */
[----:B------:R-:W-:Y:S01]  /*23c0*/  @!P1 IMAD.IADD R5, R23, 0x1, R5 ;  /* 0x0000000117059824 */ /* 0x000fe200078e0205 */
[----:B------:R-:W-:Y:S02]  /*23d0*/  CS2R R124, SRZ ;  /* 0x00000000007c7805 */ /* 0x000fe4000001ff00 */
[----:B------:R-:W-:Y:S01]  /*23e0*/  CS2R R130, SRZ ;  /* 0x0000000000827805 */ /* 0x000fe2000001ff00 */
[----:B------:R-:W-:Y:S01]  /*23f0*/  @!PT LDS RZ, [RZ] ;  /* 0x00000000fffff984 */ /* 0x000fe20000000800 */
[----:B------:R-:W-:Y:S01]  /*2400*/  @!PT LDS RZ, [RZ] ;  /* 0x00000000fffff984 */ /* 0x000fe20000000800 */
[----:B------:R-:W-:Y:S01]  /*2410*/  @!PT LDS RZ, [RZ] ;  /* 0x00000000fffff984 */ /* 0x000fe20000000800 */
[----:B------:R-:W-:Y:S01]  /*2420*/  @!P5 LDGSTS.E.BYPASS.LTC128B.128 [R213+0xd000], desc[UR18][R24.64] ;  /* 0x0d00000018d5dfae */ /* 0x000fe2000b981a12 */
[----:B------:R-:W-:-:S02]  /*2430*/  CS2R R128, SRZ ;  /* 0x0000000000807805 */ /* 0x000fc4000001ff00 */
[----:B------:R-:W-:Y:S02]  /*2440*/  CS2R R122, SRZ ;  /* 0x00000000007a7805 */ /* 0x000fe4000001ff00 */
[----:B------:R-:W-:Y:S01]  /*2450*/  CS2R R120, SRZ ;  /* 0x0000000000787805 */ /* 0x000fe2000001ff00 */
[----:B------:R-:W-:Y:S01]  /*2460*/  @!P5 LDGSTS.E.BYPASS.LTC128B.128 [R213+0xf000], desc[UR18][R24.64+0x80] ;  /* 0x0f00008018d5dfae */ /* 0x000fe2000b981a12 */
[----:B------:R-:W-:Y:S02]  /*2470*/  CS2R R118, SRZ ;  /* 0x0000000000767805 */ /* 0x000fe4000001ff00 */
[----:B------:R-:W-:Y:S02]  /*2480*/  CS2R R116, SRZ ;  /* 0x0000000000747805 */ /* 0x000fe4000001ff00 */
[----:B------:R-:W-:Y:S01]  /*2490*/  CS2R R110, SRZ ;  /* 0x00000000006e7805 */ /* 0x000fe2000001ff00 */
[----:B------:R1:W-:Y:S01]  /*24a0*/  @!P5 LDGSTS.E.BYPASS.LTC128B.128 [R213+0x11000], desc[UR18][R24.64+0x100] ;  /* 0x1100010018d5dfae */ /* 0x0003e2000b981a12 */
[----:B------:R-:W-:-:S02]  /*24b0*/  CS2R R108, SRZ ;  /* 0x00000000006c7805 */ /* 0x000fc4000001ff00 */
[----:B------:R-:W-:Y:S02]  /*24c0*/  CS2R R114, SRZ ;  /* 0x0000000000727805 */ /* 0x000fe4000001ff00 */
[----:B------:R-:W-:Y:S01]  /*24d0*/  CS2R R112, SRZ ;  /* 0x0000000000707805 */ /* 0x000fe2000001ff00 */
[----:B------:R4:W-:Y:S01]  /*24e0*/  @!P6 LDGSTS.E.BYPASS.LTC128B.128 [R228], desc[UR18][R242.64] ;  /* 0x00000000f2e4efae */ /* 0x0009e2000b981a12 */
[----:B------:R-:W-:Y:S02]  /*24f0*/  CS2R R106, SRZ ;  /* 0x00000000006a7805 */ /* 0x000fe4000001ff00 */
[----:B------:R-:W-:Y:S02]  /*2500*/  CS2R R104, SRZ ;  /* 0x0000000000687805 */ /* 0x000fe4000001ff00 */
[----:B------:R-:W-:Y:S01]  /*2510*/  CS2R R102, SRZ ;  /* 0x0000000000667805 */ /* 0x000fe2000001ff00 */
[----:B------:R4:W-:Y:S01]  /*2520*/  @!P6 LDGSTS.E.BYPASS.LTC128B.128 [R228+0x2000], desc[UR18][R242.64+0x80] ;  /* 0x02000080f2e4efae */ /* 0x0009e2000b981a12 */
[----:B------:R-:W-:-:S02]  /*2530*/  CS2R R100, SRZ ;  /* 0x0000000000647805 */ /* 0x000fc4000001ff00 */
[----:B------:R-:W-:Y:S02]  /*2540*/  CS2R R78, SRZ ;  /* 0x00000000004e7805 */ /* 0x000fe4000001ff00 */
[----:B------:R-:W-:Y:S01]  /*2550*/  CS2R R76, SRZ ;  /* 0x00000000004c7805 */ /* 0x000fe2000001ff00 */
[----:B------:R4:W-:Y:S01]  /*2560*/  @!P6 LDGSTS.E.BYPASS.LTC128B.128 [R228+0x4000], desc[UR18][R242.64+0x100] ;  /* 0x04000100f2e4efae */ /* 0x0009e2000b981a12 */
[----:B------:R-:W-:Y:S02]  /*2570*/  CS2R R82, SRZ ;  /* 0x0000000000527805 */ /* 0x000fe4000001ff00 */
[----:B------:R-:W-:Y:S02]  /*2580*/  CS2R R80, SRZ ;  /* 0x0000000000507805 */ /* 0x000fe4000001ff00 */
[----:B------:R-:W-:Y:S01]  /*2590*/  CS2R R74, SRZ ;  /* 0x00000000004a7805 */ /* 0x000fe2000001ff00 */
[----:B------:R4:W-:Y:S01]  /*25a0*/  @P6 STS.128 [R228], RZ ;  /* 0x000000ffe4006388 */ /* 0x0009e20000000c00 */
[----:B------:R-:W-:-:S02]  /*25b0*/  CS2R R72, SRZ ;  /* 0x0000000000487805 */ /* 0x000fc4000001ff00 */
[----:B------:R-:W-:Y:S02]  /*25c0*/  CS2R R70, SRZ ;  /* 0x0000000000467805 */ /* 0x000fe4000001ff00 */
[----:B------:R-:W-:Y:S01]  /*25d0*/  CS2R R68, SRZ ;  /* 0x0000000000447805 */ /* 0x000fe2000001ff00 */
[----:B------:R4:W-:Y:S01]  /*25e0*/  @P6 STS.128 [R228+0x2000], RZ ;  /* 0x002000ffe4006388 */ /* 0x0009e20000000c00 */
[----:B------:R-:W-:Y:S02]  /*25f0*/  CS2R R62, SRZ ;  /* 0x00000000003e7805 */ /* 0x000fe4000001ff00 */
[----:B------:R-:W-:Y:S02]  /*2600*/  CS2R R60, SRZ ;  /* 0x00000000003c7805 */ /* 0x000fe4000001ff00 */
[----:B------:R-:W-:Y:S01]  /*2610*/  CS2R R66, SRZ ;  /* 0x0000000000427805 */ /* 0x000fe2000001ff00 */
[----:B------:R4:W-:Y:S01]  /*2620*/  @P6 STS.128 [R228+0x4000], RZ ;  /* 0x004000ffe4006388 */ /* 0x0009e20000000c00 */
[----:B------:R-:W-:-:S02]  /*2630*/  CS2R R64, SRZ ;  /* 0x0000000000407805 */ /* 0x000fc4000001ff00 */
[----:B------:R-:W-:Y:S02]  /*2640*/  CS2R R58, SRZ ;  /* 0x00000000003a7805 */ /* 0x000fe4000001ff00 */
[----:B-1----:R-:W-:Y:S01]  /*2650*/  @!P1 LEA R24, P0, R20, R8, 0x1 ;  /* 0x0000000814189211 */ /* 0x002fe200078008ff */
[----:B------:R-:W-:Y:S01]  /*2660*/  @!P2 IMAD R8, R206, UR11, R19 ;  /* 0x0000000bce08ac24 */ /* 0x000fe2000f8e0213 */
[----:B------:R4:W-:Y:S01]  /*2670*/  @P5 STS.128 [R228+0x1000], RZ ;  /* 0x001000ffe4005388 */ /* 0x0009e20000000c00 */
[----:B------:R-:W-:Y:S02]  /*2680*/  CS2R R56, SRZ ;  /* 0x0000000000387805 */ /* 0x000fe4000001ff00 */
[----:B------:R-:W-:Y:S02]  /*2690*/  @!P1 LEA.HI.X R25, R20, R9, R14, 0x1, P0 ;  /* 0x0000000914199211 */ /* 0x000fe400000f0c0e */
[----:B------:R-:W-:Y:S02]  /*26a0*/  CS2R R54, SRZ ;  /* 0x0000000000367805 */ /* 0x000fe4000001ff00 */
[----:B---3--:R-:W-:Y:S01]  /*26b0*/  @!P2 LEA R10, P0, R18, R10, 0x1 ;  /* 0x0000000a120aa211 */ /* 0x008fe200078008ff */
[----:B------:R4:W-:Y:S01]  /*26c0*/  @P5 STS.128 [R228+0x3000], RZ ;  /* 0x003000ffe4005388 */ /* 0x0009e20000000c00 */
[----:B------:R-:W-:-:S02]  /*26d0*/  CS2R R52, SRZ ;  /* 0x0000000000347805 */ /* 0x000fc4000001ff00 */
[----:B------:R-:W-:Y:S02]  /*26e0*/  CS2R R46, SRZ ;  /* 0x00000000002e7805 */ /* 0x000fe4000001ff00 */
[----:B------:R-:W-:Y:S01]  /*26f0*/  @!P2 LEA.HI.X R11, R18, R11, R8, 0x1, P0 ;  /* 0x0000000b120ba211 */ /* 0x000fe200000f0c08 */
[----:B------:R-:W-:Y:S01]  /*2700*/  IMAD.WIDE.U32 R8, R203, 0x4, R244 ;  /* 0x00000004cb087825 */ /* 0x000fe200078e00f4 */
[----:B------:R4:W-:Y:S01]  /*2710*/  @P5 STS.128 [R228+0x5000], RZ ;  /* 0x005000ffe4005388 */ /* 0x0009e20000000c00 */
[C---:B--2---:R-:W-:Y:S02]  /*2720*/  @!P1 LEA R6, P0, R22.reuse, R6, 0x1 ;  /* 0x0000000616069211 */ /* 0x044fe400078008ff */
[----:B------:R-:W-:Y:S02]  /*2730*/  CS2R R44, SRZ ;  /* 0x00000000002c7805 */ /* 0x000fe4000001ff00 */
[----:B------:R-:W-:Y:S01]  /*2740*/  CS2R R50, SRZ ;  /* 0x0000000000327805 */ /* 0x000fe2000001ff00 */
[----:B------:R-:W-:Y:S01]  /*2750*/  @!PT LDS RZ, [RZ] ;  /* 0x00000000fffff984 */ /* 0x000fe20000000800 */
[----:B------:R-:W-:Y:S01]  /*2760*/  @!PT LDS RZ, [RZ] ;  /* 0x00000000fffff984 */ /* 0x000fe20000000800 */
[----:B------:R-:W-:Y:S01]  /*2770*/  @!PT LDS RZ, [RZ] ;  /* 0x00000000fffff984 */ /* 0x000fe20000000800 */
[----:B------:R4:W-:Y:S01]  /*2780*/  @!P5 LDGSTS.E.BYPASS.LTC128B.128 [R228+0x1000], desc[UR18][R16.64] ;  /* 0x0100000010e4dfae */ /* 0x0009e2000b981a12 */
[----:B------:R-:W-:-:S02]  /*2790*/  @!P1 LEA.HI.X R7, R22, R7, R5, 0x1, P0 ;  /* 0x0000000716079211 */ /* 0x000fc400000f0c05 */
[----:B------:R-:W-:Y:S02]  /*27a0*/  CS2R R48, SRZ ;  /* 0x0000000000307805 */ /* 0x000fe4000001ff00 */
[----:B------:R-:W-:Y:S01]  /*27b0*/  CS2R R42, SRZ ;  /* 0x00000000002a7805 */ /* 0x000fe2000001ff00 */
[----:B------:R4:W-:Y:S01]  /*27c0*/  @!P5 LDGSTS.E.BYPASS.LTC128B.128 [R228+0x3000], desc[UR18][R16.64+0x80] ;  /* 0x0300008010e4dfae */ /* 0x0009e2000b981a12 */
[----:B------:R-:W-:Y:S02]  /*27d0*/  CS2R R40, SRZ ;  /* 0x0000000000287805 */ /* 0x000fe4000001ff00 */
[----:B------:R-:W-:Y:S02]  /*27e0*/  CS2R R38, SRZ ;  /* 0x0000000000267805 */ /* 0x000fe4000001ff00 */
[----:B------:R-:W-:Y:S01]  /*27f0*/  CS2R R36, SRZ ;  /* 0x0000000000247805 */ /* 0x000fe2000001ff00 */
[----:B------:R4:W-:Y:S01]  /*2800*/  @!P5 LDGSTS.E.BYPASS.LTC128B.128 [R228+0x5000], desc[UR18][R16.64+0x100] ;  /* 0x0500010010e4dfae */ /* 0x0009e2000b981a12 */
[----:B------:R-:W1:Y:S03]  /*2810*/  LDCU UR5, c[0x0][0x3e0] ;  /* 0x00007c00ff0577ac */ /* 0x000e660008000800 */
[----:B------:R4:W-:Y:S01]  /*2820*/  @!P2 LDGSTS.E.BYPASS.LTC128B.128 [R213+0x12000], desc[UR18][R26.64] ;  /* 0x120000001ad5afae */ /* 0x0009e2000b981a12 */
[----:B------:R-:W2:Y:S03]  /*2830*/  LDCU UR6, c[0x0][0x45c] ;  /* 0x00008b80ff0677ac */ /* 0x000ea60008000800 */
        /* <DEDUP_REMOVED lines=29> */
[----:B------:R-:W0:Y:S04]  /*2a10*/  LDGDEPBAR ;  /* 0x00000000000079af */ /* 0x000e280000000000 */
[----:B------:R4:W5:Y:S04]  /*2a20*/  @!P4 LDG.E R227, desc[UR18][R8.64] ;  /* 0x0000001208e3c981 */ /* 0x000968000c1e1900 */
[----:B------:R4:W5:Y:S01]  /*2a30*/  @!P3 LDG.E R226, desc[UR18][R8.64+0x20] ;  /* 0x0000201208e2b981 */ /* 0x000962000c1e1900 */
[----:B------:R-:W-:Y:S01]  /*2a40*/  IMAD.SHL.U32 R5, R12, 0x2, RZ ;  /* 0x000000020c057824 */ /* 0x000fe200078e00ff */
[----:B------:R-:W-:Y:S01]  /*2a50*/  USHF.L.U32 UR4, UR4, 0x6, URZ ;  /* 0x0000000604047899 */ /* 0x000fe200080006ff */
[----:B------:R-:W-:-:S02]  /*2a60*/  IMAD.IADD R188, R199, 0x1, R4 ;  /* 0x00000001c7bc7824 */ /* 0x000fc400078e0204 */
[----:B------:R-:W-:Y:S01]  /*2a70*/  IMAD.IADD R187, R198, 0x1, R4 ;  /* 0x00000001c6bb7824 */ /* 0x000fe200078e0204 */
[----:B------:R-:W-:-:S04]  /*2a80*/  LOP3.LUT R5, R5, 0x6, RZ, 0xc0, !PT ;  /* 0x0000000605057812 */ /* 0x000fc800078ec0ff */
[----:B------:R-:W-:-:S05]  /*2a90*/  LOP3.LUT R216, R5, 0xe0, R216, 0xf8, !PT ;  /* 0x000000e005d87812 */ /* 0x000fca00078ef8d8 */
[----:B-12---:R-:W-:-:S07]  /*2aa0*/  IMAD.IADD R216, R219, 0x1, R216 ;  /* 0x00000001dbd87824 */ /* 0x006fce00078e02d8 */
.L_x_618:
[----:B------:R-:W0:Y:S01]  /*2ab0*/  LDGDEPBAR ;  /* 0x00000000000079af */ /* 0x000e220000000000 */
[----:B------:R-:W-:Y:S01]  /*2ac0*/  IMAD.IADD R150, R196, 0x1, R188 ;  /* 0x00000001c4967824 */ /* 0x000fe200078e02bc */
[----:B------:R-:W-:Y:S01]  /*2ad0*/  IADD3 R149, PT, PT, R194, R188, RZ ;  /* 0x000000bcc2957210 */ /* 0x000fe20007ffe0ff */
[----:B------:R-:W-:Y:S01]  /*2ae0*/  IMAD.MOV.U32 R225, RZ, RZ, R223 ;  /* 0x000000ffffe17224 */ /* 0x000fe200078e00df */
[C---:B------:R-:W-:Y:S03]  /*2af0*/  LEA R152, P0, R203.reuse, R224, 0x2 ;  /* 0x000000e0cb987211 */ /* 0x040fe600078010ff */
[----:B------:R-:W-:Y:S01]  /*2b00*/  IMAD.IADD R148, R196, 0x1, R149 ;  /* 0x00000001c4947824 */ /* 0x000fe200078e0295 */
[----:B------:R-:W-:Y:S01]  /*2b10*/  LEA.HI.X R153, R203, R225, RZ, 0x2, P0 ;  /* 0x000000e1cb997211 */ /* 0x000fe200000f14ff */
[----:B------:R-:W-:Y:S04]  /*2b20*/  DEPBAR.LE SB0, 0x0 ;  /* 0x000080000000791a */ /* 0x000fe80000000000 */
[----:B------:R-:W-:Y:S06]  /*2b30*/  BAR.SYNC.DEFER_BLOCKING 0x0 ;  /* 0x0000000000007b1d */ /* 0x000fec0000010000 */
[----:B------:R-:W-:Y:S04]  /*2b40*/  LDSM.16.M88.4 R20, [R188] ;  /* 0x00000000bc14783b */ /* 0x000fe80000000200 */
[----:B----4-:R-:W1:Y:S04]  /*2b50*/  LDSM.16.M88.4 R24, [R197] ;  /* 0x00000000c518783b */ /* 0x010e680000000200 */
[----:B------:R-:W2:Y:S04]  /*2b60*/  LDSM.16.M88.4 R28, [R197+0x800] ;  /* 0x00080000c51c783b */ /* 0x000ea80000000200 */
[----:B------:R-:W-:Y:S04]  /*2b70*/  LDSM.16.M88.4 R32, [R150] ;  /* 0x000000009620783b */ /* 0x000fe80000000200 */
[----:B------:R-:W3:Y:S04]  /*2b80*/  LDSM.16.M88.4 R84, [R195] ;  /* 0x00000000c354783b */ /* 0x000ee80000000200 */
[----:B------:R-:W4:Y:S04]  /*2b90*/  LDSM.16.M88.4 R88, [R195+0x800] ;  /* 0x00080000c358783b */ /* 0x000f280000000200 */
[----:B------:R-:W-:Y:S04]  /*2ba0*/  LDSM.16.M88.4 R92, [R193] ;  /* 0x00000000c15c783b */ /* 0x000fe80000000200 */
[----:B------:R-:W-:Y:S04]  /*2bb0*/  LDSM.16.M88.4 R96, [R192+0x800] ;  /* 0x00080000c060783b */ /* 0x000fe80000000200 */
[----:B-----5:R-:W5:Y:S04]  /*2bc0*/  LDG.E R165, desc[UR18][R152.64] ;  /* 0x0000001298a57981 */ /* 0x020f68000c1e1900 */
[----:B------:R3:W5:Y:S01]  /*2bd0*/  LDG.E R164, desc[UR18][R152.64+0x20] ;  /* 0x0000201298a47981 */ /* 0x000762000c1e1900 */
[C---:B-1----:R-:W-:Y:S08]  /*2be0*/  HMMA.16816.F32.BF16 R4, R20.reuse, R24, RZ ;  /* 0x000000181404723c */ /* 0x042ff000000418ff */
[C---:B------:R-:W-:Y:S01]  /*2bf0*/  HMMA.16816.F32.BF16 R8, R20.reuse, R26, RZ ;  /* 0x0000001a1408723c */ /* 0x040fe200000418ff */
[----:B------:R-:W1:Y:S07]  /*2c00*/  LDSM.16.M88.4 R24, [R149] ;  /* 0x000000009518783b */ /* 0x000e6e0000000200 */
[C---:B--2---:R-:W-:Y:S01]  /*2c10*/  HMMA.16816.F32.BF16 R12, R20.reuse, R28, RZ ;  /* 0x0000001c140c723c */ /* 0x044fe200000418ff */
[----:B---3--:R-:W-:Y:S04]  /*2c20*/  SHF.L.U32 R152, R230, 0x6, RZ ;  /* 0x00000006e6987819 */ /* 0x008fe800000006ff */
[----:B------:R-:W-:Y:S03]  /*2c30*/  ISETP.GE.AND P0, PT, R152, R229, PT ;  /* 0x000000e59800720c */ /* 0x000fe60003f06270 */
[----:B------:R-:W-:Y:S01]  /*2c40*/  HMMA.16816.F32.BF16 R16, R20, R30, RZ ;  /* 0x0000001e1410723c */ /* 0x000fe200000418ff */
[----:B------:R-:W2:Y:S04]  /*2c50*/  LDSM.16.M88.4 R20, [R193+0x800] ;  /* 0x00080000c114783b */ /* 0x000ea80000000200 */
[----:B------:R-:W-:Y:S03]  /*2c60*/  LDSM.16.M88.4 R28, [R148] ;  /* 0x00000000941c783b */ /* 0x000fe60000000200 */
[C---:B------:R-:W-:Y:S08]  /*2c70*/  HMMA.16816.F32.BF16 R4, R32.reuse, R84, R4 ;  /* 0x000000542004723c */ /* 0x040ff00000041804 */
[C---:B------:R-:W-:Y:S01]  /*2c80*/  HMMA.16816.F32.BF16 R8, R32.reuse, R86, R8 ;  /* 0x000000562008723c */ /* 0x040fe20000041808 */
[----:B------:R-:W3:Y:S07]  /*2c90*/  LDSM.16.M88.4 R84, [R192] ;  /* 0x00000000c054783b */ /* 0x000eee0000000200 */
[C---:B----4-:R-:W-:Y:S08]  /*2ca0*/  HMMA.16816.F32.BF16 R12, R32.reuse, R88, R12 ;  /* 0x00000058200c723c */ /* 0x050ff0000004180c */
        /* <DEDUP_REMOVED lines=76> */
.L_x_614:
        /* <DEDUP_REMOVED lines=82> */
.L_x_615:
[C---:B------:R-:W-:Y:S01]  /*3690*/  FMUL.FTZ R21, R227.reuse, 1.4426950216293334961 ;  /* 0x3fb8aa3be3157820 */ /* 0x040fe20000410000 */
[C---:B------:R-:W-:Y:S01]  /*36a0*/  FMUL.FTZ R20, R226.reuse, 1.4426950216293334961 ;  /* 0x3fb8aa3be2147820 */ /* 0x040fe20000410000 */
[----:B------:R-:W-:Y:S02]  /*36b0*/  FSETP.NEU.FTZ.AND P1, PT, R227, -INF , PT ;  /* 0xff800000e300780b */ /* 0x000fe40003f3d000 */
[----:B------:R-:W-:Y:S02]  /*36c0*/  FSETP.NEU.FTZ.AND P0, PT, R226, -INF , PT ;  /* 0xff800000e200780b */ /* 0x000fe40003f1d000 */
[----:B------:R-:W-:Y:S02]  /*36d0*/  FSEL R21, R21, RZ, P1 ;  /* 0x000000ff15157208 */ /* 0x000fe40000800000 */
[----:B------:R-:W-:Y:S02]  /*36e0*/  FSEL R20, R20, RZ, P0 ;  /* 0x000000ff14147208 */ /* 0x000fe40000000000 */
[----:B------:R-:W-:Y:S01]  /*36f0*/  ISETP.GT.AND P1, PT, R230, R217, PT ;  /* 0x000000d9e600720c */ /* 0x000fe20003f24270 */
        /* <DEDUP_REMOVED lines=15> */
[--C-:B------:R-:W-:Y:S07]  /*37f0*/  FFMA.FTZ R181, R18, UR6, -R20.reuse ;  /* 0x0000000612b57c23 */ /* 0x100fee0008010814 */
[----:B------:R-:W-:Y:S01]  /*3800*/  MUFU.EX2 R168, R168 ;  /* 0x000000a800a87308 */ /* 0x000fe20000000800 */
[----:B------:R-:W-:Y:S01]  /*3810*/  FFMA.FTZ R21, R17, UR6, -R21 ;  /* 0x0000000611157c23 */ /* 0x000fe20008010815 */
[----:B------:R-:W-:Y:S08]  /*3820*/  FFMA.FTZ R20, R19, UR6, -R20 ;  /* 0x0000000613147c23 */ /* 0x000ff00008010814 */
        /* <DEDUP_REMOVED lines=154> */
[----:B------:R-:W1:Y:S01]  /*41d0*/  LDC R5, c[0x0][0x3b0] ;  /* 0x0000ec00ff057b82 */ /* 0x000e620000000800 */
[----:B------:R-:W-:Y:S02]  /*41e0*/  IADD3 R8, P0, PT, RZ, -UR17, RZ ;  /* 0x80000011ff087c10 */ /* 0x000fe4000ff1e0ff */
[----:B------:R-:W-:Y:S04]  /*41f0*/  LOP3.LUT R6, R230, 0x1, RZ, 0xc0, !PT ;  /* 0x00000001e6067812 */ /* 0x000fe800078ec0ff */
[----:B------:R-:W-:Y:S01]  /*4200*/  ISETP.NE.U32.AND P2, PT, R6, 0x1, PT ;  /* 0x000000010600780c */ /* 0x000fe20003f45070 */
[----:B------:R-:W2:Y:S01]  /*4210*/  LDC R4, c[0x0][0x3b4] ;  /* 0x0000ed00ff047b82 */ /* 0x000ea20000000800 */
[----:B------:R-:W-:Y:S02]  /*4220*/  IMAD.MOV.U32 R6, RZ, RZ, -0x6000 ;  /* 0xffffa000ff067424 */ /* 0x000fe400078e00ff */
[----:B-1----:R-:W-:Y:S04]  /*4230*/  IMAD.SHL.U32 R7, R5, 0x40, RZ ;  /* 0x0000004005077824 */ /* 0x002fe800078e00ff */
[----:B------:R-:W-:Y:S05]  /*4240*/  IMAD.X R7, RZ, RZ, ~R7, P0 ;  /* 0x000000ffff077224 */ /* 0x000fea00000e0e07 */
[----:B------:R-:W-:Y:S04]  /*4250*/  SHF.R.S64 R9, R8, 0x1f, R7 ;  /* 0x0000001f08097819 */ /* 0x000fe80000001007 */
[----:B------:R-:W-:Y:S02]  /*4260*/  IADD3 R242, P0, PT, R242, R9, RZ ;  /* 0x00000009f2f27210 */ /* 0x000fe40007f1e0ff */
[----:B------:R-:W-:Y:S02]  /*4270*/  SEL R9, R6, 0x6000, !P2 ;  /* 0x0000600006097807 */ /* 0x000fe40005000000 */
[----:B------:R-:W-:Y:S02]  /*4280*/  LEA.HI.X.SX32 R243, R7, R243, 0x1, P0 ;  /* 0x000000f307f37211 */ /* 0x000fe400000f0eff */
[C---:B------:R-:W-:Y:S01]  /*4290*/  LEA R6, P0, R5.reuse, R242, 0x6 ;  /* 0x000000f205067211 */ /* 0x040fe200078030ff */
[--C-:B------:R-:W-:Y:S02]  /*42a0*/  IMAD.IADD R228, R228, 0x1, R9.reuse ;  /* 0x00000001e4e47824 */ /* 0x100fe400078e0209 */
[----:B------:R-:W-:Y:S01]  /*42b0*/  IMAD.IADD R188, R188, 0x1, R9 ;  /* 0x00000001bcbc7824 */ /* 0x000fe200078e0209 */
[----:B--2---:R-:W-:Y:S02]  /*42c0*/  LEA.HI.X R7, R5, R243, R4, 0x6, P0 ;  /* 0x000000f305077211 */ /* 0x004fe400000f3404 */
        /* <DEDUP_REMOVED lines=10> */
.L_x_616:
        /* <DEDUP_REMOVED lines=102> */
.L_x_617:
[----:B------:R-:W-:Y:S01]  /*49d0*/  LDSM.16.M88.4 R148, [R189+0x1e000] ;  /* 0x01e00000bd94783b */ /* 0x000fe20000000200 */
[----:B------:R-:W-:Y:S02]  /*49e0*/  ISETP.GT.AND P4, PT, R230, R217, PT ;  /* 0x000000d9e600720c */ /* 0x000fe40003f84270 */
[----:B------:R-:W-:Y:S01]  /*49f0*/  @P1 IADD3 R224, P2, PT, R224, -0x100, RZ ;  /* 0xffffff00e0e01810 */ /* 0x000fe20007f5e0ff */
[----:B------:R-:W2:Y:S03]  /*4a00*/  LDSM.16.MT88.4 R16, [R198+0x12000] ;  /* 0x01200000c610783b */ /* 0x000ea60000004200 */
[----:B------:R-:W-:Y:S01]  /*4a10*/  @P1 IADD3.X R223, PT, PT, R223, -0x1, RZ, P2, !PT ;  /* 0xffffffffdfdf1810 */ /* 0x000fe200017fe4ff */
[----:B------:R-:W1:Y:S04]  /*4a20*/  LDSM.16.M88.4 R92, [R189+0x1f000] ;  /* 0x01f00000bd5c783b */ /* 0x000e680000000200 */
        /* <DEDUP_REMOVED lines=32> */
[----:B------:R-:W-:Y:S07]  /*4c30*/  LDSM.16.MT88.4 R164, [R198+0x15800] ;  /* 0x01580000c6a4783b */ /* 0x000fee0000004200 */
[-C--:B------:R-:W-:Y:S08]  /*4c40*/  HMMA.16816.F32.BF16 R84, R152, R168.reuse, R84 ;  /* 0x000000a89854723c */ /* 0x080ff00000041854 */
[C---:B------:R-:W-:Y:S08]  /*4c50*/  HMMA.16816.F32.BF16 R88, R160.reuse, R168, R88 ;  /* 0x000000a8a058723c */ /* 0x040ff00000041858 */
[-C--:B------:R-:W-:Y:S01]  /*4c60*/  HMMA.16816.F32.BF16 R92, R160, R170.reuse, R92 ;  /* 0x000000aaa05c723c */ /* 0x080fe2000004185c */
[----:B------:R-:W-:Y:S07]  /*4c70*/  LDSM.16.M88.4 R160, [R0+0x1f000] ;  /* 0x01f0000000a0783b */ /* 0x000fee0000000200 */
[----:B------:R-:W-:Y:S04]  /*4c80*/  HMMA.16816.F32.BF16 R96, R152, R170, R96 ;  /* 0x000000aa9860723c */ /* 0x000fe80000041860 */
[----:B------:R-:W-:Y:S04]  /*4c90*/  IMAD.SHL.U32 R153, R225, 0x8, RZ ;  /* 0x00000008e1997824 */ /* 0x000fe800078e00ff */
[-C--:B--2---:R-:W-:Y:S05]  /*4ca0*/  HMMA.16816.F32.BF16 R4, R172, R176.reuse, R4 ;  /* 0x000000b0ac04723c */ /* 0x084fea0000041804 */
[C---:B------:R-:W-:Y:S03]  /*4cb0*/  LEA R168, P0, R153.reuse, R238, 0x2 ;  /* 0x000000ee99a87211 */ /* 0x040fe600078010ff */
[C---:B------:R-:W-:Y:S04]  /*4cc0*/  HMMA.16816.F32.BF16 R8, R180.reuse, R176, R8 ;  /* 0x000000b0b408723c */ /* 0x040fe80000041808 */
[----:B------:R-:W-:Y:S02]  /*4cd0*/  LEA.HI.X.SX32 R169, R153, R239, 0x2, P0 ;  /* 0x000000ef99a97211 */ /* 0x000fe400000f16ff */
[----:B------:R-:W2:Y:S01]  /*4ce0*/  LDSM.16.MT88.4 R152, [R198+0x17000] ;  /* 0x01700000c698783b */ /* 0x000ea20000004200 */
[C---:B------:R-:W-:Y:S01]  /*4cf0*/  LEA R170, P0, R225.reuse, R168, 0x5 ;  /* 0x000000a8e1aa7211 */ /* 0x040fe200078028ff */
[-C--:B------:R-:W-:Y:S03]  /*4d00*/  HMMA.16816.F32.BF16 R12, R180, R178.reuse, R12 ;  /* 0x000000b2b40c723c */ /* 0x080fe6000004180c */
[C---:B------:R-:W-:Y:S02]  /*4d10*/  LEA.HI.X.SX32 R171, R225.reuse, R169, 0x5, P0 ;  /* 0x000000a9e1ab7211 */ /* 0x040fe400000f2eff */
[C---:B------:R-:W-:Y:S03]  /*4d20*/  LEA R176, P0, R225.reuse, R170, 0x5 ;  /* 0x000000aae1b07211 */ /* 0x040fe600078028ff */
[C---:B------:R-:W-:Y:S04]  /*4d30*/  HMMA.16816.F32.BF16 R16, R172.reuse, R178, R16 ;  /* 0x000000b2ac10723c */ /* 0x040fe80000041810 */
[C---:B------:R-:W-:Y:S02]  /*4d40*/  LEA.HI.X.SX32 R177, R225.reuse, R171, 0x5, P0 ;  /* 0x000000abe1b17211 */ /* 0x040fe400000f2eff */
[C---:B------:R-:W-:Y:S02]  /*4d50*/  LEA R178, P0, R225.reuse, R176, 0x5 ;  /* 0x000000b0e1b27211 */ /* 0x040fe400078028ff */
[-C--:B-1----:R-:W-:Y:S03]  /*4d60*/  HMMA.16816.F32.BF16 R20, R172, R148.reuse, R20 ;  /* 0x00000094ac14723c */ /* 0x082fe60000041814 */
[C---:B------:R-:W-:Y:S02]  /*4d70*/  LEA.HI.X.SX32 R179, R225.reuse, R177, 0x5, P0 ;  /* 0x000000b1e1b37211 */ /* 0x040fe400000f2eff */
[C---:B------:R-:W-:Y:S03]  /*4d80*/  LEA R246, P0, R225.reuse, R178, 0x5 ;  /* 0x000000b2e1f67211 */ /* 0x040fe600078028ff */
[C---:B------:R-:W-:Y:S04]  /*4d90*/  HMMA.16816.F32.BF16 R24, R180.reuse, R148, R24 ;  /* 0x00000094b418723c */ /* 0x040fe80000041818 */
[C---:B------:R-:W-:Y:S02]  /*4da0*/  LEA.HI.X.SX32 R247, R225.reuse, R179, 0x5, P0 ;  /* 0x000000b3e1f77211 */ /* 0x040fe400000f2eff */
[C---:B------:R-:W-:Y:S02]  /*4db0*/  LEA R248, P0, R225.reuse, R246, 0x5 ;  /* 0x000000f6e1f87211 */ /* 0x040fe400078028ff */
[-C--:B------:R-:W-:Y:S03]  /*4dc0*/  HMMA.16816.F32.BF16 R28, R180, R150.reuse, R28 ;  /* 0x00000096b41c723c */ /* 0x080fe6000004181c */
[C---:B------:R-:W-:Y:S02]  /*4dd0*/  LEA.HI.X.SX32 R249, R225.reuse, R247, 0x5, P0 ;  /* 0x000000f7e1f97211 */ /* 0x040fe400000f2eff */
[C---:B------:R-:W-:Y:S03]  /*4de0*/  LEA R250, P0, R225.reuse, R248, 0x5 ;  /* 0x000000f8e1fa7211 */ /* 0x040fe600078028ff */
[C---:B------:R-:W-:Y:S01]  /*4df0*/  HMMA.16816.F32.BF16 R32, R172.reuse, R150, R32 ;  /* 0x00000096ac20723c */ /* 0x040fe20000041820 */
[----:B------:R-:W1:Y:S03]  /*4e00*/  LDSM.16.M88.4 R148, [R0+0x1e000] ;  /* 0x01e000000094783b */ /* 0x000e660000000200 */
[C---:B------:R-:W-:Y:S04]  /*4e10*/  LEA.HI.X.SX32 R251, R225.reuse, R249, 0x5, P0 ;  /* 0x000000f9e1fb7211 */ /* 0x040fe800000f2eff */
[-C--:B--2---:R-:W-:Y:S08]  /*4e20*/  HMMA.16816.F32.BF16 R84, R172, R152.reuse, R84 ;  /* 0x00000098ac54723c */ /* 0x084ff00000041854 */
[C---:B------:R-:W-:Y:S08]  /*4e30*/  HMMA.16816.F32.BF16 R88, R180.reuse, R152, R88 ;  /* 0x00000098b458723c */ /* 0x040ff00000041858 */
[-C--:B------:R-:W-:Y:S03]  /*4e40*/  HMMA.16816.F32.BF16 R92, R180, R154.reuse, R92 ;  /* 0x0000009ab45c723c */ /* 0x080fe6000004185c */
[C---:B------:R-:W-:Y:S05]  /*4e50*/  IMAD.WIDE R182, R225.reuse, -0xc0, R250 ;  /* 0xffffff40e1b67825 */ /* 0x040fea00078e02fa */
[----:B------:R-:W-:Y:S01]  /*4e60*/  HMMA.16816.F32.BF16 R96, R172, R154, R96 ;  /* 0x0000009aac60723c */ /* 0x000fe20000041860 */
[----:B------:R-:W2:Y:S03]  /*4e70*/  LDSM.16.MT88.4 R152, [R198+0x17800] ;  /* 0x01780000c698783b */ /* 0x000ea60000004200 */
[C---:B------:R-:W-:Y:S04]  /*4e80*/  LEA R180, P0, R225.reuse, R182, 0x5 ;  /* 0x000000b6e1b47211 */ /* 0x040fe800078028ff */
[C---:B------:R-:W-:Y:S01]  /*4e90*/  LEA.HI.X.SX32 R181, R225.reuse, R183, 0x5, P0 ;  /* 0x000000b7e1b57211 */ /* 0x040fe200000f2eff */
        /* <DEDUP_REMOVED lines=20> */
[C---:B------:R-:W-:Y:S04]  /*4fe0*/  IMAD.WIDE R174, R225.reuse, -0xc0, R166 ;  /* 0xffffff40e1ae7825 */ /* 0x040fe800078e02a6 */
[-C--:B------:R-:W-:Y:S03]  /*4ff0*/  HMMA.16816.F32.BF16 R92, R160, R154.reuse, R92 ;  /* 0x0000009aa05c723c */ /* 0x080fe6000004185c */
[C---:B------:R-:W-:Y:S04]  /*5000*/  LEA R152, P0, R225.reuse, R174, 0x5 ;  /* 0x000000aee1987211 */ /* 0x040fe800078028ff */
[----:B------:R-:W-:Y:S01]  /*5010*/  LEA.HI.X.SX32 R153, R225, R175, 0x5, P0 ;  /* 0x000000afe1997211 */ /* 0x000fe200000f2eff */
[----:B------:R-:W-:Y:S04]  /*5020*/  HMMA.16816.F32.BF16 R96, R148, R154, R96 ;  /* 0x0000009a9460723c */ /* 0x000fe80000041860 */
[----:B------:R-:W-:Y:S01]  /*5030*/  @P1 IMAD.WIDE.U32 R154, R203, 0x4, R244 ;  /* 0x00000004cb9a1825 */ /* 0x000fe200078e00f4 */
[C---:B------:R-:W-:Y:S04]  /*5040*/  LEA R162, P0, R225.reuse, R152, 0x5 ;  /* 0x00000098e1a27211 */ /* 0x040fe800078028ff */
[----:B------:R-:W5:Y:S01]  /*5050*/  @P1 LDG.E R227, desc[UR18][R154.64+-0x100] ;  /* 0xffff00129ae31981 */ /* 0x000f62000c1e1900 */
[C---:B------:R-:W-:Y:S02]  /*5060*/  LEA.HI.X.SX32 R163, R225.reuse, R153, 0x5, P0 ;  /* 0x00000099e1a37211 */ /* 0x040fe400000f2eff */
[C---:B------:R-:W-:Y:S01]  /*5070*/  LEA R160, P0, R225.reuse, R162, 0x5 ;  /* 0x000000a2e1a07211 */ /* 0x040fe200078028ff */
[----:B------:R1:W5:Y:S03]  /*5080*/  @P1 LDG.E R226, desc[UR18][R154.64+-0xe0] ;  /* 0xffff20129ae21981 */ /* 0x000366000c1e1900 */
[C---:B------:R-:W-:Y:S01]  /*5090*/  LEA.HI.X.SX32 R161, R225.reuse, R163, 0x5, P0 ;  /* 0x000000a3e1a17211 */ /* 0x040fe200000f2eff */
[----:B------:R-:W-:Y:S01]  /*50a0*/  REDG.E.ADD.F32.FTZ.RN.STRONG.GPU desc[UR18][R238.64], R4 ;  /* 0x00000004ee0079a6 */ /* 0x000fe2000c12f312 */
[C---:B------:R-:W-:Y:S03]  /*50b0*/  LEA R148, P0, R225.reuse, R160, 0x5 ;  /* 0x000000a0e1947211 */ /* 0x040fe600078028ff */
[----:B------:R2:W-:Y:S01]  /*50c0*/  REDG.E.ADD.F32.FTZ.RN.STRONG.GPU desc[UR18][R168.64], R5 ;  /* 0x00000005a80079a6 */ /* 0x0005e2000c12f312 */
[C---:B------:R-:W-:Y:S02]  /*50d0*/  LEA.HI.X.SX32 R149, R225.reuse, R161, 0x5, P0 ;  /* 0x000000a1e1957211 */ /* 0x040fe400000f2eff */
[C---:B------:R-:W-:Y:S01]  /*50e0*/  LEA R150, P0, R225.reuse, R148, 0x5 ;  /* 0x00000094e1967211 */ /* 0x040fe200078028ff */
[----:B------:R3:W-:Y:S03]  /*50f0*/  REDG.E.ADD.F32.FTZ.RN.STRONG.GPU desc[UR18][R170.64], R6 ;  /* 0x00000006aa0079a6 */ /* 0x0007e6000c12f312 */
[C---:B------:R-:W-:Y:S01]  /*5100*/  LEA.HI.X.SX32 R151, R225.reuse, R149, 0x5, P0 ;  /* 0x00000095e1977211 */ /* 0x040fe200000f2eff */
[----:B------:R4:W-:Y:S04]  /*5110*/  REDG.E.ADD.F32.FTZ.RN.STRONG.GPU desc[UR18][R176.64], R7 ;  /* 0x00000007b00079a6 */ /* 0x0009e8000c12f312 */
[----:B------:R4:W-:Y:S04]  /*5120*/  REDG.E.ADD.F32.FTZ.RN.STRONG.GPU desc[UR18][R178.64], R8 ;  /* 0x00000008b20079a6 */ /* 0x0009e8000c12f312 */
[----:B------:R4:W-:Y:S01]  /*5130*/  REDG.E.ADD.F32.FTZ.RN.STRONG.GPU desc[UR18][R246.64], R9 ;  /* 0x00000009f60079a6 */ /* 0x0009e2000c12f312 */
[C---:B-1----:R-:W-:Y:S03]  /*5140*/  LEA R154, P0, R225.reuse, R150, 0x5 ;  /* 0x00000096e19a7211 */ /* 0x042fe600078028ff */
[----:B------:R1:W-:Y:S01]  /*5150*/  REDG.E.ADD.F32.FTZ.RN.STRONG.GPU desc[UR18][R248.64], R10 ;  /* 0x0000000af80079a6 */ /* 0x0003e2000c12f312 */
[C---:B------:R-:W-:Y:S03]  /*5160*/  LEA.HI.X.SX32 R155, R225.reuse, R151, 0x5, P0 ;  /* 0x00000097e19b7211 */ /* 0x040fe600000f2eff */
[----:B------:R1:W-:Y:S01]  /*5170*/  REDG.E.ADD.F32.FTZ.RN.STRONG.GPU desc[UR18][R250.64], R11 ;  /* 0x0000000bfa0079a6 */ /* 0x0003e2000c12f312 */
[C---:B--2---:R-:W-:Y:S03]  /*5180*/  IMAD.WIDE R4, R225.reuse, -0xc0, R154 ;  /* 0xffffff40e1047825 */ /* 0x044fe600078e029a */
[----:B------:R2:W-:Y:S04]  /*5190*/  REDG.E.ADD.F32.FTZ.RN.STRONG.GPU desc[UR18][R238.64+0x80], R16 ;  /* 0x00008010ee0079a6 */ /* 0x0005e8000c12f312 */
[----:B------:R2:W-:Y:S01]  /*51a0*/  REDG.E.ADD.F32.FTZ.RN.STRONG.GPU desc[UR18][R182.64+0x80], R17 ;  /* 0x00008011b60079a6 */ /* 0x0005e2000c12f312 */
[C---:B------:R-:W-:Y:S03]  /*51b0*/  LEA R168, P0, R225.reuse, R4, 0x5 ;  /* 0x00000004e1a87211 */ /* 0x040fe600078028ff */
[----:B------:R2:W-:Y:S01]  /*51c0*/  REDG.E.ADD.F32.FTZ.RN.STRONG.GPU desc[UR18][R180.64+0x80], R18 ;  /* 0x00008012b40079a6 */ /* 0x0005e2000c12f312 */
[C---:B------:R-:W-:Y:S02]  /*51d0*/  LEA.HI.X.SX32 R169, R225.reuse, R5, 0x5, P0 ;  /* 0x00000005e1a97211 */ /* 0x040fe400000f2eff */
[C---:B---3--:R-:W-:Y:S01]  /*51e0*/  LEA R170, P0, R225.reuse, R168, 0x5 ;  /* 0x000000a8e1aa7211 */ /* 0x048fe200078028ff */
[----:B------:R3:W-:Y:S03]  /*51f0*/  REDG.E.ADD.F32.FTZ.RN.STRONG.GPU desc[UR18][R172.64+0x80], R19 ;  /* 0x00008013ac0079a6 */ /* 0x0007e6000c12f312 */
[C---:B------:R-:W-:Y:S01]  /*5200*/  LEA.HI.X.SX32 R171, R225.reuse, R169, 0x5, P0 ;  /* 0x000000a9e1ab7211 */ /* 0x040fe200000f2eff */
[----:B------:R3:W-:Y:S01]  /*5210*/  REDG.E.ADD.F32.FTZ.RN.STRONG.GPU desc[UR18][R156.64+0x80], R12 ;  /* 0x0000800c9c0079a6 */ /* 0x0007e2000c12f312 */
[C---:B------:R-:W-:Y:S03]  /*5220*/  LEA R6, P0, R225.reuse, R170, 0x5 ;  /* 0x000000aae1067211 */ /* 0x040fe600078028ff */
[----:B------:R3:W-:Y:S01]  /*5230*/  REDG.E.ADD.F32.FTZ.RN.STRONG.GPU desc[UR18][R158.64+0x80], R13 ;  /* 0x0000800d9e0079a6 */ /* 0x0007e2000c12f312 */
[C---:B----4-:R-:W-:Y:S02]  /*5240*/  LEA.HI.X.SX32 R7, R225.reuse, R171, 0x5, P0 ;  /* 0x000000abe1077211 */ /* 0x050fe400000f2eff */
[C---:B------:R-:W-:Y:S01]  /*5250*/  LEA R176, P0, R225.reuse, R6, 0x5 ;  /* 0x00000006e1b07211 */ /* 0x040fe200078028ff */
[----:B------:R4:W-:Y:S03]  /*5260*/  REDG.E.ADD.F32.FTZ.RN.STRONG.GPU desc[UR18][R164.64+0x80], R14 ;  /* 0x0000800ea40079a6 */ /* 0x0009e6000c12f312 */
        /* <DEDUP_REMOVED lines=8> */
[----:B------:R4:W-:Y:S04]  /*52f0*/  REDG.E.ADD.F32.FTZ.RN.STRONG.GPU desc[UR18][R152.64+0x100], R22 ;  /* 0x00010016980079a6 */ /* 0x0009e8000c12f312 */
[----:B------:R-:W-:Y:S01]  /*5300*/  REDG.E.ADD.F32.FTZ.RN.STRONG.GPU desc[UR18][R162.64+0x100], R23 ;  /* 0x00010017a20079a6 */ /* 0x000fe2000c12f312 */
[C---:B------:R-:W-:Y:S03]  /*5310*/  IMAD.WIDE R8, R225.reuse, -0xc0, R246 ;  /* 0xffffff40e1087825 */ /* 0x040fe600078e02f6 */
[----:B------:R-:W-:Y:S01]  /*5320*/  REDG.E.ADD.F32.FTZ.RN.STRONG.GPU desc[UR18][R160.64+0x100], R24 ;  /* 0x00010018a00079a6 */ /* 0x000fe2000c12f312 */
[C---:B-1----:R-:W-:Y:S03]  /*5330*/  LEA R248, P0, R225.reuse, R8, 0x5 ;  /* 0x00000008e1f87211 */ /* 0x042fe600078028ff */
[----:B------:R-:W-:Y:S01]  /*5340*/  REDG.E.ADD.F32.FTZ.RN.STRONG.GPU desc[UR18][R148.64+0x100], R25 ;  /* 0x00010019940079a6 */ /* 0x000fe2000c12f312 */
[C---:B------:R-:W-:Y:S03]  /*5350*/  LEA.HI.X.SX32 R249, R225.reuse, R9, 0x5, P0 ;  /* 0x00000009e1f97211 */ /* 0x040fe600000f2eff */
        /* <DEDUP_REMOVED lines=8> */
[C---:B--2---:R-:W-:Y:S03]  /*53e0*/  LEA R16, P0, R225.reuse, R250, 0x5 ;  /* 0x000000fae1107211 */ /* 0x044fe600078028ff */
        /* <DEDUP_REMOVED lines=23> */
[C---:B----4-:R-:W-:Y:S03]  /*5560*/  LEA R164, P0, R225.reuse, R158, 0x5 ;  /* 0x0000009ee1a47211 */ /* 0x050fe600078028ff */
[----:B------:R-:W2:Y:S01]  /*5570*/  LDSM.16.MT88.4 R8, [R187] ;  /* 0x00000000bb08783b */ /* 0x000ea20000004200 */
[C---:B------:R-:W-:Y:S02]  /*5580*/  LEA.HI.X.SX32 R165, R225.reuse, R159, 0x5, P0 ;  /* 0x0000009fe1a57211 */ /* 0x040fe400000f2eff */
[C---:B------:R-:W-:Y:S01]  /*5590*/  LEA R152, P0, R225.reuse, R164, 0x5 ;  /* 0x000000a4e1987211 */ /* 0x040fe200078028ff */
[----:B------:R-:W3:Y:S03]  /*55a0*/  LDSM.16.MT88.4 R12, [R190+-0x2000] ;  /* 0xffe00000be0c783b */ /* 0x000ee60000004200 */
[C---:B------:R-:W-:Y:S01]  /*55b0*/  LEA.HI.X.SX32 R153, R225.reuse, R165, 0x5, P0 ;  /* 0x000000a5e1997211 */ /* 0x040fe200000f2eff */
[----:B------:R-:W-:Y:S01]  /*55c0*/  REDG.E.ADD.F32.FTZ.RN.STRONG.GPU desc[UR18][R250.64+0x200], R88 ;  /* 0x00020058fa0079a6 */ /* 0x000fe2000c12f312 */
[C---:B-1----:R-:W-:Y:S03]  /*55d0*/  LEA R154, P0, R225.reuse, R152, 0x5 ;  /* 0x00000098e19a7211 */ /* 0x042fe600078028ff */
[----:B------:R-:W-:Y:S01]  /*55e0*/  REDG.E.ADD.F32.FTZ.RN.STRONG.GPU desc[UR18][R16.64+0x200], R89 ;  /* 0x00020059100079a6 */ /* 0x000fe2000c12f312 */
[----:B------:R-:W-:Y:S03]  /*55f0*/  LEA.HI.X.SX32 R155, R225, R153, 0x5, P0 ;  /* 0x00000099e19b7211 */ /* 0x000fe600000f2eff */
[----:B------:R-:W-:Y:S04]  /*5600*/  REDG.E.ADD.F32.FTZ.RN.STRONG.GPU desc[UR18][R182.64+0x200], R90 ;  /* 0x0002005ab60079a6 */ /* 0x000fe8000c12f312 */
[----:B------:R-:W-:Y:S04]  /*5610*/  REDG.E.ADD.F32.FTZ.RN.STRONG.GPU desc[UR18][R180.64+0x200], R91 ;  /* 0x0002005bb40079a6 */ /* 0x000fe8000c12f312 */
        /* <DEDUP_REMOVED lines=163> */
[----:B------:R-:W-:Y:S01]  /*6050*/  F2FP.BF16.F32.PACK_AB R122, R123, R122 ;  /* 0x0000007a7b7a723e */ /* 0x000fe200000010ff */
[----:B------:R-:W1:Y:S01]  /*6060*/  @P1 LDC.64 R4, c[0x0][0x5c0] ;  /* 0x00017000ff041b82 */ /* 0x000e620000000a00 */
        /* <DEDUP_REMOVED lines=63> */
[----:B--2---:R-:W-:-:S03]  /*6460*/  @P1 IADD3 R46, PT, PT, R232, R233, RZ ;  /* 0x000000e9e82e1210 */ /* 0x004fc60007ffe0ff */
[----:B------:R3:W-:Y:S02]  /*6470*/  STS [R7+0x9000], R60 ;  /* 0x0090003c07007388 */ /* 0x0007e40000000800 */
[C---:B-1----:R-:W-:Y:S02]  /*6480*/  @P1 IMAD R44, R46.reuse, R5, RZ ;  /* 0x000000052e2c1224 */ /* 0x042fe400078e02ff */
        /* <DEDUP_REMOVED lines=14> */
[----:B---3--:R-:W2:Y:S01]  /*6570*/  LDC.64 R6, c[0x0][0x5a8] ;  /* 0x00016a00ff067b82 */ /* 0x008ea20000000a00 */
[-C--:B-1----:R-:W-:Y:S02]  /*6580*/  IMAD R8, R9, R4.reuse, RZ ;  /* 0x0000000409087224 */ /* 0x082fe400078e02ff */
[----:B------:R-:W-:-:S04]  /*6590*/  IMAD.WIDE.U32 R10, R232, R4, RZ ;  /* 0x00000004e80a7225 */ /* 0x000fc800078e00ff */
[----:B------:R-:W-:-:S05]  /*65a0*/  IMAD R8, R232, R5, R8 ;  /* 0x00000005e8087224 */ /* 0x000fca00078e0208 */
[----:B------:R-:W-:-:S03]  /*65b0*/  IADD3 R11, PT, PT, R11, R8, RZ ;  /* 0x000000080b0b7210 */ /* 0x000fc60007ffe0ff */
[----:B--2---:R-:W-:-:S04]  /*65c0*/  IMAD.WIDE.U32 R46, R202, R6, R10 ;  /* 0x00000006ca2e7225 */ /* 0x004fc800078e000a */
[----:B------:R-:W-:Y:S02]  /*65d0*/  IMAD R44, R202, R7, R47 ;  /* 0x00000007ca2c7224 */ /* 0x000fe400078e022f */
.L_x_619:
[----:B------:R-:W-:Y:S05]  /*65e0*/  @P0 BRA `(.L_x_620) ;  /* 0x0000000000280947 */ /* 0x000fea0003800000 */
[----:B------:R-:W1:Y:S01]  /*65f0*/  LDCU.64 UR6, c[0x0][0x5c8] ;  /* 0x0000b900ff0677ac */ /* 0x000e620008000a00 */
[----:B---3--:R-:W-:Y:S01]  /*6600*/  SHF.R.S32.HI R7, RZ, 0x1f, R232 ;  /* 0x0000001fff077819 */ /* 0x008fe200000114e8 */
        /* <DEDUP_REMOVED lines=8> */
.L_x_620:
[----:B------:R-:W1:Y:S01]  /*6690*/  LDCU.64 UR6, c[0x0][0x5c8] ;  /* 0x0000b900ff0677ac */ /* 0x000e620008000a00 */
[----:B---3--:R-:W-:-:S05]  /*66a0*/  IADD3 R58, PT, PT, R232, R233, RZ ;  /* 0x000000e9e83a7210 */ /* 0x008fca0007ffe0ff */
[C---:B-1----:R-:W-:Y:S02]  /*66b0*/  IMAD R56, R58.reuse, UR7, RZ ;  /* 0x000000073a387c24 */ /* 0x042fe4000f8e02ff */
[----:B------:R-:W-:-:S05]  /*66c0*/  IMAD.WIDE.U32 R58, R58, UR6, RZ ;  /* 0x000000063a3a7c25 */ /* 0x000fca000f8e00ff */
[----:B------:R-:W-:-:S07]  /*66d0*/  IADD3 R56, PT, PT, R59, R56, RZ ;  /* 0x000000383b387210 */ /* 0x000fce0007ffe0ff */
.L_x_621:
[----:B------:R-:W-:Y:S01]  /*66e0*/  BAR.SYNC.DEFER_BLOCKING 0x0 ;  /* 0x0000000000007b1d */ /* 0x000fe20000010000 */
[----:B------:R-:W-:Y:S01]  /*66f0*/  IMAD.SHL.U32 R6, R207, 0x40, RZ ;  /* 0x00000040cf067824 */ /* 0x000fe200078e00ff */
[-C--:B------:R-:W-:Y:S02]  /*6700*/  ISETP.GE.AND P1, PT, R206, R215.reuse, PT ;  /* 0x000000d7ce00720c */ /* 0x080fe40003f26270 */
[----:B------:R-:W-:Y:S01]  /*6710*/  ISETP.GE.AND P2, PT, R210, R215, PT ;  /* 0x000000d7d200720c */ /* 0x000fe20003f46270 */
[-C--:B------:R-:W-:Y:S01]  /*6720*/  IMAD.WIDE.U32 R48, R6, R4.reuse, RZ ;  /* 0x0000000406307225 */ /* 0x080fe200078e00ff */
[----:B------:R-:W-:Y:S01]  /*6730*/  SHF.R.S32.HI R7, RZ, 0x1f, R6 ;  /* 0x0000001fff077819 */ /* 0x000fe20000011406 */
[----:B------:R-:W1:Y:S01]  /*6740*/  LDCU.64 UR4, c[0x0][0x5d8] ;  /* 0x0000bb00ff0477ac */ /* 0x000e620008000a00 */
[----:B------:R-:W-:Y:S01]  /*6750*/  BSSY.RECONVERGENT B0, `(.L_x_622) ;  /* 0x0000020000007945 */ /* 0x000fe20003800200 */
[----:B------:R-:W-:Y:S02]  /*6760*/  LOP3.LUT R47, R48, 0x38, R205, 0xf8, !PT ;  /* 0x00000038302f7812 */ /* 0x000fe400078ef8cd */
[----:B------:R-:W-:-:S02]  /*6770*/  IMAD R45, R7, R4, RZ ;  /* 0x00000004072d7224 */ /* 0x000fc400078e02ff */
[----:B------:R-:W-:Y:S02]  /*6780*/  IADD3 R62, P0, PT, R46, R47, RZ ;  /* 0x0000002f2e3e7210 */ /* 0x000fe40007f1e0ff */
[----:B------:R-:W-:-:S05]  /*6790*/  IMAD R45, R6, R5, R45 ;  /* 0x00000005062d7224 */ /* 0x000fca00078e022d */
[----:B------:R-:W-:Y:S02]  /*67a0*/  IADD3.X R63, PT, PT, R44, R49, R45, P0, !PT ;  /* 0x000000312c3f7210 */ /* 0x000fe400007fe42d */
[----:B------:R-:W-:Y:S01]  /*67b0*/  IADD3 R59, P0, PT, R206, 0x20, RZ ;  /* 0x00000020ce3b7810 */ /* 0x000fe20007f1e0ff */
[----:B------:R2:W3:Y:S01]  /*67c0*/  LDS.128 R40, [R213+0x13000] ;  /* 0x01300000d5287984 */ /* 0x0004e20000000c00 */
[----:B-1----:R-:W-:-:S03]  /*67d0*/  IMAD.WIDE.U32 R62, R201, UR4, R62 ;  /* 0x00000004c93e7c25 */ /* 0x002fc6000f8e003e */
[----:B------:R2:W1:Y:S01]  /*67e0*/  LDS.128 R36, [R213+0x15000] ;  /* 0x01500000d5247984 */ /* 0x0004620000000c00 */
[----:B------:R-:W-:Y:S02]  /*67f0*/  IMAD R61, R201, UR5, R63 ;  /* 0x00000005c93d7c24 */ /* 0x000fe4000f8e023f */
[----:B------:R-:W-:Y:S01]  /*6800*/  IMAD.X R57, RZ, RZ, RZ, P0 ;  /* 0x000000ffff397224 */ /* 0x000fe200000e06ff */
        /* <DEDUP_REMOVED lines=20> */
.L_x_623:
[----:B------:R-:W-:Y:S05]  /*6950*/  BSYNC.RECONVERGENT B0 ;  /* 0x0000000000007941 */ /* 0x000fea0003800200 */
.L_x_622:
        /* <DEDUP_REMOVED lines=13> */
.L_x_625:
[----:B------:R-:W-:Y:S05]  /*6a30*/  BSYNC.RECONVERGENT B0 ;  /* 0x0000000000007941 */ /* 0x000fea0003800200 */
.L_x_624:
[----:B------:R-:W-:Y:S01]  /*6a40*/  MOV R215, RZ ;  /* 0x000000ff00d77202 */ /* 0x000fe20000000f00 */
[----:B------:R-:W2:Y:S01]  /*6a50*/  LDCU.64 UR4, c[0x0][0x5e0] ;  /* 0x0000bc00ff0477ac */ /* 0x000ea20008000a00 */
[----:B------:R-:W-:Y:S01]  /*6a60*/  IMAD R7, R7, UR6, RZ ;  /* 0x0000000607077c24 */ /* 0x000fe2000f8e02ff */
[----:B------:R-:W-:Y:S01]  /*6a70*/  BSSY.RECONVERGENT B0, `(.L_x_626) ;  /* 0x0000011000007945 */ /* 0x000fe20003800200 */
[----:B---3--:R-:W-:-:S04]  /*6a80*/  IMAD.WIDE.U32 R4, R6, UR6, R214 ;  /* 0x0000000606047c25 */ /* 0x008fc8000f8e00d6 */
[----:B------:R-:W-:Y:S01]  /*6a90*/  IMAD R7, R6, UR7, R7 ;  /* 0x0000000706077c24 */ /* 0x000fe2000f8e0207 */
[----:B------:R-:W-:-:S04]  /*6aa0*/  IADD3 R6, P0, PT, R58, R4, RZ ;  /* 0x000000043a067210 */ /* 0x000fc80007f1e0ff */
[----:B------:R-:W-:-:S03]  /*6ab0*/  IADD3.X R7, PT, PT, R56, R5, R7, P0, !PT ;  /* 0x0000000538077210 */ /* 0x000fc600007fe407 */
[----:B--2---:R-:W-:-:S04]  /*6ac0*/  IMAD.WIDE.U32 R6, R201, UR4, R6 ;  /* 0x00000004c9067c25 */ /* 0x004fc8000f8e0006 */
[----:B------:R-:W-:Y:S01]  /*6ad0*/  IMAD R5, R201, UR5, R7 ;  /* 0x00000005c9057c24 */ /* 0x000fe2000f8e0207 */
[----:B------:R-:W-:Y:S06]  /*6ae0*/  @P1 BRA `(.L_x_627) ;  /* 0x0000000000241947 */ /* 0x000fec0003800000 */
[----:B------:R-:W2:Y:S01]  /*6af0*/  LDCU.64 UR4, c[0x0][0x568] ;  /* 0x0000ad00ff0477ac */ /* 0x000ea20008000a00 */
[----:B------:R-:W-:-:S05]  /*6b00*/  MOV R4, R6 ;  /* 0x0000000600047202 */ /* 0x000fca0000000f00 */
[----:B----4-:R-:W-:-:S04]  /*6b10*/  IMAD.WIDE.U32 R32, R206, UR6, R4 ;  /* 0x00000006ce207c25 */ /* 0x010fc8000f8e0004 */
[----:B------:R-:W-:Y:S01]  /*6b20*/  IMAD R4, R206, UR7, R33 ;  /* 0x00000007ce047c24 */ /* 0x000fe2000f8e0221 */
[----:B--2---:R-:W-:-:S04]  /*6b30*/  LEA R34, P0, R32, UR4, 0x1 ;  /* 0x0000000420227c11 */ /* 0x004fc8000f8008ff */
[----:B------:R-:W-:-:S05]  /*6b40*/  LEA.HI.X R35, R32, UR5, R4, 0x1, P0 ;  /* 0x0000000520237c11 */ /* 0x000fca00080f0c04 */
[----:B-1----:R2:W-:Y:S04]  /*6b50*/  STG.E.128 desc[UR18][R34.64], R28 ;  /* 0x0000001c22007986 */ /* 0x0025e8000c101d12 */
[----:B------:R2:W-:Y:S04]  /*6b60*/  STG.E.128 desc[UR18][R34.64+0x80], R20 ;  /* 0x0000801422007986 */ /* 0x0005e8000c101d12 */
[----:B------:R2:W-:Y:S02]  /*6b70*/  STG.E.128 desc[UR18][R34.64+0x100], R12 ;  /* 0x0001000c22007986 */ /* 0x0005e4000c101d12 */
.L_x_627:
[----:B------:R-:W-:Y:S05]  /*6b80*/  BSYNC.RECONVERGENT B0 ;  /* 0x0000000000007941 */ /* 0x000fea0003800200 */
.L_x_626:
[----:B------:R-:W-:Y:S05]  /*6b90*/  @P2 BRA `(.L_x_613) ;  /* 0x00000000002c2947 */ /* 0x000fea0003800000 */
[----:B------:R-:W1:Y:S01]  /*6ba0*/  LDCU.64 UR4, c[0x0][0x568] ;  /* 0x0000ad00ff0477ac */ /* 0x000e620008000a00 */
[----:B------:R-:W-:Y:S01]  /*6bb0*/  MOV R7, R5 ;  /* 0x0000000500077202 */ /* 0x000fe20000000f00 */
[----:B------:R-:W-:Y:S02]  /*6bc0*/  IMAD R4, R57, UR6, RZ ;  /* 0x0000000639047c24 */ /* 0x000fe4000f8e02ff */
[----:B------:R-:W-:-:S04]  /*6bd0*/  IMAD.WIDE.U32 R6, R59, UR6, R6 ;  /* 0x000000063b067c25 */ /* 0x000fc8000f8e0006 */
[----:B------:R-:W-:-:S05]  /*6be0*/  IMAD R4, R59, UR7, R4 ;  /* 0x000000073b047c24 */ /* 0x000fca000f8e0204 */
[----:B------:R-:W-:Y:S02]  /*6bf0*/  IADD3 R4, PT, PT, R4, R7, RZ ;  /* 0x0000000704047210 */ /* 0x000fe40007ffe0ff */
[----:B-12---:R-:W-:-:S04]  /*6c00*/  LEA R12, P0, R6, UR4, 0x1 ;  /* 0x00000004060c7c11 */ /* 0x006fc8000f8008ff */
[----:B------:R-:W-:-:S05]  /*6c10*/  LEA.HI.X R13, R6, UR5, R4, 0x1, P0 ;  /* 0x00000005060d7c11 */ /* 0x000fca00080f0c04 */
[----:B------:R3:W-:Y:S04]  /*6c20*/  STG.E.128 desc[UR18][R12.64], R24 ;  /* 0x000000180c007986 */ /* 0x0007e8000c101d12 */
[----:B------:R3:W-:Y:S04]  /*6c30*/  STG.E.128 desc[UR18][R12.64+0x80], R16 ;  /* 0x000080100c007986 */ /* 0x0007e8000c101d12 */
[----:B------:R3:W-:Y:S02]  /*6c40*/  STG.E.128 desc[UR18][R12.64+0x100], R8 ;  /* 0x000100080c007986 */ /* 0x0007e4000c101d12 */
.L_x_613:
[----:B------:R-:W-:Y:S05]  /*6c50*/  BSYNC.RECONVERGENT B1 ;  /* 0x0000000000017941 */ /* 0x000fea0003800200 */
.L_x_591:
[----:B------:R-:W4:Y:S01]  /*6c60*/  LDCU UR5, c[0x0][0x438] ;  /* 0x00008700ff0577ac */ /* 0x000f220008000800 */
[----:B------:R-:W2:Y:S08]  /*6c70*/  LDC R4, c[0x0][0x370] ;  /* 0x0000dc00ff047b82 */ /* 0x000eb00000000800 */
[----:B-1-3--:R-:W1:Y:S01]  /*6c80*/  LDC R11, c[0x0][0x438] ;  /* 0x00010e00ff0b7b82 */ /* 0x00ae620000000800 */
[----:B----4-:R-:W-:-:S04]  /*6c90*/  UIADD3 UR5, UPT, UPT, UR5, 0x3f, URZ ;  /* 0x0000003f05057890 */ /* 0x010fc8000fffe0ff */
[----:B------:R-:W-:Y:S01]  /*6ca0*/  USHF.R.S32.HI UR4, URZ, 0x1f, UR5 ;  /* 0x0000001fff047899 */ /* 0x000fe20008011405 */
[----:B--2---:R-:W-:-:S03]  /*6cb0*/  IADD3 R207, PT, PT, R4, R207, RZ ;  /* 0x000000cf04cf7210 */ /* 0x004fc60007ffe0ff */
[----:B------:R-:W-:-:S04]  /*6cc0*/  ULEA.HI UR4, UR4, UR5, URZ, 0x6 ;  /* 0x0000000504047291 */ /* 0x000fc8000f8f30ff */
[----:B------:R-:W-:-:S06]  /*6cd0*/  USHF.R.S32.HI UR4, URZ, 0x6, UR4 ;  /* 0x00000006ff047899 */ /* 0x000fcc0008011404 */
[----:B------:R-:W-:-:S13]  /*6ce0*/  ISETP.GE.AND P0, PT, R207, UR4, PT ;  /* 0x00000004cf007c0c */ /* 0x000fda000bf06270 */
[----:B-1----:R-:W-:Y:S05]  /*6cf0*/  @!P0 BRA `(.L_x_628) ;  /* 0xffffff9800648947 */ /* 0x002fea000383ffff */
[----:B------:R-:W-:Y:S05]  /*6d00*/  EXIT ;  /* 0x000000000000794d */ /* 0x000fea0003800000 */
.L_x_629:
        /* <DEDUP_REMOVED lines=15> */
.L_x_2162:


//--------------------- .text._ZN5flash44flash_bwd_dq_dk_dv_loop_seqk_parallel_kernelI23Flash_bwd_kernel_traitsILi192ELi64ELi64ELi8ELi4ELi2ELi2ELb0ELb0EN7cutlass10bfloat16_tE19Flash_kernel_traitsILi192ELi64ELi64ELi8ES3_EELb0ELb0ELb1ELb1ELb0ELb0ELb0EEEvNS_16Flash_bwd_paramsE --------------------------
	.section	.text._ZN5flash44flash_bwd_dq_dk_dv_loop_seqk_parallel_kernelI23Flash_bwd_kernel_traitsILi192ELi64ELi64ELi8ELi4ELi2ELi2ELb0ELb0EN7cutlass10bfloat16_tE19Flash_kernel_traitsILi192ELi64ELi64ELi8ES3_EELb0ELb0ELb1ELb1ELb0ELb0ELb0EEEvNS_16Flash_bwd_paramsE,"ax",@progbits
	.align	128
        .global         _ZN5flash44flash_bwd_dq_dk_dv_loop_seqk_parallel_kernelI23Flash_bwd_kernel_traitsILi192ELi64ELi64ELi8ELi4ELi2ELi2ELb0ELb0EN7cutlass10bfloat16_tE19Flash_kernel_traitsILi192ELi64ELi64ELi8ES3_EELb0ELb0ELb1ELb1ELb0ELb0ELb0EEEvNS_16Flash_bwd_paramsE
        .type           _ZN5flash44flash_bwd_dq_dk_dv_loop_seqk_parallel_kernelI23Flash_bwd_kernel_traitsILi192ELi64ELi64ELi8ELi4ELi2ELi2ELb0ELb0EN7cutlass10bfloat16_tE19Flash_kernel_traitsILi192ELi64ELi64ELi8ES3_EELb0ELb0ELb1ELb1ELb0ELb0ELb0EEEvNS_16Flash_bwd_paramsE,@function
        .size           _ZN5flash44flash_bwd_dq_dk_dv_loop_seqk_parallel_kernelI23Flash_bwd_kernel_traitsILi192ELi64ELi64ELi8ELi4ELi2ELi2ELb0ELb0EN7cutlass10bfloat16_tE19Flash_kernel_traitsILi192ELi64ELi64ELi8ES3_EELb0ELb0ELb1ELb1ELb0ELb0ELb0EEEvNS_16Flash_bwd_paramsE,(.L_x_2163 - _ZN5flash44flash_bwd_dq_dk_dv_loop_seqk_parallel_kernelI23Flash_bwd_kernel_traitsILi192ELi64ELi64ELi8ELi4ELi2ELi2ELb0ELb0EN7cutlass10bfloat16_tE19Flash_kernel_traitsILi192ELi64ELi64ELi8ES3_EELb0ELb0ELb1ELb1ELb0ELb0ELb0EEEvNS_16Flash_bwd_paramsE)
        .other          _ZN5flash44flash_bwd_dq_dk_dv_loop_seqk_parallel_kernelI23Flash_bwd_kernel_traitsILi192ELi64ELi64ELi8ELi4ELi2ELi2ELb0ELb0EN7cutlass10bfloat16_tE19Flash_kernel_traitsILi192ELi64ELi64ELi8ES3_EELb0ELb0ELb1ELb1ELb0ELb0ELb0EEEvNS_16Flash_bwd_paramsE,@"STO_CUDA_ENTRY STV_DEFAULT"
_ZN5flash44flash_bwd_dq_dk_dv_loop_seqk_parallel_kernelI23Flash_bwd_kernel_traitsILi192ELi64ELi64ELi8ELi4ELi2ELi2ELb0ELb0EN7cutlass10bfloat16_tE19Flash_kernel_traitsILi192ELi64ELi64ELi8ES3_EELb0ELb0ELb1ELb1ELb0ELb0ELb0EEEvNS_16Flash_bwd_paramsE:
.text._ZN5flash44flash_bwd_dq_dk_dv_loop_seqk_parallel_kernelI23Flash_bwd_kernel_traitsILi192ELi64ELi64ELi8ELi4ELi2ELi2ELb0ELb0EN7cutlass10bfloat16_tE19Flash_kernel_traitsILi192ELi64ELi64ELi8ES3_EELb0ELb0ELb1ELb1ELb0ELb0ELb0EEEvNS_16Flash_bwd_paramsE:
        /* <DEDUP_REMOVED lines=14> */
[----:B------:R-:W-:Y:S01]  /*00e0*/  IMAD.U32 R196, RZ, RZ, UR4 ;  /* 0x00000004ffc47e24 */ /* 0x000fe2000f8e00ff */
[----:B------:R-:W3:Y:S01]  /*00f0*/  LDCU.64 UR22, c[0x0][0x358] ;  /* 0x00006b00ff1677ac */ /* 0x000ee20008000a00 */
[----:B------:R-:W4:Y:S02]  /*0100*/  S2R R190, SR_CTAID.Z ;  /* 0x0000000000be7919 */ /* 0x000f240000002700 */
[----:B------:R-:W5:Y:S01]  /*0110*/  S2UR UR6, SR_CgaCtaId ;  /* 0x00000000000679c3 */ /* 0x000f620000008800 */
[----:B------:R-:W1:Y:S01]  /*0120*/  LDCU.64 UR8, c[0x0][0x470] ;  /* 0x00008e00ff0877ac */ /* 0x000e620008000a00 */
[----:B------:R-:W-:Y:S01]  /*0130*/  UMOV UR21, URZ ;  /* 0x000000ff00157c82 */ /* 0x000fe20008000000 */
[----:B------:R-:W-:-:S05]  /*0140*/  UMOV UR24, URZ ;  /* 0x000000ff00187c82 */ /* 0x000fca0008000000 */
[----:B------:R-:W2:Y:S01]  /*0150*/  S2UR UR20, SR_CTAID.X ;  /* 0x00000000001479c3 */ /* 0x000ea20000002500 */
        /* <DEDUP_REMOVED lines=9> */
[----:B------:R-:W-:-:S02]  /*01f0*/  LOP3.LUT R203, R0, 0x20, R5, 0x78, !PT ;  /* 0x0000002000cb7812 */ /* 0x000fc400078e7805 */
[----:B------:R-:W-:Y:S01]  /*0200*/  LOP3.LUT R0, R7, 0x6, R4, 0xf8, !PT ;  /* 0x0000000607007812 */ /* 0x000fe200078ef804 */
[----:B------:R-:W-:Y:S01]  /*0210*/  UIADD3 UR5, UPT, UPT, UR6, 0x20000, URZ ;  /* 0x0002000006057890 */ /* 0x000fe2000fffe0ff */
[----:B------:R-:W-:Y:S01]  /*0220*/  LOP3.LUT R7, R2, 0x200, RZ, 0xc0, !PT ;  /* 0x0000020002077812 */ /* 0x000fe200078ec0ff */
[----:B------:R-:W-:Y:S01]  /*0230*/  UIADD3 UR4, UPT, UPT, UR6, 0x12000, URZ ;  /* 0x0001200006047890 */ /* 0x000fe2000fffe0ff */
[----:B------:R-:W-:Y:S02]  /*0240*/  LOP3.LUT R192, R3, 0x30, RZ, 0xc0, !PT ;  /* 0x0000003003c07812 */ /* 0x000fe400078ec0ff */
[--C-:B------:R-:W-:Y:S02]  /*0250*/  LOP3.LUT R203, R203, 0x1c0, R8.reuse, 0xf8, !PT ;  /* 0x000001c0cbcb7812 */ /* 0x100fe400078ef808 */
[----:B------:R-:W-:Y:S02]  /*0260*/  LOP3.LUT R7, R7, 0x3800, R8, 0xf8, !PT ;  /* 0x0000380007077812 */ /* 0x000fe400078ef808 */
[----:B------:R-:W-:-:S02]  /*0270*/  SHF.R.U32.HI R195, RZ, 0x3, R193 ;  /* 0x00000003ffc37819 */ /* 0x000fc400000116c1 */
[----:B------:R-:W-:Y:S02]  /*0280*/  LOP3.LUT R8, R8, 0x1c0, RZ, 0xc0, !PT ;  /* 0x000001c008087812 */ /* 0x000fe400078ec0ff */
[----:B------:R-:W-:Y:S01]  /*0290*/  LOP3.LUT R192, R192, 0x7, R5, 0xf8, !PT ;  /* 0x00000007c0c07812 */ /* 0x000fe200078ef805 */
[----:B------:R-:W-:Y:S01]  /*02a0*/  VIADD R197, R195, 0x20 ;  /* 0x00000020c3c57836 */ /* 0x000fe20000000000 */
[----:B------:R-:W-:Y:S02]  /*02b0*/  LOP3.LUT R9, R2, 0x400, RZ, 0xc0, !PT ;  /* 0x0000040002097812 */ /* 0x000fe400078ec0ff */
[----:B------:R-:W-:Y:S02]  /*02c0*/  LOP3.LUT R5, R8, 0x18, R195, 0xf8, !PT ;  /* 0x0000001808057812 */ /* 0x000fe400078ef8c3 */
[--C-:B------:R-:W-:Y:S02]  /*02d0*/  LOP3.LUT R9, R9, 0x6, R4.reuse, 0xf8, !PT ;  /* 0x0000000609097812 */ /* 0x100fe400078ef804 */
[----:B------:R-:W-:-:S02]  /*02e0*/  LOP3.LUT R202, R5, 0x38, R4, 0x78, !PT ;  /* 0x0000003805ca7812 */ /* 0x000fc400078e7804 */
[----:B------:R-:W-:Y:S02]  /*02f0*/  LOP3.LUT R4, R4, 0x20, RZ, 0xc0, !PT ;  /* 0x0000002004047812 */ /* 0x000fe400078ec0ff */
[----:B------:R-:W-:Y:S01]  /*0300*/  LOP3.LUT R203, R0, R203, RZ, 0xfc, !PT ;  /* 0x000000cb00cb7212 */ /* 0x000fe200078efcff */
[----:B------:R-:W-:Y:S01]  /*0310*/  IMAD.SHL.U32 R0, R193, 0x40, RZ ;  /* 0x00000040c1007824 */ /* 0x000fe200078e00ff */
[----:B------:R-:W-:Y:S02]  /*0320*/  LOP3.LUT R185, R4, 0x18, R195, 0xf8, !PT ;  /* 0x0000001804b97812 */ /* 0x000fe400078ef8c3 */
[----:B------:R-:W-:Y:S02]  /*0330*/  LOP3.LUT R6, R3, 0x10, RZ, 0xc0, !PT ;  /* 0x0000001003067812 */ /* 0x000fe400078ec0ff */
[----:B------:R-:W-:Y:S02]  /*0340*/  LOP3.LUT R185, R185, 0x1c0, R0, 0xf8, !PT ;  /* 0x000001c0b9b97812 */ /* 0x000fe400078ef800 */
[----:B------:R-:W-:-:S02]  /*0350*/  LOP3.LUT R11, R0, 0x1c0, RZ, 0xc0, !PT ;  /* 0x000001c0000b7812 */ /* 0x000fc400078ec0ff */
[----:B------:R-:W-:Y:S02]  /*0360*/  LOP3.LUT R185, R185, 0x38, R194, 0x78, !PT ;  /* 0x00000038b9b97812 */ /* 0x000fe400078e78c2 */
[----:B------:R-:W-:Y:S02]  /*0370*/  LOP3.LUT R5, R0, 0x200, RZ, 0xc0, !PT ;  /* 0x0000020000057812 */ /* 0x000fe400078ec0ff */
[----:B--2---:R-:W-:Y:S02]  /*0380*/  LEA R198, P0, R191, R198, 0x2 ;  /* 0x000000c6bfc67211 */ /* 0x004fe400078010ff */
[----:B------:R-:W-:Y:S02]  /*0390*/  LOP3.LUT R185, R185, 0x200, R0, 0xf8, !PT ;  /* 0x00000200b9b97812 */ /* 0x000fe400078ef800 */
[----:B------:R-:W-:Y:S01]  /*03a0*/  LOP3.LUT R184, R11, 0x38, R194, 0xf8, !PT ;  /* 0x000000380bb87812 */ /* 0x000fe200078ef8c2 */
[----:B------:R-:W1:Y:S01]  /*03b0*/  LDC R0, c[0x0][0x438] ;  /* 0x00010e00ff007b82 */ /* 0x000e620000000800 */
[----:B------:R-:W-:-:S02]  /*03c0*/  LOP3.LUT R181, R6, 0x8, R193, 0xf8, !PT ;  /* 0x0000000806b57812 */ /* 0x000fc400078ef8c1 */
[----:B------:R-:W-:Y:S02]  /*03d0*/  R2P PR, R193, 0xe ;  /* 0x0000000ec1007804 */ /* 0x000fe40000000000 */
[----:B------:R-:W-:Y:S02]  /*03e0*/  LOP3.LUT R181, R181, R184, RZ, 0x3c, !PT ;  /* 0x000000b8b5b57212 */ /* 0x000fe400078e3cff */
[----:B------:R-:W-:Y:S02]  /*03f0*/  LOP3.LUT R3, R184, 0x8, R3, 0x78, !PT ;  /* 0x00000008b8037812 */ /* 0x000fe400078e7803 */
[C-C-:B------:R-:W-:Y:S02]  /*0400*/  LOP3.LUT R188, R5.reuse, 0xc00, R2.reuse, 0xf8, !PT ;  /* 0x00000c0005bc7812 */ /* 0x140fe400078ef802 */
[----:B------:R-:W-:Y:S02]  /*0410*/  LOP3.LUT R182, R5, 0x400, R2, 0xf8, !PT ;  /* 0x0000040005b67812 */ /* 0x000fe400078ef802 */
[----:B------:R-:W-:-:S02]  /*0420*/  LOP3.LUT R4, R194, 0x1f8, RZ, 0xc0, !PT ;  /* 0x000001f8c2047812 */ /* 0x000fc400078ec0ff */
[----:B------:R-:W-:Y:S01]  /*0430*/  LOP3.LUT R181, R181, 0x200, R2, 0xf8, !PT ;  /* 0x00000200b5b57812 */ /* 0x000fe200078ef802 */
[----:B------:R-:W-:Y:S01]  /*0440*/  IMAD.MOV.U32 R2, RZ, RZ, 0x10 ;  /* 0x00000010ff027424 */ /* 0x000fe200078e00ff */
[-C--:B------:R-:W-:Y:S02]  /*0450*/  LOP3.LUT R188, R188, R3.reuse, RZ, 0xfc, !PT ;  /* 0x00000003bcbc7212 */ /* 0x080fe400078efcff */
[----:B------:R-:W-:Y:S02]  /*0460*/  LOP3.LUT R182, R182, R3, RZ, 0xfc, !PT ;  /* 0x00000003b6b67212 */ /* 0x000fe400078efcff */
[----:B------:R-:W-:Y:S02]  /*0470*/  LEA R203, R203, UR5, 0x1 ;  /* 0x00000005cbcb7c11 */ /* 0x000fe4000f8e08ff */
[--C-:B------:R-:W-:Y:S02]  /*0480*/  LOP3.LUT R3, R4, 0x38, R193.reuse, 0x78, !PT ;  /* 0x0000003804037812 */ /* 0x100fe400078e78c1 */
[----:B------:R-:W-:Y:S01]  /*0490*/  LOP3.LUT R184, R184, 0x8, R193, 0x78, !PT ;  /* 0x00000008b8b87812 */ /* 0x000fe200078e78c1 */
[C---:B------:R-:W-:Y:S01]  /*04a0*/  VIADD R205, R203.reuse, 0x20 ;  /* 0x00000020cbcd7836 */ /* 0x040fe20000000000 */
[----:B------:R-:W-:Y:S01]  /*04b0*/  SEL R177, R2, 0xfffffff0, !P1 ;  /* 0xfffffff002b17807 */ /* 0x000fe20004800000 */
[----:B------:R-:W-:Y:S01]  /*04c0*/  @P3 VIADD R205, R203, 0xffffffe0 ;  /* 0xffffffe0cbcd3836 */ /* 0x000fe20000000000 */
[----:B------:R-:W-:-:S02]  /*04d0*/  LOP3.LUT R204, R3, 0x1e00, R194, 0xf8, !PT ;  /* 0x00001e0003cc7812 */ /* 0x000fc400078ef8c2 */
[----:B------:R-:W-:Y:S01]  /*04e0*/  SEL R2, R2, 0xfffffff0, !P2 ;  /* 0xfffffff002027807 */ /* 0x000fe20005000000 */
[----:B------:R-:W-:Y:S01]  /*04f0*/  IMAD.SHL.U32 R177, R177, 0x2, RZ ;  /* 0x00000002b1b17824 */ /* 0x000fe200078e00ff */
[----:B------:R-:W-:Y:S02]  /*0500*/  SEL R183, R183, 0xffffffc0, !P2 ;  /* 0xffffffc0b7b77807 */ /* 0x000fe40005000000 */
[----:B------:R-:W-:Y:S01]  /*0510*/  LEA R181, R181, UR5, 0x1 ;  /* 0x00000005b5b57c11 */ /* 0x000fe2000f8e08ff */
[----:B------:R-:W-:Y:S01]  /*0520*/  IMAD.IADD R224, R203, 0x1, R2 ;  /* 0x00000001cbe07824 */ /* 0x000fe200078e0202 */
[----:B------:R-:W-:Y:S01]  /*0530*/  LEA R188, R188, UR6, 0x1 ;  /* 0x00000006bcbc7c11 */ /* 0x000fe2000f8e08ff */
[----:B------:R-:W-:Y:S01]  /*0540*/  IMAD.IADD R211, R2, 0x1, R205 ;  /* 0x0000000102d37824 */ /* 0x000fe200078e02cd */
[----:B------:R-:W-:Y:S01]  /*0550*/  LEA R182, R182, UR6, 0x1 ;  /* 0x00000006b6b67c11 */ /* 0x000fe2000f8e08ff */
[----:B------:R-:W-:Y:S01]  /*0560*/  IMAD.IADD R179, R183, 0x1, R181 ;  /* 0x00000001b7b37824 */ /* 0x000fe200078e02b5 */
[----:B------:R-:W-:Y:S01]  /*0570*/  LOP3.LUT R202, R9, R202, RZ, 0xfc, !PT ;  /* 0x000000ca09ca7212 */ /* 0x000fe200078efcff */
[----:B------:R-:W-:Y:S01]  /*0580*/  IMAD.IADD R186, R188, 0x1, R183 ;  /* 0x00000001bcba7824 */ /* 0x000fe200078e02b7 */
[----:B------:R-:W-:Y:S01]  /*0590*/  LOP3.LUT R184, R7, R184, RZ, 0xfc, !PT ;  /* 0x000000b807b87212 */ /* 0x000fe200078efcff */
[----:B------:R-:W-:Y:S01]  /*05a0*/  IMAD.IADD R3, R183, 0x1, R182 ;  /* 0x00000001b7037824 */ /* 0x000fe200078e02b6 */
[----:B------:R-:W-:-:S02]  /*05b0*/  LOP3.LUT R194, R194, 0x38, RZ, 0xc0, !PT ;  /* 0x00000038c2c27812 */ /* 0x000fc400078ec0ff */
[----:B------:R-:W-:Y:S02]  /*05c0*/  LEA.HI.X R199, R191, R199, RZ, 0x2, P0 ;  /* 0x000000c7bfc77211 */ /* 0x000fe400000f14ff */
[----:B------:R-:W-:Y:S02]  /*05d0*/  SHF.R.U32.HI R193, RZ, 0x5, R193 ;  /* 0x00000005ffc17819 */ /* 0x000fe400000116c1 */
[C---:B------:R-:W-:Y:S02]  /*05e0*/  LOP3.LUT R201, R194.reuse, 0x40, RZ, 0xfc, !PT ;  /* 0x00000040c2c97812 */ /* 0x040fe400078efcff */
[----:B------:R-:W-:Y:S02]  /*05f0*/  LOP3.LUT R200, R194, 0x80, RZ, 0xfc, !PT ;  /* 0x00000080c2c87812 */ /* 0x000fe400078efcff */
[----:B------:R-:W-:Y:S02]  /*0600*/  LEA R204, R204, UR6, 0x1 ;  /* 0x00000006cccc7c11 */ /* 0x000fe4000f8e08ff */
[----:B------:R-:W-:-:S02]  /*0610*/  LEA R202, R202, UR4, 0x1 ;  /* 0x00000004caca7c11 */ /* 0x000fc4000f8e08ff */
[----:B------:R-:W-:Y:S02]  /*0620*/  LEA R184, R184, UR4, 0x1 ;  /* 0x00000004b8b87c11 */ /* 0x000fe4000f8e08ff */
[----:B-1-34-:R-:W-:-:S07]  /*0630*/  LEA R185, R185, UR6, 0x1 ;  /* 0x00000006b9b97c11 */ /* 0x01afce000f8e08ff */
.L_x_696:
[----:B------:R-:W1:Y:S01]  /*0640*/  LDC.64 R4, c[0x0][0x478] ;  /* 0x00011e00ff047b82 */ /* 0x000e620000000a00 */
[----:B------:R-:W-:Y:S01]  /*0650*/  ISETP.NE.U32.AND P4, PT, RZ, UR8, PT ;  /* 0x00000008ff007c0c */ /* 0x000fe2000bf85070 */
[----:B---3--:R-:W-:Y:S02]  /*0660*/  IMAD.SHL.U32 R11, R191, 0x4, RZ ;  /* 0x00000004bf0b7824 */ /* 0x008fe400078e00ff */
[----:B------:R-:W-:Y:S01]  /*0670*/  IMAD.MOV.U32 R221, RZ, RZ, RZ ;  /* 0x000000ffffdd7224 */ /* 0x000fe200078e00ff */
[----:B------:R-:W-:-:S03]  /*0680*/  ISETP.NE.AND.EX P4, PT, RZ, UR9, PT, P4 ;  /* 0x00000009ff007c0c */ /* 0x000fc6000bf85340 */
[----:B------:R-:W2:Y:S01]  /*0690*/  LDC.64 R8, c[0x0][0x460] ;  /* 0x00011800ff087b82 */ /* 0x000ea20000000a00 */
[----:B------:R-:W-:-:S07]  /*06a0*/  IMAD.MOV.U32 R15, RZ, RZ, -0x1 ;  /* 0xffffffffff0f7424 */ /* 0x000fce00078e00ff */
[----:B------:R-:W3:Y:S02]  /*06b0*/  LDC.U8 R10, c[0x0][0x532] ;  /* 0x00014c80ff0a7b82 */ /* 0x000ee40000000000 */
[----:B------:R-:W-:Y:S02]  /*06c0*/  @P4 IADD3 R12, P1, PT, R11, UR8, RZ ;  /* 0x000000080b0c4c10 */ /* 0x000fe4000ff3e0ff */
[----:B-1----:R-:W-:-:S04]  /*06d0*/  ISETP.NE.U32.AND P3, PT, R4, RZ, PT ;  /* 0x000000ff0400720c */ /* 0x002fc80003f65070 */
[----:B------:R-:W1:Y:S01]  /*06e0*/  LDC.64 R6, c[0x0][0x468] ;  /* 0x00011a00ff067b82 */ /* 0x000e620000000a00 */
[----:B------:R-:W-:Y:S02]  /*06f0*/  ISETP.NE.AND.EX P3, PT, R5, RZ, PT, P3 ;  /* 0x000000ff0500720c */ /* 0x000fe40003f65330 */
[C---:B--2---:R-:W-:Y:S02]  /*0700*/  ISETP.NE.U32.AND P5, PT, R8.reuse, RZ, PT ;  /* 0x000000ff0800720c */ /* 0x044fe40003fa5070 */
[----:B------:R-:W-:Y:S02]  /*0710*/  ISETP.NE.U32.AND P2, PT, R8, RZ, PT ;  /* 0x000000ff0800720c */ /* 0x000fe40003f45070 */
[----:B------:R-:W-:Y:S02]  /*0720*/  SHF.R.U32.HI R8, RZ, 0x1e, R191 ;  /* 0x0000001eff087819 */ /* 0x000fe400000116bf */
[C---:B------:R-:W-:Y:S02]  /*0730*/  ISETP.NE.AND.EX P5, PT, R9.reuse, RZ, PT, P5 ;  /* 0x000000ff0900720c */ /* 0x040fe40003fa5350 */
[----:B------:R-:W-:-:S03]  /*0740*/  ISETP.NE.AND.EX P2, PT, R9, RZ, PT, P2 ;  /* 0x000000ff0900720c */ /* 0x000fc60003f45320 */
[----:B------:R-:W-:Y:S02]  /*0750*/  @P3 IADD3 R4, P0, PT, R11, R4, RZ ;  /* 0x000000040b043210 */ /* 0x000fe40007f1e0ff */
[----:B------:R-:W-:-:S03]  /*0760*/  @P4 IADD3.X R13, PT, PT, R8, UR9, RZ, P1, !PT ;  /* 0x00000009080d4c10 */ /* 0x000fc60008ffe4ff */
[----:B------:R-:W-:Y:S02]  /*0770*/  @P3 IMAD.X R5, R8, 0x1, R5, P0 ;  /* 0x0000000108053824 */ /* 0x000fe400000e0605 */
[----:B------:R-:W2:Y:S04]  /*0780*/  @P4 LDG.E R221, desc[UR22][R12.64] ;  /* 0x000000160cdd4981 */ /* 0x000ea8000c1e1900 */
[----:B------:R-:W2:Y:S04]  /*0790*/  @P3 LDG.E R220, desc[UR22][R4.64] ;  /* 0x0000001604dc3981 */ /* 0x000ea8000c1e1900 */
[----:B-----5:R4:W5:Y:S04]  /*07a0*/  @P5 LDG.E R15, desc[UR22][R198.64] ;  /* 0x00000016c60f5981 */ /* 0x020968000c1e1900 */
[----:B------:R4:W5:Y:S01]  /*07b0*/  @P2 LDG.E R2, desc[UR22][R198.64+0x4] ;  /* 0x00000416c6022981 */ /* 0x000962000c1e1900 */
[----:B---3--:R-:W-:Y:S01]  /*07c0*/  ISETP.NE.AND P4, PT, R10, RZ, PT ;  /* 0x000000ff0a00720c */ /* 0x008fe20003f85270 */
[----:B------:R-:W-:Y:S01]  /*07d0*/  IMAD.MOV.U32 R222, RZ, RZ, -0x1 ;  /* 0xffffffffffde7424 */ /* 0x000fe200078e00ff */
[----:B-1----:R-:W-:-:S02]  /*07e0*/  ISETP.EQ.U32.AND P1, PT, R6, RZ, PT ;  /* 0x000000ff0600720c */ /* 0x002fc40003f22070 */
[----:B------:R-:W-:Y:S02]  /*07f0*/  IADD3 R10, P0, PT, R11, R6, RZ ;  /* 0x000000060b0a7210 */ /* 0x000fe40007f1e0ff */
[----:B------:R-:W-:-:S03]  /*0800*/  ISETP.EQ.OR.EX P1, PT, R7, RZ, !P4, P1 ;  /* 0x000000ff0700720c */ /* 0x000fc60006722710 */
[----:B------:R-:W-:Y:S02]  /*0810*/  IMAD.X R11, R8, 0x1, R7, P0 ;  /* 0x00000001080b7824 */ /* 0x000fe400000e0607 */
[----:B------:R-:W1:Y:S08]  /*0820*/  @!P3 LDC R8, c[0x0][0x43c] ;  /* 0x00010f00ff08bb82 */ /* 0x000e700000000800 */
[----:B------:R-:W3:Y:S01]  /*0830*/  @!P3 LDC.64 R4, c[0x0][0x488] ;  /* 0x00012200ff04bb82 */ /* 0x000ee20000000a00 */
[----:B------:R4:W5:Y:S01]  /*0840*/  @!P1 LDG.E R222, desc[UR22][R10.64] ;  /* 0x000000160ade9981 */ /* 0x000962000c1e1900 */
[----:B------:R-:W-:-:S04]  /*0850*/  ISETP.NE.U32.AND P1, PT, R6, RZ, PT ;  /* 0x000000ff0600720c */ /* 0x000fc80003f25070 */
[----:B------:R-:W-:Y:S02]  /*0860*/  ISETP.NE.AND.EX P1, PT, R7, RZ, PT, P1 ;  /* 0x000000ff0700720c */ /* 0x000fe40003f25310 */
[----:B------:R-:W1:Y:S01]  /*0870*/  @!P2 LDC R223, c[0x0][0x434] ;  /* 0x00010d00ffdfab82 */ /* 0x000e620000000800 */
[----:B---3--:R-:W-:-:S04]  /*0880*/  @!P3 ISETP.NE.U32.AND P0, PT, R4, RZ, PT ;  /* 0x000000ff0400b20c */ /* 0x008fc80003f05070 */
[----:B------:R-:W-:-:S04]  /*0890*/  @!P3 ISETP.NE.AND.EX P0, PT, R5, RZ, PT, P0 ;  /* 0x000000ff0500b20c */ /* 0x000fc80003f05300 */
[----:B-1----:R-:W-:Y:S01]  /*08a0*/  @!P3 SEL R8, R8, RZ, P0 ;  /* 0x000000ff0808b207 */ /* 0x002fe20000000000 */
[----:B--2---:R-:W-:Y:S01]  /*08b0*/  @P3 IMAD.IADD R220, R220, 0x1, -R221 ;  /* 0x00000001dcdc3824 */ /* 0x004fe200078e0add */
[----:B----4-:R-:W-:Y:S07]  /*08c0*/  @!P1 BRA `(.L_x_630) ;  /* 0x00000000000c9947 */ /* 0x010fee0003800000 */
[----:B------:R-:W2:Y:S02]  /*08d0*/  @P4 LDG.E R5, desc[UR22][R10.64+0x4] ;  /* 0x000004160a054981 */ /* 0x000ea4000c1e1900 */
[----:B--2--5:R-:W-:-:S06]  /*08e0*/  @P4 IADD3 R0, PT, PT, R5, -R222, RZ ;  /* 0x800000de05004210 */ /* 0x024fcc0007ffe0ff */
[----:B------:R1:W5:Y:S02]  /*08f0*/  @!P4 LDG.E R0, desc[UR22][R10.64] ;  /* 0x000000160a00c981 */ /* 0x000364000c1e1900 */
.L_x_630:
        /* <DEDUP_REMOVED lines=37> */
[----:B-1----:R-:W-:Y:S01]  /*0b50*/  IMAD R11, R191, UR5, R5 ;  /* 0x00000005bf0b7c24 */ /* 0x002fe2000f8e0205 */
[----:B------:R-:W-:Y:S01]  /*0b60*/  MOV R12, R4 ;  /* 0x00000004000c7202 */ /* 0x000fe20000000f00 */
[----:B------:R-:W-:Y:S06]  /*0b70*/  BRA `(.L_x_633) ;  /* 0x0000000000187947 */ /* 0x000fec0003800000 */
.L_x_632:
[----:B------:R-:W1:Y:S01]  /*0b80*/  LDCU.64 UR14, c[0x0][0x3b8] ;  /* 0x00007700ff0e77ac */ /* 0x000e620008000a00 */
[----:B------:R-:W-:-:S05]  /*0b90*/  IADD3 R4, PT, PT, R221, R222, RZ ;  /* 0x000000dedd047210 */ /* 0x000fca0007ffe0ff */
[C---:B-1----:R-:W-:Y:S02]  /*0ba0*/  IMAD R11, R4.reuse, UR15, RZ ;  /* 0x0000000f040b7c24 */ /* 0x042fe4000f8e02ff */
[----:B------:R-:W-:-:S05]  /*0bb0*/  IMAD.WIDE.U32 R4, R4, UR14, RZ ;  /* 0x0000000e04047c25 */ /* 0x000fca000f8e00ff */
[----:B------:R-:W-:Y:S02]  /*0bc0*/  IADD3 R11, PT, PT, R5, R11, RZ ;  /* 0x0000000b050b7210 */ /* 0x000fe40007ffe0ff */
[----:B------:R-:W-:-:S07]  /*0bd0*/  MOV R12, R4 ;  /* 0x00000004000c7202 */ /* 0x000fce0000000f00 */
.L_x_633:
[----:B------:R-:W1:Y:S02]  /*0be0*/  LDC R5, c[0x0][0x3e8] ;  /* 0x0000fa00ff057b82 */ /* 0x000e640000000800 */
[----:B-1----:R-:W-:-:S04]  /*0bf0*/  IABS R4, R5 ;  /* 0x0000000500047213 */ /* 0x002fc80000000000 */
[----:B------:R-:W1:Y:S08]  /*0c00*/  I2F.RP R8, R4 ;  /* 0x0000000400087306 */ /* 0x000e700000209400 */
[----:B-1----:R-:W1:Y:S02]  /*0c10*/  MUFU.RCP R6, R8 ;  /* 0x0000000800067308 */ /* 0x002e640000001000 */
[----:B-1----:R-:W-:Y:S01]  /*0c20*/  VIADD R6, R6, 0xffffffe ;  /* 0x0ffffffe06067836 */ /* 0x002fe20000000000 */
[----:B------:R-:W-:-:S05]  /*0c30*/  SHF.R.S32.HI R8, RZ, 0x1f, R210 ;  /* 0x0000001fff087819 */ /* 0x000fca00000114d2 */
        /* <DEDUP_REMOVED lines=32> */
.L_x_634:
[----:B------:R-:W1:Y:S01]  /*0e40*/  LDCU.64 UR12, c[0x0][0x3c0] ;  /* 0x00007800ff0c77ac */ /* 0x000e620008000a00 */
[----:B------:R-:W-:-:S05]  /*0e50*/  IADD3 R4, PT, PT, R221, R222, RZ ;  /* 0x000000dedd047210 */ /* 0x000fca0007ffe0ff */
[C---:B-1----:R-:W-:Y:S02]  /*0e60*/  IMAD R9, R4.reuse, UR13, RZ ;  /* 0x0000000d04097c24 */ /* 0x042fe4000f8e02ff */
[----:B------:R-:W-:-:S05]  /*0e70*/  IMAD.WIDE.U32 R4, R4, UR12, RZ ;  /* 0x0000000c04047c25 */ /* 0x000fca000f8e00ff */
[----:B------:R-:W-:Y:S02]  /*0e80*/  IADD3 R9, PT, PT, R5, R9, RZ ;  /* 0x0000000905097210 */ /* 0x000fe40007ffe0ff */
[----:B------:R-:W-:-:S07]  /*0e90*/  MOV R10, R4 ;  /* 0x00000004000a7202 */ /* 0x000fce0000000f00 */
.L_x_635:
        /* <DEDUP_REMOVED lines=22> */
[----:B------:R-:W-:-:S05]  /*1000*/  IADD3 R6, PT, PT, R25, R5, RZ ;  /* 0x0000000519067210 */ /* 0x000fca0007ffe0ff */
[----:B------:R-:W-:-:S04]  /*1010*/  IMAD R25, R6, R23, RZ ;  /* 0x0000001706197224 */ /* 0x000fc800078e02ff */
[----:B------:R-:W-:-:S05]  /*1020*/  IMAD R25, R4, R24, R25 ;  /* 0x0000001804197224 */ /* 0x000fca00078e0219 */
[----:B------:R-:W-:Y:S01]  /*1030*/  IADD3 R25, PT, PT, R19, R25, RZ ;  /* 0x0000001913197210 */ /* 0x000fe20007ffe0ff */
[----:B------:R-:W-:Y:S06]  /*1040*/  BRA `(.L_x_637) ;  /* 0x00000000000c7947 */ /* 0x000fec0003800000 */
.L_x_636:
[-C--:B------:R-:W-:Y:S02]  /*1050*/  IMAD R25, R27, R15.reuse, RZ ;  /* 0x0000000f1b197224 */ /* 0x080fe400078e02ff */
[----:B------:R-:W-:-:S05]  /*1060*/  IMAD.WIDE.U32 R18, R26, R15, RZ ;  /* 0x0000000f1a127225 */ /* 0x000fca00078e00ff */
[----:B------:R-:W-:-:S07]  /*1070*/  IADD3 R25, PT, PT, R19, R25, RZ ;  /* 0x0000001913197210 */ /* 0x000fce0007ffe0ff */
.L_x_637:
        /* <DEDUP_REMOVED lines=20> */
.L_x_638:
[----:B------:R-:W1:Y:S01]  /*11c0*/  LDC R14, c[0x0][0x434] ;  /* 0x00010d00ff0e7b82 */ /* 0x000e620000000800 */
[----:B------:R-:W-:-:S04]  /*11d0*/  IMAD R5, R191, UR19, R190 ;  /* 0x00000013bf057c24 */ /* 0x000fc8000f8e02be */
[----:B-1----:R-:W-:-:S03]  /*11e0*/  IMAD R14, R5, R14, RZ ;  /* 0x0000000e050e7224 */ /* 0x002fc600078e02ff */
.L_x_639:
        /* <DEDUP_REMOVED lines=11> */
.L_x_640:
[----:B------:R-:W1:Y:S01]  /*12a0*/  LDC R24, c[0x0][0x444] ;  /* 0x00011100ff187b82 */ /* 0x000e620000000800 */
[----:B------:R-:W-:-:S04]  /*12b0*/  IMAD R5, R191, UR19, R190 ;  /* 0x00000013bf057c24 */ /* 0x000fc8000f8e02be */
[----:B-1----:R-:W-:-:S07]  /*12c0*/  IMAD R24, R5, R24, RZ ;  /* 0x0000001805187224 */ /* 0x002fce00078e02ff */
.L_x_641:
[----:B------:R-:W1:Y:S01]  /*12d0*/  S2R R6, SR_TID.X ;  /* 0x0000000000067919 */ /* 0x000e620000002100 */
[----:B------:R-:W2:Y:S01]  /*12e0*/  LDCU.64 UR10, c[0x0][0x3b0] ;  /* 0x00007600ff0a77ac */ /* 0x000ea20008000a00 */
[----:B------:R-:W3:Y:S01]  /*12f0*/  LDC.64 R4, c[0x0][0x5f8] ;  /* 0x00017e00ff047b82 */ /* 0x000ee20000000a00 */
[----:B------:R-:W-:Y:S01]  /*1300*/  IADD3 R15, P1, P0, R28, R18, R26 ;  /* 0x000000121c0f7210 */ /* 0x000fe2000783e01a */
[----:B------:R-:W-:Y:S01]  /*1310*/  IMAD.MOV.U32 R18, RZ, RZ, R194 ;  /* 0x000000ffff127224 */ /* 0x000fe200078e00c2 */
[----:B------:R-:W4:Y:S01]  /*1320*/  LDCU.128 UR4, c[0x0][0x590] ;  /* 0x0000b200ff0477ac */ /* 0x000f220008000c00 */
[----:B------:R-:W-:Y:S01]  /*1330*/  IMAD.MOV.U32 R19, RZ, RZ, RZ ;  /* 0x000000ffff137224 */ /* 0x000fe200078e00ff */
[----:B------:R-:W-:Y:S01]  /*1340*/  IADD3 R32, P3, PT, R194, R32, RZ ;  /* 0x00000020c2207210 */ /* 0x000fe20007f7e0ff */
[----:B------:R-:W-:Y:S01]  /*1350*/  IMAD R24, R219, 0x40, R24 ;  /* 0x00000040db187824 */ /* 0x000fe200078e0218 */
[----:B------:R-:W5:Y:S01]  /*1360*/  LDCU.64 UR16, c[0x0][0x3c8] ;  /* 0x00007900ff1077ac */ /* 0x000f620008000a00 */
[----:B------:R-:W5:Y:S01]  /*1370*/  LDC R218, c[0x0][0x508] ;  /* 0x00014200ffda7b82 */ /* 0x000f620000000800 */
[----:B------:R-:W-:Y:S01]  /*1380*/  SHF.R.S32.HI R26, RZ, 0x1f, R26 ;  /* 0x0000001fff1a7819 */ /* 0x000fe2000001141a */
[----:B------:R-:W-:Y:S01]  /*1390*/  IMAD.X R33, RZ, RZ, R7, P3 ;  /* 0x000000ffff217224 */ /* 0x000fe200018e0607 */
[----:B------:R-:W-:Y:S01]  /*13a0*/  ISETP.NE.AND P4, PT, RZ, UR18, PT ;  /* 0x00000012ff007c0c */ /* 0x000fe2000bf85270 */
[----:B------:R-:W-:Y:S01]  /*13b0*/  BSSY.RECONVERGENT B1, `(.L_x_631) ;  /* 0x00006d5000017945 */ /* 0x000fe20003800200 */
[----:B------:R-:W-:-:S03]  /*13c0*/  IADD3.X R22, PT, PT, R22, R25, R26, P1, P0 ;  /* 0x0000001916167210 */ /* 0x000fc60000fe041a */
[----:B------:R-:W3:Y:S01]  /*13d0*/  LDC.64 R232, c[0x0][0x420] ;  /* 0x00010800ffe87b82 */ /* 0x000ee20000000a00 */
[----:B--2---:R-:W-:Y:S02]  /*13e0*/  IMAD R28, R21, UR10, RZ ;  /* 0x0000000a151c7c24 */ /* 0x004fe4000f8e02ff */
[----:B------:R-:W-:Y:S01]  /*13f0*/  IMAD.WIDE.U32 R34, R17, UR10, R18 ;  /* 0x0000000a11227c25 */ /* 0x000fe2000f8e0012 */
[----:B----4-:R-:W-:-:S03]  /*1400*/  USHF.L.U64.HI UR25, UR4, 0x5, UR5 ;  /* 0x0000000504197899 */ /* 0x010fc60008010205 */
[----:B------:R-:W-:Y:S01]  /*1410*/  IMAD R7, R17, UR11, R28 ;  /* 0x0000000b11077c24 */ /* 0x000fe2000f8e021c */
[----:B------:R-:W-:Y:S01]  /*1420*/  IADD3 R20, P3, PT, R20, R34, RZ ;  /* 0x0000002214147210 */ /* 0x000fe20007f7e0ff */
[----:B------:R-:W-:Y:S01]  /*1430*/  IMAD R30, R21, UR4, RZ ;  /* 0x00000004151e7c24 */ /* 0x000fe2000f8e02ff */
[----:B------:R-:W-:Y:S01]  /*1440*/  USHF.L.U32 UR26, UR4, 0x5, URZ ;  /* 0x00000005041a7899 */ /* 0x000fe200080006ff */
[C---:B------:R-:W-:Y:S01]  /*1450*/  IMAD.WIDE.U32 R32, R17.reuse, UR4, R32 ;  /* 0x0000000411207c25 */ /* 0x040fe2000f8e0020 */
[----:B------:R-:W-:Y:S02]  /*1460*/  IADD3.X R21, PT, PT, R16, R35, R7, P3, !PT ;  /* 0x0000002310157210 */ /* 0x000fe40001ffe407 */
[----:B-1----:R-:W-:Y:S01]  /*1470*/  LOP3.LUT R7, R6, 0x1f, RZ, 0xc0, !PT ;  /* 0x0000001f06077812 */ /* 0x002fe200078ec0ff */
[----:B------:R-:W-:Y:S01]  /*1480*/  IMAD R30, R17, UR5, R30 ;  /* 0x00000005111e7c24 */ /* 0x000fe2000f8e021e */
[----:B-----5:R-:W-:Y:S01]  /*1490*/  IADD3 R218, PT, PT, R209, -R218, -R220 ;  /* 0x800000dad1da7210 */ /* 0x020fe20007ffe8dc */
[----:B------:R-:W-:Y:S01]  /*14a0*/  IMAD R28, R23, UR19, RZ ;  /* 0x00000013171c7c24 */ /* 0x000fe2000f8e02ff */
[----:B------:R-:W1:Y:S01]  /*14b0*/  LDCU.64 UR18, c[0x0][0x380] ;  /* 0x00007000ff1277ac */ /* 0x000e620008000a00 */
[----:B---3--:R-:W-:Y:S01]  /*14c0*/  IMAD.WIDE.U32 R16, R4, UR20, RZ ;  /* 0x0000001404107c25 */ /* 0x008fe2000f8e00ff */
[----:B------:R-:W-:-:S03]  /*14d0*/  IADD3 R208, PT, PT, R218, -0x40, RZ ;  /* 0xffffffc0dad07810 */ /* 0x000fc60007ffe0ff */
[----:B------:R-:W-:Y:S02]  /*14e0*/  IMAD.WIDE.U32 R26, R190, UR16, R20 ;  /* 0x00000010be1a7c25 */ /* 0x000fe4000f8e0014 */
[----:B------:R-:W2:Y:S02]  /*14f0*/  LDC.64 R20, c[0x0][0x5e8] ;  /* 0x00017a00ff147b82 */ /* 0x000ea40000000a00 */
[----:B------:R-:W-:Y:S01]  /*1500*/  IMAD R4, R193, R28, R7 ;  /* 0x0000001cc1047224 */ /* 0x000fe200078e0207 */
[----:B------:R-:W-:Y:S01]  /*1510*/  SEL R7, R16, RZ, P4 ;  /* 0x000000ff10077207 */ /* 0x000fe20002000000 */
[----:B------:R-:W-:Y:S02]  /*1520*/  IMAD R5, R5, UR20, R17 ;  /* 0x0000001405057c24 */ /* 0x000fe4000f8e0211 */
[----:B------:R-:W-:Y:S01]  /*1530*/  IMAD R27, R190, UR17, R27 ;  /* 0x00000011be1b7c24 */ /* 0x000fe2000f8e021b */
[----:B------:R-:W3:Y:S01]  /*1540*/  LDCU.64 UR16, c[0x0][0x550] ;  /* 0x0000aa00ff1077ac */ /* 0x000ee20008000a00 */
[----:B------:R-:W-:Y:S01]  /*1550*/  IMAD.IADD R33, R33, 0x1, R30 ;  /* 0x0000000121217824 */ /* 0x000fe200078e021e */
[----:B------:R-:W-:Y:S01]  /*1560*/  IADD3 R15, P1, P0, R4, R15, R7 ;  /* 0x0000000f040f7210 */ /* 0x000fe2000783e007 */
[----:B------:R-:W-:Y:S01]  /*1570*/  IMAD.SHL.U32 R28, R28, 0x40, RZ ;  /* 0x000000401c1c7824 */ /* 0x000fe200078e00ff */
[----:B------:R-:W-:Y:S01]  /*1580*/  SHF.R.S32.HI R7, RZ, 0x1f, R4 ;  /* 0x0000001fff077819 */ /* 0x000fe20000011404 */
[----:B------:R-:W-:Y:S01]  /*1590*/  IMAD.WIDE.U32 R32, R190, UR6, R32 ;  /* 0x00000006be207c25 */ /* 0x000fe2000f8e0020 */
[----:B------:R-:W-:-:S03]  /*15a0*/  SEL R5, R5, RZ, P4 ;  /* 0x000000ff05057207 */ /* 0x000fc60002000000 */
[----:B------:R-:W-:Y:S01]  /*15b0*/  IMAD R17, R190, UR7, R33 ;  /* 0x00000007be117c24 */ /* 0x000fe2000f8e0221 */
[----:B------:R-:W-:Y:S01]  /*15c0*/  IADD3.X R5, PT, PT, R7, R22, R5, P1, P0 ;  /* 0x0000001607057210 */ /* 0x000fe20000fe0405 */
[----:B------:R-:W-:Y:S01]  /*15d0*/  IMAD.MOV.U32 R16, RZ, RZ, R32 ;  /* 0x000000ffff107224 */ /* 0x000fe200078e0020 */
[----:B------:R-:W-:Y:S01]  /*15e0*/  SHF.R.S32.HI R7, RZ, 0x1f, R208 ;  /* 0x0000001fff077819 */ /* 0x000fe200000114d0 */
[----:B------:R-:W4:Y:S01]  /*15f0*/  LDCU.64 UR6, c[0x0][0x570] ;  /* 0x0000ae00ff0677ac */ /* 0x000f220008000a00 */
[----:B------:R-:W-:Y:S02]  /*1600*/  IMAD.WIDE.U32 R26, R195, UR10, R26 ;  /* 0x0000000ac31a7c25 */ /* 0x000fe4000f8e001a */
[----:B------:R-:W-:Y:S02]  /*1610*/  LEA.HI R208, R7, R208, RZ, 0x6 ;  /* 0x000000d007d07211 */ /* 0x000fe400078f30ff */
[----:B------:R-:W-:Y:S01]  /*1620*/  IMAD.WIDE.U32 R22, R195, UR4, R16 ;  /* 0x00000004c3167c25 */ /* 0x000fe2000f8e0010 */
[----:B------:R-:W-:-:S02]  /*1630*/  IADD3 R16, P0, PT, R28, R15, RZ ;  /* 0x0000000f1c107210 */ /* 0x000fc40007f1e0ff */
[----:B------:R-:W-:Y:S01]  /*1640*/  SHF.R.S32.HI R208, RZ, 0x6, R208 ;  /* 0x00000006ffd07819 */ /* 0x000fe200000114d0 */
[C---:B------:R-:W-:Y:S01]  /*1650*/  IMAD R4, R195.reuse, UR5, R23 ;  /* 0x00000005c3047c24 */ /* 0x040fe2000f8e0217 */
[C---:B---3--:R-:W-:Y:S01]  /*1660*/  LEA R228, P1, R22.reuse, UR16, 0x1 ;  /* 0x0000001016e47c11 */ /* 0x048fe2000f8208ff */
[----:B------:R-:W-:Y:S01]  /*1670*/  IMAD R7, R195, UR11, R27 ;  /* 0x0000000bc3077c24 */ /* 0x000fe2000f8e021b */
[----:B------:R-:W-:Y:S01]  /*1680*/  VIMNMX R208, PT, PT, RZ, R208, !PT ;  /* 0x000000d0ffd07248 */ /* 0x000fe20007fe0100 */
[----:B------:R-:W-:Y:S01]  /*1690*/  USHF.L.U64.HI UR11, UR10, 0x5, UR11 ;  /* 0x000000050a0b7899 */ /* 0x000fe2000801020b */
[----:B------:R-:W-:Y:S01]  /*16a0*/  LEA.HI.X R229, R22, UR17, R4, 0x1, P1 ;  /* 0x0000001116e57c11 */ /* 0x000fe200088f0c04 */
[----:B------:R-:W-:Y:S01]  /*16b0*/  USHF.L.U32 UR10, UR10, 0x5, URZ ;  /* 0x000000050a0a7899 */ /* 0x000fe200080006ff */
[----:B------:R-:W-:Y:S01]  /*16c0*/  ISETP.GT.AND P1, PT, R13, R208, PT ;  /* 0x000000d00d00720c */ /* 0x000fe20003f24270 */
[----:B--2---:R-:W-:Y:S01]  /*16d0*/  IMAD.WIDE R212, R24, 0x4, R20 ;  /* 0x0000000418d47825 */ /* 0x004fe200078e0214 */
[----:B------:R-:W-:-:S02]  /*16e0*/  LEA.HI.X.SX32 R5, R28, R5, 0x1, P0 ;  /* 0x000000051c057211 */ /* 0x000fc400000f0eff */
[----:B-1----:R-:W-:Y:S02]  /*16f0*/  LEA R230, P3, R26, UR18, 0x1 ;  /* 0x000000121ae67c11 */ /* 0x002fe4000f8608ff */
[----:B----4-:R-:W-:Y:S02]  /*1700*/  LEA R226, P0, R16, UR6, 0x2 ;  /* 0x0000000610e27c11 */ /* 0x010fe4000f8010ff */
[----:B------:R-:W-:Y:S02]  /*1710*/  LEA.HI.X R231, R26, UR19, R7, 0x1, P3 ;  /* 0x000000131ae77c11 */ /* 0x000fe400098f0c07 */
[----:B------:R-:W-:Y:S02]  /*1720*/  LEA.HI.X R227, R16, UR7, R5, 0x2, P0 ;  /* 0x0000000710e37c11 */ /* 0x000fe400080f1405 */
[----:B------:R-:W-:Y:S02]  /*1730*/  LEA R7, R219, R14, 0x6 ;  /* 0x0000000edb077211 */ /* 0x000fe400078e30ff */
[----:B------:R-:W-:-:S03]  /*1740*/  IADD3 R5, P0, PT, R195, 0x20, RZ ;  /* 0x00000020c3057810 */ /* 0x000fc60007f1e0ff */
[----:B------:R-:W-:-:S04]  /*1750*/  IMAD.WIDE R232, R7, 0x4, R232 ;  /* 0x0000000407e87825 */ /* 0x000fc800078e02e8 */
[----:B------:R-:W-:Y:S01]  /*1760*/  IMAD.X R4, RZ, RZ, RZ, P0 ;  /* 0x000000ffff047224 */ /* 0x000fe200000e06ff */
[----:B------:R-:W-:Y:S06]  /*1770*/  @P1 BRA `(.L_x_642) ;  /* 0x0000000400e81947 */ /* 0x000fec0003800000 */
        /* <DEDUP_REMOVED lines=12> */
.L_x_643:
[----:B------:R-:W1:Y:S01]  /*1840*/  LDCU.64 UR10, c[0x0][0x5c0] ;  /* 0x0000b800ff0a77ac */ /* 0x000e620008000a00 */
[----:B------:R-:W-:-:S05]  /*1850*/  IADD3 R0, PT, PT, R221, R222, RZ ;  /* 0x000000dedd007210 */ /* 0x000fca0007ffe0ff */
[C---:B-1----:R-:W-:Y:S02]  /*1860*/  IMAD R2, R0.reuse, UR11, RZ ;  /* 0x0000000b00027c24 */ /* 0x042fe4000f8e02ff */
[----:B------:R-:W-:-:S05]  /*1870*/  IMAD.WIDE.U32 R6, R0, UR10, RZ ;  /* 0x0000000a00067c25 */ /* 0x000fca000f8e00ff */
[----:B------:R-:W-:Y:S02]  /*1880*/  IADD3 R0, PT, PT, R7, R2, RZ ;  /* 0x0000000207007210 */ /* 0x000fe40007ffe0ff */
[----:B------:R-:W-:Y:S02]  /*1890*/  MOV R2, R6 ;  /* 0x0000000600027202 */ /* 0x000fe40000000f00 */
.L_x_644:
        /* <DEDUP_REMOVED lines=11> */
.L_x_645:
[----:B------:R-:W1:Y:S01]  /*1950*/  LDCU.64 UR6, c[0x0][0x5c8] ;  /* 0x0000b900ff0677ac */ /* 0x000e620008000a00 */
[----:B------:R-:W-:-:S05]  /*1960*/  IADD3 R221, PT, PT, R221, R222, RZ ;  /* 0x000000dedddd7210 */ /* 0x000fca0007ffe0ff */
[C---:B-1----:R-:W-:Y:S02]  /*1970*/  IMAD R6, R221.reuse, UR7, RZ ;  /* 0x00000007dd067c24 */ /* 0x042fe4000f8e02ff */
[----:B------:R-:W-:-:S05]  /*1980*/  IMAD.WIDE.U32 R10, R221, UR6, RZ ;  /* 0x00000006dd0a7c25 */ /* 0x000fca000f8e00ff */
[----:B------:R-:W-:Y:S02]  /*1990*/  IADD3 R6, PT, PT, R11, R6, RZ ;  /* 0x000000060b067210 */ /* 0x000fe40007ffe0ff */
.L_x_646:
[----:B------:R-:W1:Y:S01]  /*19a0*/  LDCU.64 UR4, c[0x0][0x5d8] ;  /* 0x0000bb00ff0477ac */ /* 0x000e620008000a00 */
[----:B------:R-:W-:Y:S01]  /*19b0*/  IMAD R7, R8, UR10, RZ ;  /* 0x0000000a08077c24 */ /* 0x000fe2000f8e02ff */
[C---:B------:R-:W-:Y:S01]  /*19c0*/  IADD3 R220, PT, PT, -R210.reuse, R220, RZ ;  /* 0x000000dcd2dc7210 */ /* 0x040fe20007ffe1ff */
[C---:B------:R-:W-:Y:S01]  /*19d0*/  IMAD.WIDE.U32 R12, R210.reuse, UR10, R18 ;  /* 0x0000000ad20c7c25 */ /* 0x040fe2000f8e0012 */
        /* <DEDUP_REMOVED lines=23> */
.L_x_648:
[----:B------:R-:W-:Y:S05]  /*1b50*/  BSYNC.RECONVERGENT B0 ;  /* 0x0000000000007941 */ /* 0x000fea0003800200 */
.L_x_647:
        /* <DEDUP_REMOVED lines=17> */
.L_x_650:
[----:B------:R-:W-:Y:S05]  /*1c70*/  BSYNC.RECONVERGENT B0 ;  /* 0x0000000000007941 */ /* 0x000fea0003800200 */
.L_x_649:
        /* <DEDUP_REMOVED lines=11> */
[----:B------:R-:W-:Y:S01]  /*1d30*/  IMAD.MOV.U32 R6, RZ, RZ, R10 ;  /* 0x000000ffff067224 */ /* 0x000fe200078e000a */
[----:B------:R-:W4:Y:S03]  /*1d40*/  LDCU.64 UR4, c[0x0][0x568] ;  /* 0x0000ad00ff0477ac */ /* 0x000f260008000a00 */
        /* <DEDUP_REMOVED lines=10> */
.L_x_652:
[----:B------:R-:W-:Y:S05]  /*1df0*/  BSYNC.RECONVERGENT B0 ;  /* 0x0000000000007941 */ /* 0x000fea0003800200 */
.L_x_651:
[----:B------:R-:W-:Y:S05]  /*1e00*/  @P4 BRA `(.L_x_653) ;  /* 0x0000006000bc4947 */ /* 0x000fea0003800000 */
[----:B------:R-:W4:Y:S01]  /*1e10*/  LDCU UR10, c[0x0][0x440] ;  /* 0x00008800ff0a77ac */ /* 0x000f220008000800 */
[----:B------:R-:W-:Y:S02]  /*1e20*/  IMAD R4, R4, UR6, RZ ;  /* 0x0000000604047c24 */ /* 0x000fe4000f8e02ff */
[----:B------:R-:W-:Y:S01]  /*1e30*/  IMAD.MOV.U32 R6, RZ, RZ, R10 ;  /* 0x000000ffff067224 */ /* 0x000fe200078e000a */
[----:B------:R-:W5:Y:S01]  /*1e40*/  LDCU.64 UR4, c[0x0][0x568] ;  /* 0x0000ad00ff0477ac */ /* 0x000f620008000a00 */
[C---:B------:R-:W-:Y:S02]  /*1e50*/  IMAD R4, R5.reuse, UR7, R4 ;  /* 0x0000000705047c24 */ /* 0x040fe4000f8e0204 */
[----:B------:R-:W-:-:S04]  /*1e60*/  IMAD.WIDE.U32 R6, R5, UR6, R6 ;  /* 0x0000000605067c25 */ /* 0x000fc8000f8e0006 */
[----:B------:R-:W-:Y:S01]  /*1e70*/  IMAD.IADD R5, R7, 0x1, R4 ;  /* 0x0000000107057824 */ /* 0x000fe200078e0204 */
[----:B----4-:R-:W-:Y:S02]  /*1e80*/  ISETP.GE.AND P1, PT, R194, UR10, PT ;  /* 0x0000000ac2007c0c */ /* 0x010fe4000bf26270 */
[----:B------:R-:W-:Y:S02]  /*1e90*/  ISETP.GE.AND P0, PT, R201, UR10, PT ;  /* 0x0000000ac9007c0c */ /* 0x000fe4000bf06270 */
[----:B-----5:R-:W-:-:S04]  /*1ea0*/  LEA R4, P2, R6, UR4, 0x1 ;  /* 0x0000000406047c11 */ /* 0x020fc8000f8408ff */
[----:B------:R-:W-:-:S05]  /*1eb0*/  LEA.HI.X R5, R6, UR5, R5, 0x1, P2 ;  /* 0x0000000506057c11 */ /* 0x000fca00090f0c05 */
[----:B------:R4:W-:Y:S04]  /*1ec0*/  @!P1 STG.E.128 desc[UR22][R4.64], RZ ;  /* 0x000000ff04009986 */ /* 0x0009e8000c101d16 */
[----:B------:R4:W-:Y:S01]  /*1ed0*/  @!P0 STG.E.128 desc[UR22][R4.64+0x80], RZ ;  /* 0x000080ff04008986 */ /* 0x0009e2000c101d16 */
[----:B------:R-:W-:-:S13]  /*1ee0*/  ISETP.GE.AND P0, PT, R200, UR10, PT ;  /* 0x0000000ac8007c0c */ /* 0x000fda000bf06270 */
[----:B------:R-:W-:Y:S05]  /*1ef0*/  @P0 BRA `(.L_x_653) ;  /* 0x0000006000800947 */ /* 0x000fea0003800000 */
[----:B------:R1:W-:Y:S01]  /*1f00*/  STG.E.128 desc[UR22][R4.64+0x100], RZ ;  /* 0x000100ff04007986 */ /* 0x0003e2000c101d16 */
[----:B------:R-:W-:Y:S05]  /*1f10*/  BRA `(.L_x_653) ;  /* 0x0000006000787947 */ /* 0x000fea0003800000 */
.L_x_642:
        /* <DEDUP_REMOVED lines=28> */
.L_x_656:
[----:B------:R2:W-:Y:S01]  /*20e0*/  STS.128 [R204+0x10000], RZ ;  /* 0x010000ffcc007388 */ /* 0x0005e20000000c00 */
[----:B------:R-:W-:Y:S05]  /*20f0*/  BRA `(.L_x_657) ;  /* 0x00000000000c7947 */ /* 0x000fea0003800000 */
.L_x_655:
[----:B------:R1:W-:Y:S04]  /*2100*/  STS.128 [R204+0xc000], RZ ;  /* 0x00c000ffcc007388 */ /* 0x0003e80000000c00 */
[----:B------:R1:W-:Y:S04]  /*2110*/  STS.128 [R204+0xe000], RZ ;  /* 0x00e000ffcc007388 */ /* 0x0003e80000000c00 */
[----:B------:R1:W-:Y:S02]  /*2120*/  STS.128 [R204+0x10000], RZ ;  /* 0x010000ffcc007388 */ /* 0x0003e40000000c00 */
.L_x_657:
[----:B------:R-:W-:Y:S05]  /*2130*/  BSYNC.RECONVERGENT B0 ;  /* 0x0000000000007941 */ /* 0x000fea0003800200 */
.L_x_654:
[----:B------:R-:W-:Y:S01]  /*2140*/  ISETP.GE.AND P3, PT, R197, R16, PT ;  /* 0x00000010c500720c */ /* 0x000fe20003f66270 */
[----:B------:R-:W-:-:S12]  /*2150*/  BSSY.RECONVERGENT B0, `(.L_x_658) ;  /* 0x000001f000007945 */ /* 0x000fd80003800200 */
[----:B------:R4:W-:Y:S04]  /*2160*/  @P3 STS.128 [R204+0xd000], RZ ;  /* 0x00d000ffcc003388 */ /* 0x0009e80000000c00 */
[----:B------:R4:W-:Y:S04]  /*2170*/  @P3 STS.128 [R204+0xf000], RZ ;  /* 0x00f000ffcc003388 */ /* 0x0009e80000000c00 */
[----:B------:R4:W-:Y:S01]  /*2180*/  @P3 STS.128 [R204+0x11000], RZ ;  /* 0x011000ffcc003388 */ /* 0x0009e20000000c00 */
[----:B------:R-:W-:Y:S05]  /*2190*/  @P3 BRA `(.L_x_659) ;  /* 0x0000000000683947 */ /* 0x000fea0003800000 */
[----:B------:R-:W5:Y:S01]  /*21a0*/  LDCU UR4, c[0x0][0x440] ;  /* 0x00008800ff0477ac */ /* 0x000f620008000800 */
[----:B------:R-:W-:Y:S02]  /*21b0*/  IMAD.U32 R15, RZ, RZ, UR26 ;  /* 0x0000001aff0f7e24 */ /* 0x000fe4000f8e00ff */
        /* <DEDUP_REMOVED lines=23> */
.L_x_660:
[----:B------:R1:W-:Y:S02]  /*2330*/  STS.128 [R204+0x11000], RZ ;  /* 0x011000ffcc007388 */ /* 0x0003e40000000c00 */
.L_x_659:
[----:B------:R-:W-:Y:S05]  /*2340*/  BSYNC.RECONVERGENT B0 ;  /* 0x0000000000007941 */ /* 0x000fea0003800200 */
.L_x_658:
        /* <DEDUP_REMOVED lines=23> */
.L_x_663:
[----:B------:R1:W-:Y:S01]  /*24c0*/  STS.128 [R217+0x4000], RZ ;  /* 0x004000ffd9007388 */ /* 0x0003e20000000c00 */
[----:B------:R-:W-:Y:S05]  /*24d0*/  BRA `(.L_x_664) ;  /* 0x00000000000c7947 */ /* 0x000fea0003800000 */
.L_x_662:
[----:B------:R1:W-:Y:S04]  /*24e0*/  STS.128 [R217], RZ ;  /* 0x000000ffd9007388 */ /* 0x0003e80000000c00 */
[----:B------:R1:W-:Y:S04]  /*24f0*/  STS.128 [R217+0x2000], RZ ;  /* 0x002000ffd9007388 */ /* 0x0003e80000000c00 */
[----:B------:R1:W-:Y:S02]  /*2500*/  STS.128 [R217+0x4000], RZ ;  /* 0x004000ffd9007388 */ /* 0x0003e40000000c00 */
.L_x_664:
[----:B------:R-:W-:Y:S05]  /*2510*/  BSYNC.RECONVERGENT B0 ;  /* 0x0000000000007941 */ /* 0x000fea0003800200 */
.L_x_661:
[----:B------:R1:W-:Y:S01]  /*2520*/  @P3 STS.128 [R217+0x1000], RZ ;  /* 0x001000ffd9003388 */ /* 0x0003e20000000c00 */
[----:B------:R-:W-:Y:S03]  /*2530*/  BSSY.RECONVERGENT B0, `(.L_x_665) ;  /* 0x000001e000007945 */ /* 0x000fe60003800200 */
[----:B------:R1:W-:Y:S04]  /*2540*/  @P3 STS.128 [R217+0x3000], RZ ;  /* 0x003000ffd9003388 */ /* 0x0003e80000000c00 */
[----:B------:R1:W-:Y:S01]  /*2550*/  @P3 STS.128 [R217+0x5000], RZ ;  /* 0x005000ffd9003388 */ /* 0x0003e20000000c00 */
[----:B------:R-:W-:Y:S05]  /*2560*/  @P3 BRA `(.L_x_666) ;  /* 0x0000000000683947 */ /* 0x000fea0003800000 */
[----:B------:R-:W5:Y:S01]  /*2570*/  LDCU UR4, c[0x0][0x440] ;  /* 0x00008800ff0477ac */ /* 0x000f620008000800 */
[----:B------:R-:W-:Y:S02]  /*2580*/  IMAD.U32 R15, RZ, RZ, UR10 ;  /* 0x0000000aff0f7e24 */ /* 0x000fe4000f8e00ff */
[----:B------:R-:W-:Y:S02]  /*2590*/  IMAD.U32 R14, RZ, RZ, UR10 ;  /* 0x0000000aff0e7e24 */ /* 0x000fe4000f8e00ff */
[----:B------:R-:W-:Y:S01]  /*25a0*/  IMAD.U32 R13, RZ, RZ, UR11 ;  /* 0x0000000bff0d7e24 */ /* 0x000fe2000f8e00ff */
        /* <DEDUP_REMOVED lines=21> */
.L_x_667:
[----:B------:R1:W-:Y:S02]  /*2700*/  STS.128 [R217+0x5000], RZ ;  /* 0x005000ffd9007388 */ /* 0x0003e40000000c00 */
.L_x_666:
[----:B------:R-:W-:Y:S05]  /*2710*/  BSYNC.RECONVERGENT B0 ;  /* 0x0000000000007941 */ /* 0x000fea0003800200 */
.L_x_665:
[CC--:B------:R-:W-:Y:S01]  /*2720*/  ISETP.GE.AND P1, PT, R192.reuse, R16.reuse, PT ;  /* 0x00000010c000720c */ /* 0x0c0fe20003f26270 */
[C---:B-1----:R-:W-:Y:S01]  /*2730*/  IMAD.WIDE.U32 R20, R192.reuse, 0x4, R232 ;  /* 0x00000004c0147825 */ /* 0x042fe200078e00e8 */
[----:B------:R-:W-:Y:S01]  /*2740*/  MOV R216, 0x7f800000 ;  /* 0x7f80000000d87802 */ /* 0x000fe20000000f00 */
[----:B------:R-:W1:Y:S01]  /*2750*/  LDCU.64 UR4, c[0x0][0x3d0] ;  /* 0x00007a00ff0477ac */ /* 0x000e620008000a00 */
[----:B------:R-:W-:Y:S02]  /*2760*/  IADD3 R13, PT, PT, R192, 0x8, RZ ;  /* 0x00000008c00d7810 */ /* 0x000fe40007ffe0ff */
[----:B------:R-:W-:Y:S02]  /*2770*/  MOV R215, 0x7f800000 ;  /* 0x7f80000000d77802 */ /* 0x000fe40000000f00 */
[----:B------:R-:W-:-:S05]  /*2780*/  ISETP.GE.AND P0, PT, R13, R16, PT ;  /* 0x000000100d00720c */ /* 0x000fca0003f06270 */
[----:B------:R2:W5:Y:S01]  /*2790*/  @!P1 LDG.E R216, desc[UR22][R20.64] ;  /* 0x0000001614d89981 */ /* 0x000562000c1e1900 */
[----:B------:R-:W-:Y:S01]  /*27a0*/  IMAD R13, R8, UR14, RZ ;  /* 0x0000000e080d7c24 */ /* 0x000fe2000f8e02ff */
[C---:B------:R-:W-:Y:S01]  /*27b0*/  IADD3 R206, PT, PT, -R210.reuse, R220, RZ ;  /* 0x000000dcd2ce7210 */ /* 0x040fe20007ffe1ff */
[----:B------:R-:W-:-:S03]  /*27c0*/  IMAD.WIDE.U32 R16, R210, UR14, R18 ;  /* 0x0000000ed2107c25 */ /* 0x000fc6000f8e0012 */
[----:B------:R-:W-:Y:S01]  /*27d0*/  ISETP.GE.AND P4, PT, R195, R206, PT ;  /* 0x000000cec300720c */ /* 0x000fe20003f86270 */
[----:B------:R-:W-:Y:S01]  /*27e0*/  IMAD R14, R210, UR15, R13 ;  /* 0x0000000fd20e7c24 */ /* 0x000fe2000f8e020d */
[----:B------:R2:W5:Y:S01]  /*27f0*/  @!P0 LDG.E R215, desc[UR22][R20.64+0x20] ;  /* 0x0000201614d78981 */ /* 0x000562000c1e1900 */
[----:B------:R-:W-:Y:S01]  /*2800*/  IADD3 R12, P0, PT, R12, R16, RZ ;  /* 0x000000100c0c7210 */ /* 0x000fe20007f1e0ff */
[----:B------:R-:W-:Y:S03]  /*2810*/  BSSY.RECONVERGENT B0, `(.L_x_668) ;  /* 0x0000027000007945 */ /* 0x000fe60003800200 */
[----:B------:R-:W-:Y:S01]  /*2820*/  IADD3.X R13, PT, PT, R11, R17, R14, P0, !PT ;  /* 0x000000110b0d7210 */ /* 0x000fe200007fe40e */
[----:B-1----:R-:W-:-:S04]  /*2830*/  IMAD R11, R0, UR4, RZ ;  /* 0x00000004000b7c24 */ /* 0x002fc8000f8e02ff */
[C---:B------:R-:W-:Y:S02]  /*2840*/  IMAD R11, R2.reuse, UR5, R11 ;  /* 0x00000005020b7c24 */ /* 0x040fe4000f8e020b */
[----:B------:R-:W-:-:S05]  /*2850*/  IMAD.WIDE.U32 R14, R2, UR4, R12 ;  /* 0x00000004020e7c25 */ /* 0x000fca000f8e000c */
[----:B------:R-:W-:Y:S01]  /*2860*/  IADD3 R11, PT, PT, R15, R11, RZ ;  /* 0x0000000b0f0b7210 */ /* 0x000fe20007ffe0ff */
[----:B------:R-:W-:Y:S06]  /*2870*/  @P4 BRA `(.L_x_669) ;  /* 0x0000000000744947 */ /* 0x000fec0003800000 */
[----:B------:R-:W1:Y:S01]  /*2880*/  LDCU UR6, c[0x0][0x440] ;  /* 0x00008800ff0677ac */ /* 0x000e620008000800 */
[----:B------:R-:W-:Y:S02]  /*2890*/  IMAD.MOV.U32 R12, RZ, RZ, R14 ;  /* 0x000000ffff0c7224 */ /* 0x000fe400078e000e */
[----:B------:R-:W-:Y:S01]  /*28a0*/  IMAD.MOV.U32 R13, RZ, RZ, R11 ;  /* 0x000000ffff0d7224 */ /* 0x000fe200078e000b */
[----:B------:R-:W3:Y:S01]  /*28b0*/  LDCU.64 UR4, c[0x0][0x388] ;  /* 0x00007100ff0477ac */ /* 0x000ee20008000a00 */
[----:B--2---:R-:W-:-:S04]  /*28c0*/  IMAD.WIDE.U32 R20, R195, UR14, R12 ;  /* 0x0000000ec3147c25 */ /* 0x004fc8000f8e000c */
[----:B------:R-:W-:Y:S01]  /*28d0*/  IMAD R12, R195, UR15, R21 ;  /* 0x0000000fc30c7c24 */ /* 0x000fe2000f8e0215 */
[----:B-1----:R-:W-:Y:S02]  /*28e0*/  ISETP.GE.AND P1, PT, R194, UR6, PT ;  /* 0x00000006c2007c0c */ /* 0x002fe4000bf26270 */
        /* <DEDUP_REMOVED lines=20> */
.L_x_670:
[----:B------:R2:W-:Y:S01]  /*2a30*/  STS.128 [R204+0x16000], RZ ;  /* 0x016000ffcc007388 */ /* 0x0005e20000000c00 */
[----:B------:R-:W-:Y:S05]  /*2a40*/  BRA `(.L_x_671) ;  /* 0x00000000000c7947 */ /* 0x000fea0003800000 */
.L_x_669:
[----:B------:R1:W-:Y:S04]  /*2a50*/  STS.128 [R204+0x12000], RZ ;  /* 0x012000ffcc007388 */ /* 0x0003e80000000c00 */
[----:B------:R1:W-:Y:S04]  /*2a60*/  STS.128 [R204+0x14000], RZ ;  /* 0x014000ffcc007388 */ /* 0x0003e80000000c00 */
[----:B------:R1:W-:Y:S02]  /*2a70*/  STS.128 [R204+0x16000], RZ ;  /* 0x016000ffcc007388 */ /* 0x0003e40000000c00 */
.L_x_671:
[----:B------:R-:W-:Y:S05]  /*2a80*/  BSYNC.RECONVERGENT B0 ;  /* 0x0000000000007941 */ /* 0x000fea0003800200 */
.L_x_668:
        /* <DEDUP_REMOVED lines=34> */
.L_x_674:
[----:B------:R2:W-:Y:S02]  /*2cb0*/  STS.128 [R204+0x17000], RZ ;  /* 0x017000ffcc007388 */ /* 0x0005e40000000c00 */
.L_x_673:
[----:B------:R-:W-:Y:S05]  /*2cc0*/  BSYNC.RECONVERGENT B0 ;  /* 0x0000000000007941 */ /* 0x000fea0003800200 */
.L_x_672:
[----:B------:R-:W3:Y:S01]  /*2cd0*/  LDCU.64 UR4, c[0x0][0x3d8] ;  /* 0x00007b00ff0477ac */ /* 0x000ee20008000a00 */
[----:B------:R-:W-:Y:S01]  /*2ce0*/  IMAD.WIDE.U32 R12, R210, UR12, R18 ;  /* 0x0000000cd20c7c25 */ /* 0x000fe2000f8e0012 */
[----:B------:R-:W-:Y:S03]  /*2cf0*/  BSSY.RECONVERGENT B0, `(.L_x_675) ;  /* 0x0000029000007945 */ /* 0x000fe60003800200 */
[----:B------:R-:W-:Y:S01]  /*2d00*/  IMAD R11, R8, UR12, RZ ;  /* 0x0000000c080b7c24 */ /* 0x000fe2000f8e02ff */
[----:B------:R-:W-:-:S03]  /*2d10*/  IADD3 R12, P0, PT, R10, R12, RZ ;  /* 0x0000000c0a0c7210 */ /* 0x000fc60007f1e0ff */
[----:B------:R-:W-:-:S05]  /*2d20*/  IMAD R8, R210, UR13, R11 ;  /* 0x0000000dd2087c24 */ /* 0x000fca000f8e020b */
[----:B------:R-:W-:Y:S01]  /*2d30*/  IADD3.X R13, PT, PT, R9, R13, R8, P0, !PT ;  /* 0x0000000d090d7210 */ /* 0x000fe200007fe408 */
[----:B---3--:R-:W-:Y:S02]  /*2d40*/  IMAD R11, R0, UR4, RZ ;  /* 0x00000004000b7c24 */ /* 0x008fe4000f8e02ff */
[----:B------:R-:W-:-:S04]  /*2d50*/  IMAD.WIDE.U32 R12, R2, UR4, R12 ;  /* 0x00000004020c7c25 */ /* 0x000fc8000f8e000c */
[----:B------:R-:W-:-:S05]  /*2d60*/  IMAD R11, R2, UR5, R11 ;  /* 0x00000005020b7c24 */ /* 0x000fca000f8e020b */
[----:B------:R-:W-:Y:S01]  /*2d70*/  IADD3 R11, PT, PT, R13, R11, RZ ;  /* 0x0000000b0d0b7210 */ /* 0x000fe20007ffe0ff */
[----:B------:R-:W-:Y:S06]  /*2d80*/  @P4 BRA `(.L_x_676) ;  /* 0x0000000000704947 */ /* 0x000fec0003800000 */
[----:B------:R-:W3:Y:S01]  /*2d90*/  LDCU UR6, c[0x0][0x440] ;  /* 0x00008800ff0677ac */ /* 0x000ee20008000800 */
[----:B------:R-:W-:Y:S01]  /*2da0*/  IMAD.MOV.U32 R10, RZ, RZ, R12 ;  /* 0x000000ffff0a7224 */ /* 0x000fe200078e000c */
[----:B------:R-:W1:Y:S03]  /*2db0*/  LDCU.64 UR4, c[0x0][0x390] ;  /* 0x00007200ff0477ac */ /* 0x000e660008000a00 */
[----:B------:R-:W-:-:S04]  /*2dc0*/  IMAD.WIDE.U32 R14, R195, UR12, R10 ;  /* 0x0000000cc30e7c25 */ /* 0x000fc8000f8e000a */
[----:B------:R-:W-:Y:S01]  /*2dd0*/  IMAD R0, R195, UR13, R15 ;  /* 0x0000000dc3007c24 */ /* 0x000fe2000f8e020f */
[----:B---3--:R-:W-:Y:S02]  /*2de0*/  ISETP.GE.AND P1, PT, R194, UR6, PT ;  /* 0x00000006c2007c0c */ /* 0x008fe4000bf26270 */
        /* <DEDUP_REMOVED lines=20> */
.L_x_677:
[----:B------:R3:W-:Y:S01]  /*2f30*/  STS.128 [R204+0x1c000], RZ ;  /* 0x01c000ffcc007388 */ /* 0x0007e20000000c00 */
[----:B------:R-:W-:Y:S05]  /*2f40*/  BRA `(.L_x_678) ;  /* 0x00000000000c7947 */ /* 0x000fea0003800000 */
.L_x_676:
[----:B------:R3:W-:Y:S04]  /*2f50*/  STS.128 [R204+0x18000], RZ ;  /* 0x018000ffcc007388 */ /* 0x0007e80000000c00 */
[----:B------:R3:W-:Y:S04]  /*2f60*/  STS.128 [R204+0x1a000], RZ ;  /* 0x01a000ffcc007388 */ /* 0x0007e80000000c00 */
[----:B------:R3:W-:Y:S02]  /*2f70*/  STS.128 [R204+0x1c000], RZ ;  /* 0x01c000ffcc007388 */ /* 0x0007e40000000c00 */
.L_x_678:
[----:B------:R-:W-:Y:S05]  /*2f80*/  BSYNC.RECONVERGENT B0 ;  /* 0x0000000000007941 */ /* 0x000fea0003800200 */
.L_x_675:
[----:B------:R1:W-:Y:S01]  /*2f90*/  @P3 STS.128 [R204+0x19000], RZ ;  /* 0x019000ffcc003388 */ /* 0x0003e20000000c00 */
[----:B------:R-:W-:Y:S03]  /*2fa0*/  BSSY.RECONVERGENT B0, `(.L_x_679) ;  /* 0x0000021000007945 */ /* 0x000fe60003800200 */
[----:B------:R1:W-:Y:S04]  /*2fb0*/  @P3 STS.128 [R204+0x1b000], RZ ;  /* 0x01b000ffcc003388 */ /* 0x0003e80000000c00 */
[----:B------:R1:W-:Y:S01]  /*2fc0*/  @P3 STS.128 [R204+0x1d000], RZ ;  /* 0x01d000ffcc003388 */ /* 0x0003e20000000c00 */
[----:B------:R-:W-:Y:S05]  /*2fd0*/  @P3 BRA `(.L_x_680) ;  /* 0x0000000000743947 */ /* 0x000fea0003800000 */
[----:B------:R-:W2:Y:S01]  /*2fe0*/  LDCU UR6, c[0x0][0x440] ;  /* 0x00008800ff0677ac */ /* 0x000ea20008000800 */
[----:B------:R-:W-:Y:S02]  /*2ff0*/  IMAD R4, R4, UR12, RZ ;  /* 0x0000000c04047c24 */ /* 0x000fe4000f8e02ff */
[----:B------:R-:W-:Y:S01]  /*3000*/  IMAD.MOV.U32 R10, RZ, RZ, R12 ;  /* 0x000000ffff0a7224 */ /* 0x000fe200078e000c */
[----:B------:R-:W4:Y:S01]  /*3010*/  LDCU.64 UR4, c[0x0][0x390] ;  /* 0x00007200ff0477ac */ /* 0x000f220008000a00 */
[C---:B------:R-:W-:Y:S02]  /*3020*/  IMAD R4, R5.reuse, UR13, R4 ;  /* 0x0000000d05047c24 */ /* 0x040fe4000f8e0204 */
[----:B-1-3--:R-:W-:-:S04]  /*3030*/  IMAD.WIDE.U32 R8, R5, UR12, R10 ;  /* 0x0000000c05087c25 */ /* 0x00afc8000f8e000a */
[----:B------:R-:W-:Y:S01]  /*3040*/  IMAD.IADD R4, R9, 0x1, R4 ;  /* 0x0000000109047824 */ /* 0x000fe200078e0204 */
[----:B--2---:R-:W-:Y:S02]  /*3050*/  ISETP.GE.AND P1, PT, R194, UR6, PT ;  /* 0x00000006c2007c0c */ /* 0x004fe4000bf26270 */
        /* <DEDUP_REMOVED lines=20> */
.L_x_681:
[----:B------:R2:W-:Y:S02]  /*31a0*/  STS.128 [R204+0x1d000], RZ ;  /* 0x01d000ffcc007388 */ /* 0x0005e40000000c00 */
.L_x_680:
[----:B------:R-:W-:Y:S05]  /*31b0*/  BSYNC.RECONVERGENT B0 ;  /* 0x0000000000007941 */ /* 0x000fea0003800200 */
.L_x_679:
[----:B------:R-:W3:Y:S01]  /*31c0*/  LDCU.64 UR4, c[0x0][0x538] ;  /* 0x0000a700ff0477ac */ /* 0x000ee20008000a00 */
[----:B------:R-:W0:Y:S01]  /*31d0*/  LDGDEPBAR ;  /* 0x00000000000079af */ /* 0x000e220000000000 */
[----:B------:R-:W-:Y:S01]  /*31e0*/  IMAD.SHL.U32 R2, R6, 0x2, RZ ;  /* 0x0000000206027824 */ /* 0x000fe200078e00ff */
[----:B------:R-:W-:Y:S01]  /*31f0*/  UMOV UR14, URZ ;  /* 0x000000ff000e7c82 */ /* 0x000fe20008000000 */
[----:B------:R-:W1:Y:S01]  /*3200*/  LDCU UR6, c[0x0][0x440] ;  /* 0x00008800ff0677ac */ /* 0x000e620008000800 */
[----:B------:R-:W1:Y:S01]  /*3210*/  LDCU UR7, c[0x0][0x3e0] ;  /* 0x00007c00ff0777ac */ /* 0x000e620008000800 */
[----:B------:R-:W1:Y:S01]  /*3220*/  LDCU UR12, c[0x0][0x45c] ;  /* 0x00008b80ff0c77ac */ /* 0x000e620008000800 */
[----:B---3--:R-:W-:-:S04]  /*3230*/  ISETP.NE.U32.AND P0, PT, RZ, UR4, PT ;  /* 0x00000004ff007c0c */ /* 0x008fc8000bf05070 */
[----:B------:R-:W-:-:S13]  /*3240*/  ISETP.NE.AND.EX P0, PT, RZ, UR5, PT, P0 ;  /* 0x00000005ff007c0c */ /* 0x000fda000bf05300 */
[----:B------:R-:W-:Y:S01]  /*3250*/  VOTEU.ANY UP0, P0 ;  /* 0x0000000000ff7886 */ /* 0x000fe20000000100 */
[----:B------:R-:W-:-:S13]  /*3260*/  PLOP3.LUT P0, PT, PT, PT, UP0, 0x80, 0x8 ;  /* 0x000000000008781c */ /* 0x000fda0003f0f008 */
[----:B------:R-:W3:Y:S01]  /*3270*/  @P0 LDC.64 R4, c[0x0][0x540] ;  /* 0x00015000ff040b82 */ /* 0x000ee20000000a00 */
[----:B-1----:R-:W-:Y:S02]  /*3280*/  @P0 IMAD.MOV.U32 R8, RZ, RZ, R190 ;  /* 0x000000ffff080224 */ /* 0x002fe400078e00be */
[----:B------:R-:W-:Y:S02]  /*3290*/  @P0 IMAD.MOV.U32 R9, RZ, RZ, RZ ;  /* 0x000000ffff090224 */ /* 0x000fe400078e00ff */
[----:B---3--:R-:W-:-:S03]  /*32a0*/  @P0 IMAD.WIDE.U32 R8, R191, R4, R8 ;  /* 0x00000004bf080225 */ /* 0x008fc600078e0008 */
[----:B------:R-:W1:Y:S01]  /*32b0*/  @P0 LDC R4, c[0x0][0x458] ;  /* 0x00011600ff040b82 */ /* 0x000e620000000800 */
[----:B------:R-:W-:Y:S01]  /*32c0*/  @P0 IMAD R5, R191, R5, R9 ;  /* 0x00000005bf050224 */ /* 0x000fe200078e0209 */
[C---:B--2---:R-:W-:Y:S01]  /*32d0*/  @P0 LEA R10, P1, R8.reuse, UR4, 0x2 ;  /* 0x00000004080a0c11 */ /* 0x044fe2000f8210ff */
[----:B------:R-:W2:Y:S03]  /*32e0*/  LDCU UR4, c[0x0][0x590] ;  /* 0x0000b200ff0477ac */ /* 0x000ea60008000800 */
[----:B------:R-:W-:Y:S01]  /*32f0*/  @P0 LEA.HI.X R11, R8, UR5, R5, 0x2, P1 ;  /* 0x00000005080b0c11 */ /* 0x000fe200088f1405 */
[----:B------:R-:W3:Y:S04]  /*3300*/  LDCU UR5, c[0x0][0x3b0] ;  /* 0x00007600ff0577ac */ /* 0x000ee80008000800 */
[----:B------:R-:W4:Y:S01]  /*3310*/  @P0 LDG.E R5, desc[UR22][R10.64] ;  /* 0x000000160a050981 */ /* 0x000f22000c1e1900 */
[----:B------:R-:W-:Y:S01]  /*3320*/  SHF.R.U32.HI R207, RZ, 0x2, R6 ;  /* 0x00000002ffcf7819 */ /* 0x000fe20000011606 */
[--C-:B------:R-:W-:Y:S01]  /*3330*/  IMAD.IADD R180, R188, 0x1, R7.reuse ;  /* 0x00000001bcb47824 */ /* 0x100fe200078e0207 */
[----:B------:R-:W-:Y:S01]  /*3340*/  LOP3.LUT R2, R2, 0x6, RZ, 0xc0, !PT ;  /* 0x0000000602027812 */ /* 0x000fe200078ec0ff */
[----:B------:R-:W-:Y:S01]  /*3350*/  IMAD.IADD R178, R185, 0x1, R7 ;  /* 0x00000001b9b27824 */ /* 0x000fe200078e0207 */
[----:B------:R-:W-:Y:S01]  /*3360*/  CS2R R142, SRZ ;  /* 0x00000000008e7805 */ /* 0x000fe2000001ff00 */
[----:B------:R-:W-:Y:S01]  /*3370*/  IMAD.MOV.U32 R214, RZ, RZ, R217 ;  /* 0x000000ffffd67224 */ /* 0x000fe200078e00d9 */
[----:B------:R-:W-:Y:S01]  /*3380*/  LOP3.LUT R207, R2, 0xe0, R207, 0xf8, !PT ;  /* 0x000000e002cf7812 */ /* 0x000fe200078ef8cf */
[----:B------:R-:W-:Y:S01]  /*3390*/  IMAD.IADD R189, R184, 0x1, R177 ;  /* 0x00000001b8bd7824 */ /* 0x000fe200078e02b1 */
[----:B------:R-:W-:Y:S01]  /*33a0*/  CS2R R140, SRZ ;  /* 0x00000000008c7805 */ /* 0x000fe2000001ff00 */
[----:B------:R-:W-:Y:S01]  /*33b0*/  IMAD.IADD R2, R177, 0x1, R3 ;  /* 0x00000001b1027824 */ /* 0x000fe200078e0203 */
[----:B------:R-:W-:Y:S01]  /*33c0*/  CS2R R146, SRZ ;  /* 0x0000000000927805 */ /* 0x000fe2000001ff00 */
[----:B-1----:R-:W4:Y:S01]  /*33d0*/  @P0 MUFU.RCP R0, R4 ;  /* 0x0000000400000308 */ /* 0x002f220000001000 */
        /* <DEDUP_REMOVED lines=46> */
[----:B------:R-:W-:Y:S01]  /*36c0*/  IADD3 R207, PT, PT, R220, -R209, -R207 ;  /* 0x800000d1dccf7210 */ /* 0x000fe20007ffe8cf */
[----:B---3--:R-:W-:Y:S02]  /*36d0*/  USHF.L.U32 UR5, UR5, 0x6, URZ ;  /* 0x0000000605057899 */ /* 0x008fe400080006ff */
[----:B--2---:R-:W-:Y:S01]  /*36e0*/  USHF.L.U32 UR4, UR4, 0x6, URZ ;  /* 0x0000000604047899 */ /* 0x004fe200080006ff */
[----:B----4-:R-:W-:-:S05]  /*36f0*/  @P0 FMUL.FTZ R0, R5, R0 ;  /* 0x0000000005000220 */ /* 0x010fca0000410000 */
[----:B------:R-:W-:Y:S01]  /*3700*/  @P0 R2UR UR13, R0 ;  /* 0x00000000000d02ca */ /* 0x000fe200000e0000 */
[----:B------:R-:W-:-:S04]  /*3710*/  IMAD.IADD R0, R183, 0x1, R184 ;  /* 0x00000001b7007824 */ /* 0x000fc800078e02b8 */
[----:B------:R-:W-:-:S08]  /*3720*/  IMAD.IADD R187, R0, 0x1, R177 ;  /* 0x0000000100bb7824 */ /* 0x000fd000078e02b1 */
[----:B------:R-:W-:-:S05]  /*3730*/  @UP0 UMOV UR14, UR13 ;  /* 0x0000000d000e0c82 */ /* 0x000fca0008000000 */
.L_x_686:
[----:B------:R-:W0:Y:S01]  /*3740*/  LDGDEPBAR ;  /* 0x00000000000079af */ /* 0x000e220000000000 */
[----:B------:R-:W-:Y:S01]  /*3750*/  IMAD.IADD R149, R180, 0x1, R177 ;  /* 0x00000001b4957824 */ /* 0x000fe200078e02b1 */
[C---:B------:R-:W-:Y:S01]  /*3760*/  LEA R154, P0, R192.reuse, R212, 0x2 ;  /* 0x000000d4c09a7211 */ /* 0x040fe200078010ff */
[----:B------:R-:W-:Y:S01]  /*3770*/  IMAD.IADD R150, R183, 0x1, R180 ;  /* 0x00000001b7967824 */ /* 0x000fe200078e02b4 */
[----:B------:R-:W-:Y:S02]  /*3780*/  SHF.L.U32 R153, R219, 0x6, RZ ;  /* 0x00000006db997819 */ /* 0x000fe400000006ff */
[----:B------:R-:W-:Y:S01]  /*3790*/  LEA.HI.X R155, R192, R213, RZ, 0x2, P0 ;  /* 0x000000d5c09b7211 */ /* 0x000fe200000f14ff */
[----:B------:R-:W-:Y:S01]  /*37a0*/  IMAD.IADD R148, R177, 0x1, R150 ;  /* 0x00000001b1947824 */ /* 0x000fe200078e0296 */
[C---:B------:R-:W-:Y:S01]  /*37b0*/  ISETP.GE.AND P0, PT, R153.reuse, R218, PT ;  /* 0x000000da9900720c */ /* 0x040fe20003f06270 */
        /* <DEDUP_REMOVED lines=9> */
[----:B------:R-:W-:Y:S05]  /*3850*/  LDSM.16.M88.4 R96, [R187] ;  /* 0x00000000bb60783b */ /* 0x000fea0000000200 */
[----:B-----5:R-:W5:Y:S05]  /*3860*/  LDG.E R152, desc[UR22][R154.64] ;  /* 0x000000169a987981 */ /* 0x020f6a000c1e1900 */
[----:B------:R3:W5:Y:S01]  /*3870*/  LDG.E R151, desc[UR22][R154.64+0x20] ;  /* 0x000020169a977981 */ /* 0x000762000c1e1900 */
[C---:B-1----:R-:W-:Y:S08]  /*3880*/  HMMA.16816.F32.BF16 R4, R68.reuse, R72, RZ ;  /* 0x000000484404723c */ /* 0x042ff000000418ff */
[C---:B------:R-:W-:Y:S01]  /*3890*/  HMMA.16816.F32.BF16 R8, R68.reuse, R74, RZ ;  /* 0x0000004a4408723c */ /* 0x040fe200000418ff */
[----:B------:R-:W1:Y:S07]  /*38a0*/  LDSM.16.M88.4 R72, [R150] ;  /* 0x000000009648783b */ /* 0x000e6e0000000200 */
[C---:B--2---:R-:W-:Y:S08]  /*38b0*/  HMMA.16816.F32.BF16 R12, R68.reuse, R76, RZ ;  /* 0x0000004c440c723c */ /* 0x044ff000000418ff */
[----:B------:R-:W-:Y:S01]  /*38c0*/  HMMA.16816.F32.BF16 R16, R68, R78, RZ ;  /* 0x0000004e4410723c */ /* 0x000fe200000418ff */
[----:B------:R-:W2:Y:S01]  /*38d0*/  LDSM.16.M88.4 R68, [R0+0x800] ;  /* 0x000800000044783b */ /* 0x000ea20000000200 */
[----:B---3--:R-:W-:Y:S04]  /*38e0*/  LOP3.LUT R154, R153, R192, RZ, 0xfc, !PT ;  /* 0x000000c0999a7212 */ /* 0x008fe800078efcff */
[----:B------:R-:W3:Y:S01]  /*38f0*/  LDSM.16.M88.4 R76, [R148] ;  /* 0x00000000944c783b */ /* 0x000ee20000000200 */
[----:B------:R-:W-:Y:S01]  /*3900*/  IMAD.IADD R155, R154, 0x1, R207 ;  /* 0x000000019a9b7824 */ /* 0x000fe200078e02cf */
[C---:B------:R-:W-:Y:S05]  /*3910*/  HMMA.16816.F32.BF16 R4, R80.reuse, R84, R4 ;  /* 0x000000545004723c */ /* 0x040fea0000041804 */
[C---:B------:R-:W-:Y:S01]  /*3920*/  VIADD R156, R155.reuse, 0x48 ;  /* 0x000000489b9c7836 */ /* 0x040fe20000000000 */
[C---:B------:R-:W-:Y:S01]  /*3930*/  IADD3 R160, PT, PT, R155.reuse, 0x47, RZ ;  /* 0x000000479ba07810 */ /* 0x040fe20007ffe0ff */
[C---:B------:R-:W-:Y:S01]  /*3940*/  VIADD R159, R155.reuse, 0x40 ;  /* 0x000000409b9f7836 */ /* 0x040fe20000000000 */
[C---:B------:R-:W-:Y:S01]  /*3950*/  HMMA.16816.F32.BF16 R8, R80.reuse, R86, R8 ;  /* 0x000000565008723c */ /* 0x040fe20000041808 */
[----:B------:R-:W-:Y:S02]  /*3960*/  LDSM.16.M88.4 R84, [R180+0x2000] ;  /* 0x00200000b454783b */ /* 0x000fe40000000200 */
[----:B------:R-:W-:Y:S01]  /*3970*/  IABS R156, R156 ;  /* 0x0000009c009c7213 */ /* 0x000fe20000000000 */
[C---:B------:R-:W-:Y:S01]  /*3980*/  VIADD R158, R155.reuse, 0x3f ;  /* 0x0000003f9b9e7836 */ /* 0x040fe20000000000 */
[----:B------:R-:W-:Y:S02]  /*3990*/  IABS R159, R159 ;  /* 0x0000009f009f7213 */ /* 0x000fe40000000000 */
[----:B------:R-:W-:Y:S01]  /*39a0*/  I2FP.F32.S32 R157, R156 ;  /* 0x0000009c009d7245 */ /* 0x000fe20000201400 */
[C---:B----4-:R-:W-:Y:S03]  /*39b0*/  HMMA.16816.F32.BF16 R12, R80.reuse, R88, R12 ;  /* 0x00000058500c723c */ /* 0x050fe6000004180c */
[----:B------:R-:W-:Y:S01]  /*39c0*/  VIADD R156, R155, 0x37 ;  /* 0x000000379b9c7836 */ /* 0x000fe20000000000 */
[----:B------:R-:W-:Y:S02]  /*39d0*/  IABS R158, R158 ;  /* 0x0000009e009e7213 */ /* 0x000fe40000000000 */
[----:B------:R-:W-:Y:S02]  /*39e0*/  I2FP.F32.S32 R159, R159 ;  /* 0x0000009f009f7245 */ /* 0x000fe40000201400 */
[----:B------:R-:W-:Y:S01]  /*39f0*/  HMMA.16816.F32.BF16 R16, R80, R90, R16 ;  /* 0x0000005a5010723c */ /* 0x000fe20000041810 */
[----:B------:R-:W4:Y:S02]  /*3a00*/  LDSM.16.M88.4 R80, [R187+0x800] ;  /* 0x00080000bb50783b */ /* 0x000f240000000200 */
[----:B------:R-:W-:Y:S02]  /*3a10*/  IABS R156, R156 ;  /* 0x0000009c009c7213 */ /* 0x000fe40000000000 */
[----:B------:R-:W-:Y:S01]  /*3a20*/  I2FP.F32.S32 R158, R158 ;  /* 0x0000009e009e7245 */ /* 0x000fe20000201400 */
[----:B------:R-:W4:Y:S01]  /*3a30*/  LDSM.16.M88.4 R88, [R184+0x2000] ;  /* 0x00200000b858783b */ /* 0x000f220000000200 */
[----:B------:R-:W-:Y:S01]  /*3a40*/  I2FP.F32.S32 R156, R156 ;  /* 0x0000009c009c7245 */ /* 0x000fe20000201400 */
[C---:B-1----:R-:W-:Y:S05]  /*3a50*/  HMMA.16816.F32.BF16 R4, R72.reuse, R92, R4 ;  /* 0x0000005c4804723c */ /* 0x042fea0000041804 */
[----:B------:R-:W-:Y:S03]  /*3a60*/  IABS R160, R160 ;  /* 0x000000a000a07213 */ /* 0x000fe60000000000 */
[C---:B------:R-:W-:Y:S01]  /*3a70*/  HMMA.16816.F32.BF16 R8, R72.reuse, R94, R8 ;  /* 0x0000005e4808723c */ /* 0x040fe20000041808 */
[----:B------:R-:W-:Y:S02]  /*3a80*/  LDSM.16.M88.4 R92, [R189+0x2000] ;  /* 0x00200000bd5c783b */ /* 0x000fe40000000200 */
[----:B------:R-:W-:Y:S05]  /*3a90*/  I2FP.F32.S32 R160, R160 ;  /* 0x000000a000a07245 */ /* 0x000fea0000201400 */
[C---:B--2---:R-:W-:Y:S08]  /*3aa0*/  HMMA.16816.F32.BF16 R12, R72.reuse, R68, R12 ;  /* 0x00000044480c723c */ /* 0x044ff0000004180c */
[----:B------:R-:W-:Y:S01]  /*3ab0*/  HMMA.16816.F32.BF16 R16, R72, R70, R16 ;  /* 0x000000464810723c */ /* 0x000fe20000041810 */
        /* <DEDUP_REMOVED lines=39> */
[----:B------:R-:W3:Y:S07]  /*3d30*/  LDSM.16.M88.4 R92, [R0+0x4800] ;  /* 0x00480000005c783b */ /* 0x000eee0000000200 */
[C---:B-1----:R-:W-:Y:S08]  /*3d40*/  HMMA.16816.F32.BF16 R12, R76.reuse, R68, R12 ;  /* 0x000000444c0c723c */ /* 0x042ff0000004180c */
[----:B------:R-:W-:Y:S01]  /*3d50*/  HMMA.16816.F32.BF16 R16, R76, R70, R16 ;  /* 0x000000464c10723c */ /* 0x000fe20000041810 */
[----:B------:R-:W-:Y:S05]  /*3d60*/  LDSM.16.M88.4 R68, [R148+0x4000] ;  /* 0x004000009444783b */ /* 0x000fea0000000200 */
[----:B------:R-:W1:Y:S02]  /*3d70*/  LDSM.16.M88.4 R76, [R187+0x4000] ;  /* 0x00400000bb4c783b */ /* 0x000e640000000200 */
[C---:B----4-:R-:W-:Y:S08]  /*3d80*/  HMMA.16816.F32.BF16 R4, R80.reuse, R96, R4 ;  /* 0x000000605004723c */ /* 0x050ff00000041804 */
[C---:B------:R-:W-:Y:S08]  /*3d90*/  HMMA.16816.F32.BF16 R8, R80.reuse, R98, R8 ;  /* 0x000000625008723c */ /* 0x040ff00000041808 */
[C---:B--2---:R-:W-:Y:S08]  /*3da0*/  HMMA.16816.F32.BF16 R12, R80.reuse, R72, R12 ;  /* 0x00000048500c723c */ /* 0x044ff0000004180c */
[----:B------:R-:W-:Y:S01]  /*3db0*/  HMMA.16816.F32.BF16 R16, R80, R74, R16 ;  /* 0x0000004a5010723c */ /* 0x000fe20000041810 */
[----:B------:R-:W2:Y:S07]  /*3dc0*/  LDSM.16.M88.4 R72, [R187+0x4800] ;  /* 0x00480000bb48783b */ /* 0x000eae0000000200 */
[C---:B------:R-:W-:Y:S08]  /*3dd0*/  HMMA.16816.F32.BF16 R4, R84.reuse, R88, R4 ;  /* 0x000000585404723c */ /* 0x040ff00000041804 */
[C---:B------:R-:W-:Y:S08]  /*3de0*/  HMMA.16816.F32.BF16 R8, R84.reuse, R90, R8 ;  /* 0x0000005a5408723c */ /* 0x040ff00000041808 */
[C---:B---3--:R-:W-:Y:S08]  /*3df0*/  HMMA.16816.F32.BF16 R12, R84.reuse, R92, R12 ;  /* 0x0000005c540c723c */ /* 0x048ff0000004180c */
[----:B------:R-:W-:Y:S08]  /*3e00*/  HMMA.16816.F32.BF16 R16, R84, R94, R16 ;  /* 0x0000005e5410723c */ /* 0x000ff00000041810 */
[C---:B-1----:R-:W-:Y:S08]  /*3e10*/  HMMA.16816.F32.BF16 R4, R68.reuse, R76, R4 ;  /* 0x0000004c4404723c */ /* 0x042ff00000041804 */
[C---:B------:R-:W-:Y:S08]  /*3e20*/  HMMA.16816.F32.BF16 R8, R68.reuse, R78, R8 ;  /* 0x0000004e4408723c */ /* 0x040ff00000041808 */
[C---:B--2---:R-:W-:Y:S03]  /*3e30*/  HMMA.16816.F32.BF16 R12, R68.reuse, R72, R12 ;  /* 0x00000048440c723c */ /* 0x044fe6000004180c */
[----:B------:R-:W-:Y:S01]  /*3e40*/  FFMA.FTZ R6, R157, -UR14, R6 ;  /* 0x8000000e9d067c23 */ /* 0x000fe20008010006 */
[----:B------:R-:W-:Y:S01]  /*3e50*/  IADD3 R157, PT, PT, R155, 0x38, RZ ;  /* 0x000000389b9d7810 */ /* 0x000fe20007ffe0ff */
[C---:B------:R-:W-:Y:S01]  /*3e60*/  FFMA.FTZ R4, R159.reuse, -UR14, R4 ;  /* 0x8000000e9f047c23 */ /* 0x040fe20008010004 */
[----:B------:R-:W-:Y:S01]  /*3e70*/  FFMA.FTZ R5, R158, -UR14, R5 ;  /* 0x8000000e9e057c23 */ /* 0x000fe20008010005 */
[----:B------:R-:W-:Y:S01]  /*3e80*/  FFMA.FTZ R7, R160, -UR14, R7 ;  /* 0x8000000ea0077c23 */ /* 0x000fe20008010007 */
[----:B------:R-:W-:Y:S01]  /*3e90*/  IABS R157, R157 ;  /* 0x0000009d009d7213 */ /* 0x000fe20000000000 */
[----:B------:R-:W-:Y:S03]  /*3ea0*/  HMMA.16816.F32.BF16 R16, R68, R74, R16 ;  /* 0x0000004a4410723c */ /* 0x000fe60000041810 */
[----:B------:R-:W-:Y:S01]  /*3eb0*/  I2FP.F32.S32 R157, R157 ;  /* 0x0000009d009d7245 */ /* 0x000fe20000201400 */
[----:B------:R-:W-:Y:S01]  /*3ec0*/  FFMA.FTZ R10, R159, -UR14, R10 ;  /* 0x8000000e9f0a7c23 */ /* 0x000fe2000801000a */
[----:B------:R-:W-:Y:S01]  /*3ed0*/  FFMA.FTZ R11, R158, -UR14, R11 ;  /* 0x8000000e9e0b7c23 */ /* 0x000fe2000801000b */
[----:B------:R-:W-:Y:S01]  /*3ee0*/  IADD3 R158, PT, PT, R155, 0x2f, RZ ;  /* 0x0000002f9b9e7810 */ /* 0x000fe20007ffe0ff */
[C---:B------:R-:W-:Y:S01]  /*3ef0*/  FFMA.FTZ R9, R156.reuse, -UR14, R9 ;  /* 0x8000000e9c097c23 */ /* 0x040fe20008010009 */
[----:B------:R-:W-:Y:S01]  /*3f00*/  FFMA.FTZ R8, R157, -UR14, R8 ;  /* 0x8000000e9d087c23 */ /* 0x000fe20008010008 */
[----:B------:R-:W-:Y:S01]  /*3f10*/  VIADD R159, R155, 0x28 ;  /* 0x000000289b9f7836 */ /* 0x000fe20000000000 */
[----:B------:R-:W-:Y:S01]  /*3f20*/  IABS R158, R158 ;  /* 0x0000009e009e7213 */ /* 0x000fe20000000000 */
[----:B------:R-:W-:Y:S01]  /*3f30*/  FFMA.FTZ R14, R157, -UR14, R14 ;  /* 0x8000000e9d0e7c23 */ /* 0x000fe2000801000e */
[----:B------:R-:W-:Y:S01]  /*3f40*/  FFMA.FTZ R15, R156, -UR14, R15 ;  /* 0x8000000e9c0f7c23 */ /* 0x000fe2000801000f */
[C---:B------:R-:W-:Y:S01]  /*3f50*/  IADD3 R156, PT, PT, R155.reuse, 0x27, RZ ;  /* 0x000000279b9c7810 */ /* 0x040fe20007ffe0ff */
[----:B------:R-:W-:Y:S01]  /*3f60*/  VIADD R157, R155, 0x30 ;  /* 0x000000309b9d7836 */ /* 0x000fe20000000000 */
        /* <DEDUP_REMOVED lines=13> */
[----:B------:R-:W-:Y:S06]  /*4040*/  @!P0 BRA `(.L_x_682) ;  /* 0x0000000000248947 */ /* 0x000fec0003800000 */
[----:B------:R-:W-:Y:S01]  /*4050*/  VIADD R153, R153, 0x40 ;  /* 0x0000004099997836 */ /* 0x000fe20000000000 */
[----:B------:R-:W1:Y:S01]  /*4060*/  LDC R68, c[0x0][0x504] ;  /* 0x00014100ff447b82 */ /* 0x000e620000000800 */
[----:B------:R-:W-:Y:S05]  /*4070*/  VIADD R69, R210, 0x40 ;  /* 0x00000040d2457836 */ /* 0x000fea0000000000 */
[----:B------:R-:W-:Y:S02]  /*4080*/  ISETP.LT.AND P0, PT, R69, R220, PT ;  /* 0x000000dc4500720c */ /* 0x000fe40003f01270 */
[----:B-1----:R-:W-:Y:S05]  /*4090*/  IADD3 R68, PT, PT, R209, R68, -R220 ;  /* 0x00000044d1447210 */ /* 0x002fea0007ffe8dc */
[----:B------:R-:W-:Y:S05]  /*40a0*/  VIADD R68, R68, 0xffffffc0 ;  /* 0xffffffc044447836 */ /* 0x000fea0000000000 */
[----:B------:R-:W-:Y:S11]  /*40b0*/  ISETP.GE.AND P1, PT, R153, R68, PT ;  /* 0x000000449900720c */ /* 0x000ff60003f26270 */
[----:B------:R-:W-:Y:S02]  /*40c0*/  @!UPT UIADD3 URZ, UPT, UPT, URZ, URZ, URZ ;  /* 0x000000fffffff290 */ /* 0x000fe4000fffe0ff */
[----:B------:R-:W-:Y:S05]  /*40d0*/  @!P1 BRA P0, `(.L_x_683) ;  /* 0x00000004005c9947 */ /* 0x000fea0000000000 */
.L_x_682:
[----:B------:R-:W1:Y:S01]  /*40e0*/  LDC R73, c[0x0][0x504] ;  /* 0x00014100ff497b82 */ /* 0x000e620000000800 */
[----:B------:R-:W2:Y:S07]  /*40f0*/  S2R R69, SR_TID.X ;  /* 0x0000000000457919 */ /* 0x000eae0000002100 */
[----:B------:R-:W3:Y:S01]  /*4100*/  LDC R71, c[0x0][0x508] ;  /* 0x00014200ff477b82 */ /* 0x000ee20000000800 */
[C-C-:B-1----:R-:W-:Y:S02]  /*4110*/  IADD3 R73, PT, PT, R220.reuse, -R73, -R223.reuse ;  /* 0x80000049dc497210 */ /* 0x142fe40007ffe8df */
[----:B---3--:R-:W-:Y:S03]  /*4120*/  IADD3 R71, PT, PT, R220, R71, -R223 ;  /* 0x00000047dc477210 */ /* 0x008fe60007ffe8df */
[C---:B------:R-:W-:Y:S02]  /*4130*/  IMAD.IADD R72, R154.reuse, 0x1, R73 ;  /* 0x000000019a487824 */ /* 0x040fe400078e0249 */
[----:B--2---:R-:W-:Y:S01]  /*4140*/  IMAD.SHL.U32 R68, R69, 0x2, RZ ;  /* 0x0000000245447824 */ /* 0x004fe200078e00ff */
[----:B------:R-:W-:Y:S01]  /*4150*/  SHF.R.U32.HI R69, RZ, 0x2, R69 ;  /* 0x00000002ff457819 */ /* 0x000fe20000011645 */
[----:B------:R-:W-:Y:S01]  /*4160*/  IMAD.IADD R71, R154, 0x1, R71 ;  /* 0x000000019a477824 */ /* 0x000fe200078e0247 */
[----:B------:R-:W-:Y:S02]  /*4170*/  VIMNMX R74, PT, PT, RZ, R72, !PT ;  /* 0x00000048ff4a7248 */ /* 0x000fe40007fe0100 */
[----:B------:R-:W-:Y:S02]  /*4180*/  LOP3.LUT R68, R68, 0x6, RZ, 0xc0, !PT ;  /* 0x0000000644447812 */ /* 0x000fe400078ec0ff */
[C-C-:B------:R-:W-:Y:S02]  /*4190*/  VIADDMNMX R70, R71.reuse, 0x1, R220.reuse, PT ;  /* 0x0000000147467846 */ /* 0x140fe400038001dc */
[----:B------:R-:W-:Y:S02]  /*41a0*/  LOP3.LUT R69, R68, 0xe0, R69, 0xf8, !PT ;  /* 0x000000e044457812 */ /* 0x000fe400078ef845 */
[----:B------:R-:W-:Y:S02]  /*41b0*/  VIADDMNMX R68, R71, 0x9, R220, PT ;  /* 0x0000000947447846 */ /* 0x000fe400038001dc */
[----:B------:R-:W-:Y:S01]  /*41c0*/  VIADDMNMX R72, R72, 0x8, RZ, !PT ;  /* 0x0000000848487846 */ /* 0x000fe200078001ff */
[----:B------:R-:W-:Y:S04]  /*41d0*/  IMAD R69, R196, 0x40, R69 ;  /* 0x00000040c4457824 */ /* 0x000fe800078e0245 */
[C---:B------:R-:W-:Y:S01]  /*41e0*/  VIADD R81, R69.reuse, 0x1 ;  /* 0x0000000145517836 */ /* 0x040fe20000000000 */
[C---:B------:R-:W-:Y:S01]  /*41f0*/  ISETP.GE.AND P0, PT, R69.reuse, R74, PT ;  /* 0x0000004a4500720c */ /* 0x040fe20003f06270 */
[C---:B------:R-:W-:Y:S01]  /*4200*/  VIADD R79, R69.reuse, 0x8 ;  /* 0x00000008454f7836 */ /* 0x040fe20000000000 */
[C---:B------:R-:W-:Y:S01]  /*4210*/  ISETP.GE.AND P6, PT, R69.reuse, R70, PT ;  /* 0x000000464500720c */ /* 0x040fe20003fc6270 */
[C---:B------:R-:W-:Y:S01]  /*4220*/  VIADD R77, R69.reuse, 0x9 ;  /* 0x00000009454d7836 */ /* 0x040fe20000000000 */
[C---:B------:R-:W-:Y:S01]  /*4230*/  ISETP.GE.AND P5, PT, R69.reuse, R68, PT ;  /* 0x000000444500720c */ /* 0x040fe20003fa6270 */
[C---:B------:R-:W-:Y:S01]  /*4240*/  VIADD R75, R69.reuse, 0x10 ;  /* 0x00000010454b7836 */ /* 0x040fe20000000000 */
[C---:B------:R-:W-:Y:S01]  /*4250*/  ISETP.GE.AND P4, PT, R69.reuse, R72, PT ;  /* 0x000000484500720c */ /* 0x040fe20003f86270 */
[C---:B------:R-:W-:Y:S01]  /*4260*/  VIADD R73, R69.reuse, 0x11 ;  /* 0x0000001145497836 */ /* 0x040fe20000000000 */
[----:B------:R-:W-:Y:S01]  /*4270*/  FSEL R4, R4, -INF , P0 ;  /* 0xff80000004047808 */ /* 0x000fe20000000000 */
[----:B------:R-:W-:Y:S01]  /*4280*/  VIADD R71, R69, 0x18 ;  /* 0x0000001845477836 */ /* 0x000fe20000000000 */
[-C--:B------:R-:W-:Y:S01]  /*4290*/  ISETP.GE.AND P3, PT, R81, R74.reuse, PT ;  /* 0x0000004a5100720c */ /* 0x080fe20003f66270 */
[----:B------:R-:W-:Y:S01]  /*42a0*/  VIADD R69, R69, 0x19 ;  /* 0x0000001945457836 */ /* 0x000fe20000000000 */
[-C--:B------:R-:W-:Y:S02]  /*42b0*/  ISETP.GE.AND P2, PT, R79, R74.reuse, PT ;  /* 0x0000004a4f00720c */ /* 0x080fe40003f46270 */
        /* <DEDUP_REMOVED lines=57> */
.L_x_683:
        /* <DEDUP_REMOVED lines=66> */
[----:B------:R-:W4:Y:S05]  /*4a70*/  LDSM.16.M88.4 R88, [R0+0x6000] ;  /* 0x006000000058783b */ /* 0x000f2a0000000200 */
[----:B------:R-:W-:Y:S01]  /*4a80*/  LDSM.16.M88.4 R92, [R148+0xc000] ;  /* 0x00c00000945c783b */ /* 0x000fe20000000200 */
        /* <DEDUP_REMOVED lines=49> */
[C---:B------:R-:W-:Y:S01]  /*4da0*/  HMMA.16816.F32.BF16 R8, R76.reuse, R82, R8 ;  /* 0x000000524c08723c */ /* 0x040fe20000041808 */
[----:B------:R-:W-:Y:S07]  /*4db0*/  LDSM.16.M88.4 R80, [R0+0xa000] ;  /* 0x00a000000050783b */ /* 0x000fee0000000200 */
[C---:B--2---:R-:W-:Y:S08]  /*4dc0*/  HMMA.16816.F32.BF16 R12, R76.reuse, R72, R12 ;  /* 0x000000484c0c723c */ /* 0x044ff0000004180c */
        /* <DEDUP_REMOVED lines=11> */
[C---:B------:R-:W-:Y:S08]  /*4e80*/  HMMA.16816.F32.BF16 R8, R92.reuse, R98, R8 ;  /* 0x000000625c08723c */ /* 0x040ff00000041808 */
[C---:B--2---:R-:W-:Y:S08]  /*4e90*/  HMMA.16816.F32.BF16 R12, R92.reuse, R72, R12 ;  /* 0x000000485c0c723c */ /* 0x044ff0000004180c */
[----:B------:R-:W-:Y:S01]  /*4ea0*/  HMMA.16816.F32.BF16 R16, R92, R74, R16 ;  /* 0x0000004a5c10723c */ /* 0x000fe20000041810 */
[----:B------:R-:W2:Y:S07]  /*4eb0*/  LDSM.16.M88.4 R72, [R187+0xa800] ;  /* 0x00a80000bb48783b */ /* 0x000eae0000000200 */
[C---:B---3--:R-:W-:Y:S08]  /*4ec0*/  HMMA.16816.F32.BF16 R4, R76.reuse, R80, R4 ;  /* 0x000000504c04723c */ /* 0x048ff00000041804 */
[C---:B------:R-:W-:Y:S08]  /*4ed0*/  HMMA.16816.F32.BF16 R8, R76.reuse, R82, R8 ;  /* 0x000000524c08723c */ /* 0x040ff00000041808 */
[C---:B-1----:R-:W-:Y:S08]  /*4ee0*/  HMMA.16816.F32.BF16 R12, R76.reuse, R68, R12 ;  /* 0x000000444c0c723c */ /* 0x042ff0000004180c */
[----:B------:R-:W-:Y:S08]  /*4ef0*/  HMMA.16816.F32.BF16 R16, R76, R70, R16 ;  /* 0x000000464c10723c */ /* 0x000ff00000041810 */
[C---:B----4-:R-:W-:Y:S08]  /*4f00*/  HMMA.16816.F32.BF16 R4, R84.reuse, R88, R4 ;  /* 0x000000585404723c */ /* 0x050ff00000041804 */
[C---:B------:R-:W-:Y:S08]  /*4f10*/  HMMA.16816.F32.BF16 R8, R84.reuse, R90, R8 ;  /* 0x0000005a5408723c */ /* 0x040ff00000041808 */
[C---:B--2---:R-:W-:Y:S03]  /*4f20*/  HMMA.16816.F32.BF16 R12, R84.reuse, R72, R12 ;  /* 0x00000048540c723c */ /* 0x044fe6000004180c */
[C---:B-----5:R-:W-:Y:S01]  /*4f30*/  FADD.FTZ R4, -R152.reuse, R4 ;  /* 0x0000000498047221 */ /* 0x060fe20000010100 */
[C---:B------:R-:W-:Y:S01]  /*4f40*/  FADD.FTZ R5, -R152.reuse, R5 ;  /* 0x0000000598057221 */ /* 0x040fe20000010100 */
[C---:B------:R-:W-:Y:S01]  /*4f50*/  FADD.FTZ R6, -R151.reuse, R6 ;  /* 0x0000000697067221 */ /* 0x040fe20000010100 */
[----:B------:R-:W-:Y:S01]  /*4f60*/  FADD.FTZ R7, -R151, R7 ;  /* 0x0000000797077221 */ /* 0x000fe20000010100 */
[----:B------:R-:W-:Y:S01]  /*4f70*/  FMUL.FTZ R4, R167, R4 ;  /* 0x00000004a7047220 */ /* 0x000fe20000410000 */
[----:B------:R-:W-:Y:S03]  /*4f80*/  HMMA.16816.F32.BF16 R16, R84, R74, R16 ;  /* 0x0000004a5410723c */ /* 0x000fe60000041810 */
        /* <DEDUP_REMOVED lines=8> */
[C---:B------:R-:W-:Y:S01]  /*5010*/  FADD.FTZ R12, -R152.reuse, R12 ;  /* 0x0000000c980c7221 */ /* 0x040fe20000010100 */
[----:B------:R-:W-:Y:S01]  /*5020*/  F2FP.BF16.F32.PACK_AB R68, R5, R4 ;  /* 0x000000040544723e */ /* 0x000fe200000010ff */
[----:B------:R-:W-:Y:S01]  /*5030*/  FADD.FTZ R13, -R152, R13 ;  /* 0x0000000d980d7221 */ /* 0x000fe20000010100 */
[C---:B------:R-:W-:Y:S01]  /*5040*/  FADD.FTZ R14, -R151.reuse, R14 ;  /* 0x0000000e970e7221 */ /* 0x040fe20000010100 */
[----:B------:R-:W-:Y:S01]  /*5050*/  FADD.FTZ R15, -R151, R15 ;  /* 0x0000000f970f7221 */ /* 0x000fe20000010100 */
[----:B------:R-:W-:Y:S01]  /*5060*/  FMUL.FTZ R9, R164, R9 ;  /* 0x00000009a4097220 */ /* 0x000fe20000410000 */
[----:B------:R-:W-:Y:S01]  /*5070*/  FMUL.FTZ R10, R157, R10 ;  /* 0x0000000a9d0a7220 */ /* 0x000fe20000410000 */
[----:B------:R-:W-:Y:S01]  /*5080*/  F2FP.BF16.F32.PACK_AB R70, R7, R6 ;  /* 0x000000060746723e */ /* 0x000fe200000010ff */
[C---:B------:R-:W-:Y:S01]  /*5090*/  FADD.FTZ R16, -R152.reuse, R16 ;  /* 0x0000001098107221 */ /* 0x040fe20000010100 */
[----:B------:R-:W-:Y:S01]  /*50a0*/  FADD.FTZ R17, -R152, R17 ;  /* 0x0000001198117221 */ /* 0x000fe20000010100 */
[----:B------:R-:W-:Y:S01]  /*50b0*/  F2FP.BF16.F32.PACK_AB R69, R9, R8 ;  /* 0x000000080945723e */ /* 0x000fe200000010ff */
[C---:B------:R-:W-:Y:S01]  /*50c0*/  FADD.FTZ R18, -R151.reuse, R18 ;  /* 0x0000001297127221 */ /* 0x040fe20000010100 */
        /* <DEDUP_REMOVED lines=16> */
[----:B------:R-:W-:Y:S01]  /*51d0*/  IADD3 R4, P0, PT, RZ, -UR21, RZ ;  /* 0x80000015ff047c10 */ /* 0x000fe2000ff1e0ff */
[----:B------:R-:W-:Y:S01]  /*51e0*/  IMAD.MOV.U32 R9, RZ, RZ, -0x6000 ;  /* 0xffffa000ff097424 */ /* 0x000fe200078e00ff */
[----:B------:R-:W-:Y:S02]  /*51f0*/  ISETP.GE.AND P3, PT, R194, UR6, PT ;  /* 0x00000006c2007c0c */ /* 0x000fe4000bf66270 */
[----:B------:R-:W-:Y:S01]  /*5200*/  ISETP.GE.AND P2, PT, R201, UR6, PT ;  /* 0x00000006c9007c0c */ /* 0x000fe2000bf46270 */
[----:B------:R-:W-:Y:S05]  /*5210*/  IMAD.X R5, RZ, RZ, ~UR5, P0 ;  /* 0x80000005ff057e24 */ /* 0x000fea00080e06ff */
[----:B------:R-:W-:Y:S02]  /*5220*/  SHF.R.S64 R7, R4, 0x1f, R5 ;  /* 0x0000001f04077819 */ /* 0x000fe40000001005 */
[----:B------:R-:W-:Y:S02]  /*5230*/  LOP3.LUT R4, R219, 0x1, RZ, 0xc0, !PT ;  /* 0x00000001db047812 */ /* 0x000fe400078ec0ff */
[----:B------:R-:W-:Y:S01]  /*5240*/  IADD3 R230, P1, PT, R230, R7, RZ ;  /* 0x00000007e6e67210 */ /* 0x000fe20007f3e0ff */
[----:B------:R-:W-:Y:S01]  /*5250*/  IMAD.U32 R7, RZ, RZ, UR10 ;  /* 0x0000000aff077e24 */ /* 0x000fe2000f8e00ff */
[----:B------:R-:W-:Y:S01]  /*5260*/  ISETP.NE.U32.AND P0, PT, R4, 0x1, PT ;  /* 0x000000010400780c */ /* 0x000fe20003f05070 */
[----:B------:R-:W-:Y:S01]  /*5270*/  IMAD.U32 R4, RZ, RZ, UR10 ;  /* 0x0000000aff047e24 */ /* 0x000fe2000f8e00ff */
[----:B------:R-:W-:Y:S01]  /*5280*/  LEA.HI.X.SX32 R231, R5, R231, 0x1, P1 ;  /* 0x000000e705e77211 */ /* 0x000fe200008f0eff */
[----:B------:R-:W-:Y:S01]  /*5290*/  IMAD.U32 R5, RZ, RZ, UR11 ;  /* 0x0000000bff057e24 */ /* 0x000fe2000f8e00ff */
[----:B------:R-:W-:Y:S02]  /*52a0*/  SEL R9, R9, 0x6000, !P0 ;  /* 0x0000600009097807 */ /* 0x000fe40004000000 */
[----:B------:R-:W-:Y:S02]  /*52b0*/  ISETP.GE.AND P1, PT, R200, UR6, PT ;  /* 0x00000006c8007c0c */ /* 0x000fe4000bf26270 */
[----:B------:R-:W-:Y:S01]  /*52c0*/  LEA R6, P0, R7, R230, 0x1 ;  /* 0x000000e607067211 */ /* 0x000fe200078008ff */
[--C-:B------:R-:W-:Y:S02]  /*52d0*/  IMAD.IADD R214, R214, 0x1, R9.reuse ;  /* 0x00000001d6d67824 */ /* 0x100fe400078e0209 */
[----:B------:R-:W-:Y:S01]  /*52e0*/  IMAD.IADD R217, R217, 0x1, R9 ;  /* 0x00000001d9d97824 */ /* 0x000fe200078e0209 */
[----:B------:R-:W-:Y:S01]  /*52f0*/  LEA.HI.X R7, R4, R231, R5, 0x1, P0 ;  /* 0x000000e704077211 */ /* 0x000fe200000f0c05 */
        /* <DEDUP_REMOVED lines=38> */
.L_x_684:
        /* <DEDUP_REMOVED lines=90> */
[----:B------:R-:W-:Y:S01]  /*5b00*/  SHF.R.S64 R7, R4, 0x1f, R5 ;  /* 0x0000001f04077819 */ /* 0x000fe20000001005 */
[----:B------:R-:W-:Y:S03]  /*5b10*/  IMAD.U32 R4, RZ, RZ, UR26 ;  /* 0x0000001aff047e24 */ /* 0x000fe6000f8e00ff */
[----:B------:R-:W-:Y:S01]  /*5b20*/  IADD3 R228, P0, PT, R228, R7, RZ ;  /* 0x00000007e4e47210 */ /* 0x000fe20007f1e0ff */
[----:B------:R-:W-:Y:S03]  /*5b30*/  IMAD.U32 R7, RZ, RZ, UR26 ;  /* 0x0000001aff077e24 */ /* 0x000fe6000f8e00ff */
[----:B------:R-:W-:Y:S01]  /*5b40*/  LEA.HI.X.SX32 R229, R5, R229, 0x1, P0 ;  /* 0x000000e505e57211 */ /* 0x000fe200000f0eff */
[----:B------:R-:W-:Y:S01]  /*5b50*/  IMAD.U32 R5, RZ, RZ, UR25 ;  /* 0x00000019ff057e24 */ /* 0x000fe2000f8e00ff */
[----:B------:R-:W-:Y:S03]  /*5b60*/  LEA R6, P0, R7, R228, 0x1 ;  /* 0x000000e407067211 */ /* 0x000fe600078008ff */
        /* <DEDUP_REMOVED lines=32> */
.L_x_685:
[----:B------:R-:W-:Y:S01]  /*5d70*/  LDSM.16.M88.4 R148, [R182+0x1e000] ;  /* 0x01e00000b694783b */ /* 0x000fe20000000200 */
[----:B------:R-:W-:Y:S01]  /*5d80*/  IMAD.SHL.U32 R235, R225, 0x8, RZ ;  /* 0x00000008e1eb7824 */ /* 0x000fe200078e00ff */
[----:B------:R-:W-:Y:S02]  /*5d90*/  ISETP.GT.AND P3, PT, R219, R208, PT ;  /* 0x000000d0db00720c */ /* 0x000fe40003f64270 */
[----:B------:R-:W1:Y:S01]  /*5da0*/  LDSM.16.MT88.4 R16, [R185+0x12000] ;  /* 0x01200000b910783b */ /* 0x000e620000004200 */
[----:B------:R-:W-:Y:S02]  /*5db0*/  @P4 IADD3 R212, P1, PT, R212, -0x100, RZ ;  /* 0xffffff00d4d44810 */ /* 0x000fe40007f3e0ff */
[----:B------:R-:W-:Y:S01]  /*5dc0*/  LEA R234, P0, R235, R226, 0x2 ;  /* 0x000000e2ebea7211 */ /* 0x000fe200078010ff */
[----:B------:R-:W2:Y:S01]  /*5dd0*/  LDSM.16.M88.4 R92, [R182+0x1f000] ;  /* 0x01f00000b65c783b */ /* 0x000ea20000000200 */
[----:B------:R-:W-:Y:S02]  /*5de0*/  @P4 IADD3.X R213, PT, PT, R213, -0x1, RZ, P1, !PT ;  /* 0xffffffffd5d54810 */ /* 0x000fe40000ffe4ff */
[----:B------:R-:W-:Y:S01]  /*5df0*/  LEA.HI.X.SX32 R235, R235, R227, 0x2, P0 ;  /* 0x000000e3ebeb7211 */ /* 0x000fe200000f16ff */
[----:B------:R-:W3:Y:S01]  /*5e00*/  LDSM.16.MT88.4 R80, [R185+0x14000] ;  /* 0x01400000b950783b */ /* 0x000ee20000004200 */
[C---:B------:R-:W-:Y:S03]  /*5e10*/  LEA R236, P0, R225.reuse, R234, 0x5 ;  /* 0x000000eae1ec7211 */ /* 0x040fe600078028ff */
[----:B------:R-:W4:Y:S01]  /*5e20*/  LDSM.16.MT88.4 R96, [R185+0x16000] ;  /* 0x01600000b960783b */ /* 0x000f220000004200 */
[C---:B------:R-:W-:Y:S02]  /*5e30*/  LEA.HI.X.SX32 R237, R225.reuse, R235, 0x5, P0 ;  /* 0x000000ebe1ed7211 */ /* 0x040fe400000f2eff */
[C---:B------:R-:W-:Y:S01]  /*5e40*/  LEA R238, P0, R225.reuse, R236, 0x5 ;  /* 0x000000ece1ee7211 */ /* 0x040fe200078028ff */
[----:B------:R-:W-:Y:S03]  /*5e50*/  LDSM.16.M88.4 R152, [R176+0x1e000] ;  /* 0x01e00000b098783b */ /* 0x000fe60000000200 */
[C---:B------:R-:W-:Y:S01]  /*5e60*/  LEA.HI.X.SX32 R239, R225.reuse, R237, 0x5, P0 ;  /* 0x000000ede1ef7211 */ /* 0x040fe200000f2eff */
[----:B------:R-:W4:Y:S01]  /*5e70*/  LDSM.16.MT88.4 R156, [R185+0x12800] ;  /* 0x01280000b99c783b */ /* 0x000f220000004200 */
[C---:B------:R-:W-:Y:S03]  /*5e80*/  LEA R240, P0, R225.reuse, R238, 0x5 ;  /* 0x000000eee1f07211 */ /* 0x040fe600078028ff */
[----:B------:R-:W4:Y:S01]  /*5e90*/  LDSM.16.M88.4 R160, [R176+0x1f000] ;  /* 0x01f00000b0a0783b */ /* 0x000f220000000200 */
[C---:B------:R-:W-:Y:S02]  /*5ea0*/  LEA.HI.X.SX32 R241, R225.reuse, R239, 0x5, P0 ;  /* 0x000000efe1f17211 */ /* 0x040fe400000f2eff */
[C---:B------:R-:W-:Y:S01]  /*5eb0*/  LEA R242, P0, R225.reuse, R240, 0x5 ;  /* 0x000000f0e1f27211 */ /* 0x040fe200078028ff */
[----:B------:R-:W4:Y:S03]  /*5ec0*/  LDSM.16.MT88.4 R164, [R185+0x14800] ;  /* 0x01480000b9a4783b */ /* 0x000f260000004200 */
[C---:B------:R-:W-:Y:S01]  /*5ed0*/  LEA.HI.X.SX32 R243, R225.reuse, R241, 0x5, P0 ;  /* 0x000000f1e1f37211 */ /* 0x040fe200000f2eff */
[----:B------:R-:W4:Y:S04]  /*5ee0*/  LDSM.16.MT88.4 R168, [R185+0x16800] ;  /* 0x01680000b9a8783b */ /* 0x000f280000004200 */
[----:B------:R-:W-:Y:S01]  /*5ef0*/  LDSM.16.MT88.4 R172, [R185+0x15000] ;  /* 0x01500000b9ac783b */ /* 0x000fe20000004200 */
[-C--:B-1----:R-:W-:Y:S08]  /*5f00*/  HMMA.16816.F32.BF16 R4, R148, R16.reuse, RZ ;  /* 0x000000109404723c */ /* 0x082ff000000418ff */
        /* <DEDUP_REMOVED lines=11> */
[----:B------:R-:W-:Y:S07]  /*5fc0*/  LDSM.16.M88.4 R148, [R3+0x1e000] ;  /* 0x01e000000394783b */ /* 0x000fee0000000200 */
[-C--:B------:R-:W-:Y:S08]  /*5fd0*/  HMMA.16816.F32.BF16 R4, R152, R156.reuse, R4 ;  /* 0x0000009c9804723c */ /* 0x080ff00000041804 */
[C---:B------:R-:W-:Y:S08]  /*5fe0*/  HMMA.16816.F32.BF16 R8, R160.reuse, R156, R8 ;  /* 0x0000009ca008723c */ /* 0x040ff00000041808 */
[-C--:B------:R-:W-:Y:S08]  /*5ff0*/  HMMA.16816.F32.BF16 R12, R160, R158.reuse, R12 ;  /* 0x0000009ea00c723c */ /* 0x080ff0000004180c */
[C---:B------:R-:W-:Y:S01]  /*6000*/  HMMA.16816.F32.BF16 R16, R152.reuse, R158, R16 ;  /* 0x0000009e9810723c */ /* 0x040fe20000041810 */
[----:B------:R-:W1:Y:S07]  /*6010*/  LDSM.16.MT88.4 R156, [R185+0x13000] ;  /* 0x01300000b99c783b */ /* 0x000e6e0000004200 */
[-C--:B------:R-:W-:Y:S08]  /*6020*/  HMMA.16816.F32.BF16 R68, R152, R164.reuse, R68 ;  /* 0x000000a49844723c */ /* 0x080ff00000041844 */
[C---:B------:R-:W-:Y:S08]  /*6030*/  HMMA.16816.F32.BF16 R72, R160.reuse, R164, R72 ;  /* 0x000000a4a048723c */ /* 0x040ff00000041848 */
[-C--:B------:R-:W-:Y:S08]  /*6040*/  HMMA.16816.F32.BF16 R76, R160, R166.reuse, R76 ;  /* 0x000000a6a04c723c */ /* 0x080ff0000004184c */
[C---:B------:R-:W-:Y:S01]  /*6050*/  HMMA.16816.F32.BF16 R80, R152.reuse, R166, R80 ;  /* 0x000000a69850723c */ /* 0x040fe20000041850 */
[----:B------:R-:W2:Y:S07]  /*6060*/  LDSM.16.M88.4 R164, [R3+0x1f000] ;  /* 0x01f0000003a4783b */ /* 0x000eae0000000200 */
[-C--:B------:R-:W-:Y:S08]  /*6070*/  HMMA.16816.F32.BF16 R84, R152, R168.reuse, R84 ;  /* 0x000000a89854723c */ /* 0x080ff00000041854 */
[C---:B------:R-:W-:Y:S08]  /*6080*/  HMMA.16816.F32.BF16 R88, R160.reuse, R168, R88 ;  /* 0x000000a8a058723c */ /* 0x040ff00000041858 */
[-C--:B------:R-:W-:Y:S01]  /*6090*/  HMMA.16816.F32.BF16 R92, R160, R170.reuse, R92 ;  /* 0x000000aaa05c723c */ /* 0x080fe2000004185c */
[----:B------:R-:W-:Y:S07]  /*60a0*/  LDSM.16.MT88.4 R160, [R185+0x13800] ;  /* 0x01380000b9a0783b */ /* 0x000fee0000004200 */
[----:B------:R-:W-:Y:S01]  /*60b0*/  HMMA.16816.F32.BF16 R96, R152, R170, R96 ;  /* 0x000000aa9860723c */ /* 0x000fe20000041860 */
[----:B------:R-:W3:Y:S04]  /*60c0*/  LDSM.16.MT88.4 R152, [R185+0x17000] ;  /* 0x01700000b998783b */ /* 0x000ee80000004200 */
[----:B------:R-:W-:Y:S03]  /*60d0*/  LDSM.16.M88.4 R168, [R2+0x1f000] ;  /* 0x01f0000002a8783b */ /* 0x000fe60000000200 */
[-C--:B-1----:R-:W-:Y:S08]  /*60e0*/  HMMA.16816.F32.BF16 R4, R148, R156.reuse, R4 ;  /* 0x0000009c9404723c */ /* 0x082ff00000041804 */
[C---:B--2---:R-:W-:Y:S08]  /*60f0*/  HMMA.16816.F32.BF16 R8, R164.reuse, R156, R8 ;  /* 0x0000009ca408723c */ /* 0x044ff00000041808 */
[-C--:B------:R-:W-:Y:S08]  /*6100*/  HMMA.16816.F32.BF16 R12, R164, R158.reuse, R12 ;  /* 0x0000009ea40c723c */ /* 0x080ff0000004180c */
[C---:B------:R-:W-:Y:S01]  /*6110*/  HMMA.16816.F32.BF16 R16, R148.reuse, R158, R16 ;  /* 0x0000009e9410723c */ /* 0x040fe20000041810 */
[----:B------:R-:W1:Y:S07]  /*6120*/  LDSM.16.M88.4 R156, [R2+0x1e000] ;  /* 0x01e00000029c783b */ /* 0x000e6e0000000200 */
[-C--:B------:R-:W-:Y:S08]  /*6130*/  HMMA.16816.F32.BF16 R68, R148, R172.reuse, R68 ;  /* 0x000000ac9444723c */ /* 0x080ff00000041844 */
[C---:B------:R-:W-:Y:S04]  /*6140*/  HMMA.16816.F32.BF16 R72, R164.reuse, R172, R72 ;  /* 0x000000aca448723c */ /* 0x040fe80000041848 */
[C---:B------:R-:W-:Y:S04]  /*6150*/  LEA R172, P0, R225.reuse, R242, 0x5 ;  /* 0x000000f2e1ac7211 */ /* 0x040fe800078028ff */
[-C--:B------:R-:W-:Y:S03]  /*6160*/  HMMA.16816.F32.BF16 R76, R164, R174.reuse, R76 ;  /* 0x000000aea44c723c */ /* 0x080fe6000004184c */
[C---:B------:R-:W-:Y:S05]  /*6170*/  LEA.HI.X.SX32 R173, R225.reuse, R243, 0x5, P0 ;  /* 0x000000f3e1ad7211 */ /* 0x040fea00000f2eff */
[C---:B------:R-:W-:Y:S04]  /*6180*/  HMMA.16816.F32.BF16 R80, R148.reuse, R174, R80 ;  /* 0x000000ae9450723c */ /* 0x040fe80000041850 */
[C---:B------:R-:W-:Y:S04]  /*6190*/  LEA R174, P0, R225.reuse, R172, 0x5 ;  /* 0x000000ace1ae7211 */ /* 0x040fe800078028ff */
[-C--:B---3--:R-:W-:Y:S03]  /*61a0*/  HMMA.16816.F32.BF16 R84, R148, R152.reuse, R84 ;  /* 0x000000989454723c */ /* 0x088fe60000041854 */
[C---:B------:R-:W-:Y:S05]  /*61b0*/  LEA.HI.X.SX32 R175, R225.reuse, R173, 0x5, P0 ;  /* 0x000000ade1af7211 */ /* 0x040fea00000f2eff */
[C---:B------:R-:W-:Y:S04]  /*61c0*/  HMMA.16816.F32.BF16 R88, R164.reuse, R152, R88 ;  /* 0x00000098a458723c */ /* 0x040fe80000041858 */
[C---:B------:R-:W-:Y:S04]  /*61d0*/  IMAD.WIDE R244, R225.reuse, -0xc0, R174 ;  /* 0xffffff40e1f47825 */ /* 0x040fe800078e02ae */
[-C--:B------:R-:W-:Y:S01]  /*61e0*/  HMMA.16816.F32.BF16 R92, R164, R154.reuse, R92 ;  /* 0x0000009aa45c723c */ /* 0x080fe2000004185c */
[----:B------:R-:W2:Y:S02]  /*61f0*/  LDSM.16.MT88.4 R164, [R185+0x15800] ;  /* 0x01580000b9a4783b */ /* 0x000ea40000004200 */
[C---:B------:R-:W-:Y:S04]  /*6200*/  LEA R152, P0, R225.reuse, R244, 0x5 ;  /* 0x000000f4e1987211 */ /* 0x040fe800078028ff */
[C---:B------:R-:W-:Y:S01]  /*6210*/  LEA.HI.X.SX32 R153, R225.reuse, R245, 0x5, P0 ;  /* 0x000000f5e1997211 */ /* 0x040fe200000f2eff */
[----:B------:R-:W-:Y:S01]  /*6220*/  HMMA.16816.F32.BF16 R96, R148, R154, R96 ;  /* 0x0000009a9460723c */ /* 0x000fe20000041860 */
[----:B------:R-:W3:Y:S03]  /*6230*/  LDSM.16.MT88.4 R148, [R185+0x17800] ;  /* 0x01780000b994783b */ /* 0x000ee60000004200 */
[C---:B------:R-:W-:Y:S04]  /*6240*/  LEA R246, P0, R225.reuse, R152, 0x5 ;  /* 0x00000098e1f67211 */ /* 0x040fe800078028ff */
[-C--:B-1----:R-:W-:Y:S05]  /*6250*/  HMMA.16816.F32.BF16 R4, R156, R160.reuse, R4 ;  /* 0x000000a09c04723c */ /* 0x082fea0000041804 */
[C---:B------:R-:W-:Y:S02]  /*6260*/  LEA.HI.X.SX32 R247, R225.reuse, R153, 0x5, P0 ;  /* 0x00000099e1f77211 */ /* 0x040fe400000f2eff */
[C---:B------:R-:W-:Y:S01]  /*6270*/  LEA R154, P0, R225.reuse, R246, 0x5 ;  /* 0x000000f6e19a7211 */ /* 0x040fe200078028ff */
        /* <DEDUP_REMOVED lines=13> */
[C---:B------:R-:W-:Y:S05]  /*6350*/  IMAD.WIDE R164, R225.reuse, -0xc0, R248 ;  /* 0xffffff40e1a47825 */ /* 0x040fea00078e02f8 */
[C---:B------:R-:W-:Y:S04]  /*6360*/  HMMA.16816.F32.BF16 R80, R156.reuse, R166, R80 ;  /* 0x000000a69c50723c */ /* 0x040fe80000041850 */
[C---:B------:R-:W-:Y:S04]  /*6370*/  LEA R166, P0, R225.reuse, R164, 0x5 ;  /* 0x000000a4e1a67211 */ /* 0x040fe800078028ff */
[-C--:B---3--:R-:W-:Y:S03]  /*6380*/  HMMA.16816.F32.BF16 R84, R156, R148.reuse, R84 ;  /* 0x000000949c54723c */ /* 0x088fe60000041854 */
        /* <DEDUP_REMOVED lines=23> */
[C---:B-1----:R-:W-:Y:S03]  /*6500*/  IMAD.WIDE R156, R225.reuse, -0xc0, R158 ;  /* 0xffffff40e19c7825 */ /* 0x042fe600078e029e */
[----:B------:R1:W-:Y:S01]  /*6510*/  REDG.E.ADD.F32.FTZ.RN.STRONG.GPU desc[UR22][R172.64], R10 ;  /* 0x0000000aac0079a6 */ /* 0x0003e2000c12f316 */
[C---:B--2---:R-:W-:Y:S03]  /*6520*/  LEA R4, P0, R225.reuse, R156, 0x5 ;  /* 0x0000009ce1047211 */ /* 0x044fe600078028ff */
[----:B------:R2:W-:Y:S01]  /*6530*/  REDG.E.ADD.F32.FTZ.RN.STRONG.GPU desc[UR22][R174.64], R11 ;  /* 0x0000000bae0079a6 */ /* 0x0005e2000c12f316 */
[C---:B---3--:R-:W-:Y:S03]  /*6540*/  LEA.HI.X.SX32 R5, R225.reuse, R157, 0x5, P0 ;  /* 0x0000009de1057211 */ /* 0x048fe600000f2eff */
        /* <DEDUP_REMOVED lines=10> */
[C---:B------:R-:W-:Y:S02]  /*65f0*/  LEA.HI.X.SX32 R237, R225.reuse, R149, 0x5, P0 ;  /* 0x00000095e1ed7211 */ /* 0x040fe400000f2eff */
[C---:B------:R-:W-:Y:S01]  /*6600*/  LEA R238, P0, R225.reuse, R236, 0x5 ;  /* 0x000000ece1ee7211 */ /* 0x040fe200078028ff */
[----:B------:R4:W-:Y:S03]  /*6610*/  REDG.E.ADD.F32.FTZ.RN.STRONG.GPU desc[UR22][R160.64+0x80], R13 ;  /* 0x0000800da00079a6 */ /* 0x0009e6000c12f316 */
        /* <DEDUP_REMOVED lines=15> */
[C---:B-1----:R-:W-:Y:S01]  /*6710*/  LEA R172, P0, R225.reuse, R8, 0x5 ;  /* 0x00000008e1ac7211 */ /* 0x042fe200078028ff */
[----:B------:R-:W-:Y:S03]  /*6720*/  REDG.E.ADD.F32.FTZ.RN.STRONG.GPU desc[UR22][R168.64+0x100], R73 ;  /* 0x00010049a80079a6 */ /* 0x000fe6000c12f316 */
[C---:B------:R-:W-:Y:S01]  /*6730*/  LEA.HI.X.SX32 R173, R225.reuse, R9, 0x5, P0 ;  /* 0x00000009e1ad7211 */ /* 0x040fe200000f2eff */
[----:B------:R-:W-:Y:S01]  /*6740*/  REDG.E.ADD.F32.FTZ.RN.STRONG.GPU desc[UR22][R150.64+0x100], R74 ;  /* 0x0001004a960079a6 */ /* 0x000fe2000c12f316 */
[C---:B--2---:R-:W-:Y:S03]  /*6750*/  LEA R174, P0, R225.reuse, R172, 0x5 ;  /* 0x000000ace1ae7211 */ /* 0x044fe600078028ff */
[----:B------:R1:W-:Y:S01]  /*6760*/  REDG.E.ADD.F32.FTZ.RN.STRONG.GPU desc[UR22][R158.64+0x100], R75 ;  /* 0x0001004b9e0079a6 */ /* 0x0003e2000c12f316 */
[C---:B------:R-:W-:Y:S02]  /*6770*/  LEA.HI.X.SX32 R175, R225.reuse, R173, 0x5, P0 ;  /* 0x000000ade1af7211 */ /* 0x040fe400000f2eff */
[C---:B------:R-:W-:Y:S01]  /*6780*/  LEA R10, P0, R225.reuse, R174, 0x5 ;  /* 0x000000aee10a7211 */ /* 0x040fe200078028ff */
[----:B------:R-:W-:Y:S03]  /*6790*/  REDG.E.ADD.F32.FTZ.RN.STRONG.GPU desc[UR22][R226.64+0x180], R80 ;  /* 0x00018050e20079a6 */ /* 0x000fe6000c12f316 */
[C---:B------:R-:W-:Y:S01]  /*67a0*/  LEA.HI.X.SX32 R11, R225.reuse, R175, 0x5, P0 ;  /* 0x000000afe10b7211 */ /* 0x040fe200000f2eff */
[----:B------:R2:W-:Y:S01]  /*67b0*/  REDG.E.ADD.F32.FTZ.RN.STRONG.GPU desc[UR22][R156.64+0x180], R81 ;  /* 0x000180519c0079a6 */ /* 0x0005e2000c12f316 */
[C---:B---3--:R-:W-:Y:S03]  /*67c0*/  LEA R244, P0, R225.reuse, R10, 0x5 ;  /* 0x0000000ae1f47211 */ /* 0x048fe600078028ff */
        /* <DEDUP_REMOVED lines=24> */
[----:B------:R-:W-:Y:S01]  /*6950*/  REDG.E.ADD.F32.FTZ.RN.STRONG.GPU desc[UR22][R174.64+0x200], R89 ;  /* 0x00020059ae0079a6 */ /* 0x000fe2000c12f316 */
[----:B------:R-:W-:Y:S03]  /*6960*/  LEA.HI.X.SX32 R157, R225, R159, 0x5, P0 ;  /* 0x0000009fe19d7211 */ /* 0x000fe600000f2eff */
[----:B------:R-:W-:Y:S04]  /*6970*/  REDG.E.ADD.F32.FTZ.RN.STRONG.GPU desc[UR22][R10.64+0x200], R90 ;  /* 0x0002005a0a0079a6 */ /* 0x000fe8000c12f316 */
[----:B------:R-:W-:Y:S04]  /*6980*/  LDSM.16.MT88.4 R4, [R181+-0x2000] ;  /* 0xffe00000b504783b */ /* 0x000fe80000004200 */
[----:B------:R-:W1:Y:S04]  /*6990*/  LDSM.16.MT88.4 R8, [R178] ;  /* 0x00000000b208783b */ /* 0x000e680000004200 */
[----:B------:R-:W2:Y:S04]  /*69a0*/  LDSM.16.MT88.4 R12, [R179+-0x2000] ;  /* 0xffe00000b30c783b */ /* 0x000ea80000004200 */
[----:B------:R-:W-:Y:S04]  /*69b0*/  REDG.E.ADD.F32.FTZ.RN.STRONG.GPU desc[UR22][R244.64+0x200], R91 ;  /* 0x0002005bf40079a6 */ /* 0x000fe8000c12f316 */
[----:B------:R-:W-:Y:S04]  /*69c0*/  REDG.E.ADD.F32.FTZ.RN.STRONG.GPU desc[UR22][R226.64+0x280], R96 ;  /* 0x00028060e20079a6 */ /* 0x000fe8000c12f316 */
[----:B------:R-:W-:Y:S04]  /*69d0*/  REDG.E.ADD.F32.FTZ.RN.STRONG.GPU desc[UR22][R16.64+0x280], R97 ;  /* 0x00028061100079a6 */ /* 0x000fe8000c12f316 */
[----:B------:R-:W3:Y:S04]  /*69e0*/  LDSM.16.MT88.4 R16, [R178+0x2000] ;  /* 0x00200000b210783b */ /* 0x000ee80000004200 */
[----:B------:R-:W4:Y:S04]  /*69f0*/  LDSM.16.MT88.4 R68, [R178+0x4000] ;  /* 0x00400000b244783b */ /* 0x000f280000004200 */
[----:B------:R-:W-:Y:S04]  /*6a00*/  LDSM.16.MT88.4 R72, [R181+-0x1800] ;  /* 0xffe80000b548783b */ /* 0x000fe80000004200 */
[----:B------:R-:W4:Y:S04]  /*6a10*/  LDSM.16.MT88.4 R76, [R178+0x800] ;  /* 0x00080000b24c783b */ /* 0x000f280000004200 */
[----:B------:R-:W4:Y:S01]  /*6a20*/  LDSM.16.MT88.4 R80, [R179+-0x1800] ;  /* 0xffe80000b350783b */ /* 0x000f220000004200 */
[-C--:B-1----:R-:W-:Y:S03]  /*6a30*/  HMMA.16816.F32.BF16 R100, R4, R8.reuse, R100 ;  /* 0x000000080464723c */ /* 0x082fe60000041864 */
[----:B------:R-:W1:Y:S04]  /*6a40*/  LDSM.16.MT88.4 R84, [R178+0x2800] ;  /* 0x00280000b254783b */ /* 0x000e680000004200 */
[----:B------:R-:W-:Y:S01]  /*6a50*/  LDSM.16.MT88.4 R88, [R178+0x1800] ;  /* 0x00180000b258783b */ /* 0x000fe20000004200 */
[C---:B--2---:R-:W-:Y:S03]  /*6a60*/  HMMA.16816.F32.BF16 R104, R12.reuse, R8, R104 ;  /* 0x000000080c68723c */ /* 0x044fe60000041868 */
[----:B------:R-:W-:Y:S04]  /*6a70*/  LDSM.16.MT88.4 R148, [R178+0x5800] ;  /* 0x00580000b294783b */ /* 0x000fe80000004200 */
[----:B------:R-:W-:Y:S01]  /*6a80*/  REDG.E.ADD.F32.FTZ.RN.STRONG.GPU desc[UR22][R152.64+0x280], R98 ;  /* 0x00028062980079a6 */ /* 0x000fe2000c12f316 */
[-C--:B------:R-:W-:Y:S03]  /*6a90*/  HMMA.16816.F32.BF16 R108, R12, R10.reuse, R108 ;  /* 0x0000000a0c6c723c */ /* 0x080fe6000004186c */
[----:B------:R-:W-:Y:S04]  /*6aa0*/  REDG.E.ADD.F32.FTZ.RN.STRONG.GPU desc[UR22][R246.64+0x280], R99 ;  /* 0x00028063f60079a6 */ /* 0x000fe8000c12f316 */
[----:B------:R-:W-:Y:S01]  /*6ab0*/  LDSM.16.MT88.4 R96, [R178+0x3800] ;  /* 0x00380000b260783b */ /* 0x000fe20000004200 */
[C---:B------:R-:W-:Y:S03]  /*6ac0*/  HMMA.16816.F32.BF16 R112, R4.reuse, R10, R112 ;  /* 0x0000000a0470723c */ /* 0x040fe60000041870 */
[----:B------:R-:W2:Y:S04]  /*6ad0*/  LDSM.16.MT88.4 R8, [R178+0x4800] ;  /* 0x00480000b208783b */ /* 0x000ea80000004200 */
[----:B------:R-:W-:Y:S01]  /*6ae0*/  REDG.E.ADD.F32.FTZ.RN.STRONG.GPU desc[UR22][R154.64+0x280], R92 ;  /* 0x0002805c9a0079a6 */ /* 0x000fe2000c12f316 */
[-C--:B---3--:R-:W-:Y:S03]  /*6af0*/  HMMA.16816.F32.BF16 R116, R4, R16.reuse, R116 ;  /* 0x000000100474723c */ /* 0x088fe60000041874 */
[----:B------:R-:W-:Y:S04]  /*6b00*/  REDG.E.ADD.F32.FTZ.RN.STRONG.GPU desc[UR22][R160.64+0x280], R93 ;  /* 0x0002805da00079a6 */ /* 0x000fe8000c12f316 */
[----:B------:R-:W-:Y:S01]  /*6b10*/  REDG.E.ADD.F32.FTZ.RN.STRONG.GPU desc[UR22][R158.64+0x280], R94 ;  /* 0x0002805e9e0079a6 */ /* 0x000fe2000c12f316 */
[C---:B------:R-:W-:Y:S03]  /*6b20*/  HMMA.16816.F32.BF16 R120, R12.reuse, R16, R120 ;  /* 0x000000100c78723c */ /* 0x040fe60000041878 */
[----:B------:R-:W-:Y:S04]  /*6b30*/  REDG.E.ADD.F32.FTZ.RN.STRONG.GPU desc[UR22][R156.64+0x280], R95 ;  /* 0x0002805f9c0079a6 */ /* 0x000fe8000c12f316 */
[----:B------:R-:W-:Y:S01]  /*6b40*/  LDSM.16.MT88.4 R92, [R179+-0x800] ;  /* 0xfff80000b35c783b */ /* 0x000fe20000004200 */
        /* <DEDUP_REMOVED lines=8> */
[----:B------:R-:W3:Y:S04]  /*6bd0*/  LDSM.16.MT88.4 R4, [R181+-0x1000] ;  /* 0xfff00000b504783b */ /* 0x000ee80000004200 */
[----:B------:R-:W4:Y:S03]  /*6be0*/  LDSM.16.MT88.4 R68, [R178+0x3000] ;  /* 0x00300000b244783b */ /* 0x000f260000004200 */
        /* <DEDUP_REMOVED lines=15> */
[C---:B------:R-:W-:Y:S08]  /*6ce0*/  HMMA.16816.F32.BF16 R104, R16.reuse, R12, R104 ;  /* 0x0000000c1068723c */ /* 0x040ff00000041868 */
[-C--:B------:R-:W-:Y:S08]  /*6cf0*/  HMMA.16816.F32.BF16 R108, R16, R14.reuse, R108 ;  /* 0x0000000e106c723c */ /* 0x080ff0000004186c */
[C---:B------:R-:W-:Y:S08]  /*6d00*/  HMMA.16816.F32.BF16 R112, R4.reuse, R14, R112 ;  /* 0x0000000e0470723c */ /* 0x040ff00000041870 */
[-C--:B----4-:R-:W-:Y:S08]  /*6d10*/  HMMA.16816.F32.BF16 R116, R4, R68.reuse, R116 ;  /* 0x000000440474723c */ /* 0x090ff00000041874 */
        /* <DEDUP_REMOVED lines=152> */
[----:B------:R-:W-:Y:S02]  /*76a0*/  @P1 IADD3 R45, PT, PT, R221, R222, RZ ;  /* 0x000000dedd2d1210 */ /* 0x000fe40007ffe0ff */
[----:B------:R-:W-:Y:S01]  /*76b0*/  ISETP.NE.AND P0, PT, R222, -0x1, PT ;  /* 0xffffffffde00780c */ /* 0x000fe20003f05270 */
[----:B------:R-:W-:Y:S02]  /*76c0*/  STS [R202+0x4400], R135 ;  /* 0x00440087ca007388 */ /* 0x000fe40000000800 */
[----:B---3--:R-:W-:-:S02]  /*76d0*/  @P1 IMAD R6, R45, R5, RZ ;  /* 0x000000052d061224 */ /* 0x008fc400078e02ff */
        /* <DEDUP_REMOVED lines=27> */
[----:B-1----:R-:W-:-:S03]  /*7890*/  @P1 IMAD.WIDE.U32 R44, R45, R4, RZ ;  /* 0x000000042d2c1225 */ /* 0x002fc600078e00ff */
[----:B------:R2:W-:Y:S02]  /*78a0*/  STS [R202+0xb400], R59 ;  /* 0x00b4003bca007388 */ /* 0x0005e40000000800 */
[----:B------:R-:W-:Y:S02]  /*78b0*/  @P1 IADD3 R6, PT, PT, R45, R6, RZ ;  /* 0x000000062d061210 */ /* 0x000fe40007ffe0ff */
        /* <DEDUP_REMOVED lines=12> */
.L_x_687:
        /* <DEDUP_REMOVED lines=12> */
.L_x_688:
[----:B------:R-:W1:Y:S01]  /*7a40*/  LDCU.64 UR6, c[0x0][0x5c8] ;  /* 0x0000b900ff0677ac */ /* 0x000e620008000a00 */
[----:B------:R-:W-:-:S05]  /*7a50*/  IADD3 R8, PT, PT, R221, R222, RZ ;  /* 0x000000dedd087210 */ /* 0x000fca0007ffe0ff */
[C---:B-1----:R-:W-:Y:S02]  /*7a60*/  IMAD R0, R8.reuse, UR7, RZ ;  /* 0x0000000708007c24 */ /* 0x042fe4000f8e02ff */
[----:B------:R-:W-:-:S05]  /*7a70*/  IMAD.WIDE.U32 R8, R8, UR6, RZ ;  /* 0x0000000608087c25 */ /* 0x000fca000f8e00ff */
[----:B------:R-:W-:Y:S02]  /*7a80*/  IADD3 R0, PT, PT, R9, R0, RZ ;  /* 0x0000000009007210 */ /* 0x000fe40007ffe0ff */
[----:B------:R-:W-:-:S07]  /*7a90*/  MOV R2, R8 ;  /* 0x0000000800027202 */ /* 0x000fce0000000f00 */
.L_x_689:
[----:B------:R-:W-:Y:S01]  /*7aa0*/  BAR.SYNC.DEFER_BLOCKING 0x0 ;  /* 0x0000000000007b1d */ /* 0x000fe20000010000 */
[----:B--2---:R-:W-:Y:S01]  /*7ab0*/  SHF.R.S32.HI R7, RZ, 0x1f, R210 ;  /* 0x0000001fff077819 */ /* 0x004fe200000114d2 */
[----:B------:R-:W-:Y:S01]  /*7ac0*/  IMAD.MOV.U32 R60, RZ, RZ, R194 ;  /* 0x000000ffff3c7224 */ /* 0x000fe200078e00c2 */
[----:B------:R-:W-:Y:S02]  /*7ad0*/  MOV R61, RZ ;  /* 0x000000ff003d7202 */ /* 0x000fe40000000f00 */
[----:B------:R-:W-:Y:S01]  /*7ae0*/  ISETP.GE.AND P3, PT, R195, R206, PT ;  /* 0x000000cec300720c */ /* 0x000fe20003f66270 */
[----:B------:R-:W1:Y:S01]  /*7af0*/  LDCU.64 UR4, c[0x0][0x5d8] ;  /* 0x0000bb00ff0477ac */ /* 0x000e620008000a00 */
[-C--:B------:R-:W-:Y:S01]  /*7b00*/  IMAD R45, R7, R4.reuse, RZ ;  /* 0x00000004072d7224 */ /* 0x080fe200078e02ff */
[----:B------:R-:W-:Y:S01]  /*7b10*/  BSSY.RECONVERGENT B0, `(.L_x_690) ;  /* 0x0000024000007945 */ /* 0x000fe20003800200 */
[----:B------:R-:W-:Y:S01]  /*7b20*/  IMAD.WIDE.U32 R46, R210, R4, R60 ;  /* 0x00000004d22e7225 */ /* 0x000fe200078e003c */
[----:B------:R-:W-:-:S03]  /*7b30*/  ISETP.GE.AND P5, PT, R197, R206, PT ;  /* 0x000000cec500720c */ /* 0x000fc60003fa6270 */
[----:B------:R-:W-:Y:S01]  /*7b40*/  IMAD R45, R210, R5, R45 ;  /* 0x00000005d22d7224 */ /* 0x000fe200078e022d */
[----:B------:R-:W-:-:S04]  /*7b50*/  IADD3 R62, P0, PT, R44, R46, RZ ;  /* 0x0000002e2c3e7210 */ /* 0x000fc80007f1e0ff */
        /* <DEDUP_REMOVED lines=31> */
.L_x_691:
[----:B------:R-:W-:Y:S05]  /*7d50*/  BSYNC.RECONVERGENT B0 ;  /* 0x0000000000007941 */ /* 0x000fea0003800200 */
.L_x_690:
        /* <DEDUP_REMOVED lines=17> */
.L_x_693:
[----:B------:R-:W-:Y:S05]  /*7e70*/  BSYNC.RECONVERGENT B0 ;  /* 0x0000000000007941 */ /* 0x000fea0003800200 */
.L_x_692:
[----:B------:R-:W2:Y:S01]  /*7e80*/  LDCU.64 UR4, c[0x0][0x5e0] ;  /* 0x0000bc00ff0477ac */ /* 0x000ea20008000a00 */
[----:B---3--:R-:W-:Y:S01]  /*7e90*/  IMAD.WIDE.U32 R4, R210, UR6, R60 ;  /* 0x00000006d2047c25 */ /* 0x008fe2000f8e003c */
[----:B------:R-:W-:Y:S03]  /*7ea0*/  BSSY.RECONVERGENT B0, `(.L_x_694) ;  /* 0x0000015000007945 */ /* 0x000fe60003800200 */
[----:B------:R-:W-:Y:S01]  /*7eb0*/  IMAD R7, R7, UR6, RZ ;  /* 0x0000000607077c24 */ /* 0x000fe2000f8e02ff */
[----:B----4-:R-:W-:-:S03]  /*7ec0*/  IADD3 R34, P0, PT, R2, R4, RZ ;  /* 0x0000000402227210 */ /* 0x010fc60007f1e0ff */
[----:B------:R-:W-:-:S05]  /*7ed0*/  IMAD R7, R210, UR7, R7 ;  /* 0x00000007d2077c24 */ /* 0x000fca000f8e0207 */
        /* <DEDUP_REMOVED lines=17> */
.L_x_695:
[----:B------:R-:W-:Y:S05]  /*7ff0*/  BSYNC.RECONVERGENT B0 ;  /* 0x0000000000007941 */ /* 0x000fea0003800200 */
.L_x_694:
        /* <DEDUP_REMOVED lines=16> */
.L_x_653:
[----:B------:R-:W-:Y:S05]  /*8100*/  BSYNC.RECONVERGENT B1 ;  /* 0x0000000000017941 */ /* 0x000fea0003800200 */
.L_x_631:
[----:B------:R-:W2:Y:S01]  /*8110*/  LDCU UR5, c[0x0][0x438] ;  /* 0x00008700ff0577ac */ /* 0x000ea20008000800 */
[----:B-1--4-:R-:W1:Y:S08]  /*8120*/  LDC R5, c[0x0][0x370] ;  /* 0x0000dc00ff057b82 */ /* 0x012e700000000800 */
[----:B------:R-:W4:Y:S01]  /*8130*/  LDC R0, c[0x0][0x438] ;  /* 0x00010e00ff007b82 */ /* 0x000f220000000800 */
[----:B--2---:R-:W-:-:S04]  /*8140*/  UIADD3 UR5, UPT, UPT, UR5, 0x3f, URZ ;  /* 0x0000003f05057890 */ /* 0x004fc8000fffe0ff */
[----:B------:R-:W-:Y:S01]  /*8150*/  USHF.R.S32.HI UR4, URZ, 0x1f, UR5 ;  /* 0x0000001fff047899 */ /* 0x000fe20008011405 */
[----:B-1----:R-:W-:-:S03]  /*8160*/  IADD3 R196, PT, PT, R5, R196, RZ ;  /* 0x000000c405c47210 */ /* 0x002fc60007ffe0ff */
[----:B------:R-:W-:-:S04]  /*8170*/  ULEA.HI UR4, UR4, UR5, URZ, 0x6 ;  /* 0x0000000504047291 */ /* 0x000fc8000f8f30ff */
[----:B------:R-:W-:-:S06]  /*8180*/  USHF.R.S32.HI UR4, URZ, 0x6, UR4 ;  /* 0x00000006ff047899 */ /* 0x000fcc0008011404 */
[----:B------:R-:W-:-:S13]  /*8190*/  ISETP.GE.AND P0, PT, R196, UR4, PT ;  /* 0x00000004c4007c0c */ /* 0x000fda000bf06270 */
[----:B----4-:R-:W-:Y:S05]  /*81a0*/  @!P0 BRA `(.L_x_696) ;  /* 0xffffff8400248947 */ /* 0x010fea000383ffff */
[----:B------:R-:W-:Y:S05]  /*81b0*/  EXIT ;  /* 0x000000000000794d */ /* 0x000fea0003800000 */
.L_x_697:
        /* <DEDUP_REMOVED lines=12> */
.L_x_2163:


//--------------------- .text._ZN5flash27flash_bwd_convert_dq_kernelI23Flash_bwd_kernel_traitsILi192ELi64ELi64ELi8ELi4ELi2ELi2ELb1ELb1EN7cutlass10bfloat16_tE19Flash_kernel_traitsILi192ELi64ELi64ELi8ES3_EEEEvNS_16Flash_bwd_paramsEi --------------------------
	.section	.text._ZN5flash27flash_bwd_convert_dq_kernelI23Flash_bwd_kernel_traitsILi192ELi64ELi64ELi8ELi4ELi2ELi2ELb1ELb1EN7cutlass10bfloat16_tE19Flash_kernel_traitsILi192ELi64ELi64ELi8ES3_EEEEvNS_16Flash_bwd_paramsEi,"ax",@progbits
	.align	128
        .global         _ZN5flash27flash_bwd_convert_dq_kernelI23Flash_bwd_kernel_traitsILi192ELi64ELi64ELi8ELi4ELi2ELi2ELb1ELb1EN7cutlass10bfloat16_tE19Flash_kernel_traitsILi192ELi64ELi64ELi8ES3_EEEEvNS_16Flash_bwd_paramsEi
        .type           _ZN5flash27flash_bwd_convert_dq_kernelI23Flash_bwd_kernel_traitsILi192ELi64ELi64ELi8ELi4ELi2ELi2ELb1ELb1EN7cutlass10bfloat16_tE19Flash_kernel_traitsILi192ELi64ELi64ELi8ES3_EEEEvNS_16Flash_bwd_paramsEi,@function
        .size           _ZN5flash27flash_bwd_convert_dq_kernelI23Flash_bwd_kernel_traitsILi192ELi64ELi64ELi8ELi4ELi2ELi2ELb1ELb1EN7cutlass10bfloat16_tE19Flash_kernel_traitsILi192ELi64ELi64ELi8ES3_EEEEvNS_16Flash_bwd_paramsEi,(.L_x_2164 - _ZN5flash27flash_bwd_convert_dq_kernelI23Flash_bwd_kernel_traitsILi192ELi64ELi64ELi8ELi4ELi2ELi2ELb1ELb1EN7cutlass10bfloat16_tE19Flash_kernel_traitsILi192ELi64ELi64ELi8ES3_EEEEvNS_16Flash_bwd_paramsEi)
        .other          _ZN5flash27flash_bwd_convert_dq_kernelI23Flash_bwd_kernel_traitsILi192ELi64ELi64ELi8ELi4ELi2ELi2ELb1ELb1EN7cutlass10bfloat16_tE19Flash_kernel_traitsILi192ELi64ELi64ELi8ES3_EEEEvNS_16Flash_bwd_paramsEi,@"STO_CUDA_ENTRY STV_DEFAULT"
_ZN5flash27flash_bwd_convert_dq_kernelI23Flash_bwd_kernel_traitsILi192ELi64ELi64ELi8ELi4ELi2ELi2ELb1ELb1EN7cutlass10bfloat16_tE19Flash_kernel_traitsILi192ELi64ELi64ELi8ES3_EEEEvNS_16Flash_bwd_paramsEi:
.text._ZN5flash27flash_bwd_convert_dq_kernelI23Flash_bwd_kernel_traitsILi192ELi64ELi64ELi8ELi4ELi2ELi2ELb1ELb1EN7cutlass10bfloat16_tE19Flash_kernel_traitsILi192ELi64ELi64ELi8ES3_EEEEvNS_16Flash_bwd_paramsEi:
[----:B------:R-:W-:Y:S08]  /*0000*/  LDC R1, c[0x0][0x37c] ;  /* 0x0000df00ff017b82 */ /* 0x000ff00000000800 */
[----:B------:R-:W0:Y:S01]  /*0010*/  LDC.64 R4, c[0x0][0x460] ;  /* 0x00011800ff047b82 */ /* 0x000e220000000a00 */
[----:B------:R-:W1:Y:S01]  /*0020*/  S2R R11, SR_CTAID.Y ;  /* 0x00000000000b7919 */ /* 0x000e620000002600 */
[----:B------:R-:W2:Y:S01]  /*0030*/  LDCU.64 UR8, c[0x0][0x358] ;  /* 0x00006b00ff0877ac */ /* 0x000ea20008000a00 */
[----:B------:R-:W-:-:S05]  /*0040*/  MOV R37, 0xffffffff ;  /* 0xffffffff00257802 */ /* 0x000fca0000000f00 */
[----:B------:R-:W1:Y:S01]  /*0050*/  LDC.64 R2, c[0x0][0x460] ;  /* 0x00011800ff027b82 */ /* 0x000e620000000a00 */
[C---:B0-----:R-:W-:Y:S02]  /*0060*/  ISETP.NE.U32.AND P0, PT, R4.reuse, RZ, PT ;  /* 0x000000ff0400720c */ /* 0x041fe40003f05070 */
[----:B------:R-:W-:Y:S02]  /*0070*/  ISETP.NE.U32.AND P1, PT, R4, RZ, PT ;  /* 0x000000ff0400720c */ /* 0x000fe40003f25070 */
[C---:B------:R-:W-:Y:S02]  /*0080*/  ISETP.NE.AND.EX P0, PT, R5.reuse, RZ, PT, P0 ;  /* 0x000000ff0500720c */ /* 0x040fe40003f05300 */
[----:B------:R-:W-:Y:S01]  /*0090*/  ISETP.NE.AND.EX P1, PT, R5, RZ, PT, P1 ;  /* 0x000000ff0500720c */ /* 0x000fe20003f25310 */
[----:B-1----:R-:W-:-:S10]  /*00a0*/  IMAD.WIDE.U32 R2, R11, 0x4, R2 ;  /* 0x000000040b027825 */ /* 0x002fd400078e0002 */
[----:B--2---:R-:W2:Y:S04]  /*00b0*/  @P0 LDG.E R37, desc[UR8][R2.64] ;  /* 0x0000000802250981 */ /* 0x004ea8000c1e1900 */
[----:B------:R-:W2:Y:S01]  /*00c0*/  @P1 LDG.E R0, desc[UR8][R2.64+0x4] ;  /* 0x0000040802001981 */ /* 0x000ea2000c1e1900 */
[----:B------:R-:W0:Y:S08]  /*00d0*/  S2UR UR4, SR_CTAID.X ;  /* 0x00000000000479c3 */ /* 0x000e300000002500 */
[----:B------:R-:W1:Y:S01]  /*00e0*/  @!P1 LDC R61, c[0x0][0x434] ;  /* 0x00010d00ff3d9b82 */ /* 0x000e620000000800 */
[----:B0-----:R-:W-:Y:S01]  /*00f0*/  USHF.L.U32 UR4, UR4, 0x6, URZ ;  /* 0x0000000604047899 */ /* 0x001fe200080006ff */
[----:B--2---:R-:W-:-:S05]  /*0100*/  @P1 IADD3 R61, PT, PT, R0, -R37, RZ ;  /* 0x80000025003d1210 */ /* 0x004fca0007ffe0ff */
[----:B-1----:R-:W-:-:S13]  /*0110*/  ISETP.GT.AND P1, PT, R61, UR4, PT ;  /* 0x000000043d007c0c */ /* 0x002fda000bf24270 */
[----:B------:R-:W-:Y:S05]  /*0120*/  @!P1 EXIT ;  /* 0x000000000000994d */ /* 0x000fea0003800000 */
[----:B------:R-:W-:Y:S01]  /*0130*/  ISETP.NE.AND P1, PT, R37, -0x1, PT ;  /* 0xffffffff2500780c */ /* 0x000fe20003f25270 */
[----:B------:R-:W0:Y:S01]  /*0140*/  LDC R2, c[0x0][0x44c] ;  /* 0x00011300ff027b82 */ /* 0x000e220000000800 */
[----:B------:R-:W0:Y:S07]  /*0150*/  LDCU UR6, c[0x0][0x3e0] ;  /* 0x00007c00ff0677ac */ /* 0x000e2e0008000800 */
[----:B------:R-:W1:Y:S08]  /*0160*/  S2UR UR7, SR_CTAID.Z ;  /* 0x00000000000779c3 */ /* 0x000e700000002700 */
[----:B------:R-:W2:Y:S08]  /*0170*/  @!P1 LDC.64 R58, c[0x0][0x5a0] ;  /* 0x00016800ff3a9b82 */ /* 0x000eb00000000a00 */
[----:B------:R-:W3:Y:S01]  /*0180*/  @P1 LDC.64 R8, c[0x0][0x5b8] ;  /* 0x00016e00ff081b82 */ /* 0x000ee20000000a00 */
[----:B--2---:R-:W-:-:S04]  /*0190*/  @!P1 IMAD.WIDE.U32 R4, R11, R58, RZ ;  /* 0x0000003a0b049225 */ /* 0x004fc800078e00ff */
[----:B------:R-:W-:Y:S01]  /*01a0*/  @!P1 IMAD R59, R11, R59, R5 ;  /* 0x0000003b0b3b9224 */ /* 0x000fe200078e0205 */
[----:B------:R-:W-:Y:S01]  /*01b0*/  @!P1 MOV R60, R4 ;  /* 0x00000004003c9202 */ /* 0x000fe20000000f00 */
[----:B0-----:R-:W-:-:S04]  /*01c0*/  IMAD.WIDE R4, R2, UR6, RZ ;  /* 0x0000000602047c25 */ /* 0x001fc8000f8e02ff */
[----:B---3--:R-:W-:-:S04]  /*01d0*/  @P1 IMAD.WIDE.U32 R6, R37, R8, RZ ;  /* 0x0000000825061225 */ /* 0x008fc800078e00ff */
[----:B------:R-:W-:Y:S01]  /*01e0*/  @P1 IMAD R59, R37, R9, R7 ;  /* 0x00000009253b1224 */ /* 0x000fe200078e0207 */
[----:B------:R-:W-:Y:S01]  /*01f0*/  @P1 MOV R60, R6 ;  /* 0x00000006003c1202 */ /* 0x000fe20000000f00 */
[----:B-1----:R-:W-:Y:S06]  /*0200*/  @P1 BRA `(.L_x_698) ;  /* 0x0000000000401947 */ /* 0x002fec0003800000 */
[----:B------:R-:W0:Y:S02]  /*0210*/  LDCU UR10, c[0x0][0x444] ;  /* 0x00008880ff0a77ac */ /* 0x000e240008000800 */
[----:B0-----:R-:W-:Y:S02]  /*0220*/  USHF.R.S32.HI UR5, URZ, 0x1f, UR10 ;  /* 0x0000001fff057899 */ /* 0x001fe4000801140a */
[----:B------:R-:W-:-:S04]  /*0230*/  IMAD.WIDE.U32 R6, R11, UR10, RZ ;  /* 0x0000000a0b067c25 */ /* 0x000fc8000f8e00ff */
[----:B------:R-:W-:Y:S01]  /*0240*/  IMAD R3, R11, UR5, RZ ;  /* 0x000000050b037c24 */ /* 0x000fe2000f8e02ff */
[----:B------:R-:W-:Y:S02]  /*0250*/  USHF.R.S32.HI UR5, URZ, 0x1f, UR6 ;  /* 0x0000001fff057899 */ /* 0x000fe40008011406 */
[----:B------:R-:W-:Y:S02]  /*0260*/  IMAD.WIDE.U32 R8, R6, UR6, RZ ;  /* 0x0000000606087c25 */ /* 0x000fe4000f8e00ff */
[----:B------:R-:W-:Y:S02]  /*0270*/  IADD3 R0, PT, PT, R7, R3, RZ ;  /* 0x0000000307007210 */ /* 0x000fe40007ffe0ff */
[----:B------:R-:W-:-:S04]  /*0280*/  IMAD.WIDE.U32 R36, R8, R2, RZ ;  /* 0x0000000208247225 */ /* 0x000fc800078e00ff */
[----:B------:R-:W-:-:S04]  /*0290*/  IMAD R3, R0, UR6, RZ ;  /* 0x0000000600037c24 */ /* 0x000fc8000f8e02ff */
[----:B------:R-:W-:Y:S01]  /*02a0*/  IMAD R7, R6, UR5, R3 ;  /* 0x0000000506077c24 */ /* 0x000fe2000f8e0203 */
[----:B------:R-:W-:-:S04]  /*02b0*/  SHF.R.S32.HI R3, RZ, 0x1f, R2 ;  /* 0x0000001fff037819 */ /* 0x000fc80000011402 */
[----:B------:R-:W-:-:S05]  /*02c0*/  IADD3 R7, PT, PT, R9, R7, RZ ;  /* 0x0000000709077210 */ /* 0x000fca0007ffe0ff */
[----:B------:R-:W-:-:S04]  /*02d0*/  IMAD R7, R7, R2, RZ ;  /* 0x0000000207077224 */ /* 0x000fc800078e02ff */
[----:B------:R-:W-:-:S05]  /*02e0*/  IMAD R3, R3, R8, R7 ;  /* 0x0000000803037224 */ /* 0x000fca00078e0207 */
[----:B------:R-:W-:Y:S01]  /*02f0*/  IADD3 R0, PT, PT, R37, R3, RZ ;  /* 0x0000000325007210 */ /* 0x000fe20007ffe0ff */
[----:B------:R-:W-:Y:S06]  /*0300*/  BRA `(.L_x_699) ;  /* 0x00000000000c7947 */ /* 0x000fec0003800000 */
.L_x_698:
[-C--:B------:R-:W-:Y:S02]  /*0310*/  IMAD R3, R5, R37.reuse, RZ ;  /* 0x0000002505037224 */ /* 0x080fe400078e02ff */
[----:B------:R-:W-:-:S05]  /*0320*/  IMAD.WIDE.U32 R36, R4, R37, RZ ;  /* 0x0000002504247225 */ /* 0x000fca00078e00ff */
[----:B------:R-:W-:-:S07]  /*0330*/  IADD3 R0, PT, PT, R37, R3, RZ ;  /* 0x0000000325007210 */ /* 0x000fce0007ffe0ff */
.L_x_699:
[----:B------:R-:W0:Y:S01]  /*0340*/  LDCU UR5, c[0x0][0x600] ;  /* 0x0000c000ff0577ac */ /* 0x000e220008000800 */
[----:B------:R-:W-:Y:S01]  /*0350*/  SHF.L.U32 R3, R11, 0x7, RZ ;  /* 0x000000070b037819 */ /* 0x000fe200000006ff */
[----:B------:R-:W1:Y:S01]  /*0360*/  S2R R38, SR_TID.X ;  /* 0x0000000000267919 */ /* 0x000e620000002100 */
[----:B------:R-:W-:Y:S01]  /*0370*/  HFMA2 R58, -RZ, RZ, 0, 0 ;  /* 0x00000000ff3a7431 */ /* 0x000fe200000001ff */
[----:B------:R-:W-:Y:S02]  /*0380*/  CS2R R56, SRZ ;  /* 0x0000000000387805 */ /* 0x000fe4000001ff00 */
[----:B------:R-:W-:Y:S02]  /*0390*/  SEL R3, R3, RZ, P0 ;  /* 0x000000ff03037207 */ /* 0x000fe40000000000 */
[----:B------:R-:W-:Y:S02]  /*03a0*/  CS2R R54, SRZ ;  /* 0x0000000000367805 */ /* 0x000fe4000001ff00 */
[----:B------:R-:W-:-:S02]  /*03b0*/  CS2R R52, SRZ ;  /* 0x0000000000347805 */ /* 0x000fc4000001ff00 */
[----:B------:R-:W-:Y:S02]  /*03c0*/  CS2R R50, SRZ ;  /* 0x0000000000327805 */ /* 0x000fe4000001ff00 */
[----:B------:R-:W-:Y:S02]  /*03d0*/  IADD3 R3, P0, PT, R3, UR4, RZ ;  /* 0x0000000403037c10 */ /* 0x000fe4000ff1e0ff */
[----:B------:R-:W-:Y:S02]  /*03e0*/  CS2R R48, SRZ ;  /* 0x0000000000307805 */ /* 0x000fe4000001ff00 */
[----:B------:R-:W-:Y:S02]  /*03f0*/  CS2R R46, SRZ ;  /* 0x00000000002e7805 */ /* 0x000fe4000001ff00 */
[----:B------:R-:W-:Y:S02]  /*0400*/  CS2R R44, SRZ ;  /* 0x00000000002c7805 */ /* 0x000fe4000001ff00 */
[----:B------:R-:W-:Y:S01]  /*0410*/  IADD3.X R7, PT, PT, RZ, RZ, RZ, P0, !PT ;  /* 0x000000ffff077210 */ /* 0x000fe200007fe4ff */
[----:B------:R-:W-:Y:S01]  /*0420*/  IMAD.WIDE.U32 R34, R3, R4, RZ ;  /* 0x0000000403227225 */ /* 0x000fe200078e00ff */
[----:B------:R-:W-:-:S02]  /*0430*/  CS2R R42, SRZ ;  /* 0x00000000002a7805 */ /* 0x000fc4000001ff00 */
[----:B------:R-:W-:Y:S02]  /*0440*/  CS2R R40, SRZ ;  /* 0x0000000000287805 */ /* 0x000fe4000001ff00 */
[----:B------:R-:W-:Y:S01]  /*0450*/  CS2R R30, SRZ ;  /* 0x00000000001e7805 */ /* 0x000fe2000001ff00 */
[----:B0-----:R-:W-:Y:S01]  /*0460*/  UISETP.GE.AND UP0, UPT, UR5, 0x1, UPT ;  /* 0x000000010500788c */ /* 0x001fe2000bf06270 */
[----:B------:R-:W-:Y:S01]  /*0470*/  IMAD R7, R7, R4, RZ ;  /* 0x0000000407077224 */ /* 0x000fe200078e02ff */
[----:B------:R-:W-:Y:S02]  /*0480*/  CS2R R28, SRZ ;  /* 0x00000000001c7805 */ /* 0x000fe4000001ff00 */
[----:B------:R-:W-:Y:S02]  /*0490*/  CS2R R26, SRZ ;  /* 0x00000000001a7805 */ /* 0x000fe4000001ff00 */
[----:B------:R-:W-:Y:S01]  /*04a0*/  CS2R R24, SRZ ;  /* 0x0000000000187805 */ /* 0x000fe2000001ff00 */
[----:B------:R-:W-:Y:S01]  /*04b0*/  IMAD R63, R5, R3, R7 ;  /* 0x00000003053f7224 */ /* 0x000fe200078e0207 */
        /* <DEDUP_REMOVED lines=10> */
[----:B------:R-:W-:Y:S01]  /*0560*/  MOV R3, RZ ;  /* 0x000000ff00037202 */ /* 0x000fe20000000f00 */
[----:B-1----:R-:W-:Y:S06]  /*0570*/  BRA.U !UP0, `(.L_x_700) ;  /* 0x00000009080c7547 */ /* 0x002fec000b800000 */
[----:B------:R-:W0:Y:S01]  /*0580*/  LDCU.64 UR10, c[0x0][0x570] ;  /* 0x0000ae00ff0a77ac */ /* 0x000e220008000a00 */
[----:B------:R-:W-:Y:S01]  /*0590*/  SHF.R.U32.HI R39, RZ, 0x5, R38 ;  /* 0x00000005ff277819 */ /* 0x000fe20000011626 */
[----:B------:R-:W1:Y:S01]  /*05a0*/  LDC.64 R32, c[0x0][0x5f8] ;  /* 0x00017e00ff207b82 */ /* 0x000e620000000a00 */
[----:B------:R-:W-:Y:S01]  /*05b0*/  LOP3.LUT R38, R38, 0x1f, RZ, 0xc0, !PT ;  /* 0x0000001f26267812 */ /* 0x000fe200078ec0ff */
[C---:B------:R-:W-:Y:S01]  /*05c0*/  IMAD R37, R2.reuse, UR7, RZ ;  /* 0x0000000702257c24 */ /* 0x040fe2000f8e02ff */
[----:B------:R-:W-:Y:S01]  /*05d0*/  IADD3 R35, PT, PT, R35, R63, RZ ;  /* 0x0000003f23237210 */ /* 0x000fe20007ffe0ff */
[----:B------:R-:W-:Y:S01]  /*05e0*/  IMAD R2, R2, UR6, RZ ;  /* 0x0000000602027c24 */ /* 0x000fe2000f8e02ff */
[----:B------:R-:W-:Y:S01]  /*05f0*/  MOV R58, RZ ;  /* 0x000000ff003a7202 */ /* 0x000fe20000000f00 */
[----:B------:R-:W-:Y:S02]  /*0600*/  UIADD3 UR5, UPT, UPT, -UR5, URZ, URZ ;  /* 0x000000ff05057290 */ /* 0x000fe4000fffe1ff */
[----:B------:R-:W-:Y:S01]  /*0610*/  IMAD R38, R39, R2, R38 ;  /* 0x0000000227267224 */ /* 0x000fe200078e0226 */
[----:B------:R-:W-:-:S02]  /*0620*/  IADD3 R39, P0, P1, R37, R36, R34 ;  /* 0x0000002425277210 */ /* 0x000fc4000791e022 */
[----:B------:R-:W-:Y:S02]  /*0630*/  SHF.R.S32.HI R37, RZ, 0x1f, R37 ;  /* 0x0000001fff257819 */ /* 0x000fe40000011425 */
[----:B------:R-:W-:Y:S02]  /*0640*/  IADD3 R34, P2, PT, R38, R39, RZ ;  /* 0x0000002726227210 */ /* 0x000fe40007f5e0ff */
[----:B------:R-:W-:Y:S02]  /*0650*/  IADD3.X R37, PT, PT, R37, R0, R35, P0, P1 ;  /* 0x0000000025257210 */ /* 0x000fe400007e2423 */
[----:B0-----:R-:W-:Y:S02]  /*0660*/  LEA R36, P0, R34, UR10, 0x2 ;  /* 0x0000000a22247c11 */ /* 0x001fe4000f8010ff */
[----:B------:R-:W-:Y:S02]  /*0670*/  LEA.HI.X.SX32 R37, R38, R37, 0x1, P2 ;  /* 0x0000002526257211 */ /* 0x000fe400010f0eff */
[----:B------:R-:W-:-:S02]  /*0680*/  IADD3 R36, P1, PT, R36, 0x180, RZ ;  /* 0x0000018024247810 */ /* 0x000fc40007f3e0ff */
[----:B------:R-:W-:Y:S02]  /*0690*/  LEA.HI.X R37, R34, UR11, R37, 0x2, P0 ;  /* 0x0000000b22257c11 */ /* 0x000fe400080f1425 */
[----:B------:R-:W-:Y:S02]  /*06a0*/  SHF.L.U32 R0, R2, 0x3, RZ ;  /* 0x0000000302007819 */ /* 0x000fe400000006ff */
[----:B-1----:R-:W-:Y:S02]  /*06b0*/  SHF.L.U64.HI R33, R32, 0x2, R33 ;  /* 0x0000000220217819 */ /* 0x002fe40000010221 */
[----:B------:R-:W-:-:S07]  /*06c0*/  IADD3.X R37, PT, PT, RZ, R37, RZ, P1, !PT ;  /* 0x00000025ff257210 */ /* 0x000fce0000ffe4ff */
.L_x_701:
[----:B------:R-:W-:Y:S02]  /*06d0*/  MOV R34, R36 ;  /* 0x0000002400227202 */ /* 0x000fe40000000f00 */
[----:B------:R-:W-:-:S03]  /*06e0*/  MOV R35, R37 ;  /* 0x0000002500237202 */ /* 0x000fc60000000f00 */
[----:B------:R-:W-:-:S05]  /*06f0*/  IMAD.WIDE R38, R0, 0x4, R34 ;  /* 0x0000000400267825 */ /* 0x000fca00078e0222 */
[----:B------:R-:W2:Y:S04]  /*0700*/  LDG.E R37, desc[UR8][R38.64+-0x180] ;  /* 0xfffe800826257981 */ /* 0x000ea8000c1e1900 */
[----:B------:R-:W3:Y:S04]  /*0710*/  LDG.E R67, desc[UR8][R38.64+-0x100] ;  /* 0xffff000826437981 */ /* 0x000ee8000c1e1900 */
[----:B------:R-:W4:Y:S04]  /*0720*/  LDG.E R69, desc[UR8][R38.64+-0x80] ;  /* 0xffff800826457981 */ /* 0x000f28000c1e1900 */
[----:B------:R-:W5:Y:S04]  /*0730*/  LDG.E R65, desc[UR8][R38.64] ;  /* 0x0000000826417981 */ /* 0x000f68000c1e1900 */
[----:B------:R0:W5:Y:S01]  /*0740*/  LDG.E R63, desc[UR8][R38.64+0x80] ;  /* 0x00008008263f7981 */ /* 0x000162000c1e1900 */
[----:B--2---:R-:W-:Y:S01]  /*0750*/  FADD.FTZ R4, R37, R4 ;  /* 0x0000000425047221 */ /* 0x004fe20000010000 */
[----:B------:R-:W-:-:S02]  /*0760*/  IMAD.WIDE R36, R2, 0x20, R38 ;  /* 0x0000002002247825 */ /* 0x000fc400078e0226 */
[----:B------:R-:W2:Y:S04]  /*0770*/  LDG.E R39, desc[UR8][R38.64+0x100] ;  /* 0x0001000826277981 */ /* 0x000ea8000c1e1900 */
[----:B------:R-:W3:Y:S04]  /*0780*/  LDG.E R68, desc[UR8][R36.64+-0x180] ;  /* 0xfffe800824447981 */ /* 0x000ee8000c1e1900 */
[----:B------:R-:W5:Y:S04]  /*0790*/  LDG.E R64, desc[UR8][R36.64+-0x100] ;  /* 0xffff000824407981 */ /* 0x000f68000c1e1900 */
[----:B------:R-:W5:Y:S04]  /*07a0*/  LDG.E R66, desc[UR8][R36.64+-0x80] ;  /* 0xffff800824427981 */ /* 0x000f68000c1e1900 */
[----:B------:R1:W5:Y:S01]  /*07b0*/  LDG.E R62, desc[UR8][R36.64] ;  /* 0x00000008243e7981 */ /* 0x000362000c1e1900 */
[----:B----4-:R-:W-:Y:S01]  /*07c0*/  FADD.FTZ R20, R69, R20 ;  /* 0x0000001445147221 */ /* 0x010fe20000010000 */
[----:B--2---:R-:W-:Y:S01]  /*07d0*/  FADD.FTZ R52, R39, R52 ;  /* 0x0000003427347221 */ /* 0x004fe20000010000 */
[----:B0-----:R-:W-:-:S04]  /*07e0*/  IMAD.WIDE R38, R2, 0x20, R36 ;  /* 0x0000002002267825 */ /* 0x001fc800078e0224 */
[----:B---3--:R-:W-:Y:S02]  /*07f0*/  FADD.FTZ R5, R68, R5 ;  /* 0x0000000544057221 */ /* 0x008fe40000010000 */
[----:B------:R-:W2:Y:S04]  /*0800*/  LDG.E R68, desc[UR8][R36.64+0x80] ;  /* 0x0000800824447981 */ /* 0x000ea8000c1e1900 */
[----:B------:R-:W3:Y:S04]  /*0810*/  LDG.E R69, desc[UR8][R38.64+-0x180] ;  /* 0xfffe800826457981 */ /* 0x000ee8000c1e1900 */
[----:B------:R-:W4:Y:S01]  /*0820*/  LDG.E R36, desc[UR8][R36.64+0x100] ;  /* 0x0001000824247981 */ /* 0x000f22000c1e1900 */
[----:B------:R-:W-:Y:S01]  /*0830*/  FADD.FTZ R12, R67, R12 ;  /* 0x0000000c430c7221 */ /* 0x000fe20000010000 */
[----:B-----5:R-:W-:Y:S01]  /*0840*/  FADD.FTZ R28, R65, R28 ;  /* 0x0000001c411c7221 */ /* 0x020fe20000010000 */
[----:B------:R-:W-:Y:S01]  /*0850*/  FADD.FTZ R44, R63, R44 ;  /* 0x0000002c3f2c7221 */ /* 0x000fe20000010000 */
[----:B------:R-:W5:Y:S04]  /*0860*/  LDG.E R65, desc[UR8][R38.64+-0x80] ;  /* 0xffff800826417981 */ /* 0x000f68000c1e1900 */
[----:B------:R-:W5:Y:S04]  /*0870*/  LDG.E R63, desc[UR8][R38.64+-0x100] ;  /* 0xffff0008263f7981 */ /* 0x000f68000c1e1900 */
[----:B------:R-:W5:Y:S01]  /*0880*/  LDG.E R67, desc[UR8][R38.64] ;  /* 0x0000000826437981 */ /* 0x000f62000c1e1900 */
[----:B--2---:R-:W-:Y:S01]  /*0890*/  FADD.FTZ R45, R68, R45 ;  /* 0x0000002d442d7221 */ /* 0x004fe20000010000 */
[----:B---3--:R-:W-:-:S02]  /*08a0*/  FADD.FTZ R6, R69, R6 ;  /* 0x0000000645067221 */ /* 0x008fc40000010000 */
[----:B------:R0:W2:Y:S01]  /*08b0*/  LDG.E R69, desc[UR8][R38.64+0x80] ;  /* 0x0000800826457981 */ /* 0x0000a2000c1e1900 */
[----:B----4-:R-:W-:Y:S01]  /*08c0*/  FADD.FTZ R53, R36, R53 ;  /* 0x0000003524357221 */ /* 0x010fe20000010000 */
[----:B-1----:R-:W-:Y:S02]  /*08d0*/  IMAD.WIDE R36, R2, 0x20, R38 ;  /* 0x0000002002247825 */ /* 0x002fe400078e0226 */
[----:B------:R-:W3:Y:S04]  /*08e0*/  LDG.E R39, desc[UR8][R38.64+0x100] ;  /* 0x0001000826277981 */ /* 0x000ee8000c1e1900 */
[----:B------:R-:W4:Y:S01]  /*08f0*/  LDG.E R68, desc[UR8][R36.64+-0x180] ;  /* 0xfffe800824447981 */ /* 0x000f22000c1e1900 */
[----:B------:R-:W-:Y:S01]  /*0900*/  FADD.FTZ R13, R64, R13 ;  /* 0x0000000d400d7221 */ /* 0x000fe20000010000 */
[----:B------:R-:W-:Y:S01]  /*0910*/  FADD.FTZ R21, R66, R21 ;  /* 0x0000001542157221 */ /* 0x000fe20000010000 */
[----:B------:R-:W-:Y:S01]  /*0920*/  FADD.FTZ R29, R62, R29 ;  /* 0x0000001d3e1d7221 */ /* 0x000fe20000010000 */
[----:B------:R-:W5:Y:S04]  /*0930*/  LDG.E R64, desc[UR8][R36.64+-0x80] ;  /* 0xffff800824407981 */ /* 0x000f68000c1e1900 */
[----:B------:R-:W5:Y:S04]  /*0940*/  LDG.E R62, desc[UR8][R36.64+-0x100] ;  /* 0xffff0008243e7981 */ /* 0x000f68000c1e1900 */
[----:B------:R-:W5:Y:S01]  /*0950*/  LDG.E R66, desc[UR8][R36.64] ;  /* 0x0000000824427981 */ /* 0x000f62000c1e1900 */
[----:B---3--:R-:W-:Y:S01]  /*0960*/  FADD.FTZ R54, R39, R54 ;  /* 0x0000003627367221 */ /* 0x008fe20000010000 */
[----:B0-----:R-:W-:-:S04]  /*0970*/  IMAD.WIDE R38, R2, 0x20, R36 ;  /* 0x0000002002267825 */ /* 0x001fc800078e0224 */
[----:B----4-:R-:W-:Y:S02]  /*0980*/  FADD.FTZ R7, R68, R7 ;  /* 0x0000000744077221 */ /* 0x010fe40000010000 */
[----:B------:R0:W3:Y:S04]  /*0990*/  LDG.E R68, desc[UR8][R36.64+0x80] ;  /* 0x0000800824447981 */ /* 0x0000e8000c1e1900 */
[----:B------:R-:W4:Y:S01]  /*09a0*/  LDG.E R36, desc[UR8][R36.64+0x100] ;  /* 0x0001000824247981 */ /* 0x000f22000c1e1900 */
[----:B--2---:R-:W-:-:S03]  /*09b0*/  FADD.FTZ R46, R69, R46 ;  /* 0x0000002e452e7221 */ /* 0x004fc60000010000 */
[----:B------:R-:W2:Y:S01]  /*09c0*/  LDG.E R69, desc[UR8][R38.64+-0x180] ;  /* 0xfffe800826457981 */ /* 0x000ea2000c1e1900 */
[----:B-----5:R-:W-:Y:S01]  /*09d0*/  FADD.FTZ R14, R63, R14 ;  /* 0x0000000e3f0e7221 */ /* 0x020fe20000010000 */
[----:B------:R-:W-:Y:S01]  /*09e0*/  FADD.FTZ R15, R62, R15 ;  /* 0x0000000f3e0f7221 */ /* 0x000fe20000010000 */
[----:B------:R-:W-:Y:S01]  /*09f0*/  FADD.FTZ R23, R64, R23 ;  /* 0x0000001740177221 */ /* 0x000fe20000010000 */
[----:B------:R-:W5:Y:S01]  /*0a00*/  LDG.E R63, desc[UR8][R38.64+-0x100] ;  /* 0xffff0008263f7981 */ /* 0x000f62000c1e1900 */
[----:B------:R-:W-:-:S03]  /*0a10*/  FADD.FTZ R31, R66, R31 ;  /* 0x0000001f421f7221 */ /* 0x000fc60000010000 */
[----:B------:R-:W3:Y:S01]  /*0a20*/  LDG.E R66, desc[UR8][R38.64+0x100] ;  /* 0x0001000826427981 */ /* 0x000ee2000c1e1900 */
[----:B----4-:R-:W-:Y:S01]  /*0a30*/  FADD.FTZ R55, R36, R55 ;  /* 0x0000003724377221 */ /* 0x010fe20000010000 */
[----:B0-----:R-:W-:-:S05]  /*0a40*/  IMAD.WIDE R36, R2, 0x20, R38 ;  /* 0x0000002002247825 */ /* 0x001fca00078e0226 */
[----:B------:R-:W4:Y:S04]  /*0a50*/  LDG.E R64, desc[UR8][R36.64+-0x180] ;  /* 0xfffe800824407981 */ /* 0x000f28000c1e1900 */
[----:B------:R-:W4:Y:S01]  /*0a60*/  LDG.E R62, desc[UR8][R36.64+-0x100] ;  /* 0xffff0008243e7981 */ /* 0x000f22000c1e1900 */
[----:B------:R-:W-:Y:S01]  /*0a70*/  FADD.FTZ R22, R65, R22 ;  /* 0x0000001641167221 */ /* 0x000fe20000010000 */
[----:B------:R-:W-:Y:S01]  /*0a80*/  FADD.FTZ R30, R67, R30 ;  /* 0x0000001e431e7221 */ /* 0x000fe20000010000 */
[----:B--2---:R-:W-:Y:S01]  /*0a90*/  FADD.FTZ R8, R69, R8 ;  /* 0x0000000845087221 */ /* 0x004fe20000010000 */
[----:B------:R-:W2:Y:S04]  /*0aa0*/  LDG.E R65, desc[UR8][R38.64+-0x80] ;  /* 0xffff800826417981 */ /* 0x000ea8000c1e1900 */
[----:B------:R-:W2:Y:S04]  /*0ab0*/  LDG.E R67, desc[UR8][R38.64] ;  /* 0x0000000826437981 */ /* 0x000ea8000c1e1900 */
[----:B------:R0:W2:Y:S01]  /*0ac0*/  LDG.E R69, desc[UR8][R38.64+0x80] ;  /* 0x0000800826457981 */ /* 0x0000a2000c1e1900 */
[----:B-----5:R-:W-:Y:S01]  /*0ad0*/  FADD.FTZ R16, R63, R16 ;  /* 0x000000103f107221 */ /* 0x020fe20000010000 */
[----:B---3--:R-:W-:Y:S01]  /*0ae0*/  FADD.FTZ R47, R68, R47 ;  /* 0x0000002f442f7221 */ /* 0x008fe20000010000 */
[----:B------:R-:W-:Y:S01]  /*0af0*/  FADD.FTZ R56, R66, R56 ;  /* 0x0000003842387221 */ /* 0x000fe20000010000 */
[----:B------:R-:W3:Y:S04]  /*0b00*/  LDG.E R63, desc[UR8][R36.64+-0x80] ;  /* 0xffff8008243f7981 */ /* 0x000ee8000c1e1900 */
[----:B------:R-:W5:Y:S01]  /*0b10*/  LDG.E R68, desc[UR8][R36.64] ;  /* 0x0000000824447981 */ /* 0x000f62000c1e1900 */
[----:B0-----:R-:W-:-:S03]  /*0b20*/  IMAD.WIDE R38, R2, 0x20, R36 ;  /* 0x0000002002267825 */ /* 0x001fc600078e0224 */
[----:B------:R-:W5:Y:S01]  /*0b30*/  LDG.E R66, desc[UR8][R36.64+0x80] ;  /* 0x0000800824427981 */ /* 0x000f62000c1e1900 */
[----:B----4-:R-:W-:-:S03]  /*0b40*/  FADD.FTZ R9, R64, R9 ;  /* 0x0000000940097221 */ /* 0x010fc60000010000 */
[----:B------:R-:W4:Y:S01]  /*0b50*/  LDG.E R64, desc[UR8][R36.64+0x100] ;  /* 0x0001000824407981 */ /* 0x000f22000c1e1900 */
[----:B------:R-:W-:-:S03]  /*0b60*/  FADD.FTZ R17, R62, R17 ;  /* 0x000000113e117221 */ /* 0x000fc60000010000 */
[----:B------:R-:W4:Y:S01]  /*0b70*/  LDG.E R62, desc[UR8][R38.64+-0x180] ;  /* 0xfffe8008263e7981 */ /* 0x000f22000c1e1900 */
[----:B--2---:R-:W-:-:S03]  /*0b80*/  FADD.FTZ R24, R65, R24 ;  /* 0x0000001841187221 */ /* 0x004fc60000010000 */
[----:B------:R-:W2:Y:S04]  /*0b90*/  LDG.E R65, desc[UR8][R38.64+-0x80] ;  /* 0xffff800826417981 */ /* 0x000ea8000c1e1900 */
[----:B------:R-:W2:Y:S01]  /*0ba0*/  LDG.E R36, desc[UR8][R34.64+-0x180] ;  /* 0xfffe800822247981 */ /* 0x000ea2000c1e1900 */
[----:B------:R-:W-:Y:S01]  /*0bb0*/  FADD.FTZ R40, R67, R40 ;  /* 0x0000002843287221 */ /* 0x000fe20000010000 */
[----:B------:R-:W-:Y:S02]  /*0bc0*/  FADD.FTZ R48, R69, R48 ;  /* 0x0000003045307221 */ /* 0x000fe40000010000 */
[----:B------:R-:W2:Y:S01]  /*0bd0*/  LDG.E R37, desc[UR8][R38.64+-0x100] ;  /* 0xffff000826257981 */ /* 0x000ea2000c1e1900 */
[----:B---3--:R-:W-:-:S03]  /*0be0*/  FADD.FTZ R25, R63, R25 ;  /* 0x000000193f197221 */ /* 0x008fc60000010000 */
[----:B------:R-:W3:Y:S01]  /*0bf0*/  LDG.E R63, desc[UR8][R38.64] ;  /* 0x00000008263f7981 */ /* 0x000ee2000c1e1900 */
[----:B-----5:R-:W-:-:S03]  /*0c00*/  FADD.FTZ R41, R68, R41 ;  /* 0x0000002944297221 */ /* 0x020fc60000010000 */
[----:B------:R-:W5:Y:S01]  /*0c10*/  LDG.E R67, desc[UR8][R38.64+0x80] ;  /* 0x0000800826437981 */ /* 0x000f62000c1e1900 */
[----:B------:R-:W-:-:S03]  /*0c20*/  FADD.FTZ R49, R66, R49 ;  /* 0x0000003142317221 */ /* 0x000fc60000010000 */
[----:B------:R-:W5:Y:S04]  /*0c30*/  LDG.E R69, desc[UR8][R38.64+0x100] ;  /* 0x0001000826457981 */ /* 0x000f68000c1e1900 */
[----:B------:R-:W5:Y:S04]  /*0c40*/  LDG.E R66, desc[UR8][R34.64] ;  /* 0x0000000822427981 */ /* 0x000f68000c1e1900 */
[----:B------:R-:W5:Y:S04]  /*0c50*/  LDG.E R68, desc[UR8][R34.64+0x80] ;  /* 0x0000800822447981 */ /* 0x000f68000c1e1900 */
[----:B------:R-:W5:Y:S01]  /*0c60*/  LDG.E R38, desc[UR8][R34.64+0x100] ;  /* 0x0001000822267981 */ /* 0x000f62000c1e1900 */
[----:B----4-:R-:W-:-:S03]  /*0c70*/  FADD.FTZ R57, R64, R57 ;  /* 0x0000003940397221 */ /* 0x010fc60000010000 */
[----:B------:R-:W4:Y:S01]  /*0c80*/  LDG.E R64, desc[UR8][R34.64+-0x80] ;  /* 0xffff800822407981 */ /* 0x000f22000c1e1900 */
[----:B------:R-:W-:-:S03]  /*0c90*/  FADD.FTZ R10, R62, R10 ;  /* 0x0000000a3e0a7221 */ /* 0x000fc60000010000 */
[----:B------:R-:W4:Y:S01]  /*0ca0*/  LDG.E R62, desc[UR8][R34.64+-0x100] ;  /* 0xffff0008223e7981 */ /* 0x000f22000c1e1900 */
[----:B------:R-:W-:-:S04]  /*0cb0*/  UIADD3 UR5, UPT, UPT, UR5, 0x1, URZ ;  /* 0x0000000105057890 */ /* 0x000fc8000fffe0ff */
[----:B------:R-:W-:Y:S01]  /*0cc0*/  UISETP.NE.AND UP0, UPT, UR5, URZ, UPT ;  /* 0x000000ff0500728c */ /* 0x000fe2000bf05270 */
[----:B--2---:R-:W-:Y:S01]  /*0cd0*/  FADD.FTZ R3, R36, R3 ;  /* 0x0000000324037221 */ /* 0x004fe20000010000 */
[----:B------:R-:W-:Y:S01]  /*0ce0*/  LEA R36, P0, R32, R34, 0x2 ;  /* 0x0000002220247211 */ /* 0x000fe200078010ff */
[----:B------:R-:W-:Y:S01]  /*0cf0*/  FADD.FTZ R26, R65, R26 ;  /* 0x0000001a411a7221 */ /* 0x000fe20000010000 */
[----:B------:R-:W-:Y:S02]  /*0d00*/  FADD.FTZ R18, R37, R18 ;  /* 0x0000001225127221 */ /* 0x000fe40000010000 */
[----:B------:R-:W-:Y:S01]  /*0d10*/  IADD3.X R37, PT, PT, R35, R33, RZ, P0, !PT ;  /* 0x0000002123257210 */ /* 0x000fe200007fe4ff */
[----:B---3--:R-:W-:Y:S01]  /*0d20*/  FADD.FTZ R42, R63, R42 ;  /* 0x0000002a3f2a7221 */ /* 0x008fe20000010000 */
[----:B-----5:R-:W-:Y:S01]  /*0d30*/  FADD.FTZ R50, R67, R50 ;  /* 0x0000003243327221 */ /* 0x020fe20000010000 */
[----:B------:R-:W-:Y:S01]  /*0d40*/  FADD.FTZ R58, R69, R58 ;  /* 0x0000003a453a7221 */ /* 0x000fe20000010000 */
[----:B------:R-:W-:Y:S01]  /*0d50*/  FADD.FTZ R27, R66, R27 ;  /* 0x0000001b421b7221 */ /* 0x000fe20000010000 */
[----:B------:R-:W-:Y:S01]  /*0d60*/  FADD.FTZ R43, R68, R43 ;  /* 0x0000002b442b7221 */ /* 0x000fe20000010000 */
[----:B------:R-:W-:Y:S01]  /*0d70*/  FADD.FTZ R51, R38, R51 ;  /* 0x0000003326337221 */ /* 0x000fe20000010000 */
[----:B----4-:R-:W-:Y:S01]  /*0d80*/  FADD.FTZ R19, R64, R19 ;  /* 0x0000001340137221 */ /* 0x010fe20000010000 */
[----:B------:R-:W-:Y:S01]  /*0d90*/  FADD.FTZ R11, R62, R11 ;  /* 0x0000000b3e0b7221 */ /* 0x000fe20000010000 */
[----:B------:R-:W-:Y:S06]  /*0da0*/  BRA.U UP0, `(.L_x_701) ;  /* 0xfffffff900487547 */ /* 0x000fec000b83ffff */
.L_x_700:
[----:B------:R-:W0:Y:S01]  /*0db0*/  S2R R39, SR_TID.X ;  /* 0x0000000000277919 */ /* 0x000e220000002100 */
[----:B------:R-:W1:Y:S01]  /*0dc0*/  LDCU UR10, c[0x0][0x500] ;  /* 0x0000a000ff0a77ac */ /* 0x000e620008000800 */
[----:B------:R-:W2:Y:S01]  /*0dd0*/  S2UR UR6, SR_CgaCtaId ;  /* 0x00000000000679c3 */ /* 0x000ea20000008800 */
[----:B------:R-:W-:Y:S01]  /*0de0*/  IADD3 R61, PT, PT, R61, -UR4, RZ ;  /* 0x800000043d3d7c10 */ /* 0x000fe2000fffe0ff */
[----:B------:R-:W-:Y:S01]  /*0df0*/  BSSY.RECONVERGENT B0, `(.L_x_702) ;  /* 0x0000099000007945 */ /* 0x000fe20003800200 */
[----:B------:R-:W-:Y:S01]  /*0e00*/  UMOV UR5, 0x400 ;  /* 0x0000040000057882 */ /* 0x000fe20000000000 */
        /* <DEDUP_REMOVED lines=12> */
[----:B------:R-:W-:Y:S01]  /*0ed0*/  F2FP.BF16.F32.PACK_AB R9, R12, R11 ;  /* 0x0000000b0c09723e */ /* 0x000fe200000010ff */
[----:B------:R-:W-:Y:S01]  /*0ee0*/  FMUL.FTZ R12, R17, UR10 ;  /* 0x0000000a110c7c20 */ /* 0x000fe20008410000 */
[----:B0-----:R-:W-:Y:S01]  /*0ef0*/  SHF.L.U32 R2, R39, 0x4, RZ ;  /* 0x0000000427027819 */ /* 0x001fe200000006ff */
[----:B--2---:R-:W-:Y:S01]  /*0f00*/  ULEA UR5, UR6, UR5, 0x18 ;  /* 0x0000000506057291 */ /* 0x004fe2000f8ec0ff */
[----:B------:R-:W-:Y:S01]  /*0f10*/  SHF.R.U32.HI R0, RZ, 0x3, R39 ;  /* 0x00000003ff007819 */ /* 0x000fe20000011627 */
[----:B------:R-:W-:Y:S01]  /*0f20*/  FMUL.FTZ R15, R15, UR10 ;  /* 0x0000000a0f0f7c20 */ /* 0x000fe20008410000 */
[C---:B------:R-:W-:Y:S01]  /*0f30*/  SHF.L.U32 R34, R39.reuse, 0x5, RZ ;  /* 0x0000000527227819 */ /* 0x040fe200000006ff */
[----:B------:R-:W-:Y:S01]  /*0f40*/  FMUL.FTZ R16, R16, UR10 ;  /* 0x0000000a10107c20 */ /* 0x000fe20008410000 */
[----:B------:R-:W-:Y:S01]  /*0f50*/  LOP3.LUT R33, R2, 0x1c0, RZ, 0xc0, !PT ;  /* 0x000001c002217812 */ /* 0x000fe200078ec0ff */
[----:B------:R-:W-:Y:S01]  /*0f60*/  FMUL.FTZ R6, R6, UR10 ;  /* 0x0000000a06067c20 */ /* 0x000fe20008410000 */
[----:B------:R-:W-:Y:S01]  /*0f70*/  SHF.L.U32 R32, R39, 0x1, RZ ;  /* 0x0000000127207819 */ /* 0x000fe200000006ff */
[----:B------:R-:W-:Y:S01]  /*0f80*/  FMUL.FTZ R27, R27, UR10 ;  /* 0x0000000a1b1b7c20 */ /* 0x000fe20008410000 */
[----:B------:R-:W-:Y:S01]  /*0f90*/  LOP3.LUT R35, R34, 0x400, RZ, 0xc0, !PT ;  /* 0x0000040022237812 */ /* 0x000fe200078ec0ff */
[----:B------:R-:W-:Y:S01]  /*0fa0*/  FMUL.FTZ R34, R4, UR10 ;  /* 0x0000000a04227c20 */ /* 0x000fe20008410000 */
[----:B------:R-:W-:Y:S01]  /*0fb0*/  LOP3.LUT R33, R33, 0x18, R0, 0xf8, !PT ;  /* 0x0000001821217812 */ /* 0x000fe200078ef800 */
[----:B------:R-:W-:Y:S01]  /*0fc0*/  FMUL.FTZ R28, R28, UR10 ;  /* 0x0000000a1c1c7c20 */ /* 0x000fe20008410000 */
[--C-:B------:R-:W-:Y:S01]  /*0fd0*/  LOP3.LUT R37, R35, 0x6, R32.reuse, 0xf8, !PT ;  /* 0x0000000623257812 */ /* 0x100fe200078ef820 */
[----:B------:R-:W-:Y:S01]  /*0fe0*/  FMUL.FTZ R35, R5, UR10 ;  /* 0x0000000a05237c20 */ /* 0x000fe20008410000 */
[----:B------:R-:W-:Y:S01]  /*0ff0*/  LOP3.LUT R36, R33, 0x38, R32, 0x78, !PT ;  /* 0x0000003821247812 */ /* 0x000fe200078e7820 */
[----:B------:R-:W-:Y:S01]  /*1000*/  FMUL.FTZ R33, R3, UR10 ;  /* 0x0000000a03217c20 */ /* 0x000fe20008410000 */
[----:B------:R-:W-:Y:S01]  /*1010*/  LOP3.LUT P0, RZ, R39, 0x10, RZ, 0xc0, !PT ;  /* 0x0000001027ff7812 */ /* 0x000fe2000780c0ff */
[----:B------:R-:W-:Y:S01]  /*1020*/  FMUL.FTZ R29, R29, UR10 ;  /* 0x0000000a1d1d7c20 */ /* 0x000fe20008410000 */
[----:B------:R-:W-:Y:S01]  /*1030*/  F2FP.BF16.F32.PACK_AB R10, R14, R13 ;  /* 0x0000000d0e0a723e */ /* 0x000fe200000010ff */
[----:B------:R-:W-:Y:S01]  /*1040*/  FMUL.FTZ R13, R18, UR10 ;  /* 0x0000000a120d7c20 */ /* 0x000fe20008410000 */
[----:B------:R-:W-:Y:S01]  /*1050*/  LOP3.LUT R4, R37, R36, RZ, 0xfc, !PT ;  /* 0x0000002425047212 */ /* 0x000fe200078efcff */
[----:B------:R-:W-:Y:S01]  /*1060*/  FMUL.FTZ R14, R21, UR10 ;  /* 0x0000000a150e7c20 */ /* 0x000fe20008410000 */
[----:B------:R-:W-:Y:S01]  /*1070*/  F2FP.BF16.F32.PACK_AB R11, R16, R15 ;  /* 0x0000000f100b723e */ /* 0x000fe200000010ff */
[----:B------:R-:W-:Y:S01]  /*1080*/  FMUL.FTZ R15, R22, UR10 ;  /* 0x0000000a160f7c20 */ /* 0x000fe20008410000 */
[----:B------:R-:W-:Y:S01]  /*1090*/  F2FP.BF16.F32.PACK_AB R12, R13, R12 ;  /* 0x0000000c0d0c723e */ /* 0x000fe200000010ff */
[----:B------:R-:W-:Y:S01]  /*10a0*/  FMUL.FTZ R30, R30, UR10 ;  /* 0x0000000a1e1e7c20 */ /* 0x000fe20008410000 */
[----:B------:R-:W-:Y:S01]  /*10b0*/  F2FP.BF16.F32.PACK_AB R13, R20, R19 ;  /* 0x00000013140d723e */ /* 0x000fe200000010ff */
[----:B------:R-:W-:Y:S01]  /*10c0*/  FMUL.FTZ R23, R23, UR10 ;  /* 0x0000000a17177c20 */ /* 0x000fe20008410000 */
[----:B------:R-:W-:Y:S01]  /*10d0*/  LEA R20, R4, UR5, 0x1 ;  /* 0x0000000504147c11 */ /* 0x000fe2000f8e08ff */
[----:B------:R-:W-:Y:S01]  /*10e0*/  FMUL.FTZ R24, R24, UR10 ;  /* 0x0000000a18187c20 */ /* 0x000fe20008410000 */
[----:B------:R-:W-:Y:S01]  /*10f0*/  F2FP.BF16.F32.PACK_AB R5, R34, R33 ;  /* 0x000000212205723e */ /* 0x000fe200000010ff */
[----:B------:R-:W-:Y:S01]  /*1100*/  FMUL.FTZ R16, R25, UR10 ;  /* 0x0000000a19107c20 */ /* 0x000fe20008410000 */
[----:B------:R-:W-:Y:S01]  /*1110*/  F2FP.BF16.F32.PACK_AB R6, R6, R35 ;  /* 0x000000230606723e */ /* 0x000fe200000010ff */
[----:B------:R-:W-:Y:S01]  /*1120*/  FMUL.FTZ R17, R26, UR10 ;  /* 0x0000000a1a117c20 */ /* 0x000fe20008410000 */
[C---:B------:R-:W-:Y:S01]  /*1130*/  IADD3 R22, PT, PT, R20.reuse, 0x40, RZ ;  /* 0x0000004014167810 */ /* 0x040fe20007ffe0ff */
[----:B------:R-:W-:Y:S01]  /*1140*/  FMUL.FTZ R31, R31, UR10 ;  /* 0x0000000a1f1f7c20 */ /* 0x000fe20008410000 */
[----:B------:R-:W-:Y:S01]  /*1150*/  @P0 IADD3 R22, PT, PT, R20, -0x40, RZ ;  /* 0xffffffc014160810 */ /* 0x000fe20007ffe0ff */
        /* <DEDUP_REMOVED lines=18> */
[----:B------:R-:W-:Y:S01]  /*1280*/  STS [R20], R5 ;  /* 0x0000000514007388 */ /* 0x000fe20000000800 */
[----:B------:R-:W-:Y:S01]  /*1290*/  F2FP.BF16.F32.PACK_AB R15, R24, R23 ;  /* 0x00000017180f723e */ /* 0x000fe200000010ff */
[----:B------:R-:W-:Y:S01]  /*12a0*/  FMUL.FTZ R55, R55, UR10 ;  /* 0x0000000a37377c20 */ /* 0x000fe20008410000 */
[----:B------:R-:W-:Y:S01]  /*12b0*/  F2FP.BF16.F32.PACK_AB R16, R17, R16 ;  /* 0x000000101110723e */ /* 0x000fe200000010ff */
[----:B------:R-:W-:Y:S01]  /*12c0*/  STS [R20+0x400], R6 ;  /* 0x0004000614007388 */ /* 0x000fe20000000800 */
[----:B------:R-:W-:Y:S01]  /*12d0*/  FMUL.FTZ R56, R56, UR10 ;  /* 0x0000000a38387c20 */ /* 0x000fe20008410000 */
[----:B------:R-:W-:Y:S01]  /*12e0*/  FMUL.FTZ R57, R57, UR10 ;  /* 0x0000000a39397c20 */ /* 0x000fe20008410000 */
[----:B------:R-:W-:Y:S01]  /*12f0*/  FMUL.FTZ R58, R58, UR10 ;  /* 0x0000000a3a3a7c20 */ /* 0x000fe20008410000 */
[----:B------:R-:W-:Y:S01]  /*1300*/  STS [R22], R9 ;  /* 0x0000000916007388 */ /* 0x000fe20000000800 */
[----:B------:R-:W-:Y:S01]  /*1310*/  F2FP.BF16.F32.PACK_AB R31, R40, R31 ;  /* 0x0000001f281f723e */ /* 0x000fe200000010ff */
[----:B------:R-:W0:Y:S01]  /*1320*/  LDC.64 R18, c[0x0][0x5b8] ;  /* 0x00016e00ff127b82 */ /* 0x000e220000000a00 */
        /* <DEDUP_REMOVED lines=14> */
[----:B------:R-:W-:Y:S02]  /*1410*/  SHF.L.U32 R2, R39, 0x3, RZ ;  /* 0x0000000327027819 */ /* 0x000fe400000006ff */
[----:B------:R-:W-:Y:S01]  /*1420*/  ISETP.GE.AND P1, PT, R0, R61, PT ;  /* 0x0000003d0000720c */ /* 0x000fe20003f26270 */
[----:B------:R-:W-:Y:S01]  /*1430*/  STS [R20+0x2000], R13 ;  /* 0x0020000d14007388 */ /* 0x000fe20000000800 */
[----:B------:R-:W-:-:S03]  /*1440*/  LOP3.LUT R32, R2, 0x1f8, RZ, 0xc0, !PT ;  /* 0x000001f802207812 */ /* 0x000fc600078ec0ff */
[----:B------:R1:W-:Y:S01]  /*1450*/  STS [R20+0x2400], R14 ;  /* 0x0024000e14007388 */ /* 0x0003e20000000800 */
[----:B------:R-:W-:-:S03]  /*1460*/  LOP3.LUT R3, R32, 0x38, R39, 0x78, !PT ;  /* 0x0000003820037812 */ /* 0x000fc600078e7827 */
[----:B------:R-:W-:Y:S01]  /*1470*/  STS [R22+0x2000], R27 ;  /* 0x0020001b16007388 */ /* 0x000fe20000000800 */
[----:B------:R-:W-:Y:S02]  /*1480*/  LOP3.LUT R3, R3, 0x1e00, R2, 0xf8, !PT ;  /* 0x00001e0003037812 */ /* 0x000fe400078ef802 */
[----:B------:R-:W-:Y:S01]  /*1490*/  LOP3.LUT R2, R2, 0x38, RZ, 0xc0, !PT ;  /* 0x0000003802027812 */ /* 0x000fe200078ec0ff */
[----:B------:R2:W-:Y:S01]  /*14a0*/  STS [R22+0x2400], R29 ;  /* 0x0024001d16007388 */ /* 0x0005e20000000800 */
[----:B------:R-:W-:Y:S02]  /*14b0*/  LEA R34, R3, UR5, 0x1 ;  /* 0x0000000503227c11 */ /* 0x000fe4000f8e08ff */
[----:B------:R-:W-:Y:S01]  /*14c0*/  MOV R3, RZ ;  /* 0x000000ff00037202 */ /* 0x000fe20000000f00 */
[----:B------:R-:W-:Y:S01]  /*14d0*/  STS [R20+0x3000], R15 ;  /* 0x0030000f14007388 */ /* 0x000fe20000000800 */
[----:B-1----:R-:W-:Y:S02]  /*14e0*/  IADD3 R14, PT, PT, R0, 0x20, RZ ;  /* 0x00000020000e7810 */ /* 0x002fe40007ffe0ff */
[----:B------:R-:W-:Y:S01]  /*14f0*/  LOP3.LUT R35, R2, 0x40, RZ, 0xfc, !PT ;  /* 0x0000004002237812 */ /* 0x000fe200078efcff */
[----:B------:R1:W-:Y:S01]  /*1500*/  STS [R20+0x3400], R16 ;  /* 0x0034001014007388 */ /* 0x0003e20000000800 */
[----:B0-----:R-:W-:Y:S01]  /*1510*/  IMAD.WIDE.U32 R12, R18, UR4, R2 ;  /* 0x00000004120c7c25 */ /* 0x001fe2000f8e0002 */
[----:B--2---:R-:W0:Y:S01]  /*1520*/  LDC.64 R28, c[0x0][0x5d0] ;  /* 0x00017400ff1c7b82 */ /* 0x004e220000000a00 */
[----:B------:R-:W-:Y:S01]  /*1530*/  LOP3.LUT R36, R2, 0x80, RZ, 0xfc, !PT ;  /* 0x0000008002247812 */ /* 0x000fe200078efcff */
[----:B------:R0:W-:Y:S01]  /*1540*/  STS [R22+0x3000], R31 ;  /* 0x0030001f16007388 */ /* 0x0001e20000000800 */
[----:B------:R-:W-:-:S03]  /*1550*/  IADD3 R12, P0, PT, R60, R12, RZ ;  /* 0x0000000c3c0c7210 */ /* 0x000fc60007f1e0ff */
[----:B------:R2:W-:Y:S01]  /*1560*/  STS [R22+0x3400], R41 ;  /* 0x0034002916007388 */ /* 0x0005e20000000800 */
[----:B-1----:R-:W-:-:S03]  /*1570*/  IMAD R16, R19, UR4, R13 ;  /* 0x0000000413107c24 */ /* 0x002fc6000f8e020d */
[----:B------:R2:W-:Y:S02]  /*1580*/  STS [R20+0x4000], R43 ;  /* 0x0040002b14007388 */ /* 0x0005e40000000800 */
[----:B------:R-:W-:Y:S02]  /*1590*/  IADD3.X R13, PT, PT, R59, R16, RZ, P0, !PT ;  /* 0x000000103b0d7210 */ /* 0x000fe400007fe4ff */
[----:B------:R2:W-:Y:S01]  /*15a0*/  STS [R20+0x4400], R45 ;  /* 0x0044002d14007388 */ /* 0x0005e20000000800 */
[----:B------:R-:W-:-:S03]  /*15b0*/  ISETP.GE.AND P0, PT, R14, R61, PT ;  /* 0x0000003d0e00720c */ /* 0x000fc60003f06270 */
[----:B------:R2:W-:Y:S04]  /*15c0*/  STS [R22+0x4000], R51 ;  /* 0x0040003316007388 */ /* 0x0005e80000000800 */
[----:B------:R2:W-:Y:S01]  /*15d0*/  STS [R22+0x4400], R53 ;  /* 0x0044003516007388 */ /* 0x0005e20000000800 */
[----:B0-----:R-:W-:-:S03]  /*15e0*/  IMAD.WIDE.U32 R30, R28, UR7, R12 ;  /* 0x000000071c1e7c25 */ /* 0x001fc6000f8e000c */
[----:B------:R2:W-:Y:S01]  /*15f0*/  STS [R20+0x5000], R47 ;  /* 0x0050002f14007388 */ /* 0x0005e20000000800 */
[----:B------:R-:W-:-:S03]  /*1600*/  IMAD R29, R29, UR7, R31 ;  /* 0x000000071d1d7c24 */ /* 0x000fc6000f8e021f */
[----:B------:R2:W-:Y:S04]  /*1610*/  STS [R20+0x5400], R49 ;  /* 0x0054003114007388 */ /* 0x0005e80000000800 */
[----:B------:R2:W-:Y:S04]  /*1620*/  STS [R22+0x5000], R55 ;  /* 0x0050003716007388 */ /* 0x0005e80000000800 */
[----:B------:R2:W-:Y:S01]  /*1630*/  STS [R22+0x5400], R57 ;  /* 0x0054003916007388 */ /* 0x0005e20000000800 */
[----:B------:R-:W-:Y:S06]  /*1640*/  BAR.SYNC.DEFER_BLOCKING 0x0 ;  /* 0x0000000000007b1d */ /* 0x000fec0000010000 */
[----:B------:R2:W0:Y:S04]  /*1650*/  LDS.128 R8, [R34+0x1000] ;  /* 0x0010000022087984 */ /* 0x0004280000000c00 */
[----:B------:R2:W1:Y:S01]  /*1660*/  LDS.128 R4, [R34+0x3000] ;  /* 0x0030000022047984 */ /* 0x0004620000000c00 */
[----:B------:R-:W-:Y:S05]  /*1670*/  @P1 BRA `(.L_x_703) ;  /* 0x0000000000401947 */ /* 0x000fea0003800000 */
[----:B------:R-:W3:Y:S01]  /*1680*/  LDCU UR4, c[0x0][0x440] ;  /* 0x00008800ff0477ac */ /* 0x000ee20008000800 */
[----:B------:R-:W4:Y:S01]  /*1690*/  LDS.128 R12, [R34+0x2000] ;  /* 0x00200000220c7984 */ /* 0x000f220000000c00 */
[----:B------:R-:W-:Y:S01]  /*16a0*/  MOV R28, R30 ;  /* 0x0000001e001c7202 */ /* 0x000fe20000000f00 */
[----:B------:R-:W5:Y:S02]  /*16b0*/  LDCU.64 UR6, c[0x0][0x558] ;  /* 0x0000ab00ff0677ac */ /* 0x000f640008000a00 */
[----:B--2---:R-:W2:Y:S02]  /*16c0*/  LDS.128 R20, [R34+0x4000] ;  /* 0x0040000022147984 */ /* 0x004ea40000000c00 */
[----:B------:R-:W-:-:S04]  /*16d0*/  IMAD.WIDE.U32 R16, R0, R18, R28 ;  /* 0x0000001200107225 */ /* 0x000fc800078e001c */
[----:B------:R-:W-:Y:S01]  /*16e0*/  IMAD R17, R0, R19, R17 ;  /* 0x0000001300117224 */ /* 0x000fe200078e0211 */
[----:B---3--:R-:W-:Y:S02]  /*16f0*/  ISETP.GE.AND P1, PT, R2, UR4, PT ;  /* 0x0000000402007c0c */ /* 0x008fe4000bf26270 */
[----:B------:R-:W-:Y:S02]  /*1700*/  ISETP.GE.AND P2, PT, R35, UR4, PT ;  /* 0x0000000423007c0c */ /* 0x000fe4000bf46270 */
[----:B------:R-:W-:Y:S02]  /*1710*/  ISETP.GE.AND P3, PT, R36, UR4, PT ;  /* 0x0000000424007c0c */ /* 0x000fe4000bf66270 */
[----:B-----5:R-:W-:-:S04]  /*1720*/  LEA R32, P4, R16, UR6, 0x1 ;  /* 0x0000000610207c11 */ /* 0x020fc8000f8808ff */
[----:B------:R-:W-:-:S03]  /*1730*/  LEA.HI.X R33, R16, UR7, R17, 0x1, P4 ;  /* 0x0000000710217c11 */ /* 0x000fc6000a0f0c11 */
[----:B------:R-:W3:Y:S04]  /*1740*/  @!P1 LDS.128 R24, [R34] ;  /* 0x0000000022189984 */ /* 0x000ee80000000c00 */
[----:B----4-:R4:W-:Y:S04]  /*1750*/  @!P2 STG.E.128 desc[UR8][R32.64+0x80], R12 ;  /* 0x0000800c2000a986 */ /* 0x0109e8000c101d08 */
[----:B--2---:R4:W-:Y:S04]  /*1760*/  @!P3 STG.E.128 desc[UR8][R32.64+0x100], R20 ;  /* 0x000100142000b986 */ /* 0x0049e8000c101d08 */
[----:B---3--:R4:W-:Y:S02]  /*1770*/  @!P1 STG.E.128 desc[UR8][R32.64], R24 ;  /* 0x0000001820009986 */ /* 0x0089e4000c101d08 */
.L_x_703:
[----:B------:R-:W-:Y:S05]  /*1780*/  BSYNC.RECONVERGENT B0 ;  /* 0x0000000000007941 */ /* 0x000fea0003800200 */
.L_x_702:
[----:B------:R-:W-:Y:S05]  /*1790*/  @P0 EXIT ;  /* 0x000000000000094d */ /* 0x000fea0003800000 */
[----:B----4-:R3:W4:Y:S01]  /*17a0*/  LDS.128 R12, [R34+0x5000] ;  /* 0x00500000220c7984 */ /* 0x0107220000000c00 */
[----:B------:R-:W5:Y:S01]  /*17b0*/  LDCU UR4, c[0x0][0x440] ;  /* 0x00008800ff0477ac */ /* 0x000f620008000800 */
[----:B------:R-:W-:Y:S02]  /*17c0*/  IADD3 R3, P0, PT, R0, 0x20, RZ ;  /* 0x0000002000037810 */ /* 0x000fe40007f1e0ff */
[----:B------:R-:W-:Y:S01]  /*17d0*/  MOV R16, R30 ;  /* 0x0000001e00107202 */ /* 0x000fe20000000f00 */
[----:B------:R-:W2:Y:S01]  /*17e0*/  LDCU.64 UR6, c[0x0][0x558] ;  /* 0x0000ab00ff0677ac */ /* 0x000ea20008000a00 */
[----:B------:R-:W-:-:S05]  /*17f0*/  IADD3.X R17, PT, PT, RZ, RZ, RZ, P0, !PT ;  /* 0x000000ffff117210 */ /* 0x000fca00007fe4ff */
[----:B------:R-:W-:Y:S01]  /*1800*/  IMAD R0, R17, R18, RZ ;  /* 0x0000001211007224 */ /* 0x000fe200078e02ff */
[----:B------:R-:W-:-:S03]  /*1810*/  MOV R17, R29 ;  /* 0x0000001d00117202 */ /* 0x000fc60000000f00 */
[----:B------:R-:W-:Y:S01]  /*1820*/  IMAD.WIDE.U32 R16, R3, R18, R16 ;  /* 0x0000001203107225 */ /* 0x000fe200078e0010 */
[----:B-----5:R-:W-:-:S03]  /*1830*/  ISETP.GE.AND P1, PT, R2, UR4, PT ;  /* 0x0000000402007c0c */ /* 0x020fc6000bf26270 */
[----:B------:R-:W-:Y:S01]  /*1840*/  IMAD R3, R3, R19, R0 ;  /* 0x0000001303037224 */ /* 0x000fe200078e0200 */
[----:B------:R-:W-:Y:S02]  /*1850*/  ISETP.GE.AND P2, PT, R35, UR4, PT ;  /* 0x0000000423007c0c */ /* 0x000fe4000bf46270 */
[----:B------:R-:W-:Y:S02]  /*1860*/  ISETP.GE.AND P3, PT, R36, UR4, PT ;  /* 0x0000000424007c0c */ /* 0x000fe4000bf66270 */
[----:B--2---:R-:W-:Y:S02]  /*1870*/  LEA R2, P0, R16, UR6, 0x1 ;  /* 0x0000000610027c11 */ /* 0x004fe4000f8008ff */
[----:B------:R-:W-:-:S04]  /*1880*/  IADD3 R3, PT, PT, R17, R3, RZ ;  /* 0x0000000311037210 */ /* 0x000fc80007ffe0ff */
[----:B------:R-:W-:-:S05]  /*1890*/  LEA.HI.X R3, R16, UR7, R3, 0x1, P0 ;  /* 0x0000000710037c11 */ /* 0x000fca00080f0c03 */
[----:B0-----:R3:W-:Y:S04]  /*18a0*/  @!P1 STG.E.128 desc[UR8][R2.64], R8 ;  /* 0x0000000802009986 */ /* 0x0017e8000c101d08 */
[----:B-1----:R3:W-:Y:S01]  /*18b0*/  @!P2 STG.E.128 desc[UR8][R2.64+0x80], R4 ;  /* 0x000080040200a986 */ /* 0x0027e2000c101d08 */
[----:B----4-:R-:W-:Y:S05]  /*18c0*/  @P3 EXIT ;  /* 0x000000000000394d */ /* 0x010fea0003800000 */
[----:B------:R-:W-:Y:S01]  /*18d0*/  STG.E.128 desc[UR8][R2.64+0x100], R12 ;  /* 0x0001000c02007986 */ /* 0x000fe2000c101d08 */
[----:B------:R-:W-:Y:S05]  /*18e0*/  EXIT ;  /* 0x000000000000794d */ /* 0x000fea0003800000 */
.L_x_704:
        /* <DEDUP_REMOVED lines=9> */
.L_x_2164:


//--------------------- .text._ZN5flash44flash_bwd_dq_dk_dv_loop_seqk_parallel_kernelI23Flash_bwd_kernel_traitsILi192ELi64ELi64ELi8ELi4ELi2ELi2ELb1ELb1EN7cutlass10bfloat16_tE19Flash_kernel_traitsILi192ELi64ELi64ELi8ES3_EELb1ELb0ELb0ELb0ELb0ELb0ELb0EEEvNS_16Flash_bwd_paramsE --------------------------
	.section	.text._ZN5flash44flash_bwd_dq_dk_dv_loop_seqk_parallel_kernelI23Flash_bwd_kernel_traitsILi192ELi64ELi64ELi8ELi4ELi2ELi2ELb1ELb1EN7cutlass10bfloat16_tE19Flash_kernel_traitsILi192ELi64ELi64ELi8ES3_EELb1ELb0ELb0ELb0ELb0ELb0ELb0EEEvNS_16Flash_bwd_paramsE,"ax",@progbits
	.align	128
        .global         _ZN5flash44flash_bwd_dq_dk_dv_loop_seqk_parallel_kernelI23Flash_bwd_kernel_traitsILi192ELi64ELi64ELi8ELi4ELi2ELi2ELb1ELb1EN7cutlass10bfloat16_tE19Flash_kernel_traitsILi192ELi64ELi64ELi8ES3_EELb1ELb0ELb0ELb0ELb0ELb0ELb0EEEvNS_16Flash_bwd_paramsE
        .type           _ZN5flash44flash_bwd_dq_dk_dv_loop_seqk_parallel_kernelI23Flash_bwd_kernel_traitsILi192ELi64ELi64ELi8ELi4ELi2ELi2ELb1ELb1EN7cutlass10bfloat16_tE19Flash_kernel_traitsILi192ELi64ELi64ELi8ES3_EELb1ELb0ELb0ELb0ELb0ELb0ELb0EEEvNS_16Flash_bwd_paramsE,@function
        .size           _ZN5flash44flash_bwd_dq_dk_dv_loop_seqk_parallel_kernelI23Flash_bwd_kernel_traitsILi192ELi64ELi64ELi8ELi4ELi2ELi2ELb1ELb1EN7cutlass10bfloat16_tE19Flash_kernel_traitsILi192ELi64ELi64ELi8ES3_EELb1ELb0ELb0ELb0ELb0ELb0ELb0EEEvNS_16Flash_bwd_paramsE,(.L_x_2165 - _ZN5flash44flash_bwd_dq_dk_dv_loop_seqk_parallel_kernelI23Flash_bwd_kernel_traitsILi192ELi64ELi64ELi8ELi4ELi2ELi2ELb1ELb1EN7cutlass10bfloat16_tE19Flash_kernel_traitsILi192ELi64ELi64ELi8ES3_EELb1ELb0ELb0ELb0ELb0ELb0ELb0EEEvNS_16Flash_bwd_paramsE)
        .other          _ZN5flash44flash_bwd_dq_dk_dv_loop_seqk_parallel_kernelI23Flash_bwd_kernel_traitsILi192ELi64ELi64ELi8ELi4ELi2ELi2ELb1ELb1EN7cutlass10bfloat16_tE19Flash_kernel_traitsILi192ELi64ELi64ELi8ES3_EELb1ELb0ELb0ELb0ELb0ELb0ELb0EEEvNS_16Flash_bwd_paramsE,@"STO_CUDA_ENTRY STV_DEFAULT"
_ZN5flash44flash_bwd_dq_dk_dv_loop_seqk_parallel_kernelI23Flash_bwd_kernel_traitsILi192ELi64ELi64ELi8ELi4ELi2ELi2ELb1ELb1EN7cutlass10bfloat16_tE19Flash_kernel_traitsILi192ELi64ELi64ELi8ES3_EELb1ELb0ELb0ELb0ELb0ELb0ELb0EEEvNS_16Flash_bwd_paramsE:
.text._ZN5flash44flash_bwd_dq_dk_dv_loop_seqk_parallel_kernelI23Flash_bwd_kernel_traitsILi192ELi64ELi64ELi8ELi4ELi2ELi2ELb1ELb1EN7cutlass10bfloat16_tE19Flash_kernel_traitsILi192ELi64ELi64ELi8ES3_EELb1ELb0ELb0ELb0ELb0ELb0ELb0EEEvNS_16Flash_bwd_paramsE:
        /* <DEDUP_REMOVED lines=49> */
.L_x_770:
        /* <DEDUP_REMOVED lines=52> */
.L_x_705:
        /* <DEDUP_REMOVED lines=34> */
.L_x_707:
[----:B------:R-:W1:Y:S01]  /*0870*/  LDCU.64 UR16, c[0x0][0x3b8] ;  /* 0x00007700ff1077ac */ /* 0x000e620008000a00 */
[----:B------:R-:W-:-:S04]  /*0880*/  UIADD3 UR8, UPT, UPT, UR37, UR39, URZ ;  /* 0x0000002725087290 */ /* 0x000fc8000fffe0ff */
[----:B-1----:R-:W-:Y:S02]  /*0890*/  UIMAD.WIDE.U32 UR10, UR8, UR16, URZ ;  /* 0x00000010080a72a5 */ /* 0x002fe4000f8e00ff */
[----:B------:R-:W-:-:S04]  /*08a0*/  UIMAD UR8, UR8, UR17, URZ ;  /* 0x00000011080872a4 */ /* 0x000fc8000f8e02ff */
[----:B------:R-:W-:Y:S01]  /*08b0*/  UIADD3 UR8, UPT, UPT, UR11, UR8, URZ ;  /* 0x000000080b087290 */ /* 0x000fe2000fffe0ff */
[----:B------:R-:W-:-:S05]  /*08c0*/  UMOV UR46, UR10 ;  /* 0x0000000a002e7c82 */ /* 0x000fca0008000000 */
[----:B------:R-:W-:Y:S02]  /*08d0*/  MOV R20, UR8 ;  /* 0x0000000800147c02 */ /* 0x000fe40008000f00 */
.L_x_708:
        /* <DEDUP_REMOVED lines=43> */
.L_x_709:
[----:B------:R-:W1:Y:S01]  /*0b90*/  LDCU.64 UR14, c[0x0][0x3c0] ;  /* 0x00007800ff0e77ac */ /* 0x000e620008000a00 */
[----:B------:R-:W-:-:S04]  /*0ba0*/  UIADD3 UR8, UPT, UPT, UR37, UR39, URZ ;  /* 0x0000002725087290 */ /* 0x000fc8000fffe0ff */
[----:B-1----:R-:W-:Y:S02]  /*0bb0*/  UIMAD.WIDE.U32 UR50, UR8, UR14, URZ ;  /* 0x0000000e083272a5 */ /* 0x002fe4000f8e00ff */
[----:B------:R-:W-:-:S04]  /*0bc0*/  UIMAD UR8, UR8, UR15, URZ ;  /* 0x0000000f080872a4 */ /* 0x000fc8000f8e02ff */
[----:B------:R-:W-:-:S06]  /*0bd0*/  UIADD3 UR8, UPT, UPT, UR51, UR8, URZ ;  /* 0x0000000833087290 */ /* 0x000fcc000fffe0ff */
[----:B------:R-:W-:-:S07]  /*0be0*/  MOV R16, UR8 ;  /* 0x0000000800107c02 */ /* 0x000fce0008000f00 */
.L_x_710:
        /* <DEDUP_REMOVED lines=28> */
.L_x_711:
[----:B------:R-:W-:Y:S02]  /*0db0*/  UIMAD.WIDE.U32 UR10, UR62, UR18, URZ ;  /* 0x000000123e0a72a5 */ /* 0x000fe4000f8e00ff */
[----:B------:R-:W-:-:S04]  /*0dc0*/  UIMAD UR8, UR63, UR18, URZ ;  /* 0x000000123f0872a4 */ /* 0x000fc8000f8e02ff */
[----:B------:R-:W-:-:S12]  /*0dd0*/  UIADD3 UR8, UPT, UPT, UR11, UR8, URZ ;  /* 0x000000080b087290 */ /* 0x000fd8000fffe0ff */
.L_x_712:
        /* <DEDUP_REMOVED lines=20> */
.L_x_713:
[----:B------:R-:W1:Y:S01]  /*0f20*/  LDCU UR55, c[0x0][0x434] ;  /* 0x00008680ff3777ac */ /* 0x000e620008000800 */
[----:B------:R-:W-:-:S04]  /*0f30*/  UIMAD UR9, UR25, UR44, UR24 ;  /* 0x0000002c190972a4 */ /* 0x000fc8000f8e0218 */
[----:B-1----:R-:W-:Y:S02]  /*0f40*/  UIMAD UR55, UR9, UR55, URZ ;  /* 0x00000037093772a4 */ /* 0x002fe4000f8e02ff */
.L_x_714:
        /* <DEDUP_REMOVED lines=11> */
.L_x_715:
[----:B------:R-:W1:Y:S01]  /*1000*/  LDCU UR54, c[0x0][0x444] ;  /* 0x00008880ff3677ac */ /* 0x000e620008000800 */
[----:B------:R-:W-:-:S04]  /*1010*/  UIMAD UR9, UR25, UR44, UR24 ;  /* 0x0000002c190972a4 */ /* 0x000fc8000f8e0218 */
[----:B-1----:R-:W-:-:S12]  /*1020*/  UIMAD UR54, UR9, UR54, URZ ;  /* 0x00000036093672a4 */ /* 0x002fd8000f8e02ff */
.L_x_716:
[----:B------:R-:W1:Y:S01]  /*1030*/  S2R R23, SR_TID.X ;  /* 0x0000000000177919 */ /* 0x000e620000002100 */
[----:B------:R-:W-:Y:S01]  /*1040*/  USHF.R.S32.HI UR9, URZ, 0x1f, UR53 ;  /* 0x0000001fff097899 */ /* 0x000fe20008011435 */
[----:B------:R-:W2:Y:S01]  /*1050*/  LDC.64 R12, c[0x0][0x3b0] ;  /* 0x0000ec00ff0c7b82 */ /* 0x000ea20000000a00 */
[----:B------:R-:W-:Y:S01]  /*1060*/  UIADD3 UR53, UP1, UP0, UR60, UR10, UR53 ;  /* 0x0000000a3c357290 */ /* 0x000fe2000f83e035 */
[----:B------:R-:W-:Y:S01]  /*1070*/  IMAD.MOV.U32 R9, RZ, RZ, RZ ;  /* 0x000000ffff097224 */ /* 0x000fe200078e00ff */
[----:B------:R-:W-:Y:S01]  /*1080*/  ISETP.NE.AND P3, PT, RZ, UR56, PT ;  /* 0x00000038ff007c0c */ /* 0x000fe2000bf65270 */
[----:B------:R-:W-:Y:S01]  /*1090*/  BSSY.RECONVERGENT B1, `(.L_x_706) ;  /* 0x0000867000017945 */ /* 0x000fe20003800200 */
[----:B------:R-:W-:Y:S02]  /*10a0*/  UIADD3.X UR51, UPT, UPT, UR51, UR8, UR9, UP1, UP0 ;  /* 0x0000000833337290 */ /* 0x000fe40008fe0409 */
[----:B------:R-:W-:Y:S01]  /*10b0*/  UISETP.GT.AND UP0, UPT, UR43, URZ, UPT ;  /* 0x000000ff2b00728c */ /* 0x000fe2000bf04270 */
[----:B------:R-:W3:Y:S01]  /*10c0*/  LDC.64 R10, c[0x0][0x5f8] ;  /* 0x00017e00ff0a7b82 */ /* 0x000ee20000000a00 */
[----:B------:R-:W-:Y:S01]  /*10d0*/  ULEA UR54, UR45, UR54, 0x6 ;  /* 0x000000362d367291 */ /* 0x000fe2000f8e30ff */
[----:B------:R-:W4:Y:S01]  /*10e0*/  LDCU.128 UR8, c[0x0][0x590] ;  /* 0x0000b200ff0877ac */ /* 0x000f220008000c00 */
[----:B------:R-:W-:Y:S01]  /*10f0*/  ULEA UR55, UR45, UR55, 0x6 ;  /* 0x000000372d377291 */ /* 0x000fe2000f8e30ff */
[C---:B--2---:R-:W-:Y:S01]  /*1100*/  IMAD R6, R12.reuse, UR49, RZ ;  /* 0x000000310c067c24 */ /* 0x044fe2000f8e02ff */
[----:B------:R-:W-:Y:S01]  /*1110*/  SHF.L.U64.HI R18, R12, 0x5, R13 ;  /* 0x000000050c127819 */ /* 0x000fe2000001020d */
[----:B----4-:R-:W-:Y:S01]  /*1120*/  UIMAD UR18, UR49, UR8, URZ ;  /* 0x00000008311272a4 */ /* 0x010fe2000f8e02ff */
[C---:B-1----:R-:W-:Y:S01]  /*1130*/  IMAD.SHL.U32 R24, R23.reuse, 0x8, RZ ;  /* 0x0000000817187824 */ /* 0x042fe200078e00ff */
[----:B------:R-:W-:Y:S01]  /*1140*/  SHF.R.U32.HI R21, RZ, 0x3, R23 ;  /* 0x00000003ff157819 */ /* 0x000fe20000011617 */
[----:B------:R-:W-:Y:S01]  /*1150*/  IMAD.U32 R0, RZ, RZ, UR8 ;  /* 0x00000008ff007e24 */ /* 0x000fe2000f8e00ff */
[----:B------:R-:W-:Y:S01]  /*1160*/  UIMAD UR18, UR48, UR9, UR18 ;  /* 0x00000009301272a4 */ /* 0x000fe2000f8e0212 */
[----:B------:R-:W-:Y:S01]  /*1170*/  LOP3.LUT R26, R23, 0x1f, RZ, 0xc0, !PT ;  /* 0x0000001f171a7812 */ /* 0x000fe200078ec0ff */
[----:B------:R-:W-:Y:S01]  /*1180*/  UIMAD UR49, UR44, UR57, URZ ;  /* 0x000000392c3172a4 */ /* 0x000fe2000f8e02ff */
[----:B------:R-:W-:-:S02]  /*1190*/  LOP3.LUT R8, R24, 0x38, RZ, 0xc0, !PT ;  /* 0x0000003818087812 */ /* 0x000fc400078ec0ff */
[----:B------:R-:W-:Y:S02]  /*11a0*/  SHF.R.U32.HI R25, RZ, 0x5, R23 ;  /* 0x00000005ff197819 */ /* 0x000fe40000011617 */
[----:B------:R-:W-:Y:S01]  /*11b0*/  IADD3 R2, P0, PT, R8, UR58, RZ ;  /* 0x0000003a08027c10 */ /* 0x000fe2000ff1e0ff */
[----:B------:R-:W-:Y:S01]  /*11c0*/  IMAD.WIDE.U32 R4, R12, UR48, R8 ;  /* 0x000000300c047c25 */ /* 0x000fe2000f8e0008 */
[----:B------:R-:W1:Y:S01]  /*11d0*/  LDCU.64 UR58, c[0x0][0x5e8] ;  /* 0x0000bd00ff3a77ac */ /* 0x000e620008000a00 */
[----:B------:R-:W-:Y:S02]  /*11e0*/  IADD3 R22, PT, PT, R21, 0x20, RZ ;  /* 0x0000002015167810 */ /* 0x000fe40007ffe0ff */
[----:B------:R-:W-:Y:S02]  /*11f0*/  IMAD.X R3, RZ, RZ, UR19, P0 ;  /* 0x00000013ff037e24 */ /* 0x000fe400080e06ff */
[----:B------:R-:W-:Y:S01]  /*1200*/  IMAD.WIDE.U32 R2, R0, UR48, R2 ;  /* 0x0000003000027c25 */ /* 0x000fe2000f8e0002 */
[----:B------:R-:W-:-:S03]  /*1210*/  MOV R0, UR10 ;  /* 0x0000000a00007c02 */ /* 0x000fc60008000f00 */
[----:B------:R-:W-:Y:S01]  /*1220*/  VIADD R3, R3, UR18 ;  /* 0x0000001203037c36 */ /* 0x000fe20008000000 */
[----:B------:R-:W2:Y:S01]  /*1230*/  LDCU.64 UR18, c[0x0][0x3c8] ;  /* 0x00007900ff1277ac */ /* 0x000ea20008000a00 */
[----:B------:R-:W-:-:S04]  /*1240*/  IMAD.WIDE.U32 R2, R0, UR24, R2 ;  /* 0x0000001800027c25 */ /* 0x000fc8000f8e0002 */
[----:B------:R-:W-:Y:S01]  /*1250*/  IMAD.U32 R0, RZ, RZ, UR11 ;  /* 0x0000000bff007e24 */ /* 0x000fe2000f8e00ff */
[----:B------:R-:W4:Y:S03]  /*1260*/  LDCU.64 UR10, c[0x0][0x550] ;  /* 0x0000aa00ff0a77ac */ /* 0x000f260008000a00 */
[----:B------:R-:W-:Y:S02]  /*1270*/  IMAD R3, R0, UR24, R3 ;  /* 0x0000001800037c24 */ /* 0x000fe4000f8e0203 */
[----:B------:R-:W-:Y:S01]  /*1280*/  IMAD R0, R13, UR48, R6 ;  /* 0x000000300d007c24 */ /* 0x000fe2000f8e0206 */
[----:B------:R-:W-:Y:S01]  /*1290*/  IADD3 R6, P0, PT, R4, UR52, RZ ;  /* 0x0000003404067c10 */ /* 0x000fe2000ff1e0ff */
[----:B------:R-:W-:Y:S01]  /*12a0*/  IMAD.WIDE.U32 R2, R21, UR8, R2 ;  /* 0x0000000815027c25 */ /* 0x000fe2000f8e0002 */
[----:B------:R-:W-:Y:S02]  /*12b0*/  USHF.L.U32 UR48, UR8, 0x5, URZ ;  /* 0x0000000508307899 */ /* 0x000fe400080006ff */
[----:B------:R-:W-:Y:S01]  /*12c0*/  IADD3.X R7, PT, PT, R5, UR47, R0, P0, !PT ;  /* 0x0000002f05077c10 */ /* 0x000fe200087fe400 */
[----:B--2---:R-:W-:Y:S01]  /*12d0*/  IMAD.U32 R0, RZ, RZ, UR18 ;  /* 0x00000012ff007e24 */ /* 0x004fe2000f8e00ff */
[----:B------:R-:W-:Y:S01]  /*12e0*/  USHF.L.U64.HI UR47, UR8, 0x5, UR9 ;  /* 0x00000005082f7899 */ /* 0x000fe20008010209 */
[----:B------:R-:W-:Y:S01]  /*12f0*/  IMAD R15, R21, UR9, R3 ;  /* 0x00000009150f7c24 */ /* 0x000fe2000f8e0203 */
[----:B------:R-:W2:Y:S01]  /*1300*/  LDCU.64 UR8, c[0x0][0x380] ;  /* 0x00007000ff0877ac */ /* 0x000ea20008000a00 */
[----:B---3--:R-:W-:Y:S01]  /*1310*/  IMAD.WIDE.U32 R4, R10, UR22, RZ ;  /* 0x000000160a047c25 */ /* 0x008fe2000f8e00ff */
[----:B------:R-:W-:Y:S01]  /*1320*/  MOV R3, UR19 ;  /* 0x0000001300037c02 */ /* 0x000fe20008000f00 */
[----:B------:R-:W3:Y:S02]  /*1330*/  LDCU.64 UR18, c[0x0][0x570] ;  /* 0x0000ae00ff1277ac */ /* 0x000ee40008000a00 */
[----:B------:R-:W-:Y:S01]  /*1340*/  IMAD.WIDE.U32 R6, R0, UR24, R6 ;  /* 0x0000001800067c25 */ /* 0x000fe2000f8e0006 */
[----:B------:R-:W-:-:S02]  /*1350*/  SEL R4, R4, RZ, P3 ;  /* 0x000000ff04047207 */ /* 0x000fc40001800000 */
[C---:B----4-:R-:W-:Y:S01]  /*1360*/  LEA R30, P2, R2.reuse, UR10, 0x1 ;  /* 0x0000000a021e7c11 */ /* 0x050fe2000f8408ff */
[----:B------:R-:W-:Y:S01]  /*1370*/  IMAD R0, R25, UR49, R26 ;  /* 0x0000003119007c24 */ /* 0x000fe2000f8e021a */
[----:B------:R-:W-:Y:S01]  /*1380*/  USHF.L.U32 UR49, UR49, 0x6, URZ ;  /* 0x0000000631317899 */ /* 0x000fe200080006ff */
[----:B------:R-:W-:Y:S01]  /*1390*/  IMAD R10, R11, UR22, R5 ;  /* 0x000000160b0a7c24 */ /* 0x000fe2000f8e0205 */
[----:B------:R-:W-:Y:S01]  /*13a0*/  LEA.HI.X R29, R2, UR11, R15, 0x1, P2 ;  /* 0x0000000b021d7c11 */ /* 0x000fe200090f0c0f */
[----:B------:R-:W-:Y:S01]  /*13b0*/  IMAD R3, R3, UR24, R7 ;  /* 0x0000001803037c24 */ /* 0x000fe2000f8e0207 */
[----:B------:R-:W-:Y:S01]  /*13c0*/  IADD3 R11, P1, P0, R0, UR53, R4 ;  /* 0x00000035000b7c10 */ /* 0x000fe2000f83e004 */
[----:B------:R-:W-:Y:S01]  /*13d0*/  IMAD.MOV.U32 R2, RZ, RZ, R6 ;  /* 0x000000ffff027224 */ /* 0x000fe200078e0006 */
[----:B------:R-:W-:Y:S01]  /*13e0*/  SHF.R.S32.HI R5, RZ, 0x1f, R0 ;  /* 0x0000001fff057819 */ /* 0x000fe20000011400 */
[----:B------:R-:W-:Y:S01]  /*13f0*/  IMAD.U32 R4, RZ, RZ, UR49 ;  /* 0x00000031ff047e24 */ /* 0x000fe2000f8e00ff */
[----:B------:R-:W-:Y:S01]  /*1400*/  SEL R0, R10, RZ, P3 ;  /* 0x000000ff0a007207 */ /* 0x000fe20001800000 */
[----:B------:R-:W-:Y:S01]  /*1410*/  IMAD.WIDE.U32 R2, R21, R12, R2 ;  /* 0x0000000c15027225 */ /* 0x000fe200078e0002 */
[----:B------:R4:W-:Y:S01]  /*1420*/  STL [R1+0x3c], R30 ;  /* 0x00003c1e01007387 */ /* 0x0009e20000100800 */
[----:B------:R-:W5:Y:S01]  /*1430*/  LDCU.64 UR52, c[0x0][0x420] ;  /* 0x00008400ff3477ac */ /* 0x000f620008000a00 */
        /* <DEDUP_REMOVED lines=11> */
[----:B------:R-:W-:Y:S02]  /*14f0*/  LEA.HI.X R33, R0, UR19, R4, 0x2, P0 ;  /* 0x0000001300217c11 */ /* 0x000fe400080f1404 */
[----:B------:R-:W-:Y:S01]  /*1500*/  IADD3 R13, P0, PT, R21, 0x20, RZ ;  /* 0x00000020150d7810 */ /* 0x000fe20007f1e0ff */
[----:B------:R4:W-:Y:S01]  /*1510*/  STL [R1+0x30], R27 ;  /* 0x0000301b01007387 */ /* 0x0009e20000100800 */
[C---:B------:R-:W-:Y:S01]  /*1520*/  LOP3.LUT R11, R8.reuse, 0x40, RZ, 0xfc, !PT ;  /* 0x00000040080b7812 */ /* 0x040fe200078efcff */
[----:B-----5:R-:W-:Y:S01]  /*1530*/  UIMAD.WIDE UR18, UR55, 0x4, UR52 ;  /* 0x00000004371278a5 */ /* 0x020fe2000f8e0234 */
[----:B------:R-:W-:Y:S01]  /*1540*/  LOP3.LUT R12, R8, 0x80, RZ, 0xfc, !PT ;  /* 0x00000080080c7812 */ /* 0x000fe200078efcff */
[----:B------:R4:W-:Y:S01]  /*1550*/  STL.64 [R1+0x28], R32 ;  /* 0x0000282001007387 */ /* 0x0009e20000100a00 */
[----:B------:R-:W-:Y:S01]  /*1560*/  IMAD.X R17, RZ, RZ, RZ, P0 ;  /* 0x000000ffff117224 */ /* 0x000fe200000e06ff */
[----:B------:R-:W-:Y:S08]  /*1570*/  BRA.U UP0, `(.L_x_717) ;  /* 0x0000000900147547 */ /* 0x000ff0000b800000 */
        /* <DEDUP_REMOVED lines=13> */
.L_x_718:
[----:B------:R-:W1:Y:S01]  /*1650*/  LDCU.64 UR14, c[0x0][0x5c0] ;  /* 0x0000b800ff0e77ac */ /* 0x000e620008000a00 */
[----:B------:R-:W-:-:S04]  /*1660*/  UIADD3 UR8, UPT, UPT, UR37, UR39, URZ ;  /* 0x0000002725087290 */ /* 0x000fc8000fffe0ff */
[----:B-1----:R-:W-:Y:S02]  /*1670*/  UIMAD.WIDE.U32 UR18, UR8, UR14, URZ ;  /* 0x0000000e081272a5 */ /* 0x002fe4000f8e00ff */
[----:B------:R-:W-:-:S04]  /*1680*/  UIMAD UR8, UR8, UR15, URZ ;  /* 0x0000000f080872a4 */ /* 0x000fc8000f8e02ff */
[----:B------:R-:W-:-:S06]  /*1690*/  UIADD3 UR8, UPT, UPT, UR19, UR8, URZ ;  /* 0x0000000813087290 */ /* 0x000fcc000fffe0ff */
[----:B------:R-:W-:Y:S02]  /*16a0*/  MOV R0, UR8 ;  /* 0x0000000800007c02 */ /* 0x000fe40008000f00 */
.L_x_719:
        /* <DEDUP_REMOVED lines=13> */
.L_x_720:
[----:B------:R-:W1:Y:S01]  /*1780*/  LDCU.64 UR10, c[0x0][0x5c8] ;  /* 0x0000b900ff0a77ac */ /* 0x000e620008000a00 */
[----:B------:R-:W-:-:S04]  /*1790*/  UIADD3 UR37, UPT, UPT, UR37, UR39, URZ ;  /* 0x0000002725257290 */ /* 0x000fc8000fffe0ff */
[----:B-1----:R-:W-:Y:S02]  /*17a0*/  UIMAD.WIDE.U32 UR16, UR37, UR10, URZ ;  /* 0x0000000a251072a5 */ /* 0x002fe4000f8e00ff */
[----:B------:R-:W-:-:S04]  /*17b0*/  UIMAD UR37, UR37, UR11, URZ ;  /* 0x0000000b252572a4 */ /* 0x000fc8000f8e02ff */
[----:B------:R-:W-:-:S06]  /*17c0*/  UIADD3 UR37, UPT, UPT, UR17, UR37, URZ ;  /* 0x0000002511257290 */ /* 0x000fcc000fffe0ff */
[----:B------:R-:W-:-:S07]  /*17d0*/  MOV R10, UR37 ;  /* 0x00000025000a7c02 */ /* 0x000fce0008000f00 */
.L_x_721:
        /* <DEDUP_REMOVED lines=30> */
.L_x_723:
[----:B------:R-:W-:Y:S05]  /*19c0*/  BSYNC.RECONVERGENT B0 ;  /* 0x0000000000007941 */ /* 0x000fea0003800200 */
.L_x_722:
        /* <DEDUP_REMOVED lines=17> */
.L_x_725:
[----:B------:R-:W-:Y:S05]  /*1ae0*/  BSYNC.RECONVERGENT B0 ;  /* 0x0000000000007941 */ /* 0x000fea0003800200 */
.L_x_724:
        /* <DEDUP_REMOVED lines=27> */
.L_x_727:
[----:B------:R-:W-:Y:S05]  /*1ca0*/  BSYNC.RECONVERGENT B0 ;  /* 0x0000000000007941 */ /* 0x000fea0003800200 */
.L_x_726:
        /* <DEDUP_REMOVED lines=18> */
.L_x_717:
        /* <DEDUP_REMOVED lines=47> */
.L_x_731:
[----:B------:R2:W-:Y:S01]  /*20c0*/  STS.128 [R0+0x16000], RZ ;  /* 0x016000ff00007388 */ /* 0x0005e20000000c00 */
[----:B------:R-:W-:Y:S05]  /*20d0*/  BRA `(.L_x_732) ;  /* 0x00000000000c7947 */ /* 0x000fea0003800000 */
.L_x_730:
[----:B------:R1:W-:Y:S04]  /*20e0*/  STS.128 [R0+0x12000], RZ ;  /* 0x012000ff00007388 */ /* 0x0003e80000000c00 */
[----:B------:R1:W-:Y:S04]  /*20f0*/  STS.128 [R0+0x14000], RZ ;  /* 0x014000ff00007388 */ /* 0x0003e80000000c00 */
[----:B------:R1:W-:Y:S02]  /*2100*/  STS.128 [R0+0x16000], RZ ;  /* 0x016000ff00007388 */ /* 0x0003e40000000c00 */
.L_x_732:
[----:B------:R-:W-:Y:S05]  /*2110*/  BSYNC.RECONVERGENT B0 ;  /* 0x0000000000007941 */ /* 0x000fea0003800200 */
.L_x_729:
        /* <DEDUP_REMOVED lines=34> */
.L_x_735:
[----:B------:R3:W-:Y:S02]  /*2340*/  STS.128 [R0+0x17000], RZ ;  /* 0x017000ff00007388 */ /* 0x0007e40000000c00 */
.L_x_734:
[----:B------:R-:W-:Y:S05]  /*2350*/  BSYNC.RECONVERGENT B0 ;  /* 0x0000000000007941 */ /* 0x000fea0003800200 */
.L_x_733:
        /* <DEDUP_REMOVED lines=31> */
.L_x_738:
[----:B------:R3:W-:Y:S01]  /*2550*/  STS.128 [R0+0xa000], RZ ;  /* 0x00a000ff00007388 */ /* 0x0007e20000000c00 */
[----:B------:R-:W-:Y:S05]  /*2560*/  BRA `(.L_x_739) ;  /* 0x00000000000c7947 */ /* 0x000fea0003800000 */
.L_x_737:
[----:B------:R1:W-:Y:S04]  /*2570*/  STS.128 [R0+0x6000], RZ ;  /* 0x006000ff00007388 */ /* 0x0003e80000000c00 */
[----:B------:R1:W-:Y:S04]  /*2580*/  STS.128 [R0+0x8000], RZ ;  /* 0x008000ff00007388 */ /* 0x0003e80000000c00 */
[----:B------:R1:W-:Y:S02]  /*2590*/  STS.128 [R0+0xa000], RZ ;  /* 0x00a000ff00007388 */ /* 0x0003e40000000c00 */
.L_x_739:
[----:B------:R-:W-:Y:S05]  /*25a0*/  BSYNC.RECONVERGENT B0 ;  /* 0x0000000000007941 */ /* 0x000fea0003800200 */
.L_x_736:
        /* <DEDUP_REMOVED lines=31> */
.L_x_742:
[----:B------:R3:W-:Y:S02]  /*27a0*/  STS.128 [R0+0xb000], RZ ;  /* 0x00b000ff00007388 */ /* 0x0007e40000000c00 */
.L_x_741:
[----:B------:R-:W-:Y:S05]  /*27b0*/  BSYNC.RECONVERGENT B0 ;  /* 0x0000000000007941 */ /* 0x000fea0003800200 */
.L_x_740:
        /* <DEDUP_REMOVED lines=28> */
.L_x_745:
[----:B------:R3:W-:Y:S01]  /*2980*/  STS.128 [R0+0x4000], RZ ;  /* 0x004000ff00007388 */ /* 0x0007e20000000c00 */
[----:B------:R-:W-:Y:S05]  /*2990*/  BRA `(.L_x_746) ;  /* 0x00000000000c7947 */ /* 0x000fea0003800000 */
.L_x_744:
[----:B------:R1:W-:Y:S04]  /*29a0*/  STS.128 [R0], RZ ;  /* 0x000000ff00007388 */ /* 0x0003e80000000c00 */
[----:B------:R1:W-:Y:S04]  /*29b0*/  STS.128 [R0+0x2000], RZ ;  /* 0x002000ff00007388 */ /* 0x0003e80000000c00 */
[----:B------:R1:W-:Y:S02]  /*29c0*/  STS.128 [R0+0x4000], RZ ;  /* 0x004000ff00007388 */ /* 0x0003e40000000c00 */
.L_x_746:
[----:B------:R-:W-:Y:S05]  /*29d0*/  BSYNC.RECONVERGENT B0 ;  /* 0x0000000000007941 */ /* 0x000fea0003800200 */
.L_x_743:
        /* <DEDUP_REMOVED lines=27> */
.L_x_749:
[----:B------:R3:W-:Y:S02]  /*2b90*/  STS.128 [R0+0x5000], RZ ;  /* 0x005000ff00007388 */ /* 0x0007e40000000c00 */
.L_x_748:
[----:B------:R-:W-:Y:S05]  /*2ba0*/  BSYNC.RECONVERGENT B0 ;  /* 0x0000000000007941 */ /* 0x000fea0003800200 */
.L_x_747:
        /* <DEDUP_REMOVED lines=56> */
.L_x_752:
[----:B------:R3:W-:Y:S01]  /*2f30*/  STS.128 [R0+0x10000], RZ ;  /* 0x010000ff00007388 */ /* 0x0007e20000000c00 */
[----:B------:R-:W-:Y:S05]  /*2f40*/  BRA `(.L_x_753) ;  /* 0x00000000000c7947 */ /* 0x000fea0003800000 */
.L_x_751:
[----:B------:R1:W-:Y:S04]  /*2f50*/  STS.128 [R0+0xc000], RZ ;  /* 0x00c000ff00007388 */ /* 0x0003e80000000c00 */
[----:B------:R1:W-:Y:S04]  /*2f60*/  STS.128 [R0+0xe000], RZ ;  /* 0x00e000ff00007388 */ /* 0x0003e80000000c00 */
[----:B------:R1:W-:Y:S02]  /*2f70*/  STS.128 [R0+0x10000], RZ ;  /* 0x010000ff00007388 */ /* 0x0003e40000000c00 */
.L_x_753:
[----:B------:R-:W-:Y:S05]  /*2f80*/  BSYNC.RECONVERGENT B0 ;  /* 0x0000000000007941 */ /* 0x000fea0003800200 */
.L_x_750:
        /* <DEDUP_REMOVED lines=33> */
.L_x_756:
[----:B------:R2:W-:Y:S02]  /*31a0*/  STS.128 [R0+0x11000], RZ ;  /* 0x011000ff00007388 */ /* 0x0005e40000000c00 */
.L_x_755:
[----:B------:R-:W-:Y:S05]  /*31b0*/  BSYNC.RECONVERGENT B0 ;  /* 0x0000000000007941 */ /* 0x000fea0003800200 */
.L_x_754:
[----:B------:R-:W0:Y:S01]  /*31c0*/  LDGDEPBAR ;  /* 0x00000000000079af */ /* 0x000e220000000000 */
[----:B------:R-:W5:Y:S01]  /*31d0*/  LDC.64 R8, c[0x0][0x528] ;  /* 0x00014a00ff087b82 */ /* 0x000f620000000a00 */
[----:B------:R-:W4:Y:S01]  /*31e0*/  S2R R14, SR_TID.X ;  /* 0x00000000000e7919 */ /* 0x000f220000002100 */
[----:B-12---:R-:W-:Y:S01]  /*31f0*/  IMAD.SHL.U32 R2, R23, 0x40, RZ ;  /* 0x0000004017027824 */ /* 0x006fe200078e00ff */
[----:B------:R-:W-:Y:S01]  /*3200*/  LOP3.LUT R3, R25, 0x3, RZ, 0xc0, !PT ;  /* 0x0000000319037812 */ /* 0x000fe200078ec0ff */
[----:B---3--:R-:W-:Y:S02]  /*3210*/  IMAD.U32 R0, RZ, RZ, UR42 ;  /* 0x0000002aff007e24 */ /* 0x008fe4000f8e00ff */
[C---:B------:R-:W-:Y:S02]  /*3220*/  IMAD.SHL.U32 R5, R23.reuse, 0x20, RZ ;  /* 0x0000002017057824 */ /* 0x040fe400078e00ff */
[C---:B------:R-:W-:Y:S01]  /*3230*/  IMAD.SHL.U32 R11, R23.reuse, 0x10, RZ ;  /* 0x00000010170b7824 */ /* 0x040fe200078e00ff */
[----:B------:R-:W-:Y:S01]  /*3240*/  UIMAD UR14, UR25, UR44, UR24 ;  /* 0x0000002c190e72a4 */ /* 0x000fe2000f8e0218 */
[----:B------:R-:W-:-:S02]  /*3250*/  LOP3.LUT P3, RZ, R23, 0x2, RZ, 0xc0, !PT ;  /* 0x0000000217ff7812 */ /* 0x000fc4000786c0ff */
[----:B------:R-:W-:Y:S01]  /*3260*/  LOP3.LUT P2, RZ, R23, 0x4, RZ, 0xc0, !PT ;  /* 0x0000000417ff7812 */ /* 0x000fe2000784c0ff */
[----:B------:R-:W-:Y:S01]  /*3270*/  UIADD3 UR31, UPT, UPT, UR31, 0x40, URZ ;  /* 0x000000401f1f7890 */ /* 0x000fe2000fffe0ff */
[----:B------:R-:W1:Y:S01]  /*3280*/  LDCU UR8, c[0x0][0x440] ;  /* 0x00008800ff0877ac */ /* 0x000e620008000800 */
[----:B------:R-:W2:Y:S01]  /*3290*/  LDCU UR9, c[0x0][0x3e0] ;  /* 0x00007c00ff0977ac */ /* 0x000ea20008000800 */
[----:B------:R-:W-:-:S04]  /*32a0*/  DEPBAR.LE SB0, 0x1 ;  /* 0x000080400000791a */ /* 0x000fc80000000000 */
[----:B------:R-:W-:Y:S06]  /*32b0*/  BAR.SYNC.DEFER_BLOCKING 0x0 ;  /* 0x0000000000007b1d */ /* 0x000fec0000010000 */
[----:B------:R-:W3:Y:S01]  /*32c0*/  LDCU UR15, c[0x0][0x45c] ;  /* 0x00008b80ff0f77ac */ /* 0x000ee20008000800 */
[----:B-----5:R-:W5:Y:S04]  /*32d0*/  LDG.E.64 R6, desc[UR34][R8.64+0x8] ;  /* 0x0000082208067981 */ /* 0x020f68000c1e1b00 */
[----:B------:R-:W2:Y:S01]  /*32e0*/  LDG.E.64 R8, desc[UR34][R8.64] ;  /* 0x0000002208087981 */ /* 0x000ea2000c1e1b00 */
[----:B------:R-:W-:Y:S01]  /*32f0*/  LOP3.LUT R4, R2, 0x1c0, RZ, 0xc0, !PT ;  /* 0x000001c002047812 */ /* 0x000fe200078ec0ff */
[----:B------:R-:W-:Y:S01]  /*3300*/  IMAD R3, R0, 0x4, R3 ;  /* 0x0000000400037824 */ /* 0x000fe200078e0203 */
[----:B------:R-:W-:Y:S01]  /*3310*/  LOP3.LUT R10, R5, 0x200, RZ, 0xc0, !PT ;  /* 0x00000200050a7812 */ /* 0x000fe200078ec0ff */
[----:B----4-:R-:W-:Y:S01]  /*3320*/  IMAD.SHL.U32 R18, R14, 0x2, RZ ;  /* 0x000000020e127824 */ /* 0x010fe200078e00ff */
[----:B------:R-:W-:Y:S01]  /*3330*/  LOP3.LUT R2, R2, 0x200, RZ, 0xc0, !PT ;  /* 0x0000020002027812 */ /* 0x000fe200078ec0ff */
[----:B------:R-:W-:Y:S01]  /*3340*/  IMAD.SHL.U32 R13, R14, 0x20, RZ ;  /* 0x000000200e0d7824 */ /* 0x000fe200078e00ff */
[----:B------:R-:W-:Y:S01]  /*3350*/  LOP3.LUT R0, R4, 0x38, R24, 0xf8, !PT ;  /* 0x0000003804007812 */ /* 0x000fe200078ef818 */
[----:B------:R4:W-:Y:S01]  /*3360*/  STL [R1+0x4c], R3 ;  /* 0x00004c0301007387 */ /* 0x0009e20000100800 */
[----:B------:R-:W-:Y:S01]  /*3370*/  LOP3.LUT R4, R10, 0x3800, R11, 0xf8, !PT ;  /* 0x000038000a047812 */ /* 0x000fe200078ef80b */
[----:B------:R-:W-:Y:S01]  /*3380*/  USHF.L.U32 UR14, UR14, 0x5, URZ ;  /* 0x000000050e0e7899 */ /* 0x000fe200080006ff */
[----:B------:R-:W-:-:S02]  /*3390*/  LOP3.LUT R5, R2, 0xc00, R5, 0xf8, !PT ;  /* 0x00000c0002057812 */ /* 0x000fc400078ef805 */
[----:B------:R-:W-:Y:S02]  /*33a0*/  CS2R R142, SRZ ;  /* 0x00000000008e7805 */ /* 0x000fe4000001ff00 */
[----:B------:R-:W-:Y:S01]  /*33b0*/  LOP3.LUT R2, R0, 0x8, R15, 0x78, !PT ;  /* 0x0000000800027812 */ /* 0x000fe200078e780f */
[----:B------:R-:W-:Y:S01]  /*33c0*/  USHF.R.S32.HI UR16, URZ, 0x1f, UR14 ;  /* 0x0000001fff107899 */ /* 0x000fe2000801140e */
[----:B------:R-:W-:Y:S01]  /*33d0*/  SHF.R.U32.HI R11, RZ, 0x3, R14 ;  /* 0x00000003ff0b7819 */ /* 0x000fe2000001160e */
[----:B------:R-:W-:Y:S01]  /*33e0*/  IMAD.SHL.U32 R15, R14, 0x8, RZ ;  /* 0x000000080e0f7824 */ /* 0x000fe200078e00ff */
[----:B------:R-:W-:Y:S01]  /*33f0*/  LOP3.LUT R252, R5, R2, RZ, 0xfc, !PT ;  /* 0x0000000205fc7212 */ /* 0x000fe200078efcff */
[----:B------:R-:W-:Y:S01]  /*3400*/  IMAD.MOV.U32 R5, RZ, RZ, 0x40 ;  /* 0x00000040ff057424 */ /* 0x000fe200078e00ff */
[----:B------:R-:W-:Y:S02]  /*3410*/  LOP3.LUT R10, R18, 0x20, RZ, 0xc0, !PT ;  /* 0x00000020120a7812 */ /* 0x000fe400078ec0ff */
[----:B------:R-:W-:-:S02]  /*3420*/  CS2R R140, SRZ ;  /* 0x00000000008c7805 */ /* 0x000fc4000001ff00 */
[----:B------:R-:W-:Y:S02]  /*3430*/  SHF.R.U32.HI R17, RZ, 0x2, R14 ;  /* 0x00000002ff117819 */ /* 0x000fe4000001160e */
[----:B------:R-:W-:Y:S02]  /*3440*/  CS2R R146, SRZ ;  /* 0x0000000000927805 */ /* 0x000fe4000001ff00 */
[----:B------:R-:W-:Y:S02]  /*3450*/  LOP3.LUT R2, R13, 0xc00, RZ, 0xc0, !PT ;  /* 0x00000c000d027812 */ /* 0x000fe400078ec0ff */
[----:B------:R-:W-:Y:S02]  /*3460*/  CS2R R144, SRZ ;  /* 0x0000000000907805 */ /* 0x000fe4000001ff00 */
[----:B------:R-:W-:Y:S02]  /*3470*/  LOP3.LUT R10, R10, 0x18, R11, 0xf8, !PT ;  /* 0x000000180a0a7812 */ /* 0x000fe400078ef80b */
[----:B------:R-:W-:-:S02]  /*3480*/  CS2R R138, SRZ ;  /* 0x00000000008a7805 */ /* 0x000fc4000001ff00 */
[----:B------:R-:W-:Y:S02]  /*3490*/  LOP3.LUT R2, R2, 0x6, R18, 0xf8, !PT ;  /* 0x0000000602027812 */ /* 0x000fe400078ef812 */
[----:B------:R-:W-:Y:S02]  /*34a0*/  CS2R R136, SRZ ;  /* 0x0000000000887805 */ /* 0x000fe4000001ff00 */
[----:B------:R-:W-:Y:S02]  /*34b0*/  LEA R252, R252, UR6, 0x1 ;  /* 0x00000006fcfc7c11 */ /* 0x000fe4000f8e08ff */
[----:B------:R-:W-:Y:S02]  /*34c0*/  CS2R R134, SRZ ;  /* 0x0000000000867805 */ /* 0x000fe4000001ff00 */
[----:B------:R-:W-:Y:S02]  /*34d0*/  CS2R R132, SRZ ;  /* 0x0000000000847805 */ /* 0x000fe4000001ff00 */
[----:B------:R-:W-:-:S02]  /*34e0*/  CS2R R126, SRZ ;  /* 0x00000000007e7805 */ /* 0x000fc4000001ff00 */
[----:B----4-:R-:W-:Y:S02]  /*34f0*/  LOP3.LUT R3, R0, 0x8, R23, 0x78, !PT ;  /* 0x0000000800037812 */ /* 0x010fe400078e7817 */
[----:B------:R-:W-:Y:S02]  /*3500*/  CS2R R124, SRZ ;  /* 0x00000000007c7805 */ /* 0x000fe4000001ff00 */
[----:B------:R-:W-:Y:S02]  /*3510*/  CS2R R130, SRZ ;  /* 0x0000000000827805 */ /* 0x000fe4000001ff00 */
[----:B------:R-:W-:Y:S02]  /*3520*/  CS2R R128, SRZ ;  /* 0x0000000000807805 */ /* 0x000fe4000001ff00 */
[----:B------:R-:W-:Y:S01]  /*3530*/  LOP3.LUT R0, R4, R3, RZ, 0xfc, !PT ;  /* 0x0000000304007212 */ /* 0x000fe200078efcff */
[----:B------:R-:W-:Y:S01]  /*3540*/  IMAD.SHL.U32 R4, R14, 0x10, RZ ;  /* 0x000000100e047824 */ /* 0x000fe200078e00ff */
[----:B------:R-:W-:-:S02]  /*3550*/  LOP3.LUT R3, R18, 0x38, RZ, 0xc0, !PT ;  /* 0x0000003812037812 */ /* 0x000fc400078ec0ff */
[----:B------:R-:W-:Y:S02]  /*3560*/  CS2R R122, SRZ ;  /* 0x00000000007a7805 */ /* 0x000fe4000001ff00 */
[----:B------:R-:W-:Y:S02]  /*3570*/  LEA R12, R0, UR6, 0x1 ;  /* 0x00000006000c7c11 */ /* 0x000fe4000f8e08ff */
[----:B------:R-:W-:Y:S02]  /*3580*/  CS2R R120, SRZ ;  /* 0x0000000000787805 */ /* 0x000fe4000001ff00 */
[----:B------:R-:W-:Y:S01]  /*3590*/  LOP3.LUT R16, R4, 0x1c0, RZ, 0xc0, !PT ;  /* 0x000001c004107812 */ /* 0x000fe200078ec0ff */
[----:B------:R-:W-:Y:S01]  /*35a0*/  IMAD.SHL.U32 R4, R14, 0x40, RZ ;  /* 0x000000400e047824 */ /* 0x000fe200078e00ff */
[----:B------:R-:W-:Y:S01]  /*35b0*/  LOP3.LUT R0, R3, 0x20, R17, 0x78, !PT ;  /* 0x0000002003007812 */ /* 0x000fe200078e7811 */
[----:B------:R-:W-:Y:S01]  /*35c0*/  STL [R1+0xc], R12 ;  /* 0x00000c0c01007387 */ /* 0x000fe20000100800 */
[----:B------:R-:W-:Y:S01]  /*35d0*/  VIADD R3, R12, 0x12000 ;  /* 0x000120000c037836 */ /* 0x000fe20000000000 */
[----:B------:R-:W-:-:S02]  /*35e0*/  CS2R R118, SRZ ;  /* 0x0000000000767805 */ /* 0x000fc4000001ff00 */
[----:B------:R-:W-:Y:S01]  /*35f0*/  LOP3.LUT R0, R2, R0, R16, 0xfe, !PT ;  /* 0x0000000002007212 */ /* 0x000fe200078efe10 */
[----:B------:R-:W-:Y:S01]  /*3600*/  VIADD R232, R12, 0x12040 ;  /* 0x000120400ce87836 */ /* 0x000fe20000000000 */
[----:B------:R-:W-:Y:S01]  /*3610*/  LOP3.LUT R2, R10, 0x1c0, R4, 0xf8, !PT ;  /* 0x000001c00a027812 */ /* 0x000fe200078ef804 */
[----:B------:R-:W-:Y:S01]  /*3620*/  @P2 VIADD R232, R3, 0xffffffc0 ;  /* 0xffffffc003e82836 */ /* 0x000fe20000000000 */
[----:B------:R-:W4:Y:S01]  /*3630*/  LDSM.16.M88.4 R148, [R12+0x12000] ;  /* 0x012000000c94783b */ /* 0x000f220000000200 */
[----:B------:R-:W-:Y:S01]  /*3640*/  IMAD.MOV.U32 R3, RZ, RZ, 0x40 ;  /* 0x00000040ff037424 */ /* 0x000fe200078e00ff */
[----:B------:R-:W-:Y:S02]  /*3650*/  LOP3.LUT R2, R2, 0x38, R15, 0x78, !PT ;  /* 0x0000003802027812 */ /* 0x000fe400078e780f */
[----:B------:R-:W-:Y:S01]  /*3660*/  CS2R R116, SRZ ;  /* 0x0000000000747805 */ /* 0x000fe2000001ff00 */
[----:B------:R-:W1:Y:S01]  /*3670*/  LDSM.16.M88.4 R164, [R232] ;  /* 0x00000000e8a4783b */ /* 0x000e620000000200 */
[----:B------:R-:W-:-:S02]  /*3680*/  CS2R R110, SRZ ;  /* 0x00000000006e7805 */ /* 0x000fc4000001ff00 */
[----:B------:R-:W-:Y:S02]  /*3690*/  LOP3.LUT R2, R2, 0x200, R4, 0xf8, !PT ;  /* 0x0000020002027812 */ /* 0x000fe400078ef804 */
[----:B------:R-:W-:Y:S01]  /*36a0*/  CS2R R108, SRZ ;  /* 0x00000000006c7805 */ /* 0x000fe2000001ff00 */
[----:B------:R-:W1:Y:S01]  /*36b0*/  LDSM.16.M88.4 R168, [R232+0x800] ;  /* 0x00080000e8a8783b */ /* 0x000e620000000200 */
[----:B------:R-:W-:Y:S02]  /*36c0*/  SEL R3, R3, 0xffffffc0, !P2 ;  /* 0xffffffc003037807 */ /* 0x000fe40005000000 */
[----:B------:R-:W-:Y:S02]  /*36d0*/  CS2R R114, SRZ ;  /* 0x0000000000727805 */ /* 0x000fe4000001ff00 */
[----:B------:R-:W-:Y:S01]  /*36e0*/  CS2R R112, SRZ ;  /* 0x0000000000707805 */ /* 0x000fe2000001ff00 */
[----:B------:R-:W1:Y:S01]  /*36f0*/  LDSM.16.M88.4 R196, [R232+0x2000] ;  /* 0x00200000e8c4783b */ /* 0x000e620000000200 */
[----:B------:R-:W-:-:S02]  /*3700*/  CS2R R106, SRZ ;  /* 0x00000000006a7805 */ /* 0x000fc4000001ff00 */
[----:B------:R-:W-:Y:S02]  /*3710*/  CS2R R104, SRZ ;  /* 0x0000000000687805 */ /* 0x000fe4000001ff00 */
[----:B------:R-:W-:Y:S01]  /*3720*/  CS2R R102, SRZ ;  /* 0x0000000000667805 */ /* 0x000fe2000001ff00 */
[----:B------:R-:W1:Y:S01]  /*3730*/  LDSM.16.M88.4 R200, [R232+0x2800] ;  /* 0x00280000e8c8783b */ /* 0x000e620000000200 */
[----:B------:R-:W-:Y:S02]  /*3740*/  CS2R R100, SRZ ;  /* 0x0000000000647805 */ /* 0x000fe4000001ff00 */
        /* <DEDUP_REMOVED lines=25> */
[----:B------:R-:W-:Y:S02]  /*38e0*/  CS2R R32, SRZ ;  /* 0x0000000000207805 */ /* 0x000fe4000001ff00 */
[----:B------:R-:W-:-:S02]  /*38f0*/  CS2R R24, SRZ ;  /* 0x0000000000187805 */ /* 0x000fc4000001ff00 */
[----:B------:R-:W-:Y:S02]  /*3900*/  CS2R R22, SRZ ;  /* 0x0000000000167805 */ /* 0x000fe4000001ff00 */
[----:B------:R-:W-:Y:S02]  /*3910*/  CS2R R20, SRZ ;  /* 0x0000000000147805 */ /* 0x000fe4000001ff00 */
[----:B------:R-:W-:Y:S01]  /*3920*/  LOP3.LUT P2, RZ, R14, 0x8, RZ, 0xc0, !PT ;  /* 0x000000080eff7812 */ /* 0x000fe2000784c0ff */
[----:B------:R-:W-:Y:S01]  /*3930*/  UISETP.GE.AND UP1, UPT, UR31, UR36, UPT ;  /* 0x000000241f00728c */ /* 0x000fe2000bf26270 */
[----:B-----5:R-:W-:Y:S01]  /*3940*/  IADD3 R11, P1, P0, R6, UR14, R26 ;  /* 0x0000000e060b7c10 */ /* 0x020fe2000f83e01a */
[----:B------:R-:W-:Y:S01]  /*3950*/  IMAD.MOV.U32 R6, RZ, RZ, 0x20 ;  /* 0x00000020ff067424 */ /* 0x000fe200078e00ff */
[----:B------:R-:W-:Y:S01]  /*3960*/  CS2R R26, SRZ ;  /* 0x00000000001a7805 */ /* 0x000fe2000001ff00 */
[----:B------:R-:W1:Y:S01]  /*3970*/  LDCU.U8 UR14, c[0x0][0x4f8] ;  /* 0x00009f00ff0e77ac */ /* 0x000e620008000000 */
[----:B------:R-:W-:-:S02]  /*3980*/  IADD3.X R0, PT, PT, R7, UR16, RZ, P1, P0 ;  /* 0x0000001007007c10 */ /* 0x000fc40008fe04ff */
[----:B------:R-:W-:Y:S01]  /*3990*/  LOP3.LUT P0, RZ, R14, 0x2, RZ, 0xc0, !PT ;  /* 0x000000020eff7812 */ /* 0x000fe2000780c0ff */
[----:B------:R-:W5:Y:S01]  /*39a0*/  LDCU UR16, c[0x0][0x590] ;  /* 0x0000b200ff1077ac */ /* 0x000f620008000800 */
[----:B------:R-:W-:Y:S01]  /*39b0*/  LOP3.LUT R7, R4, 0x1c0, RZ, 0xc0, !PT ;  /* 0x000001c004077812 */ /* 0x000fe200078ec0ff */
[----:B------:R3:W-:Y:S01]  /*39c0*/  STL [R1+0x5c], R0 ;  /* 0x00005c0001007387 */ /* 0x0007e20000100800 */
[----:B------:R-:W-:-:S03]  /*39d0*/  LOP3.LUT P1, RZ, R14, 0x4, RZ, 0xc0, !PT ;  /* 0x000000040eff7812 */ /* 0x000fc6000782c0ff */
[----:B------:R4:W-:Y:S01]  /*39e0*/  STL [R1+0x24], R2 ;  /* 0x0000240201007387 */ /* 0x0009e20000100800 */
[----:B------:R-:W-:Y:S02]  /*39f0*/  SEL R5, R5, 0xffffffc0, !P1 ;  /* 0xffffffc005057807 */ /* 0x000fe40004800000 */
[----:B--2---:R-:W-:Y:S01]  /*3a00*/  R2UR UR55, R9 ;  /* 0x00000000093772ca */ /* 0x004fe200000e0000 */
[----:B-----5:R-:W-:Y:S01]  /*3a10*/  USHF.L.U32 UR16, UR16, 0x6, URZ ;  /* 0x0000000610107899 */ /* 0x020fe200080006ff */
[----:B------:R-:W-:Y:S02]  /*3a20*/  SHF.R.U32.HI R9, RZ, 0x1, R14 ;  /* 0x00000001ff097819 */ /* 0x000fe4000001160e */
[----:B------:R-:W-:Y:S01]  /*3a30*/  R2UR UR56, R8 ;  /* 0x00000000083872ca */ /* 0x000fe200000e0000 */
[----:B------:R-:W-:Y:S02]  /*3a40*/  IMAD.MOV.U32 R8, RZ, RZ, 0x10 ;  /* 0x00000010ff087424 */ /* 0x000fe400078e00ff */
[----:B---3--:R-:W-:-:S03]  /*3a50*/  IMAD.MOV.U32 R0, RZ, RZ, 0x20 ;  /* 0x00000020ff007424 */ /* 0x008fc600078e00ff */
[----:B----4-:R-:W-:-:S03]  /*3a60*/  SEL R2, R8, 0xfffffff0, !P1 ;  /* 0xfffffff008027807 */ /* 0x010fc60004800000 */
[----:B------:R-:W-:Y:S01]  /*3a70*/  UIADD3 UR53, UPT, UPT, UR55, -0x4498517b, URZ ;  /* 0xbb67ae8537357890 */ /* 0x000fe2000fffe0ff */
[----:B------:R-:W-:Y:S01]  /*3a80*/  SEL R0, R0, 0xffffffe0, !P3 ;  /* 0xffffffe000007807 */ /* 0x000fe20005800000 */
[----:B------:R-:W-:Y:S01]  /*3a90*/  UIADD3 UR51, UPT, UPT, UR55, 0x76cf5d0a, URZ ;  /* 0x76cf5d0a37337890 */ /* 0x000fe2000fffe0ff */
[----:B------:R-:W-:Y:S01]  /*3aa0*/  LOP3.LUT R2, R7, 0x38, R15, 0xf8, !PT ;  /* 0x0000003807027812 */ /* 0x000fe200078ef80f */
[----:B------:R-:W-:Y:S02]  /*3ab0*/  UIADD3 UR54, UPT, UPT, UR56, -0x61c88647, URZ ;  /* 0x9e3779b938367890 */ /* 0x000fe4000fffe0ff */
[C---:B------:R-:W-:Y:S01]  /*3ac0*/  IMAD.IADD R10, R0.reuse, 0x1, R12 ;  /* 0x00000001000a7824 */ /* 0x040fe200078e020c */
[----:B------:R-:W-:Y:S01]  /*3ad0*/  UIADD3 UR52, UPT, UPT, UR56, 0x3c6ef372, URZ ;  /* 0x3c6ef37238347890 */ /* 0x000fe2000fffe0ff */
[----:B------:R-:W-:Y:S01]  /*3ae0*/  IMAD.IADD R240, R0, 0x1, R232 ;  /* 0x0000000100f07824 */ /* 0x000fe200078e02e8 */
[----:B------:R-:W-:Y:S01]  /*3af0*/  UIADD3 UR50, UPT, UPT, UR56, -0x255992d5, URZ ;  /* 0xdaa66d2b38327890 */ /* 0x000fe2000fffe0ff */
[----:B------:R-:W2:Y:S01]  /*3b00*/  LDSM.16.M88.4 R232, [R232+0x4800] ;  /* 0x00480000e8e8783b */ /* 0x000ea20000000200 */
[----:B------:R-:W-:-:S02]  /*3b10*/  UIADD3 UR49, UPT, UPT, UR55, 0x32370b8f, URZ ;  /* 0x32370b8f37317890 */ /* 0x000fc4000fffe0ff */
[----:B------:R-:W-:Y:S01]  /*3b20*/  UIADD3 UR46, UPT, UPT, UR56, 0x78dde6e4, URZ ;  /* 0x78dde6e4382e7890 */ /* 0x000fe2000fffe0ff */
[----:B------:R-:W-:Y:S01]  /*3b30*/  STL [R1+0x10], R10 ;  /* 0x0000100a01007387 */ /* 0x000fe20000100800 */
[----:B------:R-:W-:Y:S02]  /*3b40*/  UIADD3 UR44, UPT, UPT, UR55, -0x126145ec, URZ ;  /* 0xed9eba14372c7890 */ /* 0x000fe4000fffe0ff */
[----:B------:R-:W-:Y:S01]  /*3b50*/  UIADD3 UR43, UPT, UPT, UR56, 0x1715609d, URZ ;  /* 0x1715609d382b7890 */ /* 0x000fe2000fffe0ff */
[----:B------:R-:W3:Y:S01]  /*3b60*/  LDSM.16.M88.4 R156, [R10+0x12000] ;  /* 0x012000000a9c783b */ /* 0x000ee20000000200 */
[----:B------:R-:W-:Y:S02]  /*3b70*/  UIADD3 UR42, UPT, UPT, UR55, -0x56f99767, URZ ;  /* 0xa9066899372a7890 */ /* 0x000fe4000fffe0ff */
[----:B------:R-:W-:Y:S01]  /*3b80*/  UIADD3 UR31, UPT, UPT, UR56, -0x4ab325aa, URZ ;  /* 0xb54cda56381f7890 */ /* 0x000fe2000fffe0ff */
[----:B------:R-:W4:Y:S01]  /*3b90*/  LDSM.16.M88.4 R160, [R10+0x12800] ;  /* 0x012800000aa0783b */ /* 0x000f220000000200 */
[----:B------:R-:W-:-:S03]  /*3ba0*/  UIADD3 UR30, UPT, UPT, UR55, 0x646e171e, URZ ;  /* 0x646e171e371e7890 */ /* 0x000fc6000fffe0ff */
        /* <DEDUP_REMOVED lines=8> */
[----:B------:R-:W1:Y:S01]  /*3c30*/  LDSM.16.M88.4 R236, [R240+0x4000] ;  /* 0x00400000f0ec783b */ /* 0x000e620000000200 */
[----:B-----5:R-:W-:-:S03]  /*3c40*/  LOP3.LUT R10, R4, 0x200, RZ, 0xc0, !PT ;  /* 0x00000200040a7812 */ /* 0x020fc600078ec0ff */
[----:B------:R-:W1:Y:S01]  /*3c50*/  LDSM.16.M88.4 R240, [R240+0x4800] ;  /* 0x00480000f0f0783b */ /* 0x000e620000000200 */
[----:B------:R-:W-:Y:S02]  /*3c60*/  SEL R4, R6, 0xffffffe0, !P0 ;  /* 0xffffffe006047807 */ /* 0x000fe40004000000 */
[----:B------:R-:W-:Y:S02]  /*3c70*/  LOP3.LUT R5, R10, 0xc00, R13, 0xf8, !PT ;  /* 0x00000c000a057812 */ /* 0x000fe400078ef80d */
[----:B------:R-:W-:Y:S01]  /*3c80*/  LOP3.LUT R6, R2, 0x8, R9, 0x78, !PT ;  /* 0x0000000802067812 */ /* 0x000fe200078e7809 */
[----:B------:R5:W-:Y:S02]  /*3c90*/  STL [R1+0x1c], R4 ;  /* 0x00001c0401007387 */ /* 0x000be40000100800 */
[----:B-----5:R-:W-:-:S04]  /*3ca0*/  LOP3.LUT R4, R9, 0x10, RZ, 0xc0, !PT ;  /* 0x0000001009047812 */ /* 0x020fc800078ec0ff */
[----:B------:R-:W-:-:S04]  /*3cb0*/  LOP3.LUT R4, R4, 0x8, R14, 0xf8, !PT ;  /* 0x0000000804047812 */ /* 0x000fc800078ef80e */
[----:B------:R-:W-:Y:S02]  /*3cc0*/  LOP3.LUT R4, R4, R2, RZ, 0x3c, !PT ;  /* 0x0000000204047212 */ /* 0x000fe400078e3cff */
[----:B------:R-:W-:Y:S01]  /*3cd0*/  LOP3.LUT R2, R5, R6, RZ, 0xfc, !PT ;  /* 0x0000000605027212 */ /* 0x000fe200078efcff */
[----:B------:R-:W-:Y:S01]  /*3ce0*/  IMAD.WIDE.U32 R6, R11, -0x2daee0ad, RZ ;  /* 0xd2511f530b067825 */ /* 0x000fe200078e00ff */
[----:B------:R-:W-:-:S03]  /*3cf0*/  LOP3.LUT R4, R4, 0x200, R13, 0xf8, !PT ;  /* 0x0000020004047812 */ /* 0x000fc600078ef80d */
[----:B------:R-:W-:Y:S02]  /*3d00*/  IMAD.IADD R5, R0, 0x1, R252 ;  /* 0x0000000100057824 */ /* 0x000fe400078e02fc */
[----:B------:R5:W-:Y:S04]  /*3d10*/  STL [R1+0x20], R4 ;  /* 0x0000200401007387 */ /* 0x000be80000100800 */
[----:B------:R2:W-:Y:S04]  /*3d20*/  STL [R1+0x58], R2 ;  /* 0x0000580201007387 */ /* 0x0005e80000100800 */
[----:B------:R1:W-:Y:S01]  /*3d30*/  STL.64 [R1+0x50], R6 ;  /* 0x0000500601007387 */ /* 0x0003e20000100a00 */
[----:B-----5:R-:W-:-:S02]  /*3d40*/  IMAD.IADD R4, R12, 0x1, R3 ;  /* 0x000000010c047824 */ /* 0x020fc400078e0203 */
[----:B--2---:R-:W-:-:S03]  /*3d50*/  IMAD.IADD R2, R3, 0x1, R252 ;  /* 0x0000000103027824 */ /* 0x004fc600078e02fc */
[----:B------:R2:W-:Y:S01]  /*3d60*/  STL [R1+0x14], R4 ;  /* 0x0000140401007387 */ /* 0x0005e20000100800 */
[C---:B------:R-:W-:Y:S02]  /*3d70*/  IMAD.IADD R3, R0.reuse, 0x1, R4 ;  /* 0x0000000100037824 */ /* 0x040fe400078e0204 */
[----:B------:R-:W-:Y:S01]  /*3d80*/  IMAD.IADD R0, R0, 0x1, R2 ;  /* 0x0000000100007824 */ /* 0x000fe200078e0202 */
[----:B------:R2:W-:Y:S04]  /*3d90*/  STL [R1+0x4], R5 ;  /* 0x0000040501007387 */ /* 0x0005e80000100800 */
[----:B------:R2:W-:Y:S04]  /*3da0*/  STL [R1], R2 ;  /* 0x0000000201007387 */ /* 0x0005e80000100800 */
[----:B------:R2:W-:Y:S04]  /*3db0*/  STL [R1+0x18], R3 ;  /* 0x0000180301007387 */ /* 0x0005e80000100800 */
[----:B-1-34-:R2:W-:Y:S02]  /*3dc0*/  STL [R1+0x8], R0 ;  /* 0x0000080001007387 */ /* 0x01a5e40000100800 */
.L_x_759:
[----:B------:R-:W3:Y:S01]  /*3dd0*/  LDL R248, [R1+0xc] ;  /* 0x00000c0001f87983 */ /* 0x000ee20000100800 */
[----:B------:R-:W-:Y:S01]  /*3de0*/  PLOP3.LUT P0, PT, PT, PT, UP1, 0x80, 0x8 ;  /* 0x000000000008781c */ /* 0x000fe20003f0f018 */
[----:B-1----:R-:W-:Y:S01]  /*3df0*/  IMAD.U32 R244, RZ, RZ, UR10 ;  /* 0x0000000afff47e24 */ /* 0x002fe2000f8e00ff */
[----:B------:R-:W-:Y:S01]  /*3e00*/  PLOP3.LUT P3, PT, PT, PT, UP1, 0x80, 0x8 ;  /* 0x000000000008781c */ /* 0x000fe20003f6f018 */
[----:B------:R-:W4:Y:S01]  /*3e10*/  LDL.LU R247, [R1+0x4] ;  /* 0x0000040001f77983 */ /* 0x000f220000300800 */
[----:B------:R-:W-:Y:S01]  /*3e20*/  PLOP3.LUT P4, PT, PT, PT, UP1, 0x80, 0x8 ;  /* 0x000000000008781c */ /* 0x000fe20003f8f018 */
[----:B------:R-:W-:Y:S01]  /*3e30*/  IMAD.U32 R245, RZ, RZ, UR11 ;  /* 0x0000000bfff57e24 */ /* 0x000fe2000f8e00ff */
[----:B------:R-:W-:Y:S01]  /*3e40*/  PLOP3.LUT P5, PT, PT, PT, UP1, 0x80, 0x8 ;  /* 0x000000000008781c */ /* 0x000fe20003faf018 */
[----:B-----5:R-:W5:Y:S01]  /*3e50*/  LDL R246, [R1+0x10] ;  /* 0x0000100001f67983 */ /* 0x020f620000100800 */
[----:B------:R-:W-:Y:S01]  /*3e60*/  PLOP3.LUT P6, PT, PT, PT, UP1, 0x80, 0x8 ;  /* 0x000000000008781c */ /* 0x000fe20003fcf018 */
[----:B------:R-:W-:Y:S02]  /*3e70*/  UISETP.NE.AND UP2, UPT, UR45, URZ, UPT ;  /* 0x000000ff2d00728c */ /* 0x000fe4000bf45270 */
[----:B--2---:R-:W2:Y:S04]  /*3e80*/  LDL.LU R3, [R1] ;  /* 0x0000000001037983 */ /* 0x004ea80000300800 */
[----:B------:R-:W2:Y:S04]  /*3e90*/  LDL R2, [R1+0x14] ;  /* 0x0000140001027983 */ /* 0x000ea80000100800 */
[----:B------:R-:W2:Y:S01]  /*3ea0*/  LDL.LU R0, [R1+0x8] ;  /* 0x0000080001007983 */ /* 0x000ea20000300800 */
[----:B------:R-:W-:Y:S03]  /*3eb0*/  @UP2 UIADD3 UR25, UP0, UPT, UR18, -0x100, URZ ;  /* 0xffffff0012192890 */ /* 0x000fe6000ff1e0ff */
[----:B------:R-:W2:Y:S01]  /*3ec0*/  LDL R250, [R1+0x18] ;  /* 0x0000180001fa7983 */ /* 0x000ea20000100800 */
[----:B------:R-:W-:Y:S02]  /*3ed0*/  @UP2 UIADD3.X UR17, UPT, UPT, UR19, -0x1, URZ, UP0, !UPT ;  /* 0xffffffff13112890 */ /* 0x000fe400087fe4ff */
[----:B------:R-:W-:Y:S01]  /*3ee0*/  @UP2 UIADD3 UR10, UP0, UPT, UR10, -0x100, URZ ;  /* 0xffffff000a0a2890 */ /* 0x000fe2000ff1e0ff */
[----:B------:R-:W0:Y:S03]  /*3ef0*/  LDGDEPBAR ;  /* 0x00000000000079af */ /* 0x000e260000000000 */
[----:B------:R-:W-:Y:S01]  /*3f00*/  @UP2 UIADD3.X UR11, UPT, UPT, UR11, -0x1, URZ, UP0, !UPT ;  /* 0xffffffff0b0b2890 */ /* 0x000fe200087fe4ff */
[----:B------:R-:W-:Y:S04]  /*3f10*/  DEPBAR.LE SB0, 0x0 ;  /* 0x000080000000791a */ /* 0x000fe80000000000 */
[----:B------:R-:W-:Y:S06]  /*3f20*/  BAR.SYNC.DEFER_BLOCKING 0x0 ;  /* 0x0000000000007b1d */ /* 0x000fec0000010000 */
[----:B------:R-:W-:Y:S08]  /*3f30*/  LDSM.16.M88.4 R16, [R252] ;  /* 0x00000000fc10783b */ /* 0x000ff00000000200 */
[----:B---3--:R-:W1:Y:S08]  /*3f40*/  LDSM.16.M88.4 R8, [R248+0xc000] ;  /* 0x00c00000f808783b */ /* 0x008e700000000200 */
[----:B------:R-:W3:Y:S08]  /*3f50*/  LDSM.16.M88.4 R68, [R248+0xc800] ;  /* 0x00c80000f844783b */ /* 0x000ef00000000200 */
[----:B----4-:R-:W-:Y:S08]  /*3f60*/  LDSM.16.M88.4 R72, [R247] ;  /* 0x00000000f748783b */ /* 0x010ff00000000200 */
[----:B-----5:R-:W4:Y:S08]  /*3f70*/  LDSM.16.M88.4 R76, [R246+0xc000] ;  /* 0x00c00000f64c783b */ /* 0x020f300000000200 */
[----:B------:R-:W5:Y:S01]  /*3f80*/  LDSM.16.M88.4 R80, [R246+0xc800] ;  /* 0x00c80000f650783b */ /* 0x000f620000000200 */
[C---:B-1----:R-:W-:Y:S07]  /*3f90*/  HMMA.16816.F32.BF16 R4, R16.reuse, R8, RZ ;  /* 0x000000081004723c */ /* 0x042fee00000418ff */
[----:B--2---:R-:W-:Y:S01]  /*3fa0*/  LDSM.16.M88.4 R84, [R3] ;  /* 0x000000000354783b */ /* 0x004fe20000000200 */
[C---:B------:R-:W-:Y:S07]  /*3fb0*/  HMMA.16816.F32.BF16 R8, R16.reuse, R10, RZ ;  /* 0x0000000a1008723c */ /* 0x040fee00000418ff */
[----:B------:R-:W1:Y:S01]  /*3fc0*/  LDSM.16.M88.4 R88, [R2+0xc000] ;  /* 0x00c000000258783b */ /* 0x000e620000000200 */
[C---:B---3--:R-:W-:Y:S07]  /*3fd0*/  HMMA.16816.F32.BF16 R12, R16.reuse, R68, RZ ;  /* 0x00000044100c723c */ /* 0x048fee00000418ff */
[----:B------:R-:W-:Y:S01]  /*3fe0*/  LDSM.16.M88.4 R92, [R0] ;  /* 0x00000000005c783b */ /* 0x000fe20000000200 */
[----:B------:R-:W-:Y:S07]  /*3ff0*/  HMMA.16816.F32.BF16 R16, R16, R70, RZ ;  /* 0x000000461010723c */ /* 0x000fee00000418ff */
[----:B------:R-:W2:Y:S01]  /*4000*/  LDSM.16.M88.4 R68, [R2+0xc800] ;  /* 0x00c800000244783b */ /* 0x000ea20000000200 */
[C---:B----4-:R-:W-:Y:S07]  /*4010*/  HMMA.16816.F32.BF16 R4, R72.reuse, R76, R4 ;  /* 0x0000004c4804723c */ /* 0x050fee0000041804 */
[----:B------:R-:W3:Y:S01]  /*4020*/  LDSM.16.M88.4 R96, [R250+0xc000] ;  /* 0x00c00000fa60783b */ /* 0x000ee20000000200 */
[C---:B------:R-:W-:Y:S07]  /*4030*/  HMMA.16816.F32.BF16 R8, R72.reuse, R78, R8 ;  /* 0x0000004e4808723c */ /* 0x040fee0000041808 */
[----:B------:R-:W-:Y:S01]  /*4040*/  LDSM.16.M88.4 R76, [R252+0x2000] ;  /* 0x00200000fc4c783b */ /* 0x000fe20000000200 */
[C---:B-----5:R-:W-:Y:S08]  /*4050*/  HMMA.16816.F32.BF16 R12, R72.reuse, R80, R12 ;  /* 0x00000050480c723c */ /* 0x060ff0000004180c */
[----:B------:R-:W-:Y:S01]  /*4060*/  HMMA.16816.F32.BF16 R16, R72, R82, R16 ;  /* 0x000000524810723c */ /* 0x000fe20000041810 */
[----:B------:R-:W4:Y:S07]  /*4070*/  LDSM.16.M88.4 R72, [R250+0xc800] ;  /* 0x00c80000fa48783b */ /* 0x000f2e0000000200 */
[C---:B-1----:R-:W-:Y:S01]  /*4080*/  HMMA.16816.F32.BF16 R4, R84.reuse, R88, R4 ;  /* 0x000000585404723c */ /* 0x042fe20000041804 */
[----:B------:R-:W1:Y:S07]  /*4090*/  LDSM.16.M88.4 R80, [R248+0xe000] ;  /* 0x00e00000f850783b */ /* 0x000e6e0000000200 */
[C---:B------:R-:W-:Y:S01]  /*40a0*/  HMMA.16816.F32.BF16 R8, R84.reuse, R90, R8 ;  /* 0x0000005a5408723c */ /* 0x040fe20000041808 */
[----:B------:R-:W-:Y:S07]  /*40b0*/  LDSM.16.M88.4 R88, [R246+0xe000] ;  /* 0x00e00000f658783b */ /* 0x000fee0000000200 */
[C---:B--2---:R-:W-:Y:S08]  /*40c0*/  HMMA.16816.F32.BF16 R12, R84.reuse, R68, R12 ;  /* 0x00000044540c723c */ /* 0x044ff0000004180c */
[----:B------:R-:W-:Y:S01]  /*40d0*/  HMMA.16816.F32.BF16 R16, R84, R70, R16 ;  /* 0x000000465410723c */ /* 0x000fe20000041810 */
[----:B------:R-:W2:Y:S07]  /*40e0*/  LDSM.16.M88.4 R68, [R248+0xe800] ;  /* 0x00e80000f844783b */ /* 0x000eae0000000200 */
[C---:B---3--:R-:W-:Y:S01]  /*40f0*/  HMMA.16816.F32.BF16 R4, R92.reuse, R96, R4 ;  /* 0x000000605c04723c */ /* 0x048fe20000041804 */
[----:B------:R-:W3:Y:S07]  /*4100*/  LDSM.16.M88.4 R84, [R247+0x2000] ;  /* 0x00200000f754783b */ /* 0x000eee0000000200 */
[C---:B------:R-:W-:Y:S01]  /*4110*/  HMMA.16816.F32.BF16 R8, R92.reuse, R98, R8 ;  /* 0x000000625c08723c */ /* 0x040fe20000041808 */
[----:B------:R-:W-:Y:S07]  /*4120*/  LDSM.16.M88.4 R96, [R2+0xe000] ;  /* 0x00e000000260783b */ /* 0x000fee0000000200 */
[C---:B----4-:R-:W-:Y:S08]  /*4130*/  HMMA.16816.F32.BF16 R12, R92.reuse, R72, R12 ;  /* 0x000000485c0c723c */ /* 0x050ff0000004180c */
        /* <DEDUP_REMOVED lines=22> */
[----:B------:R2:W5:Y:S07]  /*42a0*/  LDSM.16.M88.4 R68, [R248+0x10800] ;  /* 0x01080000f844783b */ /* 0x00056e0000000200 */
[C---:B---3--:R-:W-:Y:S01]  /*42b0*/  HMMA.16816.F32.BF16 R4, R76.reuse, R80, R4 ;  /* 0x000000504c04723c */ /* 0x048fe20000041804 */
[----:B------:R-:W-:Y:S07]  /*42c0*/  LDSM.16.M88.4 R92, [R246+0x10000] ;  /* 0x01000000f65c783b */ /* 0x000fee0000000200 */
[C---:B------:R-:W-:Y:S01]  /*42d0*/  HMMA.16816.F32.BF16 R8, R76.reuse, R82, R8 ;  /* 0x000000524c08723c */ /* 0x040fe20000041808 */
[----:B------:R-:W3:Y:S07]  /*42e0*/  LDSM.16.M88.4 R80, [R247+0x4000] ;  /* 0x00400000f750783b */ /* 0x000eee0000000200 */
[C---:B----4-:R-:W-:Y:S01]  /*42f0*/  HMMA.16816.F32.BF16 R12, R76.reuse, R72, R12 ;  /* 0x000000484c0c723c */ /* 0x050fe2000004180c */
[----:B--2---:R-:W2:Y:S07]  /*4300*/  LDL.LU R248, [R1+0x4c] ;  /* 0x00004c0001f87983 */ /* 0x004eae0000300800 */
[----:B------:R-:W-:Y:S01]  /*4310*/  HMMA.16816.F32.BF16 R16, R76, R74, R16 ;  /* 0x0000004a4c10723c */ /* 0x000fe20000041810 */
[----:B------:R4:W-:Y:S07]  /*4320*/  LDSM.16.M88.4 R76, [R3+0x4000] ;  /* 0x00400000034c783b */ /* 0x0009ee0000000200 */
[C---:B-1----:R-:W-:Y:S01]  /*4330*/  HMMA.16816.F32.BF16 R4, R84.reuse, R88, R4 ;  /* 0x000000585404723c */ /* 0x042fe20000041804 */
[----:B------:R-:W1:Y:S07]  /*4340*/  LDSM.16.M88.4 R72, [R246+0x10800] ;  /* 0x01080000f648783b */ /* 0x000e6e0000000200 */
[C---:B------:R-:W-:Y:S01]  /*4350*/  HMMA.16816.F32.BF16 R8, R84.reuse, R90, R8 ;  /* 0x0000005a5408723c */ /* 0x040fe20000041808 */
[----:B------:R3:W1:Y:S07]  /*4360*/  LDSM.16.M88.4 R88, [R2+0x10000] ;  /* 0x010000000258783b */ /* 0x00066e0000000200 */
[C---:B-----5:R-:W-:Y:S01]  /*4370*/  HMMA.16816.F32.BF16 R12, R84.reuse, R68, R12 ;  /* 0x00000044540c723c */ /* 0x060fe2000004180c */
[----:B----4-:R-:W4:Y:S07]  /*4380*/  LDL R3, [R1+0x5c] ;  /* 0x00005c0001037983 */ /* 0x010f2e0000100800 */
[----:B------:R-:W-:Y:S01]  /*4390*/  HMMA.16816.F32.BF16 R16, R84, R70, R16 ;  /* 0x000000465410723c */ /* 0x000fe20000041810 */
[----:B------:R-:W-:Y:S07]  /*43a0*/  LDSM.16.M88.4 R68, [R0+0x4000] ;  /* 0x004000000044783b */ /* 0x000fee0000000200 */
[C---:B---3--:R-:W-:Y:S01]  /*43b0*/  HMMA.16816.F32.BF16 R4, R80.reuse, R92, R4 ;  /* 0x0000005c5004723c */ /* 0x048fe20000041804 */
[----:B------:R-:W3:Y:S01]  /*43c0*/  LDL.64 R92, [R1+0x50] ;  /* 0x00005000015c7983 */ /* 0x000ee20000100a00 */
[----:B------:R-:W-:Y:S05]  /*43d0*/  IMAD.U32 R2, RZ, RZ, UR38 ;  /* 0x00000026ff027e24 */ /* 0x000fea000f8e00ff */
[----:B------:R-:W5:Y:S01]  /*43e0*/  LDSM.16.M88.4 R84, [R250+0x10000] ;  /* 0x01000000fa54783b */ /* 0x000f620000000200 */
[C---:B------:R-:W-:Y:S01]  /*43f0*/  HMMA.16816.F32.BF16 R8, R80.reuse, R94, R8 ;  /* 0x0000005e5008723c */ /* 0x040fe20000041808 */
[----:B------:R-:W5:Y:S07]  /*4400*/  S2R R246, SR_TID.X ;  /* 0x0000000000f67919 */ /* 0x000f6e0000002100 */
[C---:B-1----:R-:W-:Y:S08]  /*4410*/  HMMA.16816.F32.BF16 R12, R80.reuse, R72, R12 ;  /* 0x00000048500c723c */ /* 0x042ff0000004180c */
[----:B------:R-:W-:Y:S01]  /*4420*/  HMMA.16816.F32.BF16 R16, R80, R74, R16 ;  /* 0x0000004a5010723c */ /* 0x000fe20000041810 */
[----:B------:R1:W1:Y:S07]  /*4430*/  LDSM.16.M88.4 R72, [R250+0x10800] ;  /* 0x01080000fa48783b */ /* 0x00026e0000000200 */
[C---:B------:R-:W-:Y:S08]  /*4440*/  HMMA.16816.F32.BF16 R4, R76.reuse, R88, R4 ;  /* 0x000000584c04723c */ /* 0x040ff00000041804 */
[C---:B------:R-:W-:Y:S03]  /*4450*/  HMMA.16816.F32.BF16 R8, R76.reuse, R90, R8 ;  /* 0x0000005a4c08723c */ /* 0x040fe60000041808 */
[----:B-----5:R-:W-:Y:S05]  /*4460*/  IMAD.SHL.U32 R247, R246, 0x2, RZ ;  /* 0x00000002f6f77824 */ /* 0x020fea00078e00ff */
[C---:B------:R-:W-:Y:S01]  /*4470*/  HMMA.16816.F32.BF16 R12, R76.reuse, R96, R12 ;  /* 0x000000604c0c723c */ /* 0x040fe2000004180c */
[----:B-1----:R-:W1:Y:S02]  /*4480*/  S2R R250, SR_TID.X ;  /* 0x0000000000fa7919 */ /* 0x002e640000002100 */
[----:B------:R-:W-:Y:S02]  /*4490*/  SHF.R.U32.HI R249, RZ, 0x2, R246 ;  /* 0x00000002fff97819 */ /* 0x000fe400000116f6 */
[----:B------:R-:W-:Y:S02]  /*44a0*/  @P0 LOP3.LUT R0, R247, 0x6, RZ, 0xc0, !PT ;  /* 0x00000006f7000812 */ /* 0x000fe400078ec0ff */
[----:B------:R-:W-:Y:S01]  /*44b0*/  PLOP3.LUT P0, PT, PT, PT, UP1, 0x80, 0x8 ;  /* 0x000000000008781c */ /* 0x000fe20003f0f018 */
[----:B------:R-:W-:Y:S01]  /*44c0*/  HMMA.16816.F32.BF16 R16, R76, R98, R16 ;  /* 0x000000624c10723c */ /* 0x000fe20000041810 */
[----:B------:R-:W-:Y:S02]  /*44d0*/  IMAD.MOV.U32 R99, RZ, RZ, 0x10 ;  /* 0x00000010ff637424 */ /* 0x000fe400078e00ff */
[----:B------:R-:W-:Y:S02]  /*44e0*/  @P3 LOP3.LUT R0, R0, 0xe0, R249, 0xf8, !PT ;  /* 0x000000e000003812 */ /* 0x000fe400078ef8f9 */
[----:B------:R-:W-:Y:S02]  /*44f0*/  PLOP3.LUT P3, PT, PT, PT, UP1, 0x80, 0x8 ;  /* 0x000000000008781c */ /* 0x000fe40003f6f018 */
[----:B------:R-:W-:Y:S01]  /*4500*/  SEL R99, R99, 0xfffffff0, !P1 ;  /* 0xfffffff063637807 */ /* 0x000fe20004800000 */
[C---:B------:R-:W-:Y:S05]  /*4510*/  HMMA.16816.F32.BF16 R4, R68.reuse, R84, R4 ;  /* 0x000000544404723c */ /* 0x040fea0000041804 */
[----:B------:R-:W-:Y:S01]  /*4520*/  @P4 IMAD R0, R2, 0x40, R0 ;  /* 0x0000004002004824 */ /* 0x000fe200078e0200 */
[----:B------:R-:W-:Y:S02]  /*4530*/  PLOP3.LUT P4, PT, PT, PT, UP1, 0x80, 0x8 ;  /* 0x000000000008781c */ /* 0x000fe40003f8f018 */
[C---:B------:R-:W-:Y:S03]  /*4540*/  HMMA.16816.F32.BF16 R8, R68.reuse, R86, R8 ;  /* 0x000000564408723c */ /* 0x040fe60000041808 */
[C---:B------:R-:W-:Y:S01]  /*4550*/  @P5 VIADD R2, R0.reuse, 0x1 ;  /* 0x0000000100025836 */ /* 0x040fe20000000000 */
[----:B------:R-:W-:Y:S02]  /*4560*/  @P6 ISETP.GE.AND P6, PT, R0, UR36, PT ;  /* 0x0000002400006c0c */ /* 0x000fe4000bfc6270 */
[----:B------:R-:W-:Y:S02]  /*4570*/  PLOP3.LUT P5, PT, PT, PT, UP1, 0x80, 0x8 ;  /* 0x000000000008781c */ /* 0x000fe40003faf018 */
[C---:B------:R-:W-:Y:S03]  /*4580*/  HMMA.16816.F32.BF16 R12, R68.reuse, R72, R12 ;  /* 0x00000048440c723c */ /* 0x040fe6000004180c */
[----:B------:R-:W-:Y:S01]  /*4590*/  @P3 ISETP.GE.AND P3, PT, R2, UR36, PT ;  /* 0x0000002402003c0c */ /* 0x000fe2000bf66270 */
[----:B------:R-:W-:Y:S01]  /*45a0*/  IMAD.U32 R2, RZ, RZ, UR38 ;  /* 0x00000026ff027e24 */ /* 0x000fe2000f8e00ff */
[----:B------:R-:W-:Y:S02]  /*45b0*/  @P0 FSEL R4, R4, -INF , !P6 ;  /* 0xff80000004040808 */ /* 0x000fe40007000000 */
[----:B------:R-:W-:Y:S01]  /*45c0*/  PLOP3.LUT P0, PT, PT, PT, UP1, 0x80, 0x8 ;  /* 0x000000000008781c */ /* 0x000fe20003f0f018 */
[----:B------:R-:W-:Y:S03]  /*45d0*/  HMMA.16816.F32.BF16 R16, R68, R74, R16 ;  /* 0x0000004a4410723c */ /* 0x000fe60000041810 */
[----:B------:R-:W-:Y:S02]  /*45e0*/  @P4 FSEL R6, R6, -INF , !P6 ;  /* 0xff80000006064808 */ /* 0x000fe40007000000 */
[----:B------:R-:W-:Y:S02]  /*45f0*/  PLOP3.LUT P4, PT, PT, PT, UP1, 0x80, 0x8 ;  /* 0x000000000008781c */ /* 0x000fe40003f8f018 */
[----:B------:R-:W-:Y:S02]  /*4600*/  PLOP3.LUT P6, PT, PT, PT, UP1, 0x80, 0x8 ;  /* 0x000000000008781c */ /* 0x000fe40003fcf018 */
[----:B------:R-:W-:Y:S02]  /*4610*/  @P5 FSEL R5, R5, -INF , !P3 ;  /* 0xff80000005055808 */ /* 0x000fe40005800000 */
[----:B------:R-:W-:Y:S02]  /*4620*/  PLOP3.LUT P5, PT, PT, PT, UP1, 0x80, 0x8 ;  /* 0x000000000008781c */ /* 0x000fe40003faf018 */
[----:B------:R-:W-:Y:S02]  /*4630*/  @P0 FSEL R7, R7, -INF , !P3 ;  /* 0xff80000007070808 */ /* 0x000fe40005800000 */
[----:B------:R-:W-:Y:S02]  /*4640*/  PLOP3.LUT P0, PT, PT, PT, UP1, 0x80, 0x8 ;  /* 0x000000000008781c */ /* 0x000fe40003f0f018 */
[----:B------:R-:W-:Y:S02]  /*4650*/  PLOP3.LUT P3, PT, PT, PT, UP1, 0x80, 0x8 ;  /* 0x000000000008781c */ /* 0x000fe40003f6f018 */
[----:B-1----:R-:W-:Y:S01]  /*4660*/  SHF.R.U32.HI R251, RZ, 0x1, R250 ;  /* 0x00000001fffb7819 */ /* 0x002fe200000116fa */
[----:B--2---:R-:W-:Y:S04]  /*4670*/  VIADD R248, R248, 0xfffffffc ;  /* 0xfffffffcf8f87836 */ /* 0x004fe80000000000 */
[----:B------:R-:W-:Y:S01]  /*4680*/  IMAD.WIDE.U32 R76, R248, -0x326172a9, RZ ;  /* 0xcd9e8d57f84c7825 */ /* 0x000fe200078e00ff */
[----:B------:R1:W-:Y:S04]  /*4690*/  STL [R1+0x4c], R248 ;  /* 0x00004cf801007387 */ /* 0x0003e80000100800 */
[----:B------:R-:W2:Y:S01]  /*46a0*/  LDL R84, [R1+0x40] ;  /* 0x0000400001547983 */ /* 0x000ea20000100800 */
[----:B-1----:R-:W1:Y:S01]  /*46b0*/  S2R R248, SR_TID.X ;  /* 0x0000000000f87919 */ /* 0x002e620000002100 */
[----:B----4-:R-:W-:Y:S01]  /*46c0*/  LOP3.LUT R3, R3, UR56, R77, 0x96, !PT ;  /* 0x0000003803037c12 */ /* 0x010fe2000f8e964d */
[----:B------:R-:W-:Y:S01]  /*46d0*/  @P4 VIADD R77, R0, 0x8 ;  /* 0x00000008004d4836 */ /* 0x000fe20000000000 */
[----:B------:R-:W-:Y:S03]  /*46e0*/  PLOP3.LUT P4, PT, PT, PT, UP1, 0x80, 0x8 ;  /* 0x000000000008781c */ /* 0x000fe60003f8f018 */
[----:B------:R-:W-:Y:S01]  /*46f0*/  IMAD.WIDE.U32 R78, R3, -0x2daee0ad, RZ ;  /* 0xd2511f53034e7825 */ /* 0x000fe200078e00ff */
[----:B------:R-:W-:Y:S04]  /*4700*/  @P6 ISETP.GE.AND P6, PT, R77, UR36, PT ;  /* 0x000000244d006c0c */ /* 0x000fe8000bfc6270 */
[----:B------:R-:W-:Y:S02]  /*4710*/  @P0 FSEL R8, R8, -INF , !P6 ;  /* 0xff80000008080808 */ /* 0x000fe40007000000 */
[----:B------:R-:W-:Y:S02]  /*4720*/  PLOP3.LUT P0, PT, PT, PT, UP1, 0x80, 0x8 ;  /* 0x000000000008781c */ /* 0x000fe40003f0f018 */
[----:B------:R-:W-:Y:S02]  /*4730*/  @P3 FSEL R10, R10, -INF , !P6 ;  /* 0xff8000000a0a3808 */ /* 0x000fe40007000000 */
[----:B---3--:R-:W-:Y:S02]  /*4740*/  LOP3.LUT R82, R92, UR53, R79, 0x96, !PT ;  /* 0x000000355c527c12 */ /* 0x008fe4000f8e964f */
[----:B------:R-:W-:Y:S02]  /*4750*/  PLOP3.LUT P6, PT, PT, PT, UP1, 0x80, 0x8 ;  /* 0x000000000008781c */ /* 0x000fe40003fcf018 */
[----:B------:R-:W-:Y:S01]  /*4760*/  PLOP3.LUT P3, PT, PT, PT, UP1, 0x80, 0x8 ;  /* 0x000000000008781c */ /* 0x000fe20003f6f018 */
[----:B------:R-:W-:Y:S01]  /*4770*/  IMAD.WIDE.U32 R82, R82, -0x326172a9, RZ ;  /* 0xcd9e8d5752527825 */ /* 0x000fe200078e00ff */
[----:B-1----:R-:W-:Y:S09]  /*4780*/  SHF.R.U32.HI R248, RZ, 0x7, R248 ;  /* 0x00000007fff87819 */ /* 0x002ff200000116f8 */
[----:B------:R-:W-:Y:S01]  /*4790*/  @P6 VIADD R72, R0, 0x10 ;  /* 0x0000001000486836 */ /* 0x000fe20000000000 */
[----:B------:R-:W-:Y:S01]  /*47a0*/  PLOP3.LUT P6, PT, PT, PT, UP1, 0x80, 0x8 ;  /* 0x000000000008781c */ /* 0x000fe20003fcf018 */
[----:B------:R-:W-:Y:S03]  /*47b0*/  IMAD R2, R2, 0x2, R248 ;  /* 0x0000000202027824 */ /* 0x000fe600078e02f8 */
[----:B------:R-:W-:Y:S01]  /*47c0*/  @P3 ISETP.GE.AND P3, PT, R72, UR36, PT ;  /* 0x0000002448003c0c */ /* 0x000fe2000bf66270 */
[C---:B------:R-:W-:Y:S02]  /*47d0*/  IMAD.SHL.U32 R248, R246.reuse, 0x20, RZ ;  /* 0x00000020f6f87824 */ /* 0x040fe400078e00ff */
[----:B------:R-:W-:Y:S01]  /*47e0*/  IMAD.SHL.U32 R246, R246, 0x10, RZ ;  /* 0x00000010f6f67824 */ /* 0x000fe200078e00ff */
[----:B------:R-:W-:Y:S04]  /*47f0*/  LOP3.LUT R2, R2, UR55, R93, 0x96, !PT ;  /* 0x0000003702027c12 */ /* 0x000fe8000f8e965d */
[----:B------:R-:W-:Y:S01]  /*4800*/  LOP3.LUT R246, R246, 0x1c0, RZ, 0xc0, !PT ;  /* 0x000001c0f6f67812 */ /* 0x000fe200078ec0ff */
[----:B------:R-:W-:Y:S05]  /*4810*/  IMAD.WIDE.U32 R2, R2, -0x326172a9, RZ ;  /* 0xcd9e8d5702027825 */ /* 0x000fea00078e00ff */
[----:B------:R-:W-:Y:S01]  /*4820*/  LOP3.LUT R3, R76, UR54, R3, 0x96, !PT ;  /* 0x000000364c037c12 */ /* 0x000fe2000f8e9603 */
[----:B------:R-:W-:Y:S01]  /*4830*/  @P5 VIADD R76, R0, 0x9 ;  /* 0x00000009004c5836 */ /* 0x000fe20000000000 */
[----:B------:R-:W-:Y:S02]  /*4840*/  LOP3.LUT R80, R2, UR52, R83, 0x96, !PT ;  /* 0x0000003402507c12 */ /* 0x000fe4000f8e9653 */
[----:B------:R-:W3:Y:S01]  /*4850*/  LDL R83, [R1+0x48] ;  /* 0x0000480001537983 */ /* 0x000ee20000100800 */
[----:B------:R-:W-:Y:S01]  /*4860*/  IMAD.WIDE.U32 R2, R3, -0x2daee0ad, RZ ;  /* 0xd2511f5303027825 */ /* 0x000fe200078e00ff */
[----:B------:R-:W-:Y:S02]  /*4870*/  PLOP3.LUT P5, PT, PT, PT, UP1, 0x80, 0x8 ;  /* 0x000000000008781c */ /* 0x000fe40003faf018 */
[----:B------:R-:W-:Y:S01]  /*4880*/  @P4 ISETP.GE.AND P4, PT, R76, UR36, PT ;  /* 0x000000244c004c0c */ /* 0x000fe2000bf86270 */
[----:B------:R-:W-:Y:S01]  /*4890*/  IMAD.WIDE.U32 R80, R80, -0x2daee0ad, RZ ;  /* 0xd2511f5350507825 */ /* 0x000fe200078e00ff */
[----:B------:R-:W-:Y:S02]  /*48a0*/  LOP3.LUT R3, R78, UR51, R3, 0x96, !PT ;  /* 0x000000334e037c12 */ /* 0x000fe4000f8e9603 */
[----:B------:R-:W-:Y:S02]  /*48b0*/  @P0 FSEL R11, R11, -INF , !P4 ;  /* 0xff8000000b0b0808 */ /* 0x000fe40006000000 */
[----:B------:R-:W-:Y:S01]  /*48c0*/  LOP3.LUT R78, R2, UR49, R81, 0x96, !PT ;  /* 0x00000031024e7c12 */ /* 0x000fe2000f8e9651 */
[----:B------:R-:W-:Y:S01]  /*48d0*/  IMAD.WIDE.U32 R2, R3, -0x326172a9, RZ ;  /* 0xcd9e8d5703027825 */ /* 0x000fe200078e00ff */
[----:B------:R-:W-:Y:S03]  /*48e0*/  PLOP3.LUT P0, PT, PT, PT, UP1, 0x80, 0x8 ;  /* 0x000000000008781c */ /* 0x000fe60003f0f018 */
[----:B------:R-:W-:Y:S01]  /*48f0*/  @P5 FSEL R9, R9, -INF , !P4 ;  /* 0xff80000009095808 */ /* 0x000fe20006000000 */
[----:B------:R-:W-:Y:S01]  /*4900*/  IMAD.WIDE.U32 R78, R78, -0x326172a9, RZ ;  /* 0xcd9e8d574e4e7825 */ /* 0x000fe200078e00ff */
[----:B------:R-:W-:Y:S02]  /*4910*/  LOP3.LUT R3, R82, UR50, R3, 0x96, !PT ;  /* 0x0000003252037c12 */ /* 0x000fe4000f8e9603 */
[----:B------:R-:W4:Y:S01]  /*4920*/  LDL R82, [R1+0x44] ;  /* 0x0000440001527983 */ /* 0x000f220000100800 */
[----:B------:R-:W-:Y:S02]  /*4930*/  PLOP3.LUT P5, PT, PT, PT, UP1, 0x80, 0x8 ;  /* 0x000000000008781c */ /* 0x000fe40003faf018 */
[----:B------:R-:W-:Y:S01]  /*4940*/  LOP3.LUT R81, R2, UR46, R79, 0x96, !PT ;  /* 0x0000002e02517c12 */ /* 0x000fe2000f8e964f */
[----:B------:R-:W-:Y:S03]  /*4950*/  IMAD.WIDE.U32 R2, R3, -0x2daee0ad, RZ ;  /* 0xd2511f5303027825 */ /* 0x000fe600078e00ff */
[----:B------:R-:W-:Y:S02]  /*4960*/  @P0 FSEL R14, R14, -INF , !P3 ;  /* 0xff8000000e0e0808 */ /* 0x000fe40005800000 */
[----:B------:R-:W-:Y:S02]  /*4970*/  PLOP3.LUT P0, PT, PT, PT, UP1, 0x80, 0x8 ;  /* 0x000000000008781c */ /* 0x000fe40003f0f018 */
[----:B------:R-:W-:Y:S01]  /*4980*/  LOP3.LUT R73, R80, UR44, R3, 0x96, !PT ;  /* 0x0000002c50497c12 */ /* 0x000fe2000f8e9603 */
[----:B------:R-:W-:Y:S01]  /*4990*/  @P6 VIADD R3, R0, 0x11 ;  /* 0x0000001100036836 */ /* 0x000fe20000000000 */
[----:B------:R-:W-:Y:S01]  /*49a0*/  PLOP3.LUT P6, PT, PT, PT, UP1, 0x80, 0x8 ;  /* 0x000000000008781c */ /* 0x000fe20003fcf018 */
[----:B------:R-:W-:Y:S01]  /*49b0*/  IMAD.WIDE.U32 R80, R81, -0x2daee0ad, RZ ;  /* 0xd2511f5351507825 */ /* 0x000fe200078e00ff */
[----:B------:R-:W-:Y:S02]  /*49c0*/  @P5 FSEL R12, R12, -INF , !P3 ;  /* 0xff8000000c0c5808 */ /* 0x000fe40005800000 */
[----:B------:R-:W-:Y:S02]  /*49d0*/  PLOP3.LUT P5, PT, PT, PT, UP1, 0x80, 0x8 ;  /* 0x000000000008781c */ /* 0x000fe40003faf018 */
[----:B------:R-:W-:Y:S02]  /*49e0*/  LOP3.LUT R72, R2, UR42, R81, 0x96, !PT ;  /* 0x0000002a02487c12 */ /* 0x000fe4000f8e9651 */
[----:B------:R-:W-:Y:S09]  /*49f0*/  PLOP3.LUT P3, PT, PT, PT, UP1, 0x80, 0x8 ;  /* 0x000000000008781c */ /* 0x000ff20003f6f018 */
[C---:B------:R-:W-:Y:S01]  /*4a00*/  @P5 VIADD R79, R0.reuse, 0x18 ;  /* 0x00000018004f5836 */ /* 0x040fe20000000000 */
[----:B------:R-:W-:Y:S01]  /*4a10*/  PLOP3.LUT P5, PT, PT, PT, UP1, 0x80, 0x8 ;  /* 0x000000000008781c */ /* 0x000fe20003faf018 */
[----:B------:R-:W-:Y:S01]  /*4a20*/  @P0 VIADD R0, R0, 0x19 ;  /* 0x0000001900000836 */ /* 0x000fe20000000000 */
[----:B------:R-:W-:Y:S02]  /*4a30*/  PLOP3.LUT P0, PT, PT, PT, UP1, 0x80, 0x8 ;  /* 0x000000000008781c */ /* 0x000fe40003f0f018 */
[----:B------:R-:W-:Y:S02]  /*4a40*/  @P3 ISETP.GE.AND P3, PT, R79, UR36, PT ;  /* 0x000000244f003c0c */ /* 0x000fe4000bf66270 */
[----:B------:R-:W-:Y:S02]  /*4a50*/  @P6 ISETP.GE.AND P6, PT, R0, UR36, PT ;  /* 0x0000002400006c0c */ /* 0x000fe4000bfc6270 */
[C---:B--2---:R-:W-:Y:S02]  /*4a60*/  LEA R76, P4, R84.reuse, R244, 0x2 ;  /* 0x000000f4544c7211 */ /* 0x044fe400078810ff */
[----:B------:R-:W2:Y:S02]  /*4a70*/  LDL R244, [R1+0x58] ;  /* 0x0000580001f47983 */ /* 0x000ea40000100800 */
[----:B------:R-:W-:Y:S02]  /*4a80*/  LEA.HI.X R77, R84, R245, RZ, 0x2, P4 ;  /* 0x000000f5544d7211 */ /* 0x000fe400020f14ff */
[----:B------:R-:W-:Y:S02]  /*4a90*/  PLOP3.LUT P4, PT, PT, PT, UP1, 0x80, 0x8 ;  /* 0x000000000008781c */ /* 0x000fe40003f8f018 */
[----:B------:R-:W-:Y:S04]  /*4aa0*/  LOP3.LUT R84, R247, 0x38, RZ, 0xc0, !PT ;  /* 0x00000038f7547812 */ /* 0x000fe800078ec0ff */
[----:B------:R-:W-:Y:S07]  /*4ab0*/  LOP3.LUT R84, R84, 0x20, R249, 0x78, !PT ;  /* 0x0000002054547812 */ /* 0x000fee00078e78f9 */
[----:B------:R-:W-:Y:S01]  /*4ac0*/  @P4 ISETP.GE.AND P4, PT, R3, UR36, PT ;  /* 0x0000002403004c0c */ /* 0x000fe2000bf86270 */
[----:B------:R-:W-:Y:S03]  /*4ad0*/  IMAD.WIDE.U32 R2, R73, -0x326172a9, RZ ;  /* 0xcd9e8d5749027825 */ /* 0x000fe600078e00ff */
[----:B------:R-:W-:Y:S01]  /*4ae0*/  @P0 FSEL R15, R15, -INF , !P4 ;  /* 0xff8000000f0f0808 */ /* 0x000fe20006000000 */
[----:B------:R-:W-:Y:S01]  /*4af0*/  IMAD.WIDE.U32 R72, R72, -0x326172a9, RZ ;  /* 0xcd9e8d5748487825 */ /* 0x000fe200078e00ff */
[----:B------:R-:W-:Y:S02]  /*4b00*/  @P5 FSEL R13, R13, -INF , !P4 ;  /* 0xff8000000d0d5808 */ /* 0x000fe40006000000 */
[----:B------:R-:W-:Y:S02]  /*4b10*/  LOP3.LUT R3, R78, UR43, R3, 0x96, !PT ;  /* 0x0000002b4e037c12 */ /* 0x000fe4000f8e9603 */
[----:B------:R-:W-:Y:S02]  /*4b20*/  PLOP3.LUT P5, PT, PT, PT, UP1, 0x80, 0x8 ;  /* 0x000000000008781c */ /* 0x000fe40003faf018 */
[----:B------:R-:W-:Y:S02]  /*4b30*/  PLOP3.LUT P0, PT, PT, PT, UP1, 0x80, 0x8 ;  /* 0x000000000008781c */ /* 0x000fe40003f0f018 */
[----:B------:R-:W-:Y:S01]  /*4b40*/  LOP3.LUT R73, R2, UR31, R73, 0x96, !PT ;  /* 0x0000001f02497c12 */ /* 0x000fe2000f8e9649 */
[----:B------:R-:W-:Y:S01]  /*4b50*/  IMAD.WIDE.U32 R2, R3, -0x2daee0ad, RZ ;  /* 0xd2511f5303027825 */ /* 0x000fe200078e00ff */
[----:B------:R-:W-:Y:S02]  /*4b60*/  PRMT R70, R72, 0x7770, RZ ;  /* 0x0000777048467816 */ /* 0x000fe400000000ff */
[C---:B------:R-:W-:Y:S02]  /*4b70*/  PRMT R69, R73.reuse, 0x7632, R69 ;  /* 0x0000763249457816 */ /* 0x040fe40000000045 */
[----:B------:R-:W-:Y:S02]  /*4b80*/  LOP3.LUT R3, R80, UR30, R3, 0x96, !PT ;  /* 0x0000001e50037c12 */ /* 0x000fe4000f8e9603 */
[C---:B------:R-:W-:Y:S02]  /*4b90*/  PRMT R75, R2.reuse, 0x7770, RZ ;  /* 0x00007770024b7816 */ /* 0x040fe400000000ff */
[C---:B------:R-:W-:Y:S02]  /*4ba0*/  PRMT R78, R2.reuse, 0x7771, RZ ;  /* 0x00007771024e7816 */ /* 0x040fe400000000ff */
[C---:B------:R-:W-:Y:S02]  /*4bb0*/  PRMT R79, R2.reuse, 0x7773, RZ ;  /* 0x00007773024f7816 */ /* 0x040fe400000000ff */
[----:B------:R-:W-:Y:S02]  /*4bc0*/  PRMT R80, R2, 0x7772, RZ ;  /* 0x0000777202507816 */ /* 0x000fe400000000ff */
[----:B------:R-:W-:Y:S02]  /*4bd0*/  @P5 FSEL R16, R16, -INF , !P3 ;  /* 0xff80000010105808 */ /* 0x000fe40005800000 */
[----:B------:R-:W-:Y:S02]  /*4be0*/  @P0 FSEL R18, R18, -INF , !P3 ;  /* 0xff80000012120808 */ /* 0x000fe40005800000 */
[----:B------:R-:W-:Y:S02]  /*4bf0*/  PLOP3.LUT P0, PT, PT, PT, UP1, 0x80, 0x8 ;  /* 0x000000000008781c */ /* 0x000fe40003f0f018 */
[C---:B------:R-:W-:Y:S02]  /*4c00*/  PRMT R71, R72.reuse, 0x7771, RZ ;  /* 0x0000777148477816 */ /* 0x040fe400000000ff */
[C---:B------:R-:W-:Y:S02]  /*4c10*/  PRMT R74, R72.reuse, 0x7772, RZ ;  /* 0x00007772484a7816 */ /* 0x040fe400000000ff */
[----:B------:R-:W-:Y:S02]  /*4c20*/  PRMT R72, R72, 0x7773, RZ ;  /* 0x0000777348487816 */ /* 0x000fe400000000ff */
[----:B------:R-:W-:Y:S02]  /*4c30*/  LOP3.LUT R68, R73, 0xff, RZ, 0xc0, !PT ;  /* 0x000000ff49447812 */ /* 0x000fe400078ec0ff */
[----:B------:R-:W-:Y:S03]  /*4c40*/  PLOP3.LUT P3, PT, PT, PT, UP1, 0x80, 0x8 ;  /* 0x000000000008781c */ /* 0x000fe60003f6f018 */
[----:B------:R-:W-:Y:S10]  /*4c50*/  @P0 FSEL R17, R17, -INF , !P6 ;  /* 0xff80000011110808 */ /* 0x000ff40007000000 */
[----:B------:R-:W-:Y:S01]  /*4c60*/  @P3 FSEL R19, R19, -INF , !P6 ;  /* 0xff80000013133808 */ /* 0x000fe20007000000 */
[C---:B---3--:R-:W-:Y:S01]  /*4c70*/  FMUL.FTZ R0, R83.reuse, 1.4426950216293334961 ;  /* 0x3fb8aa3b53007820 */ /* 0x048fe20000410000 */
[----:B------:R-:W-:Y:S02]  /*4c80*/  FSETP.NEU.FTZ.AND P4, PT, R83, -INF , PT ;  /* 0xff8000005300780b */ /* 0x000fe40003f9d000 */
[----:B------:R-:W-:Y:S02]  /*4c90*/  ISETP.LE.U32.AND P3, PT, R70, UR14, PT ;  /* 0x0000000e46007c0c */ /* 0x000fe4000bf63070 */
[----:B------:R-:W-:Y:S02]  /*4ca0*/  FSEL R2, R0, RZ, P4 ;  /* 0x000000ff00027208 */ /* 0x000fe40002000000 */
[----:B------:R-:W-:Y:S02]  /*4cb0*/  ISETP.LE.U32.AND P4, PT, R68, UR14, PT ;  /* 0x0000000e44007c0c */ /* 0x000fe4000bf83070 */
[----:B------:R-:W-:Y:S01]  /*4cc0*/  LOP3.LUT R68, R73, 0xffff, RZ, 0xc0, !PT ;  /* 0x0000ffff49447812 */ /* 0x000fe200078ec0ff */
[--C-:B------:R-:W-:Y:S01]  /*4cd0*/  FFMA.FTZ R93, R5, UR15, -R2.reuse ;  /* 0x0000000f055d7c23 */ /* 0x100fe20008010802 */
[----:B------:R-:W-:Y:S01]  /*4ce0*/  LOP3.LUT R5, R69, 0xff, RZ, 0xc0, !PT ;  /* 0x000000ff45057812 */ /* 0x000fe200078ec0ff */
[----:B------:R-:W-:Y:S01]  /*4cf0*/  FFMA.FTZ R4, R4, UR15, -R2 ;  /* 0x0000000f04047c23 */ /* 0x000fe20008010802 */
[----:B------:R-:W-:Y:S01]  /*4d00*/  SHF.R.U32.HI R68, RZ, 0x8, R68 ;  /* 0x00000008ff447819 */ /* 0x000fe20000011644 */
[--C-:B------:R-:W-:Y:S01]  /*4d10*/  FFMA.FTZ R8, R8, UR15, -R2.reuse ;  /* 0x0000000f08087c23 */ /* 0x100fe20008010802 */
[----:B------:R-:W-:Y:S01]  /*4d20*/  ISETP.LE.U32.AND P0, PT, R5, UR14, PT ;  /* 0x0000000e05007c0c */ /* 0x000fe2000bf03070 */
[----:B------:R1:W3:Y:S01]  /*4d30*/  MUFU.EX2 R94, R4 ;  /* 0x00000004005e7308 */ /* 0x0002e20000000800 */
[----:B------:R-:W-:Y:S01]  /*4d40*/  SHF.R.U32.HI R73, RZ, 0x18, R73 ;  /* 0x00000018ff497819 */ /* 0x000fe20000011649 */
[--C-:B------:R-:W-:Y:S01]  /*4d50*/  FFMA.FTZ R9, R9, UR15, -R2.reuse ;  /* 0x0000000f09097c23 */ /* 0x100fe20008010802 */
[C---:B----4-:R-:W-:Y:S01]  /*4d60*/  FMUL.FTZ R0, R82.reuse, 1.4426950216293334961 ;  /* 0x3fb8aa3b52007820 */ /* 0x050fe20000410000 */
[----:B------:R-:W-:Y:S06]  /*4d70*/  FSETP.NEU.FTZ.AND P5, PT, R82, -INF , PT ;  /* 0xff8000005200780b */ /* 0x000fec0003fbd000 */
[----:B------:R-:W-:Y:S01]  /*4d80*/  MUFU.EX2 R93, R93 ;  /* 0x0000005d005d7308 */ /* 0x000fe20000000800 */
[----:B------:R-:W-:Y:S01]  /*4d90*/  LOP3.LUT R5, R3, 0xff, RZ, 0xc0, !PT ;  /* 0x000000ff03057812 */ /* 0x000fe200078ec0ff */
[--C-:B------:R-:W-:Y:S01]  /*4da0*/  FFMA.FTZ R12, R12, UR15, -R2.reuse ;  /* 0x0000000f0c0c7c23 */ /* 0x100fe20008010802 */
[----:B------:R-:W-:Y:S07]  /*4db0*/  FSEL R0, R0, RZ, P5 ;  /* 0x000000ff00007208 */ /* 0x000fee0002800000 */
[----:B------:R-:W4:Y:S01]  /*4dc0*/  MUFU.EX2 R90, R8 ;  /* 0x00000008005a7308 */ /* 0x000f220000000800 */
[----:B------:R-:W-:Y:S01]  /*4dd0*/  LOP3.LUT R83, R248, 0xc00, RZ, 0xc0, !PT ;  /* 0x00000c00f8537812 */ /* 0x000fe200078ec0ff */
[----:B------:R-:W-:Y:S01]  /*4de0*/  FFMA.FTZ R13, R13, UR15, -R2 ;  /* 0x0000000f0d0d7c23 */ /* 0x000fe20008010802 */
[----:B------:R-:W-:Y:S01]  /*4df0*/  ISETP.GT.U32.AND P6, PT, R71, UR14, PT ;  /* 0x0000000e47007c0c */ /* 0x000fe2000bfc4070 */
[--C-:B------:R-:W-:Y:S01]  /*4e00*/  FFMA.FTZ R6, R6, UR15, -R0.reuse ;  /* 0x0000000f06067c23 */ /* 0x100fe20008010800 */
[--C-:B------:R-:W-:Y:S01]  /*4e10*/  FFMA.FTZ R11, R11, UR15, -R0.reuse ;  /* 0x0000000f0b0b7c23 */ /* 0x100fe20008010800 */
[----:B-1----:R-:W-:Y:S01]  /*4e20*/  LOP3.LUT R4, R68, 0xffff, RZ, 0xc0, !PT ;  /* 0x0000ffff44047812 */ /* 0x002fe200078ec0ff */
[--C-:B------:R-:W-:Y:S03]  /*4e30*/  FFMA.FTZ R7, R7, UR15, -R0.reuse ;  /* 0x0000000f07077c23 */ /* 0x100fe60008010800 */
[----:B------:R-:W1:Y:S01]  /*4e40*/  MUFU.EX2 R96, R6 ;  /* 0x0000000600607308 */ /* 0x000e620000000800 */
[----:B---3--:R-:W-:Y:S01]  /*4e50*/  @!P4 FADD.FTZ R94, -R94, -RZ ;  /* 0x800000ff5e5ec221 */ /* 0x008fe20000010100 */
[----:B------:R-:W-:Y:S01]  /*4e60*/  ISETP.LE.U32.AND P5, PT, R4, UR14, PT ;  /* 0x0000000e04007c0c */ /* 0x000fe2000bfa3070 */
[--C-:B------:R-:W-:Y:S07]  /*4e70*/  FFMA.FTZ R10, R10, UR15, -R0.reuse ;  /* 0x0000000f0a0a7c23 */ /* 0x100fee0008010800 */
[----:B------:R-:W-:Y:S01]  /*4e80*/  MUFU.EX2 R91, R11 ;  /* 0x0000000b005b7308 */ /* 0x000fe20000000800 */
[----:B------:R-:W-:Y:S01]  /*4e90*/  ISETP.LE.U32.AND P4, PT, R73, UR14, PT ;  /* 0x0000000e49007c0c */ /* 0x000fe2000bf83070 */
[----:B----4-:R-:W-:Y:S01]  /*4ea0*/  @!P3 FADD.FTZ R90, -R90, -RZ ;  /* 0x800000ff5a5ab221 */ /* 0x010fe20000010100 */
[----:B------:R-:W-:Y:S07]  /*4eb0*/  LOP3.LUT R4, R3, 0xffff, RZ, 0xc0, !PT ;  /* 0x0000ffff03047812 */ /* 0x000fee00078ec0ff */
[----:B------:R-:W3:Y:S01]  /*4ec0*/  MUFU.EX2 R95, R7 ;  /* 0x00000007005f7308 */ /* 0x000ee20000000800 */
[--C-:B------:R-:W-:Y:S01]  /*4ed0*/  FFMA.FTZ R14, R14, UR15, -R0.reuse ;  /* 0x0000000f0e0e7c23 */ /* 0x100fe20008010800 */
[----:B------:R-:W-:Y:S01]  /*4ee0*/  LOP3.LUT R83, R83, 0x6, R247, 0xf8, !PT ;  /* 0x0000000653537812 */ /* 0x000fe200078ef8f7 */
[----:B------:R-:W-:Y:S07]  /*4ef0*/  FFMA.FTZ R18, R18, UR15, -R0 ;  /* 0x0000000f12127c23 */ /* 0x000fee0008010800 */
[----:B------:R-:W4:Y:S01]  /*4f00*/  MUFU.EX2 R92, R10 ;  /* 0x0000000a005c7308 */ /* 0x000f220000000800 */
[----:B------:R-:W-:Y:S01]  /*4f10*/  SHF.R.U32.HI R4, RZ, 0x8, R4 ;  /* 0x00000008ff047819 */ /* 0x000fe20000011604 */
[----:B-1----:R-:W-:Y:S01]  /*4f20*/  @!P0 FADD.FTZ R96, -R96, -RZ ;  /* 0x800000ff60608221 */ /* 0x002fe20000010100 */
[----:B------:R-:W-:Y:S01]  /*4f30*/  ISETP.GT.U32.AND P0, PT, R72, UR14, PT ;  /* 0x0000000e48007c0c */ /* 0x000fe2000bf04070 */
[----:B------:R-:W-:Y:S01]  /*4f40*/  @!P5 FADD.FTZ R93, -R93, -RZ ;  /* 0x800000ff5d5dd221 */ /* 0x000fe20000010100 */
[----:B------:R-:W-:Y:S05]  /*4f50*/  ISETP.GT.U32.AND P5, PT, R74, UR14, PT ;  /* 0x0000000e4a007c0c */ /* 0x000fea000bfa4070 */
[----:B------:R-:W-:Y:S01]  /*4f60*/  MUFU.EX2 R89, R14 ;  /* 0x0000000e00597308 */ /* 0x000fe20000000800 */
[----:B------:R-:W-:Y:S01]  /*4f70*/  LOP3.LUT R4, R4, 0xffff, RZ, 0xc0, !PT ;  /* 0x0000ffff04047812 */ /* 0x000fe200078ec0ff */
[----:B------:R-:W-:Y:S01]  /*4f80*/  FFMA.FTZ R15, R15, UR15, -R0 ;  /* 0x0000000f0f0f7c23 */ /* 0x000fe20008010800 */
[----:B------:R-:W-:Y:S01]  /*4f90*/  LOP3.LUT R83, R83, R84, R246, 0xfe, !PT ;  /* 0x0000005453537212 */ /* 0x000fe200078efef6 */
[----:B---3--:R-:W-:Y:S01]  /*4fa0*/  @!P4 FADD.FTZ R95, -R95, -RZ ;  /* 0x800000ff5f5fc221 */ /* 0x008fe20000010100 */
[----:B------:R-:W-:Y:S05]  /*4fb0*/  ISETP.LE.U32.AND P4, PT, R5, UR14, PT ;  /* 0x0000000e05007c0c */ /* 0x000fea000bf83070 */
[----:B------:R-:W1:Y:S01]  /*4fc0*/  MUFU.EX2 R88, R9 ;  /* 0x0000000900587308 */ /* 0x000e620000000800 */
[----:B------:R-:W-:Y:S01]  /*4fd0*/  PRMT R5, R3, 0x7632, R5 ;  /* 0x0000763203057816 */ /* 0x000fe20000000005 */
[----:B------:R-:W-:Y:S01]  /*4fe0*/  FFMA.FTZ R0, R19, UR15, -R0 ;  /* 0x0000000f13007c23 */ /* 0x000fe20008010800 */
[----:B------:R-:W-:Y:S01]  /*4ff0*/  ISETP.LE.U32.AND P3, PT, R4, UR14, PT ;  /* 0x0000000e04007c0c */ /* 0x000fe2000bf63070 */
[----:B------:R-:W-:Y:S01]  /*5000*/  @P0 FADD.FTZ R91, -R91, -RZ ;  /* 0x800000ff5b5b0221 */ /* 0x000fe20000010100 */
[----:B------:R-:W-:Y:S01]  /*5010*/  ISETP.GT.U32.AND P0, PT, R78, UR14, PT ;  /* 0x0000000e4e007c0c */ /* 0x000fe2000bf04070 */
[----:B----4-:R-:W-:Y:S01]  /*5020*/  @P5 FADD.FTZ R92, -R92, -RZ ;  /* 0x800000ff5c5c5221 */ /* 0x010fe20000010100 */
[----:B------:R-:W3:Y:S01]  /*5030*/  LDL R78, [R1+0x1c] ;  /* 0x00001c00014e7983 */ /* 0x000ee20000100800 */
[----:B------:R-:W-:Y:S02]  /*5040*/  LOP3.LUT R4, R5, 0xff, RZ, 0xc0, !PT ;  /* 0x000000ff05047812 */ /* 0x000fe400078ec0ff */
[----:B------:R-:W4:Y:S01]  /*5050*/  MUFU.EX2 R86, R12 ;  /* 0x0000000c00567308 */ /* 0x000f220000000800 */
[----:B------:R-:W-:Y:S01]  /*5060*/  SHF.R.U32.HI R3, RZ, 0x18, R3 ;  /* 0x00000018ff037819 */ /* 0x000fe20000011603 */
[--C-:B------:R-:W-:Y:S01]  /*5070*/  FFMA.FTZ R16, R16, UR15, -R2.reuse ;  /* 0x0000000f10107c23 */ /* 0x100fe20008010802 */
[----:B------:R-:W-:Y:S07]  /*5080*/  ISETP.LE.U32.AND P5, PT, R4, UR14, PT ;  /* 0x0000000e04007c0c */ /* 0x000fee000bfa3070 */
[----:B------:R-:W5:Y:S01]  /*5090*/  MUFU.EX2 R85, R13 ;  /* 0x0000000d00557308 */ /* 0x000f620000000800 */
[----:B------:R-:W-:Y:S01]  /*50a0*/  LEA R97, R83, UR4, 0x1 ;  /* 0x0000000453617c11 */ /* 0x000fe2000f8e08ff */
[----:B-1----:R-:W-:Y:S01]  /*50b0*/  @P6 FADD.FTZ R88, -R88, -RZ ;  /* 0x800000ff58586221 */ /* 0x002fe20000010100 */
[----:B------:R-:W-:Y:S01]  /*50c0*/  F2FP.RELU.BF16.F32.PACK_AB R6, R93, R94 ;  /* 0x0000005e5d06723e */ /* 0x000fe200000018ff */
[----:B------:R-:W-:Y:S01]  /*50d0*/  FFMA.FTZ R2, R17, UR15, -R2 ;  /* 0x0000000f11027c23 */ /* 0x000fe20008010802 */
[----:B------:R-:W-:Y:S05]  /*50e0*/  F2FP.RELU.BF16.F32.PACK_AB R5, R95, R96 ;  /* 0x000000605f05723e */ /* 0x000fea00000018ff */
[----:B------:R-:W-:Y:S01]  /*50f0*/  MUFU.EX2 R87, R15 ;  /* 0x0000000f00577308 */ /* 0x000fe20000000800 */
[----:B------:R-:W-:Y:S01]  /*5100*/  F2FP.RELU.BF16.F32.PACK_AB R4, R88, R90 ;  /* 0x0000005a5804723e */ /* 0x000fe200000018ff */
[----:B------:R-:W-:Y:S01]  /*5110*/  STS [R97+0x14000], R6 ;  /* 0x0140000661007388 */ /* 0x000fe20000000800 */
[----:B------:R-:W-:Y:S07]  /*5120*/  ISETP.LE.U32.AND P6, PT, R75, UR14, PT ;  /* 0x0000000e4b007c0c */ /* 0x000fee000bfc3070 */
[----:B------:R-:W1:Y:S01]  /*5130*/  MUFU.EX2 R81, R2 ;  /* 0x0000000200517308 */ /* 0x000e620000000800 */
[----:B----4-:R-:W-:Y:S01]  /*5140*/  @!P4 FADD.FTZ R86, -R86, -RZ ;  /* 0x800000ff5656c221 */ /* 0x010fe20000010100 */
[----:B------:R-:W-:Y:S01]  /*5150*/  @!P5 FADD.FTZ R89, -R89, -RZ ;  /* 0x800000ff5959d221 */ /* 0x000fe20000010100 */
[----:B------:R-:W-:Y:S01]  /*5160*/  ISETP.LE.U32.AND P5, PT, R3, UR14, PT ;  /* 0x0000000e03007c0c */ /* 0x000fe2000bfa3070 */
[----:B------:R4:W-:Y:S01]  /*5170*/  STS [R97+0x14400], R5 ;  /* 0x0144000561007388 */ /* 0x0009e20000000800 */
[----:B------:R-:W-:Y:S05]  /*5180*/  LEA R3, R83, UR5, 0x1 ;  /* 0x0000000553037c11 */ /* 0x000fea000f8e08ff */
[----:B------:R-:W1:Y:S01]  /*5190*/  MUFU.EX2 R82, R16 ;  /* 0x0000001000527308 */ /* 0x000e620000000800 */
[----:B-----5:R-:W-:Y:S01]  /*51a0*/  @!P3 FADD.FTZ R85, -R85, -RZ ;  /* 0x800000ff5555b221 */ /* 0x020fe20000010100 */
[----:B------:R-:W-:Y:S01]  /*51b0*/  ISETP.GT.U32.AND P3, PT, R79, UR14, PT ;  /* 0x0000000e4f007c0c */ /* 0x000fe2000bf64070 */
[----:B------:R-:W5:Y:S07]  /*51c0*/  S2R R248, SR_TID.X ;  /* 0x0000000000f87919 */ /* 0x000f6e0000002100 */
[----:B------:R-:W4:Y:S01]  /*51d0*/  MUFU.EX2 R83, R0 ;  /* 0x0000000000537308 */ /* 0x000f220000000800 */
[C---:B------:R-:W-:Y:S01]  /*51e0*/  IMAD.IADD R98, R3.reuse, 0x1, R99 ;  /* 0x0000000103627824 */ /* 0x040fe200078e0263 */
[----:B------:R-:W-:Y:S01]  /*51f0*/  ISETP.GT.U32.AND P4, PT, R80, UR14, PT ;  /* 0x0000000e50007c0c */ /* 0x000fe2000bf84070 */
[----:B------:R-:W-:Y:S07]  /*5200*/  VIADD R80, R3, 0x20 ;  /* 0x0000002003507836 */ /* 0x000fee0000000000 */
[----:B------:R-:W5:Y:S01]  /*5210*/  MUFU.EX2 R84, R18 ;  /* 0x0000001200547308 */ /* 0x000f620000000800 */
[----:B-1----:R-:W-:Y:S01]  /*5220*/  @P0 FADD.FTZ R81, -R81, -RZ ;  /* 0x800000ff51510221 */ /* 0x002fe20000010100 */
[----:B------:R1:W-:Y:S01]  /*5230*/  STS [R98], R4 ;  /* 0x0000000462007388 */ /* 0x0003e20000000800 */
[----:B------:R-:W-:Y:S01]  /*5240*/  @!P5 FADD.FTZ R87, -R87, -RZ ;  /* 0x800000ff5757d221 */ /* 0x000fe20000010100 */
[----:B------:R-:W-:Y:S01]  /*5250*/  @P2 VIADD R80, R3, 0xffffffe0 ;  /* 0xffffffe003502836 */ /* 0x000fe20000000000 */
[----:B------:R-:W-:Y:S01]  /*5260*/  FSETP.GE.FTZ.AND P0, PT, R93, RZ, PT ;  /* 0x000000ff5d00720b */ /* 0x000fe20003f16000 */
[----:B------:R-:W-:Y:S01]  /*5270*/  @!P6 FADD.FTZ R82, -R82, -RZ ;  /* 0x800000ff5252e221 */ /* 0x000fe20000010100 */
[----:B------:R-:W3:Y:S01]  /*5280*/  LDG.E R2, desc[UR34][R76.64] ;  /* 0x000000224c027981 */ /* 0x000ee2000c1e1900 */
[----:B------:R-:W-:Y:S01]  /*5290*/  IMAD.IADD R99, R99, 0x1, R80 ;  /* 0x0000000163637824 */ /* 0x000fe200078e0250 */
[----:B------:R-:W-:Y:S01]  /*52a0*/  FSETP.GE.FTZ.AND P5, PT, R90, RZ, PT ;  /* 0x000000ff5a00720b */ /* 0x000fe20003fb6000 */
[----:B----4-:R-:W-:Y:S01]  /*52b0*/  @P3 FADD.FTZ R83, -R83, -RZ ;  /* 0x800000ff53533221 */ /* 0x010fe20000010100 */
[----:B------:R-:W-:Y:S02]  /*52c0*/  F2FP.RELU.BF16.F32.PACK_AB R0, R91, R92 ;  /* 0x0000005c5b00723e */ /* 0x000fe400000018ff */
[----:B------:R-:W-:Y:S01]  /*52d0*/  F2FP.RELU.BF16.F32.PACK_AB R3, R81, R82 ;  /* 0x000000525103723e */ /* 0x000fe200000018ff */
[----:B-----5:R-:W-:Y:S01]  /*52e0*/  @P4 FADD.FTZ R84, -R84, -RZ ;  /* 0x800000ff54544221 */ /* 0x020fe20000010100 */
[----:B------:R-:W-:Y:S01]  /*52f0*/  F2FP.RELU.BF16.F32.PACK_AB R5, R85, R86 ;  /* 0x000000565505723e */ /* 0x000fe200000018ff */
[----:B------:R4:W-:Y:S01]  /*5300*/  STS [R98+0x400], R0 ;  /* 0x0004000062007388 */ /* 0x0009e20000000800 */
[----:B------:R-:W-:Y:S02]  /*5310*/  FSETP.GE.FTZ.AND P3, PT, R94, RZ, PT ;  /* 0x000000ff5e00720b */ /* 0x000fe40003f76000 */
[----:B------:R-:W-:Y:S01]  /*5320*/  FSETP.GE.FTZ.AND P4, PT, R88, RZ, PT ;  /* 0x000000ff5800720b */ /* 0x000fe20003f96000 */
[----:B------:R-:W-:Y:S01]  /*5330*/  STS [R80], R5 ;  /* 0x0000000550007388 */ /* 0x000fe20000000800 */
[----:B-1----:R-:W-:Y:S01]  /*5340*/  F2FP.RELU.BF16.F32.PACK_AB R4, R87, R89 ;  /* 0x000000595704723e */ /* 0x002fe200000018ff */
[----:B------:R-:W-:Y:S02]  /*5350*/  IMAD.SHL.U32 R249, R248, 0x8, RZ ;  /* 0x00000008f8f97824 */ /* 0x000fe400078e00ff */
[----:B------:R-:W-:Y:S02]  /*5360*/  IMAD.SHL.U32 R248, R250, 0x40, RZ ;  /* 0x00000040faf87824 */ /* 0x000fe400078e00ff */
[----:B------:R-:W-:Y:S03]  /*5370*/  STS [R80+0x400], R4 ;  /* 0x0004000450007388 */ /* 0x000fe60000000800 */
[----:B------:R-:W-:Y:S01]  /*5380*/  LOP3.LUT R248, R248, 0x1c0, RZ, 0xc0, !PT ;  /* 0x000001c0f8f87812 */ /* 0x000fe200078ec0ff */
[----:B------:R-:W-:Y:S03]  /*5390*/  STS [R99], R3 ;  /* 0x0000000363007388 */ /* 0x000fe60000000800 */
[----:B------:R-:W-:Y:S01]  /*53a0*/  LOP3.LUT R248, R248, 0x38, R249, 0xf8, !PT ;  /* 0x00000038f8f87812 */ /* 0x000fe200078ef8f9 */
[C---:B------:R-:W-:Y:S01]  /*53b0*/  IMAD.SHL.U32 R249, R250.reuse, 0x40, RZ ;  /* 0x00000040faf97824 */ /* 0x040fe200078e00ff */
[----:B----4-:R-:W-:Y:S01]  /*53c0*/  F2FP.RELU.BF16.F32.PACK_AB R0, R83, R84 ;  /* 0x000000545300723e */ /* 0x010fe200000018ff */
[----:B------:R-:W-:Y:S01]  /*53d0*/  IMAD.SHL.U32 R250, R250, 0x20, RZ ;  /* 0x00000020fafa7824 */ /* 0x000fe200078e00ff */
[----:B------:R-:W-:Y:S02]  /*53e0*/  LOP3.LUT R248, R248, 0x8, R251, 0x78, !PT ;  /* 0x00000008f8f87812 */ /* 0x000fe400078e78fb */
[----:B------:R-:W-:Y:S01]  /*53f0*/  LOP3.LUT R249, R249, 0x200, RZ, 0xc0, !PT ;  /* 0x00000200f9f97812 */ /* 0x000fe200078ec0ff */
[----:B------:R1:W-:Y:S04]  /*5400*/  STS [R99+0x400], R0 ;  /* 0x0004000063007388 */ /* 0x0003e80000000800 */
[----:B-1----:R1:W4:Y:S01]  /*5410*/  LDG.E R0, desc[UR34][R76.64+0x20] ;  /* 0x000020224c007981 */ /* 0x002322000c1e1900 */
[----:B--2---:R-:W-:Y:S01]  /*5420*/  LEA R252, R244, UR4, 0x1 ;  /* 0x00000004f4fc7c11 */ /* 0x004fe2000f8e08ff */
[----:B------:R-:W-:Y:S04]  /*5430*/  IMAD.MOV.U32 R244, RZ, RZ, 0x40 ;  /* 0x00000040fff47424 */ /* 0x000fe800078e00ff */
[----:B------:R-:W2:Y:S01]  /*5440*/  LDSM.16.M88.4 R16, [R252+0x6000] ;  /* 0x00600000fc10783b */ /* 0x000ea20000000200 */
[----:B------:R-:W-:Y:S05]  /*5450*/  SEL R244, R244, 0xffffffc0, !P1 ;  /* 0xffffffc0f4f47807 */ /* 0x000fea0004800000 */
[--C-:B------:R-:W-:Y:S05]  /*5460*/  IMAD.IADD R245, R244, 0x1, R252.reuse ;  /* 0x00000001f4f57824 */ /* 0x100fea00078e02fc */
[----:B------:R-:W-:Y:S01]  /*5470*/  LDSM.16.M88.4 R72, [R245+0x6000] ;  /* 0x00600000f548783b */ /* 0x000fe20000000200 */
[C---:B--2---:R-:W-:Y:S08]  /*5480*/  HMMA.16816.F32.BF16 R4, R16.reuse, R148, RZ ;  /* 0x000000941004723c */ /* 0x044ff000000418ff */
[C---:B------:R-:W-:Y:S08]  /*5490*/  HMMA.16816.F32.BF16 R8, R16.reuse, R150, RZ ;  /* 0x000000961008723c */ /* 0x040ff000000418ff */
[C---:B------:R-:W-:Y:S08]  /*54a0*/  HMMA.16816.F32.BF16 R12, R16.reuse, R152, RZ ;  /* 0x00000098100c723c */ /* 0x040ff000000418ff */
[----:B------:R-:W-:Y:S01]  /*54b0*/  HMMA.16816.F32.BF16 R16, R16, R154, RZ ;  /* 0x0000009a1010723c */ /* 0x000fe200000418ff */
[C---:B---3--:R-:W-:Y:S02]  /*54c0*/  IMAD.IADD R246, R78.reuse, 0x1, R252 ;  /* 0x000000014ef67824 */ /* 0x048fe400078e02fc */
[----:B------:R-:W-:Y:S03]  /*54d0*/  IMAD.IADD R3, R78, 0x1, R245 ;  /* 0x000000014e037824 */ /* 0x000fe600078e02f5 */
[----:B------:R-:W2:Y:S08]  /*54e0*/  LDSM.16.M88.4 R68, [R246+0x6000] ;  /* 0x00600000f644783b */ /* 0x000eb00000000200 */
[----:B-1----:R-:W1:Y:S08]  /*54f0*/  LDSM.16.M88.4 R76, [R3+0x6000] ;  /* 0x00600000034c783b */ /* 0x002e700000000200 */
[----:B------:R-:W-:Y:S04]  /*5500*/  STL [R1+0x4], R246 ;  /* 0x000004f601007387 */ /* 0x000fe80000100800 */
[----:B------:R-:W-:Y:S04]  /*5510*/  STL [R1], R245 ;  /* 0x000000f501007387 */ /* 0x000fe80000100800 */
[----:B------:R-:W-:Y:S01]  /*5520*/  STL [R1+0x8], R3 ;  /* 0x0000080301007387 */ /* 0x000fe20000100800 */
        /* <DEDUP_REMOVED lines=29> */
[----:B------:R1:W5:Y:S07]  /*5700*/  LDSM.16.M88.4 R76, [R246+0xa000] ;  /* 0x00a00000f64c783b */ /* 0x00036e0000000200 */
[C---:B--2---:R-:W-:Y:S08]  /*5710*/  HMMA.16816.F32.BF16 R4, R68.reuse, R204, R4 ;  /* 0x000000cc4404723c */ /* 0x044ff00000041804 */
[C---:B------:R-:W-:Y:S08]  /*5720*/  HMMA.16816.F32.BF16 R8, R68.reuse, R206, R8 ;  /* 0x000000ce4408723c */ /* 0x040ff00000041808 */
[C---:B------:R-:W-:Y:S01]  /*5730*/  HMMA.16816.F32.BF16 R12, R68.reuse, R208, R12 ;  /* 0x000000d0440c723c */ /* 0x040fe2000004180c */
[----:B-1----:R-:W2:Y:S07]  /*5740*/  LDL R246, [R1+0x20] ;  /* 0x0000200001f67983 */ /* 0x002eae0000100800 */
[----:B------:R-:W-:Y:S01]  /*5750*/  HMMA.16816.F32.BF16 R16, R68, R210, R16 ;  /* 0x000000d24410723c */ /* 0x000fe20000041810 */
[----:B------:R1:W4:Y:S07]  /*5760*/  LDSM.16.M88.4 R68, [R245+0xa000] ;  /* 0x00a00000f544783b */ /* 0x00032e0000000200 */
[C---:B---3--:R-:W-:Y:S08]  /*5770*/  HMMA.16816.F32.BF16 R4, R72.reuse, R212, R4 ;  /* 0x000000d44804723c */ /* 0x048ff00000041804 */
[C---:B------:R-:W-:Y:S08]  /*5780*/  HMMA.16816.F32.BF16 R8, R72.reuse, R214, R8 ;  /* 0x000000d64808723c */ /* 0x040ff00000041808 */
[C---:B------:R-:W-:Y:S01]  /*5790*/  HMMA.16816.F32.BF16 R12, R72.reuse, R216, R12 ;  /* 0x000000d8480c723c */ /* 0x040fe2000004180c */
[----:B-1----:R-:W3:Y:S07]  /*57a0*/  LDL R245, [R1+0x24] ;  /* 0x0000240001f57983 */ /* 0x002eee0000100800 */
[----:B------:R-:W-:Y:S01]  /*57b0*/  HMMA.16816.F32.BF16 R16, R72, R218, R16 ;  /* 0x000000da4810723c */ /* 0x000fe20000041810 */
[----:B------:R-:W1:Y:S07]  /*57c0*/  LDSM.16.M88.4 R72, [R3+0xa000] ;  /* 0x00a000000348783b */ /* 0x000e6e0000000200 */
[C---:B-----5:R-:W-:Y:S08]  /*57d0*/  HMMA.16816.F32.BF16 R4, R76.reuse, R220, R4 ;  /* 0x000000dc4c04723c */ /* 0x060ff00000041804 */
[C---:B------:R-:W-:Y:S08]  /*57e0*/  HMMA.16816.F32.BF16 R8, R76.reuse, R222, R8 ;  /* 0x000000de4c08723c */ /* 0x040ff00000041808 */
[C---:B------:R-:W-:Y:S08]  /*57f0*/  HMMA.16816.F32.BF16 R12, R76.reuse, R224, R12 ;  /* 0x000000e04c0c723c */ /* 0x040ff0000004180c */
[----:B------:R-:W-:Y:S08]  /*5800*/  HMMA.16816.F32.BF16 R16, R76, R226, R16 ;  /* 0x000000e24c10723c */ /* 0x000ff00000041810 */
[C---:B----4-:R-:W-:Y:S08]  /*5810*/  HMMA.16816.F32.BF16 R4, R68.reuse, R228, R4 ;  /* 0x000000e44404723c */ /* 0x050ff00000041804 */
        /* <DEDUP_REMOVED lines=8> */
[C---:B------:R-:W-:Y:S01]  /*58a0*/  FADD.FTZ R6, -R0.reuse, R6 ;  /* 0x0000000600067221 */ /* 0x040fe20000010100 */
[----:B------:R-:W-:Y:S02]  /*58b0*/  FADD.FTZ R7, -R0, R7 ;  /* 0x0000000700077221 */ /* 0x000fe40000010100 */
[----:B------:R-:W-:Y:S03]  /*58c0*/  HMMA.16816.F32.BF16 R16, R72, R242, R16 ;  /* 0x000000f24810723c */ /* 0x000fe60000041810 */
[-C--:B------:R-:W-:Y:S01]  /*58d0*/  FSEL R3, R3, R2.reuse, P0 ;  /* 0x0000000203037208 */ /* 0x080fe20000000000 */
[----:B------:R-:W-:Y:S01]  /*58e0*/  FADD.FTZ R8, -R2, R8 ;  /* 0x0000000802087221 */ /* 0x000fe20000010100 */
[-C--:B------:R-:W-:Y:S01]  /*58f0*/  FSEL R4, R4, R2.reuse, P3 ;  /* 0x0000000204047208 */ /* 0x080fe20001800000 */
[----:B------:R-:W-:Y:S01]  /*5900*/  FADD.FTZ R9, -R2, R9 ;  /* 0x0000000902097221 */ /* 0x000fe20000010100 */
[----:B------:R-:W-:Y:S01]  /*5910*/  FSETP.GE.FTZ.AND P0, PT, R81, RZ, PT ;  /* 0x000000ff5100720b */ /* 0x000fe20003f16000 */
[----:B------:R-:W-:Y:S01]  /*5920*/  FMUL.FTZ R93, R93, R3 ;  /* 0x000000035d5d7220 */ /* 0x000fe20000410000 */
[----:B------:R-:W-:Y:S01]  /*5930*/  FSEL R3, R8, R2, P5 ;  /* 0x0000000208037208 */ /* 0x000fe20002800000 */
[----:B------:R-:W-:Y:S01]  /*5940*/  FMUL.FTZ R4, R94, R4 ;  /* 0x000000045e047220 */ /* 0x000fe20000410000 */
[----:B------:R-:W-:Y:S01]  /*5950*/  FADD.FTZ R8, -R2, R12 ;  /* 0x0000000c02087221 */ /* 0x000fe20000010100 */
[----:B------:R-:W-:Y:S01]  /*5960*/  FSETP.GE.FTZ.AND P3, PT, R86, RZ, PT ;  /* 0x000000ff5600720b */ /* 0x000fe20003f76000 */
[----:B------:R-:W-:Y:S01]  /*5970*/  FADD.FTZ R5, -R2, R13 ;  /* 0x0000000d02057221 */ /* 0x000fe20000010100 */
[----:B------:R-:W-:Y:S01]  /*5980*/  FMUL.FTZ R90, R90, R3 ;  /* 0x000000035a5a7220 */ /* 0x000fe20000410000 */
[----:B------:R-:W-:Y:S02]  /*5990*/  F2FP.BF16.F32.PACK_AB R3, R93, R4 ;  /* 0x000000045d03723e */ /* 0x000fe400000010ff */
[-C--:B------:R-:W-:Y:S02]  /*59a0*/  FSEL R9, R9, R2.reuse, P4 ;  /* 0x0000000209097208 */ /* 0x080fe40002000000 */
[----:B------:R-:W-:Y:S01]  /*59b0*/  FADD.FTZ R4, -R2, R16 ;  /* 0x0000001002047221 */ /* 0x000fe20000010100 */
[----:B------:R-:W-:Y:S01]  /*59c0*/  FSETP.GE.FTZ.AND P4, PT, R85, RZ, PT ;  /* 0x000000ff5500720b */ /* 0x000fe20003f96000 */
[----:B------:R1:W-:Y:S01]  /*59d0*/  STS [R97+0x12000], R3 ;  /* 0x0120000361007388 */ /* 0x0003e20000000800 */
[-C--:B------:R-:W-:Y:S01]  /*59e0*/  FSEL R8, R8, R2.reuse, P3 ;  /* 0x0000000208087208 */ /* 0x080fe20001800000 */
[----:B------:R-:W-:Y:S01]  /*59f0*/  FMUL.FTZ R88, R88, R9 ;  /* 0x0000000958587220 */ /* 0x000fe20000410000 */
[----:B------:R-:W-:Y:S01]  /*5a00*/  FSETP.GE.FTZ.AND P3, PT, R82, RZ, PT ;  /* 0x000000ff5200720b */ /* 0x000fe20003f76000 */
[----:B------:R-:W-:Y:S01]  /*5a10*/  FADD.FTZ R9, -R0, R11 ;  /* 0x0000000b00097221 */ /* 0x000fe20000010100 */
[----:B------:R-:W-:Y:S01]  /*5a20*/  FSEL R5, R5, R2, P4 ;  /* 0x0000000205057208 */ /* 0x000fe20002000000 */
[----:B------:R-:W-:Y:S01]  /*5a30*/  FMUL.FTZ R86, R86, R8 ;  /* 0x0000000856567220 */ /* 0x000fe20000410000 */
[----:B------:R-:W-:Y:S01]  /*5a40*/  FSEL R4, R4, R2, P3 ;  /* 0x0000000204047208 */ /* 0x000fe20001800000 */
[----:B------:R-:W-:Y:S01]  /*5a50*/  @P0 FADD.FTZ R2, -R2, R17 ;  /* 0x0000001102020221 */ /* 0x000fe20000010100 */
[----:B------:R-:W-:Y:S01]  /*5a60*/  FSETP.GE.FTZ.AND P0, PT, R95, RZ, PT ;  /* 0x000000ff5f00720b */ /* 0x000fe20003f16000 */
[----:B------:R-:W-:Y:S01]  /*5a70*/  FMUL.FTZ R85, R85, R5 ;  /* 0x0000000555557220 */ /* 0x000fe20000410000 */
[----:B------:R-:W-:Y:S01]  /*5a80*/  FSETP.GE.FTZ.AND P3, PT, R96, RZ, PT ;  /* 0x000000ff6000720b */ /* 0x000fe20003f76000 */
[----:B------:R-:W-:Y:S01]  /*5a90*/  FMUL.FTZ R5, R81, R2 ;  /* 0x0000000251057220 */ /* 0x000fe20000410000 */
[-C--:B------:R-:W-:Y:S01]  /*5aa0*/  FSEL R2, R7, R0.reuse, P0 ;  /* 0x0000000007027208 */ /* 0x080fe20000000000 */
[----:B------:R-:W-:Y:S01]  /*5ab0*/  FADD.FTZ R7, -R0, R14 ;  /* 0x0000000e00077221 */ /* 0x000fe20000010100 */
[----:B------:R-:W-:Y:S01]  /*5ac0*/  FSEL R6, R6, R0, P3 ;  /* 0x0000000006067208 */ /* 0x000fe20001800000 */
[----:B------:R-:W-:Y:S01]  /*5ad0*/  FMUL.FTZ R82, R82, R4 ;  /* 0x0000000452527220 */ /* 0x000fe20000410000 */
[----:B------:R-:W-:Y:S01]  /*5ae0*/  FSETP.GE.FTZ.AND P0, PT, R92, RZ, PT ;  /* 0x000000ff5c00720b */ /* 0x000fe20003f16000 */
[----:B------:R-:W-:Y:S01]  /*5af0*/  FMUL.FTZ R2, R95, R2 ;  /* 0x000000025f027220 */ /* 0x000fe20000410000 */
[----:B------:R-:W-:Y:S01]  /*5b00*/  FSETP.GE.FTZ.AND P5, PT, R91, RZ, PT ;  /* 0x000000ff5b00720b */ /* 0x000fe20003fb6000 */
[----:B------:R-:W-:Y:S01]  /*5b10*/  FMUL.FTZ R96, R96, R6 ;  /* 0x0000000660607220 */ /* 0x000fe20000410000 */
[C---:B------:R-:W-:Y:S01]  /*5b20*/  FADD.FTZ R6, -R0.reuse, R10 ;  /* 0x0000000a00067221 */ /* 0x040fe20000010100 */
[----:B------:R-:W-:Y:S02]  /*5b30*/  FSETP.GE.FTZ.AND P4, PT, R89, RZ, PT ;  /* 0x000000ff5900720b */ /* 0x000fe40003f96000 */
[----:B------:R-:W-:Y:S01]  /*5b40*/  FSEL R9, R9, R0, P5 ;  /* 0x0000000009097208 */ /* 0x000fe20002800000 */
[----:B-1----:R-:W-:Y:S01]  /*5b50*/  FADD.FTZ R3, -R0, R15 ;  /* 0x0000000f00037221 */ /* 0x002fe20000010100 */
[----:B------:R-:W-:Y:S02]  /*5b60*/  F2FP.BF16.F32.PACK_AB R2, R2, R96 ;  /* 0x000000600202723e */ /* 0x000fe400000010ff */
[-C--:B------:R-:W-:Y:S01]  /*5b70*/  FSEL R6, R6, R0.reuse, P0 ;  /* 0x0000000006067208 */ /* 0x080fe20000000000 */
[----:B------:R-:W-:Y:S01]  /*5b80*/  FMUL.FTZ R91, R91, R9 ;  /* 0x000000095b5b7220 */ /* 0x000fe20000410000 */
[----:B------:R-:W-:Y:S01]  /*5b90*/  FSETP.GE.FTZ.AND P3, PT, R87, RZ, PT ;  /* 0x000000ff5700720b */ /* 0x000fe20003f76000 */
[----:B------:R1:W-:Y:S01]  /*5ba0*/  STS [R97+0x12400], R2 ;  /* 0x0124000261007388 */ /* 0x0003e20000000800 */
[----:B------:R-:W-:Y:S01]  /*5bb0*/  FSEL R7, R7, R0, P4 ;  /* 0x0000000007077208 */ /* 0x000fe20002000000 */
[----:B------:R-:W-:Y:S01]  /*5bc0*/  FMUL.FTZ R92, R92, R6 ;  /* 0x000000065c5c7220 */ /* 0x000fe20000410000 */
[----:B------:R-:W-:Y:S01]  /*5bd0*/  FSEL R3, R3, R0, P3 ;  /* 0x0000000003037208 */ /* 0x000fe20001800000 */
[----:B------:R-:W-:Y:S01]  /*5be0*/  FADD.FTZ R6, -R0, R18 ;  /* 0x0000001200067221 */ /* 0x000fe20000010100 */
[----:B------:R-:W-:Y:S01]  /*5bf0*/  F2FP.BF16.F32.PACK_AB R8, R88, R90 ;  /* 0x0000005a5808723e */ /* 0x000fe200000010ff */
[----:B------:R-:W-:Y:S01]  /*5c00*/  FMUL.FTZ R89, R89, R7 ;  /* 0x0000000759597220 */ /* 0x000fe20000410000 */
[----:B------:R-:W-:Y:S01]  /*5c10*/  FSETP.GE.FTZ.AND P0, PT, R83, RZ, PT ;  /* 0x000000ff5300720b */ /* 0x000fe20003f16000 */
[----:B------:R-:W-:Y:S01]  /*5c20*/  FMUL.FTZ R87, R87, R3 ;  /* 0x0000000357577220 */ /* 0x000fe20000410000 */
[----:B------:R-:W-:Y:S01]  /*5c30*/  F2FP.BF16.F32.PACK_AB R3, R91, R92 ;  /* 0x0000005c5b03723e */ /* 0x000fe200000010ff */
[----:B------:R-:W-:Y:S01]  /*5c40*/  STS [R98+-0x2000], R8 ;  /* 0xffe0000862007388 */ /* 0x000fe20000000800 */
[----:B------:R-:W-:Y:S02]  /*5c50*/  FSETP.GE.FTZ.AND P3, PT, R84, RZ, PT ;  /* 0x000000ff5400720b */ /* 0x000fe40003f76000 */
[----:B------:R-:W-:Y:S01]  /*5c60*/  F2FP.BF16.F32.PACK_AB R4, R85, R86 ;  /* 0x000000565504723e */ /* 0x000fe200000010ff */
[----:B------:R-:W-:Y:S01]  /*5c70*/  STS [R98+-0x1c00], R3 ;  /* 0xffe4000362007388 */ /* 0x000fe20000000800 */
[----:B------:R-:W-:Y:S02]  /*5c80*/  FSEL R6, R6, R0, P3 ;  /* 0x0000000006067208 */ /* 0x000fe40001800000 */
[----:B------:R-:W-:Y:S01]  /*5c90*/  F2FP.BF16.F32.PACK_AB R5, R5, R82 ;  /* 0x000000520505723e */ /* 0x000fe200000010ff */
[----:B------:R-:W-:Y:S02]  /*5ca0*/  STS [R80+-0x2000], R4 ;  /* 0xffe0000450007388 */ /* 0x000fe40000000800 */
[----:B------:R-:W-:Y:S01]  /*5cb0*/  @P0 FADD.FTZ R0, -R0, R19 ;  /* 0x0000001300000221 */ /* 0x000fe20000010100 */
[----:B------:R-:W-:Y:S03]  /*5cc0*/  FMUL.FTZ R84, R84, R6 ;  /* 0x0000000654547220 */ /* 0x000fe60000410000 */
[----:B------:R-:W-:Y:S01]  /*5cd0*/  FMUL.FTZ R0, R83, R0 ;  /* 0x0000000053007220 */ /* 0x000fe20000410000 */
[----:B-1----:R-:W-:Y:S05]  /*5ce0*/  F2FP.BF16.F32.PACK_AB R2, R87, R89 ;  /* 0x000000595702723e */ /* 0x002fea00000010ff */
[----:B------:R1:W-:Y:S04]  /*5cf0*/  STS [R80+-0x1c00], R2 ;  /* 0xffe4000250007388 */ /* 0x0003e80000000800 */
[----:B------:R-:W-:Y:S01]  /*5d00*/  STS [R99+-0x2000], R5 ;  /* 0xffe0000563007388 */ /* 0x000fe20000000800 */
[----:B-1----:R-:W-:Y:S05]  /*5d10*/  F2FP.BF16.F32.PACK_AB R2, R0, R84 ;  /* 0x000000540002723e */ /* 0x002fea00000010ff */
[----:B------:R1:W-:Y:S01]  /*5d20*/  STS [R99+-0x1c00], R2 ;  /* 0xffe4000263007388 */ /* 0x0003e20000000800 */
[----:B------:R-:W-:Y:S01]  /*5d30*/  BAR.SYNC.DEFER_BLOCKING 0x0 ;  /* 0x0000000000007b1d */ /* 0x000fe20000010000 */
[----:B-1----:R-:W-:Y:S04]  /*5d40*/  LOP3.LUT R2, R249, 0x400, R250, 0xf8, !PT ;  /* 0x00000400f9027812 */ /* 0x002fe800078ef8fa */
[----:B------:R-:W-:Y:S04]  /*5d50*/  LOP3.LUT R2, R2, R248, RZ, 0xfc, !PT ;  /* 0x000000f802027212 */ /* 0x000fe800078efcff */
[----:B------:R-:W-:Y:S02]  /*5d60*/  LEA R2, R2, UR4, 0x1 ;  /* 0x0000000402027c11 */ /* 0x000fe4000f8e08ff */
[C---:B--2---:R-:W-:Y:S02]  /*5d70*/  LEA R3, R246.reuse, UR4, 0x1 ;  /* 0x00000004f6037c11 */ /* 0x044fe4000f8e08ff */
[----:B------:R-:W-:Y:S03]  /*5d80*/  LEA R92, R246, UR5, 0x1 ;  /* 0x00000005f65c7c11 */ /* 0x000fe6000f8e08ff */
[----:B------:R-:W-:Y:S02]  /*5d90*/  LDSM.16.MT88.4 R4, [R3+0x14000] ;  /* 0x014000000304783b */ /* 0x000fe40000004200 */
[----:B------:R-:W-:Y:S06]  /*5da0*/  IMAD.IADD R92, R244, 0x1, R92 ;  /* 0x00000001f45c7824 */ /* 0x000fec00078e025c */
[----:B------:R-:W-:Y:S08]  /*5db0*/  LDSM.16.MT88.4 R12, [R92] ;  /* 0x000000005c0c783b */ /* 0x000ff00000004200 */
[----:B------:R-:W-:Y:S08]  /*5dc0*/  LDSM.16.MT88.4 R72, [R3+0x14800] ;  /* 0x014800000348783b */ /* 0x000ff00000004200 */
[----:B------:R-:W-:Y:S01]  /*5dd0*/  LDSM.16.MT88.4 R80, [R92+0x800] ;  /* 0x000800005c50783b */ /* 0x000fe20000004200 */
[----:B---3--:R-:W-:Y:S07]  /*5de0*/  LEA R0, R245, UR4, 0x1 ;  /* 0x00000004f5007c11 */ /* 0x008fee000f8e08ff */
[----:B------:R-:W1:Y:S08]  /*5df0*/  LDSM.16.MT88.4 R8, [R0+0x6000] ;  /* 0x006000000008783b */ /* 0x000e700000004200 */
[----:B------:R-:W2:Y:S08]  /*5e00*/  LDSM.16.MT88.4 R16, [R0+0x8000] ;  /* 0x008000000010783b */ /* 0x000eb00000004200 */
[----:B------:R-:W3:Y:S08]  /*5e10*/  LDSM.16.MT88.4 R68, [R0+0xa000] ;  /* 0x00a000000044783b */ /* 0x000ef00000004200 */
[----:B------:R-:W4:Y:S08]  /*5e20*/  LDSM.16.MT88.4 R76, [R0+0x6800] ;  /* 0x00680000004c783b */ /* 0x000f300000004200 */
[----:B------:R-:W5:Y:S01]  /*5e30*/  LDSM.16.MT88.4 R84, [R0+0x8800] ;  /* 0x008800000054783b */ /* 0x000f620000004200 */
[-C--:B-1----:R-:W-:Y:S07]  /*5e40*/  HMMA.16816.F32.BF16 R20, R4, R8.reuse, R20 ;  /* 0x000000080414723c */ /* 0x082fee0000041814 */
[----:B------:R-:W-:Y:S01]  /*5e50*/  LDSM.16.MT88.4 R88, [R0+0x7800] ;  /* 0x007800000058783b */ /* 0x000fe20000004200 */
[C---:B------:R-:W-:Y:S07]  /*5e60*/  HMMA.16816.F32.BF16 R24, R12.reuse, R8, R24 ;  /* 0x000000080c18723c */ /* 0x040fee0000041818 */
[----:B------:R-:W-:Y:S01]  /*5e70*/  LDSM.16.MT88.4 R96, [R0+0x9800] ;  /* 0x009800000060783b */ /* 0x000fe20000004200 */
[-C--:B------:R-:W-:Y:S07]  /*5e80*/  HMMA.16816.F32.BF16 R28, R12, R10.reuse, R28 ;  /* 0x0000000a0c1c723c */ /* 0x080fee000004181c */
[----:B------:R-:W-:Y:S01]  /*5e90*/  LDSM.16.MT88.4 R244, [R0+0xb800] ;  /* 0x00b8000000f4783b */ /* 0x000fe20000004200 */
[C---:B------:R-:W-:Y:S07]  /*5ea0*/  HMMA.16816.F32.BF16 R32, R4.reuse, R10, R32 ;  /* 0x0000000a0420723c */ /* 0x040fee0000041820 */
[----:B------:R-:W1:Y:S01]  /*5eb0*/  LDSM.16.MT88.4 R8, [R0+0xa800] ;  /* 0x00a800000008783b */ /* 0x000e620000004200 */
[-C--:B--2---:R-:W-:Y:S08]  /*5ec0*/  HMMA.16816.F32.BF16 R36, R4, R16.reuse, R36 ;  /* 0x000000100424723c */ /* 0x084ff00000041824 */
[C---:B------:R-:W-:Y:S08]  /*5ed0*/  HMMA.16816.F32.BF16 R40, R12.reuse, R16, R40 ;  /* 0x000000100c28723c */ /* 0x040ff00000041828 */
[-C--:B------:R-:W-:Y:S08]  /*5ee0*/  HMMA.16816.F32.BF16 R44, R12, R18.reuse, R44 ;  /* 0x000000120c2c723c */ /* 0x080ff0000004182c */
[C---:B------:R-:W-:Y:S01]  /*5ef0*/  HMMA.16816.F32.BF16 R48, R4.reuse, R18, R48 ;  /* 0x000000120430723c */ /* 0x040fe20000041830 */
[----:B------:R-:W-:Y:S07]  /*5f00*/  LDSM.16.MT88.4 R16, [R92+0x1000] ;  /* 0x001000005c10783b */ /* 0x000fee0000004200 */
[-C--:B---3--:R-:W-:Y:S01]  /*5f10*/  HMMA.16816.F32.BF16 R52, R4, R68.reuse, R52 ;  /* 0x000000440434723c */ /* 0x088fe20000041834 */
[----:B------:R-:W-:Y:S07]  /*5f20*/  LDSM.16.MT88.4 R92, [R92+0x1800] ;  /* 0x001800005c5c783b */ /* 0x000fee0000004200 */
[C---:B------:R-:W-:Y:S08]  /*5f30*/  HMMA.16816.F32.BF16 R56, R12.reuse, R68, R56 ;  /* 0x000000440c38723c */ /* 0x040ff00000041838 */
[-C--:B------:R-:W-:Y:S01]  /*5f40*/  HMMA.16816.F32.BF16 R60, R12, R70.reuse, R60 ;  /* 0x000000460c3c723c */ /* 0x080fe2000004183c */
[----:B------:R-:W-:Y:S07]  /*5f50*/  LDSM.16.MT88.4 R12, [R0+0x7000] ;  /* 0x00700000000c783b */ /* 0x000fee0000004200 */
[----:B------:R-:W-:Y:S01]  /*5f60*/  HMMA.16816.F32.BF16 R64, R4, R70, R64 ;  /* 0x000000460440723c */ /* 0x000fe20000041840 */
[----:B------:R-:W2:Y:S07]  /*5f70*/  LDSM.16.MT88.4 R4, [R3+0x15000] ;  /* 0x015000000304783b */ /* 0x000eae0000004200 */
[-C--:B----4-:R-:W-:Y:S01]  /*5f80*/  HMMA.16816.F32.BF16 R20, R72, R76.reuse, R20 ;  /* 0x0000004c4814723c */ /* 0x090fe20000041814 */
[----:B------:R-:W3:Y:S07]  /*5f90*/  LDSM.16.MT88.4 R68, [R0+0x9000] ;  /* 0x009000000044783b */ /* 0x000eee0000004200 */
        /* <DEDUP_REMOVED lines=8> */
[----:B------:R-:W5:Y:S07]  /*6020*/  LDSM.16.MT88.4 R84, [R3+0x15800] ;  /* 0x015800000354783b */ /* 0x000f6e0000004200 */
[-C--:B-1----:R-:W-:Y:S01]  /*6030*/  HMMA.16816.F32.BF16 R52, R72, R8.reuse, R52 ;  /* 0x000000084834723c */ /* 0x082fe20000041834 */
[----:B------:R-:W-:Y:S07]  /*6040*/  BAR.SYNC.DEFER_BLOCKING 0x0 ;  /* 0x0000000000007b1d */ /* 0x000fee0000010000 */
        /* <DEDUP_REMOVED lines=105> */
.L_x_757:
        /* <DEDUP_REMOVED lines=243> */
[C---:B--2---:R-:W-:Y:S01]  /*7610*/  LEA R4, P0, R2.reuse, R6, 0x5 ;  /* 0x0000000602047211 */ /* 0x044fe200078028ff */
[----:B------:R-:W-:Y:S03]  /*7620*/  LDSM.16.MT88.4 R8, [R0] ;  /* 0x000000000008783b */ /* 0x000fe60000004200 */
[C---:B------:R-:W-:Y:S01]  /*7630*/  LEA.HI.X.SX32 R5, R2.reuse, R7, 0x5, P0 ;  /* 0x0000000702057211 */ /* 0x040fe200000f2eff */
[----:B------:R-:W-:Y:S01]  /*7640*/  REDG.E.ADD.F32.FTZ.RN.STRONG.GPU desc[UR34][R6.64+0x280], R93 ;  /* 0x0002805d060079a6 */ /* 0x000fe2000c12f322 */
[C---:B---3--:R-:W-:Y:S03]  /*7650*/  LEA R14, P0, R2.reuse, R4, 0x5 ;  /* 0x00000004020e7211 */ /* 0x048fe600078028ff */
[----:B------:R-:W-:Y:S01]  /*7660*/  REDG.E.ADD.F32.FTZ.RN.STRONG.GPU desc[UR34][R4.64+0x280], R94 ;  /* 0x0002805e040079a6 */ /* 0x000fe2000c12f322 */
[----:B------:R-:W-:Y:S03]  /*7670*/  LEA.HI.X.SX32 R15, R2, R5, 0x5, P0 ;  /* 0x00000005020f7211 */ /* 0x000fe600000f2eff */
[----:B------:R-:W2:Y:S04]  /*7680*/  LDSM.16.MT88.4 R4, [R3+0x12000] ;  /* 0x012000000304783b */ /* 0x000ea80000004200 */
[----:B------:R-:W-:Y:S04]  /*7690*/  REDG.E.ADD.F32.FTZ.RN.STRONG.GPU desc[UR34][R14.64+0x280], R95 ;  /* 0x0002805f0e0079a6 */ /* 0x000fe8000c12f322 */
[----:B------:R-:W-:Y:S01]  /*76a0*/  LDSM.16.MT88.4 R88, [R0+0x1800] ;  /* 0x001800000058783b */ /* 0x000fe20000004200 */
[C---:B----4-:R-:W-:Y:S03]  /*76b0*/  VIADD R92, R3.reuse, 0x40 ;  /* 0x00000040035c7836 */ /* 0x050fe60000000000 */
[----:B------:R-:W-:Y:S01]  /*76c0*/  LDSM.16.MT88.4 R96, [R0+0x5800] ;  /* 0x005800000060783b */ /* 0x000fe20000004200 */
[----:B------:R-:W-:Y:S03]  /*76d0*/  @P1 VIADD R92, R3, 0xffffffc0 ;  /* 0xffffffc0035c1836 */ /* 0x000fe60000000000 */
[----:B------:R1:W5:Y:S04]  /*76e0*/  LDL.LU.64 R34, [R1+0x98] ;  /* 0x0000980001227983 */ /* 0x0003680000300a00 */
[----:B------:R-:W3:Y:S04]  /*76f0*/  LDSM.16.MT88.4 R12, [R92+0x12000] ;  /* 0x012000005c0c783b */ /* 0x000ee80000004200 */
[----:B------:R-:W4:Y:S04]  /*7700*/  LDSM.16.MT88.4 R80, [R92+0x12800] ;  /* 0x012800005c50783b */ /* 0x000f280000004200 */
[----:B------:R1:W5:Y:S04]  /*7710*/  LDL.LU.64 R32, [R1+0x90] ;  /* 0x0000900001207983 */ /* 0x0003680000300a00 */
[----:B------:R1:W5:Y:S04]  /*7720*/  LDL.LU.64 R30, [R1+0x88] ;  /* 0x00008800011e7983 */ /* 0x0003680000300a00 */
[----:B------:R1:W5:Y:S01]  /*7730*/  LDL.LU.64 R28, [R1+0x80] ;  /* 0x00008000011c7983 */ /* 0x0003620000300a00 */
[-C--:B--2---:R-:W-:Y:S03]  /*7740*/  HMMA.16816.F32.BF16 R100, R4, R8.reuse, R100 ;  /* 0x000000080464723c */ /* 0x084fe60000041864 */
[----:B------:R1:W5:Y:S04]  /*7750*/  LDL.LU.64 R26, [R1+0x78] ;  /* 0x00007800011a7983 */ /* 0x0003680000300a00 */
[----:B------:R1:W5:Y:S04]  /*7760*/  LDL.LU.64 R24, [R1+0x70] ;  /* 0x0000700001187983 */ /* 0x0003680000300a00 */
[----:B------:R1:W5:Y:S04]  /*7770*/  LDL.LU.64 R22, [R1+0x68] ;  /* 0x0000680001167983 */ /* 0x0003680000300a00 */
[----:B------:R1:W5:Y:S01]  /*7780*/  LDL.LU.64 R20, [R1+0x60] ;  /* 0x0000600001147983 */ /* 0x0003620000300a00 */
[----:B------:R-:W2:Y:S01]  /*7790*/  S2R R249, SR_TID.X ;  /* 0x0000000000f97919 */ /* 0x000ea20000002100 */
[C---:B---3--:R-:W-:Y:S08]  /*77a0*/  HMMA.16816.F32.BF16 R104, R12.reuse, R8, R104 ;  /* 0x000000080c68723c */ /* 0x048ff00000041868 */
[-C--:B------:R-:W-:Y:S08]  /*77b0*/  HMMA.16816.F32.BF16 R108, R12, R10.reuse, R108 ;  /* 0x0000000a0c6c723c */ /* 0x080ff0000004186c */
[C---:B------:R-:W-:Y:S01]  /*77c0*/  HMMA.16816.F32.BF16 R112, R4.reuse, R10, R112 ;  /* 0x0000000a0470723c */ /* 0x040fe20000041870 */
[----:B------:R-:W3:Y:S07]  /*77d0*/  LDSM.16.MT88.4 R8, [R0+0x4800] ;  /* 0x004800000008783b */ /* 0x000eee0000004200 */
[-C--:B------:R-:W-:Y:S03]  /*77e0*/  HMMA.16816.F32.BF16 R116, R4, R16.reuse, R116 ;  /* 0x000000100474723c */ /* 0x080fe60000041874 */
[----:B--2---:R-:W-:Y:S05]  /*77f0*/  IMAD.SHL.U32 R250, R249, 0x8, RZ ;  /* 0x00000008f9fa7824 */ /* 0x004fea00078e00ff */
[C---:B------:R-:W-:Y:S04]  /*7800*/  HMMA.16816.F32.BF16 R120, R12.reuse, R16, R120 ;  /* 0x000000100c78723c */ /* 0x040fe80000041878 */
[----:B------:R-:W-:Y:S04]  /*7810*/  LOP3.LUT R251, R250, 0x38, RZ, 0xc0, !PT ;  /* 0x00000038fafb7812 */ /* 0x000fe800078ec0ff */
        /* <DEDUP_REMOVED lines=9> */
[----:B------:R-:W2:Y:S04]  /*78b0*/  LDSM.16.MT88.4 R4, [R3+0x13000] ;  /* 0x013000000304783b */ /* 0x000ea80000004200 */
        /* <DEDUP_REMOVED lines=14> */
[----:B------:R-:W3:Y:S07]  /*79a0*/  LDSM.16.MT88.4 R80, [R0+0x3800] ;  /* 0x003800000050783b */ /* 0x000eee0000004200 */
[----:B------:R-:W-:Y:S08]  /*79b0*/  HMMA.16816.F32.BF16 R144, R72, R10, R144 ;  /* 0x0000000a4890723c */ /* 0x000ff00000041890 */
[-C--:B--2---:R-:W-:Y:S08]  /*79c0*/  HMMA.16816.F32.BF16 R100, R4, R12.reuse, R100 ;  /* 0x0000000c0464723c */ /* 0x084ff00000041864 */
        /* <DEDUP_REMOVED lines=28> */
[----:B------:R-:W1:Y:S01]  /*7b90*/  LDC R10, c[0x0][0x3b0] ;  /* 0x0000ec00ff0a7b82 */ /* 0x000e620000000800 */
[----:B------:R-:W-:Y:S02]  /*7ba0*/  ISETP.GE.AND P5, PT, R251, UR8, PT ;  /* 0x00000008fb007c0c */ /* 0x000fe4000bfa6270 */
[----:B------:R-:W3:Y:S05]  /*7bb0*/  LDL.LU R244, [R1+0x34] ;  /* 0x0000340001f47983 */ /* 0x000eea0000300800 */
[----:B------:R-:W-:Y:S01]  /*7bc0*/  BAR.SYNC.DEFER_BLOCKING 0x0 ;  /* 0x0000000000007b1d */ /* 0x000fe20000010000 */
[----:B------:R-:W-:Y:S02]  /*7bd0*/  IADD3 R2, P0, PT, RZ, -UR33, RZ ;  /* 0x80000021ff027c10 */ /* 0x000fe4000ff1e0ff */
[----:B------:R-:W-:Y:S02]  /*7be0*/  LOP3.LUT R4, R250, 0x1f8, RZ, 0xc0, !PT ;  /* 0x000001f8fa047812 */ /* 0x000fe400078ec0ff */
[----:B------:R-:W-:Y:S02]  /*7bf0*/  ISETP.GE.AND P4, PT, R69, UR8, PT ;  /* 0x0000000845007c0c */ /* 0x000fe4000bf86270 */
[----:B------:R-:W-:Y:S02]  /*7c00*/  LOP3.LUT R4, R4, 0x38, R249, 0x78, !PT ;  /* 0x0000003804047812 */ /* 0x000fe400078e78f9 */
[----:B------:R-:W-:Y:S02]  /*7c10*/  ISETP.GE.AND P3, PT, R68, UR8, PT ;  /* 0x0000000844007c0c */ /* 0x000fe4000bf66270 */
[----:B------:R-:W-:Y:S01]  /*7c20*/  LOP3.LUT R4, R4, 0x1e00, R250, 0xf8, !PT ;  /* 0x00001e0004047812 */ /* 0x000fe200078ef8fa */
[----:B------:R-:W4:Y:S01]  /*7c30*/  LDC R11, c[0x0][0x3b4] ;  /* 0x0000ed00ff0b7b82 */ /* 0x000f220000000800 */
[----:B-1----:R-:W-:Y:S04]  /*7c40*/  IMAD.SHL.U32 R0, R10, 0x40, RZ ;  /* 0x000000400a007824 */ /* 0x002fe800078e00ff */
[----:B------:R-:W-:Y:S05]  /*7c50*/  IMAD.X R0, RZ, RZ, ~R0, P0 ;  /* 0x000000ffff007224 */ /* 0x000fea00000e0e00 */
[----:B------:R-:W-:Y:S01]  /*7c60*/  SHF.R.S64 R2, R2, 0x1f, R0 ;  /* 0x0000001f02027819 */ /* 0x000fe20000001000 */
[----:B----4-:R-:W-:Y:S03]  /*7c70*/  IMAD.SHL.U32 R7, R11, 0x40, RZ ;  /* 0x000000400b077824 */ /* 0x010fe600078e00ff */
[----:B---3--:R-:W-:Y:S02]  /*7c80*/  IADD3 R244, P6, PT, R2, R244, RZ ;  /* 0x000000f402f47210 */ /* 0x008fe40007fde0ff */
[----:B------:R-:W-:Y:S02]  /*7c90*/  LEA R2, P0, R10, RZ, 0x6 ;  /* 0x000000ff0a027211 */ /* 0x000fe400078030ff */
[----:B--2---:R-:W-:Y:S01]  /*7ca0*/  LEA.HI.X.SX32 R245, R0, R245, 0x1, P6 ;  /* 0x000000f500f57211 */ /* 0x004fe200030f0eff */
[----:B------:R1:W-:Y:S01]  /*7cb0*/  STL [R1+0x34], R244 ;  /* 0x000034f401007387 */ /* 0x0003e20000100800 */
[----:B------:R-:W-:Y:S01]  /*7cc0*/  LEA R0, R4, UR4, 0x1 ;  /* 0x0000000404007c11 */ /* 0x000fe2000f8e08ff */
[--C-:B------:R-:W-:Y:S01]  /*7cd0*/  @!P5 IMAD.MOV.U32 R4, RZ, RZ, R244.reuse ;  /* 0x000000ffff04d224 */ /* 0x100fe200078e00f4 */
[----:B------:R-:W-:Y:S01]  /*7ce0*/  LEA.HI.X R3, R10, RZ, RZ, 0x6, P0 ;  /* 0x000000ff0a037211 */ /* 0x000fe200000f34ff */
[----:B------:R1:W-:Y:S01]  /*7cf0*/  STL [R1+0x30], R245 ;  /* 0x000030f501007387 */ /* 0x0003e20000100800 */
[--C-:B------:R-:W-:Y:S01]  /*7d00*/  @!P5 IMAD.MOV.U32 R5, RZ, RZ, R245.reuse ;  /* 0x000000ffff05d224 */ /* 0x100fe200078e00f5 */
[----:B------:R-:W-:Y:S01]  /*7d10*/  @!P5 IADD3 R6, P0, PT, R244, R2, RZ ;  /* 0x00000002f406d210 */ /* 0x000fe20007f1e0ff */
[--C-:B------:R-:W-:Y:S02]  /*7d20*/  @!P4 IMAD.MOV.U32 R8, RZ, RZ, R244.reuse ;  /* 0x000000ffff08c224 */ /* 0x100fe400078e00f4 */
[----:B------:R-:W-:Y:S01]  /*7d30*/  @!P4 IMAD.MOV.U32 R9, RZ, RZ, R245 ;  /* 0x000000ffff09c224 */ /* 0x000fe200078e00f5 */
[----:B------:R-:W-:Y:S01]  /*7d40*/  @!PT LDS RZ, [RZ] ;  /* 0x00000000fffff984 */ /* 0x000fe20000000800 */
[----:B------:R-:W-:Y:S01]  /*7d50*/  @!PT LDS RZ, [RZ] ;  /* 0x00000000fffff984 */ /* 0x000fe20000000800 */
[----:B------:R-:W-:Y:S01]  /*7d60*/  @!PT LDS RZ, [RZ] ;  /* 0x00000000fffff984 */ /* 0x000fe20000000800 */
[----:B------:R2:W-:Y:S01]  /*7d70*/  @!P5 LDGSTS.E.BYPASS.LTC128B.128 [R0], desc[UR34][R4.64] ;  /* 0x000000000400dfae */ /* 0x0005e2000b981a22 */
[----:B------:R-:W-:Y:S02]  /*7d80*/  @!P5 IADD3.X R7, PT, PT, R245, R3, R7, P0, !PT ;  /* 0x00000003f507d210 */ /* 0x000fe400007fe407 */
[CC--:B------:R-:W-:Y:S01]  /*7d90*/  @!P3 LEA R2, P0, R10.reuse, R244.reuse, 0x6 ;  /* 0x000000f40a02b211 */ /* 0x0c0fe200078030ff */
[----:B------:R1:W-:Y:S03]  /*7da0*/  @P5 STS.128 [R0], RZ ;  /* 0x000000ff00005388 */ /* 0x0003e60000000c00 */
        /* <DEDUP_REMOVED lines=31> */
.L_x_758:
[----:B------:R-:W-:Y:S02]  /*7fa0*/  UISETP.GT.AND UP0, UPT, UR45, URZ, UPT ;  /* 0x000000ff2d00728c */ /* 0x000fe4000bf04270 */
[----:B------:R-:W-:Y:S07]  /*7fb0*/  UIADD3 UR17, UPT, UPT, UR45, -0x1, URZ ;  /* 0xffffffff2d117890 */ /* 0x000fee000fffe0ff */
[----:B------:R-:W-:Y:S01]  /*7fc0*/  UMOV UR45, UR17 ;  /* 0x00000011002d7c82 */ /* 0x000fe20008000000 */
[----:B------:R-:W-:Y:S05]  /*7fd0*/  BRA.U UP0, `(.L_x_759) ;  /* 0xffffffbd007c7547 */ /* 0x000fea000b83ffff */
[----:B------:R-:W1:Y:S01]  /*7fe0*/  LDCU UR9, c[0x0][0x4fc] ;  /* 0x00009f80ff0977ac */ /* 0x000e620008000800 */
[----:B------:R-:W2:Y:S01]  /*7ff0*/  S2R R81, SR_TID.X ;  /* 0x0000000000517919 */ /* 0x000ea20000002100 */
[----:B------:R-:W-:Y:S01]  /*8000*/  LOP3.LUT P0, RZ, R249, 0x10, RZ, 0xc0, !PT ;  /* 0x00000010f9ff7812 */ /* 0x000fe2000780c0ff */
[----:B------:R-:W3:Y:S01]  /*8010*/  LDCU UR8, c[0x0][0x500] ;  /* 0x0000a000ff0877ac */ /* 0x000ee20008000800 */
[----:B------:R-:W-:Y:S01]  /*8020*/  UISETP.NE.AND UP0, UPT, UR39, -0x1, UPT ;  /* 0xffffffff2700788c */ /* 0x000fe2000bf05270 */
[----:B------:R-:W-:Y:S01]  /*8030*/  UMOV UR25, UR7 ;  /* 0x0000000700197c82 */ /* 0x000fe20008000000 */
[----:B-1----:R-:W-:Y:S01]  /*8040*/  FMUL.FTZ R8, R57, UR9 ;  /* 0x0000000939087c20 */ /* 0x002fe20008410000 */
[----:B-----5:R-:W-:Y:S01]  /*8050*/  FMUL.FTZ R0, R36, UR9 ;  /* 0x0000000924007c20 */ /* 0x020fe20008410000 */
[----:B------:R-:W1:Y:S01]  /*8060*/  S2R R57, SR_TID.X ;  /* 0x0000000000397919 */ /* 0x000e620000002100 */
[----:B------:R-:W-:Y:S01]  /*8070*/  FMUL.FTZ R18, R37, UR9 ;  /* 0x0000000925127c20 */ /* 0x000fe20008410000 */
[----:B------:R-:W-:Y:S01]  /*8080*/  FMUL.FTZ R11, R47, UR9 ;  /* 0x000000092f0b7c20 */ /* 0x000fe20008410000 */
[----:B------:R-:W-:Y:S01]  /*8090*/  SHF.L.U32 R47, R249, 0x5, RZ ;  /* 0x00000005f92f7819 */ /* 0x000fe200000006ff */
[----:B------:R-:W-:Y:S01]  /*80a0*/  FMUL.FTZ R2, R40, UR9 ;  /* 0x0000000928027c20 */ /* 0x000fe20008410000 */
[----:B------:R-:W-:Y:S01]  /*80b0*/  FMUL.FTZ R16, R41, UR9 ;  /* 0x0000000929107c20 */ /* 0x000fe20008410000 */
[----:B------:R-:W-:Y:S01]  /*80c0*/  FMUL.FTZ R12, R45, UR9 ;  /* 0x000000092d0c7c20 */ /* 0x000fe20008410000 */
[----:B------:R-:W-:Y:S01]  /*80d0*/  F2FP.BF16.F32.PACK_AB R18, R18, R0 ;  /* 0x000000001212723e */ /* 0x000fe200000010ff */
[----:B------:R-:W-:Y:S01]  /*80e0*/  FMUL.FTZ R3, R42, UR9 ;  /* 0x000000092a037c20 */ /* 0x000fe20008410000 */
[----:B------:R-:W-:Y:S01]  /*80f0*/  SHF.L.U32 R45, R249, 0x1, RZ ;  /* 0x00000001f92d7819 */ /* 0x000fe200000006ff */
[----:B------:R-:W-:Y:S01]  /*8100*/  FMUL.FTZ R15, R43, UR9 ;  /* 0x000000092b0f7c20 */ /* 0x000fe20008410000 */
[----:B------:R-:W-:Y:S01]  /*8110*/  LOP3.LUT R47, R47, 0x400, RZ, 0xc0, !PT ;  /* 0x000004002f2f7812 */ /* 0x000fe200078ec0ff */
[----:B------:R-:W-:Y:S01]  /*8120*/  FMUL.FTZ R70, R38, UR9 ;  /* 0x0000000926467c20 */ /* 0x000fe20008410000 */
[----:B--2---:R-:W-:Y:S01]  /*8130*/  SHF.L.U32 R81, R81, 0x4, RZ ;  /* 0x0000000451517819 */ /* 0x004fe200000006ff */
[----:B------:R-:W-:Y:S01]  /*8140*/  FMUL.FTZ R17, R39, UR9 ;  /* 0x0000000927117c20 */ /* 0x000fe20008410000 */
[----:B------:R-:W-:Y:S01]  /*8150*/  F2FP.BF16.F32.PACK_AB R16, R16, R2 ;  /* 0x000000021010723e */ /* 0x000fe200000010ff */
[----:B---3--:R-:W-:Y:S01]  /*8160*/  FMUL.FTZ R100, R100, UR8 ;  /* 0x0000000864647c20 */ /* 0x008fe20008410000 */
[----:B------:R-:W-:Y:S01]  /*8170*/  LOP3.LUT R81, R81, 0x1c0, RZ, 0xc0, !PT ;  /* 0x000001c051517812 */ /* 0x000fe200078ec0ff */
[----:B------:R-:W-:Y:S01]  /*8180*/  FMUL.FTZ R43, R101, UR8 ;  /* 0x00000008652b7c20 */ /* 0x000fe20008410000 */
[----:B------:R-:W-:Y:S01]  /*8190*/  LOP3.LUT R2, R47, 0x6, R45, 0xf8, !PT ;  /* 0x000000062f027812 */ /* 0x000fe200078ef82d */
        /* <DEDUP_REMOVED lines=11> */
[----:B------:R-:W-:Y:S01]  /*8250*/  FMUL.FTZ R40, R107, UR8 ;  /* 0x000000086b287c20 */ /* 0x000fe20008410000 */
[----:B-1----:R-:W-:Y:S01]  /*8260*/  SHF.R.U32.HI R57, RZ, 0x3, R57 ;  /* 0x00000003ff397819 */ /* 0x002fe20000011639 */
        /* <DEDUP_REMOVED lines=17> */
[----:B------:R-:W-:Y:S01]  /*8380*/  FMUL.FTZ R80, R20, UR9 ;  /* 0x0000000914507c20 */ /* 0x000fe20008410000 */
[----:B------:R-:W-:Y:S01]  /*8390*/  FMUL.FTZ R74, R32, UR9 ;  /* 0x00000009204a7c20 */ /* 0x000fe20008410000 */
[----:B------:R-:W-:Y:S01]  /*83a0*/  IADD3 R3, PT, PT, R0, 0xc000, RZ ;  /* 0x0000c00000037810 */ /* 0x000fe20007ffe0ff */
        /* <DEDUP_REMOVED lines=9> */
[----:B------:R-:W-:Y:S01]  /*8440*/  IADD3 R2, PT, PT, R0, 0xc040, RZ ;  /* 0x0000c04000027810 */ /* 0x000fe20007ffe0ff */
        /* <DEDUP_REMOVED lines=10> */
[----:B------:R-:W-:Y:S01]  /*84f0*/  @P0 IADD3 R2, PT, PT, R3, -0x40, RZ ;  /* 0xffffffc003020810 */ /* 0x000fe20007ffe0ff */
        /* <DEDUP_REMOVED lines=32> */
[----:B------:R-:W-:Y:S01]  /*8700*/  FMUL.FTZ R76, R24, UR9 ;  /* 0x00000009184c7c20 */ /* 0x000fe20008410000 */
[----:B------:R-:W-:Y:S01]  /*8710*/  F2FP.BF16.F32.PACK_AB R29, R29, R124 ;  /* 0x0000007c1d1d723e */ /* 0x000fe200000010ff */
[----:B------:R1:W-:Y:S01]  /*8720*/  STS [R2+0x400], R38 ;  /* 0x0004002602007388 */ /* 0x0003e20000000800 */
        /* <DEDUP_REMOVED lines=18> */
[----:B------:R-:W-:Y:S01]  /*8850*/  FMUL.FTZ R13, R51, UR9 ;  /* 0x00000009330d7c20 */ /* 0x000fe20008410000 */
        /* <DEDUP_REMOVED lines=13> */
[----:B------:R-:W-:Y:S01]  /*8930*/  FMUL.FTZ R10, R53, UR9 ;  /* 0x00000009350a7c20 */ /* 0x000fe20008410000 */
[----:B------:R-:W-:Y:S01]  /*8940*/  FMUL.FTZ R54, R54, UR9 ;  /* 0x0000000936367c20 */ /* 0x000fe20008410000 */
[----:B------:R-:W-:Y:S01]  /*8950*/  FMUL.FTZ R9, R55, UR9 ;  /* 0x0000000937097c20 */ /* 0x000fe20008410000 */
        /* <DEDUP_REMOVED lines=11> */
[----:B------:R-:W-:Y:S01]  /*8a10*/  FMUL.FTZ R58, R58, UR9 ;  /* 0x000000093a3a7c20 */ /* 0x000fe20008410000 */
[----:B------:R1:W-:Y:S01]  /*8a20*/  STS [R2+0x3400], R28 ;  /* 0x0034001c02007388 */ /* 0x0003e20000000800 */
[----:B------:R-:W-:Y:S01]  /*8a30*/  FMUL.FTZ R7, R59, UR9 ;  /* 0x000000093b077c20 */ /* 0x000fe20008410000 */
[----:B------:R-:W-:Y:S01]  /*8a40*/  F2FP.BF16.F32.PACK_AB R14, R14, R48 ;  /* 0x000000300e0e723e */ /* 0x000fe200000010ff */
[----:B------:R-:W-:Y:S01]  /*8a50*/  FMUL.FTZ R60, R60, UR9 ;  /* 0x000000093c3c7c20 */ /* 0x000fe20008410000 */
[----:B------:R1:W-:Y:S01]  /*8a60*/  STS [R0+0x10000], R27 ;  /* 0x0100001b00007388 */ /* 0x0003e20000000800 */
[----:B------:R-:W-:Y:S01]  /*8a70*/  F2FP.BF16.F32.PACK_AB R13, R13, R50 ;  /* 0x000000320d0d723e */ /* 0x000fe200000010ff */
[----:B------:R-:W-:Y:S01]  /*8a80*/  FMUL.FTZ R4, R61, UR9 ;  /* 0x000000093d047c20 */ /* 0x000fe20008410000 */
[----:B------:R-:W-:Y:S01]  /*8a90*/  FMUL.FTZ R62, R62, UR9 ;  /* 0x000000093e3e7c20 */ /* 0x000fe20008410000 */
[----:B------:R1:W-:Y:S01]  /*8aa0*/  STS [R0+0x10400], R135 ;  /* 0x0104008700007388 */ /* 0x0003e20000000800 */
[----:B------:R-:W-:Y:S01]  /*8ab0*/  FMUL.FTZ R63, R63, UR9 ;  /* 0x000000093f3f7c20 */ /* 0x000fe20008410000 */
[----:B------:R-:W-:-:S02]  /*8ac0*/  F2FP.BF16.F32.PACK_AB R12, R12, R44 ;  /* 0x0000002c0c0c723e */ /* 0x000fc400000010ff */
[----:B------:R1:W-:Y:S01]  /*8ad0*/  STS [R2+0x4000], R144 ;  /* 0x0040009002007388 */ /* 0x0003e20000000800 */
[----:B------:R-:W-:Y:S02]  /*8ae0*/  F2FP.BF16.F32.PACK_AB R11, R11, R46 ;  /* 0x0000002e0b0b723e */ /* 0x000fe400000010ff */
        /* <DEDUP_REMOVED lines=50> */
.L_x_760:
[----:B------:R-:W2:Y:S01]  /*8e10*/  LDCU.64 UR10, c[0x0][0x5c0] ;  /* 0x0000b800ff0a77ac */ /* 0x000ea20008000a00 */
[----:B------:R-:W-:-:S04]  /*8e20*/  UIADD3 UR8, UPT, UPT, UR37, UR39, URZ ;  /* 0x0000002725087290 */ /* 0x000fc8000fffe0ff */
[----:B--2---:R-:W-:Y:S02]  /*8e30*/  UIMAD.WIDE.U32 UR18, UR8, UR10, URZ ;  /* 0x0000000a081272a5 */ /* 0x004fe4000f8e00ff */
[----:B------:R-:W-:-:S04]  /*8e40*/  UIMAD UR8, UR8, UR11, URZ ;  /* 0x0000000b080872a4 */ /* 0x000fc8000f8e02ff */
[----:B------:R-:W-:-:S06]  /*8e50*/  UIADD3 UR8, UPT, UPT, UR19, UR8, URZ ;  /* 0x0000000813087290 */ /* 0x000fcc000fffe0ff */
[----:B-1----:R-:W-:Y:S02]  /*8e60*/  MOV R4, UR8 ;  /* 0x0000000800047c02 */ /* 0x002fe40008000f00 */
.L_x_761:
[----:B------:R-:W-:Y:S05]  /*8e70*/  BRA.U UP0, `(.L_x_762) ;  /* 0x00000001002c7547 */ /* 0x000fea000b800000 */
[----:B------:R-:W1:Y:S01]  /*8e80*/  LDCU.64 UR8, c[0x0][0x5c8] ;  /* 0x0000b900ff0877ac */ /* 0x000e620008000a00 */
[----:B------:R-:W2:Y:S01]  /*8e90*/  LDCU.64 UR14, c[0x0][0x5b0] ;  /* 0x0000b600ff0e77ac */ /* 0x000ea20008000a00 */
[----:B------:R-:W-:-:S04]  /*8ea0*/  USHF.R.S32.HI UR16, URZ, 0x1f, UR37 ;  /* 0x0000001fff107899 */ /* 0x000fc80008011425 */
[----:B-1----:R-:W-:Y:S02]  /*8eb0*/  UIMAD UR16, UR16, UR8, URZ ;  /* 0x00000008101072a4 */ /* 0x002fe4000f8e02ff */
[----:B------:R-:W-:Y:S02]  /*8ec0*/  UIMAD.WIDE.U32 UR30, UR37, UR8, URZ ;  /* 0x00000008251e72a5 */ /* 0x000fe4000f8e00ff */
[----:B------:R-:W-:-:S04]  /*8ed0*/  UIMAD UR16, UR37, UR9, UR16 ;  /* 0x00000009251072a4 */ /* 0x000fc8000f8e0210 */
[----:B------:R-:W-:-:S04]  /*8ee0*/  UIADD3 UR31, UPT, UPT, UR31, UR16, URZ ;  /* 0x000000101f1f7290 */ /* 0x000fc8000fffe0ff */
[----:B--2---:R-:W-:-:S04]  /*8ef0*/  UIMAD.WIDE.U32 UR30, UR25, UR14, UR30 ;  /* 0x0000000e191e72a5 */ /* 0x004fc8000f8e001e */
[----:B------:R-:W-:-:S06]  /*8f00*/  UIMAD UR15, UR25, UR15, UR31 ;  /* 0x0000000f190f72a4 */ /* 0x000fcc000f8e021f */
[----:B------:R-:W-:Y:S01]  /*8f10*/  MOV R23, UR15 ;  /* 0x0000000f00177c02 */ /* 0x000fe20008000f00 */
[----:B------:R-:W-:Y:S06]  /*8f20*/  BRA `(.L_x_763) ;  /* 0x0000000000187947 */ /* 0x000fec0003800000 */
.L_x_762:
[----:B------:R-:W1:Y:S01]  /*8f30*/  LDCU.64 UR8, c[0x0][0x5c8] ;  /* 0x0000b900ff0877ac */ /* 0x000e620008000a00 */
[----:B------:R-:W-:-:S04]  /*8f40*/  UIADD3 UR14, UPT, UPT, UR37, UR39, URZ ;  /* 0x00000027250e7290 */ /* 0x000fc8000fffe0ff */
[----:B-1----:R-:W-:Y:S02]  /*8f50*/  UIMAD.WIDE.U32 UR30, UR14, UR8, URZ ;  /* 0x000000080e1e72a5 */ /* 0x002fe4000f8e00ff */
[----:B------:R-:W-:-:S04]  /*8f60*/  UIMAD UR14, UR14, UR9, URZ ;  /* 0x000000090e0e72a4 */ /* 0x000fc8000f8e02ff */
[----:B------:R-:W-:-:S06]  /*8f70*/  UIADD3 UR14, UPT, UPT, UR31, UR14, URZ ;  /* 0x0000000e1f0e7290 */ /* 0x000fcc000fffe0ff */
[----:B------:R-:W-:-:S07]  /*8f80*/  MOV R23, UR14 ;  /* 0x0000000e00177c02 */ /* 0x000fce0008000f00 */
.L_x_763:
[----:B------:R-:W-:Y:S01]  /*8f90*/  BAR.SYNC.DEFER_BLOCKING 0x0 ;  /* 0x0000000000007b1d */ /* 0x000fe20000010000 */
[----:B------:R-:W-:Y:S01]  /*8fa0*/  LOP3.LUT R0, R250, 0x1f8, RZ, 0xc0, !PT ;  /* 0x000001f8fa007812 */ /* 0x000fe200078ec0ff */
[----:B------:R-:W-:Y:S01]  /*8fb0*/  USHF.L.U32 UR16, UR38, 0x6, URZ ;  /* 0x0000000626107899 */ /* 0x000fe200080006ff */
[C---:B------:R-:W-:Y:S01]  /*8fc0*/  VIADD R5, R57.reuse, 0x20 ;  /* 0x0000002039057836 */ /* 0x040fe20000000000 */
[----:B------:R-:W-:Y:S01]  /*8fd0*/  USHF.L.U32 UR15, UR38, 0x6, URZ ;  /* 0x00000006260f7899 */ /* 0x000fe200080006ff */
[----:B------:R-:W-:Y:S01]  /*8fe0*/  LOP3.LUT R0, R0, 0x38, R249, 0x78, !PT ;  /* 0x0000003800007812 */ /* 0x000fe200078e78f9 */
[----:B------:R-:W-:Y:S02]  /*8ff0*/  UIMAD.WIDE.U32 UR42, UR16, UR10, URZ ;  /* 0x0000000a102a72a5 */ /* 0x000fe4000f8e00ff */
[----:B------:R-:W1:Y:S01]  /*9000*/  LDC.64 R6, c[0x0][0x5d8] ;  /* 0x00017600ff067b82 */ /* 0x000e620000000a00 */
[----:B------:R-:W-:Y:S01]  /*9010*/  USHF.R.S32.HI UR17, URZ, 0x1f, UR16 ;  /* 0x0000001fff117899 */ /* 0x000fe20008011410 */
[--C-:B------:R-:W-:Y:S01]  /*9020*/  LOP3.LUT R0, R0, 0x1e00, R250.reuse, 0xf8, !PT ;  /* 0x00001e0000007812 */ /* 0x100fe200078ef8fa */
[----:B------:R-:W-:Y:S01]  /*9030*/  UIADD3 UR36, UPT, UPT, -UR15, UR36, URZ ;  /* 0x000000240f247290 */ /* 0x000fe2000fffe1ff */
[----:B------:R-:W-:Y:S01]  /*9040*/  BSSY.RECONVERGENT B0, `(.L_x_764) ;  /* 0x000002c000007945 */ /* 0x000fe20003800200 */
[----:B------:R-:W-:Y:S01]  /*9050*/  UIMAD UR14, UR17, UR10, URZ ;  /* 0x0000000a110e72a4 */ /* 0x000fe2000f8e02ff */
[----:B------:R-:W-:Y:S01]  /*9060*/  LEA R0, R0, UR4, 0x1 ;  /* 0x0000000400007c11 */ /* 0x000fe2000f8e08ff */
[----:B------:R-:W-:Y:S01]  /*9070*/  IMAD.U32 R2, RZ, RZ, UR42 ;  /* 0x0000002aff027e24 */ /* 0x000fe2000f8e00ff */
[----:B------:R-:W2:Y:S01]  /*9080*/  LDC.64 R58, c[0x0][0x5e0] ;  /* 0x00017800ff3a7b82 */ /* 0x000ea20000000a00 */
[----:B------:R-:W-:Y:S01]  /*9090*/  UIMAD UR14, UR16, UR11, UR14 ;  /* 0x0000000b100e72a4 */ /* 0x000fe2000f8e020e */
[----:B------:R-:W-:Y:S01]  /*90a0*/  IMAD.U32 R3, RZ, RZ, UR43 ;  /* 0x0000002bff037e24 */ /* 0x000fe2000f8e00ff */
[----:B------:R-:W-:Y:S01]  /*90b0*/  ISETP.GE.AND P3, PT, R57, UR36, PT ;  /* 0x0000002439007c0c */ /* 0x000fe2000bf66270 */
[----:B------:R-:W-:Y:S01]  /*90c0*/  IMAD.U32 R56, RZ, RZ, UR8 ;  /* 0x00000008ff387e24 */ /* 0x000fe2000f8e00ff */
[----:B------:R-:W-:-:S02]  /*90d0*/  LOP3.LUT R2, R2, 0x38, R250, 0xf8, !PT ;  /* 0x0000003802027812 */ /* 0x000fc400078ef8fa */
[----:B------:R-:W-:Y:S01]  /*90e0*/  IMAD.U32 R3, RZ, RZ, UR14 ;  /* 0x0000000eff037e24 */ /* 0x000fe2000f8e00ff */
[----:B------:R-:W-:Y:S01]  /*90f0*/  ISETP.GE.AND P5, PT, R5, UR36, PT ;  /* 0x0000002405007c0c */ /* 0x000fe2000bfa6270 */
[----:B------:R3:W4:Y:S01]  /*9100*/  LDS.128 R28, [R0+0xd000] ;  /* 0x00d00000001c7984 */ /* 0x0007220000000c00 */
[----:B------:R-:W-:-:S03]  /*9110*/  IADD3 R2, P0, PT, R2, UR18, RZ ;  /* 0x0000001202027c10 */ /* 0x000fc6000ff1e0ff */
[----:B------:R3:W2:Y:S01]  /*9120*/  LDS.128 R24, [R0+0xf000] ;  /* 0x00f0000000187984 */ /* 0x0006a20000000c00 */
[----:B------:R-:W-:Y:S02]  /*9130*/  IADD3.X R3, PT, PT, R4, UR43, R3, P0, !PT ;  /* 0x0000002b04037c10 */ /* 0x000fe400087fe403 */
[----:B------:R-:W-:Y:S01]  /*9140*/  IADD3 R21, P0, PT, R57, 0x20, RZ ;  /* 0x0000002039157810 */ /* 0x000fe20007f1e0ff */
[----:B------:R3:W2:Y:S01]  /*9150*/  LDS.128 R40, [R0+0x12000] ;  /* 0x0120000000287984 */ /* 0x0006a20000000c00 */
[----:B-1----:R-:W-:-:S03]  /*9160*/  IMAD.WIDE.U32 R4, R6, UR21, R2 ;  /* 0x0000001506047c25 */ /* 0x002fc6000f8e0002 */
[----:B------:R3:W1:Y:S01]  /*9170*/  LDS.128 R52, [R0+0x13000] ;  /* 0x0130000000347984 */ /* 0x0006620000000c00 */
[----:B------:R-:W-:-:S03]  /*9180*/  IMAD.X R22, RZ, RZ, RZ, P0 ;  /* 0x000000ffff167224 */ /* 0x000fc600000e06ff */
[----:B------:R3:W1:Y:S01]  /*9190*/  LDS.128 R36, [R0+0x14000] ;  /* 0x0140000000247984 */ /* 0x0006620000000c00 */
[----:B------:R-:W-:-:S03]  /*91a0*/  IMAD R20, R7, UR21, R5 ;  /* 0x0000001507147c24 */ /* 0x000fc6000f8e0205 */
        /* <DEDUP_REMOVED lines=21> */
.L_x_765:
[----:B------:R-:W-:Y:S05]  /*9300*/  BSYNC.RECONVERGENT B0 ;  /* 0x0000000000007941 */ /* 0x000fea0003800200 */
.L_x_764:
        /* <DEDUP_REMOVED lines=19> */
.L_x_767:
[----:B------:R-:W-:Y:S05]  /*9440*/  BSYNC.RECONVERGENT B0 ;  /* 0x0000000000007941 */ /* 0x000fea0003800200 */
.L_x_766:
        /* <DEDUP_REMOVED lines=25> */
.L_x_769:
[----:B------:R-:W-:Y:S05]  /*95e0*/  BSYNC.RECONVERGENT B0 ;  /* 0x0000000000007941 */ /* 0x000fea0003800200 */
.L_x_768:
        /* <DEDUP_REMOVED lines=17> */
.L_x_728:
[----:B------:R-:W-:Y:S05]  /*9700*/  BSYNC.RECONVERGENT B1 ;  /* 0x0000000000017941 */ /* 0x000fea0003800200 */
.L_x_706:
        /* <DEDUP_REMOVED lines=11> */
.L_x_771:
        /* <DEDUP_REMOVED lines=12> */
.L_x_2165:


//--------------------- .text._ZN5flash44flash_bwd_dq_dk_dv_loop_seqk_parallel_kernelI23Flash_bwd_kernel_traitsILi192ELi64ELi64ELi8ELi4ELi2ELi2ELb1ELb1EN7cutlass10bfloat16_tE19Flash_kernel_traitsILi192ELi64ELi64ELi8ES3_EELb0ELb0ELb0ELb0ELb0ELb0ELb1EEEvNS_16Flash_bwd_paramsE --------------------------
	.section	.text._ZN5flash44flash_bwd_dq_dk_dv_loop_seqk_parallel_kernelI23Flash_bwd_kernel_traitsILi192ELi64ELi64ELi8ELi4ELi2ELi2ELb1ELb1EN7cutlass10bfloat16_tE19Flash_kernel_traitsILi192ELi64ELi64ELi8ES3_EELb0ELb0ELb0ELb0ELb0ELb0ELb1EEEvNS_16Flash_bwd_paramsE,"ax",@progbits
	.align	128
        .global         _ZN5flash44flash_bwd_dq_dk_dv_loop_seqk_parallel_kernelI23Flash_bwd_kernel_traitsILi192ELi64ELi64ELi8ELi4ELi2ELi2ELb1ELb1EN7cutlass10bfloat16_tE19Flash_kernel_traitsILi192ELi64ELi64ELi8ES3_EELb0ELb0ELb0ELb0ELb0ELb0ELb1EEEvNS_16Flash_bwd_paramsE
        .type           _ZN5flash44flash_bwd_dq_dk_dv_loop_seqk_parallel_kernelI23Flash_bwd_kernel_traitsILi192ELi64ELi64ELi8ELi4ELi2ELi2ELb1ELb1EN7cutlass10bfloat16_tE19Flash_kernel_traitsILi192ELi64ELi64ELi8ES3_EELb0ELb0ELb0ELb0ELb0ELb0ELb1EEEvNS_16Flash_bwd_paramsE,@function
        .size           _ZN5flash44flash_bwd_dq_dk_dv_loop_seqk_parallel_kernelI23Flash_bwd_kernel_traitsILi192ELi64ELi64ELi8ELi4ELi2ELi2ELb1ELb1EN7cutlass10bfloat16_tE19Flash_kernel_traitsILi192ELi64ELi64ELi8ES3_EELb0ELb0ELb0ELb0ELb0ELb0ELb1EEEvNS_16Flash_bwd_paramsE,(.L_x_2166 - _ZN5flash44flash_bwd_dq_dk_dv_loop_seqk_parallel_kernelI23Flash_bwd_kernel_traitsILi192ELi64ELi64ELi8ELi4ELi2ELi2ELb1ELb1EN7cutlass10bfloat16_tE19Flash_kernel_traitsILi192ELi64ELi64ELi8ES3_EELb0ELb0ELb0ELb0ELb0ELb0ELb1EEEvNS_16Flash_bwd_paramsE)
        .other          _ZN5flash44flash_bwd_dq_dk_dv_loop_seqk_parallel_kernelI23Flash_bwd_kernel_traitsILi192ELi64ELi64ELi8ELi4ELi2ELi2ELb1ELb1EN7cutlass10bfloat16_tE19Flash_kernel_traitsILi192ELi64ELi64ELi8ES3_EELb0ELb0ELb0ELb0ELb0ELb0ELb1EEEvNS_16Flash_bwd_paramsE,@"STO_CUDA_ENTRY STV_DEFAULT"
_ZN5flash44flash_bwd_dq_dk_dv_loop_seqk_parallel_kernelI23Flash_bwd_kernel_traitsILi192ELi64ELi64ELi8ELi4ELi2ELi2ELb1ELb1EN7cutlass10bfloat16_tE19Flash_kernel_traitsILi192ELi64ELi64ELi8ES3_EELb0ELb0ELb0ELb0ELb0ELb0ELb1EEEvNS_16Flash_bwd_paramsE:
.text._ZN5flash44flash_bwd_dq_dk_dv_loop_seqk_parallel_kernelI23Flash_bwd_kernel_traitsILi192ELi64ELi64ELi8ELi4ELi2ELi2ELb1ELb1EN7cutlass10bfloat16_tE19Flash_kernel_traitsILi192ELi64ELi64ELi8ES3_EELb0ELb0ELb0ELb0ELb0ELb0ELb1EEEvNS_16Flash_bwd_paramsE:
        /* <DEDUP_REMOVED lines=49> */
.L_x_837:
        /* <DEDUP_REMOVED lines=52> */
.L_x_772:
        /* <DEDUP_REMOVED lines=33> */
.L_x_774:
[----:B------:R-:W1:Y:S01]  /*0860*/  LDCU.64 UR16, c[0x0][0x3b8] ;  /* 0x00007700ff1077ac */ /* 0x000e620008000a00 */
[----:B------:R-:W-:-:S04]  /*0870*/  UIADD3 UR8, UPT, UPT, UR37, UR41, URZ ;  /* 0x0000002925087290 */ /* 0x000fc8000fffe0ff */
[----:B-1----:R-:W-:Y:S02]  /*0880*/  UIMAD.WIDE.U32 UR44, UR8, UR16, URZ ;  /* 0x00000010082c72a5 */ /* 0x002fe4000f8e00ff */
[----:B------:R-:W-:-:S04]  /*0890*/  UIMAD UR8, UR8, UR17, URZ ;  /* 0x00000011080872a4 */ /* 0x000fc8000f8e02ff */
[----:B------:R-:W-:-:S06]  /*08a0*/  UIADD3 UR8, UPT, UPT, UR45, UR8, URZ ;  /* 0x000000082d087290 */ /* 0x000fcc000fffe0ff */
[----:B------:R-:W-:Y:S02]  /*08b0*/  MOV R20, UR8 ;  /* 0x0000000800147c02 */ /* 0x000fe40008000f00 */
.L_x_775:
        /* <DEDUP_REMOVED lines=44> */
.L_x_776:
[----:B------:R-:W1:Y:S01]  /*0b80*/  LDCU.64 UR14, c[0x0][0x3c0] ;  /* 0x00007800ff0e77ac */ /* 0x000e620008000a00 */
[----:B------:R-:W-:-:S04]  /*0b90*/  UIADD3 UR8, UPT, UPT, UR37, UR41, URZ ;  /* 0x0000002925087290 */ /* 0x000fc8000fffe0ff */
[----:B-1----:R-:W-:Y:S02]  /*0ba0*/  UIMAD.WIDE.U32 UR10, UR8, UR14, URZ ;  /* 0x0000000e080a72a5 */ /* 0x002fe4000f8e00ff */
[----:B------:R-:W-:-:S04]  /*0bb0*/  UIMAD UR8, UR8, UR15, URZ ;  /* 0x0000000f080872a4 */ /* 0x000fc8000f8e02ff */
[----:B------:R-:W-:Y:S01]  /*0bc0*/  UIADD3 UR8, UPT, UPT, UR11, UR8, URZ ;  /* 0x000000080b087290 */ /* 0x000fe2000fffe0ff */
[----:B------:R-:W-:-:S05]  /*0bd0*/  UMOV UR48, UR10 ;  /* 0x0000000a00307c82 */ /* 0x000fca0008000000 */
[----:B------:R-:W-:-:S07]  /*0be0*/  MOV R18, UR8 ;  /* 0x0000000800127c02 */ /* 0x000fce0008000f00 */
.L_x_777:
        /* <DEDUP_REMOVED lines=27> */
.L_x_778:
[----:B------:R-:W-:Y:S02]  /*0da0*/  UIMAD.WIDE.U32 UR52, UR62, UR18, URZ ;  /* 0x000000123e3472a5 */ /* 0x000fe4000f8e00ff */
[----:B------:R-:W-:-:S04]  /*0db0*/  UIMAD UR8, UR63, UR18, URZ ;  /* 0x000000123f0872a4 */ /* 0x000fc8000f8e02ff */
[----:B------:R-:W-:Y:S02]  /*0dc0*/  UIADD3 UR8, UPT, UPT, UR53, UR8, URZ ;  /* 0x0000000835087290 */ /* 0x000fe4000fffe0ff */
.L_x_779:
        /* <DEDUP_REMOVED lines=20> */
.L_x_780:
[----:B------:R-:W1:Y:S01]  /*0f10*/  LDCU UR54, c[0x0][0x434] ;  /* 0x00008680ff3677ac */ /* 0x000e620008000800 */
[----:B------:R-:W-:-:S04]  /*0f20*/  UIMAD UR11, UR40, UR19, UR24 ;  /* 0x00000013280b72a4 */ /* 0x000fc8000f8e0218 */
[----:B-1----:R-:W-:Y:S02]  /*0f30*/  UIMAD UR54, UR11, UR54, URZ ;  /* 0x000000360b3672a4 */ /* 0x002fe4000f8e02ff */
.L_x_781:
        /* <DEDUP_REMOVED lines=11> */
.L_x_782:
[----:B------:R-:W1:Y:S01]  /*0ff0*/  LDCU UR53, c[0x0][0x444] ;  /* 0x00008880ff3577ac */ /* 0x000e620008000800 */
[----:B------:R-:W-:-:S04]  /*1000*/  UIMAD UR10, UR40, UR19, UR24 ;  /* 0x00000013280a72a4 */ /* 0x000fc8000f8e0218 */
[----:B-1----:R-:W-:-:S12]  /*1010*/  UIMAD UR53, UR10, UR53, URZ ;  /* 0x000000350a3572a4 */ /* 0x002fd8000f8e02ff */
.L_x_783:
        /* <DEDUP_REMOVED lines=97> */
.L_x_785:
[----:B------:R-:W1:Y:S01]  /*1630*/  LDCU.64 UR14, c[0x0][0x5c0] ;  /* 0x0000b800ff0e77ac */ /* 0x000e620008000a00 */
[----:B------:R-:W-:-:S04]  /*1640*/  UIADD3 UR8, UPT, UPT, UR37, UR41, URZ ;  /* 0x0000002925087290 */ /* 0x000fc8000fffe0ff */
[----:B-1----:R-:W-:Y:S02]  /*1650*/  UIMAD.WIDE.U32 UR18, UR8, UR14, URZ ;  /* 0x0000000e081272a5 */ /* 0x002fe4000f8e00ff */
[----:B------:R-:W-:-:S04]  /*1660*/  UIMAD UR8, UR8, UR15, URZ ;  /* 0x0000000f080872a4 */ /* 0x000fc8000f8e02ff */
[----:B------:R-:W-:-:S06]  /*1670*/  UIADD3 UR8, UPT, UPT, UR19, UR8, URZ ;  /* 0x0000000813087290 */ /* 0x000fcc000fffe0ff */
[----:B------:R-:W-:Y:S02]  /*1680*/  MOV R0, UR8 ;  /* 0x0000000800007c02 */ /* 0x000fe40008000f00 */
.L_x_786:
        /* <DEDUP_REMOVED lines=13> */
.L_x_787:
[----:B------:R-:W1:Y:S01]  /*1760*/  LDCU.64 UR10, c[0x0][0x5c8] ;  /* 0x0000b900ff0a77ac */ /* 0x000e620008000a00 */
[----:B------:R-:W-:-:S04]  /*1770*/  UIADD3 UR37, UPT, UPT, UR37, UR41, URZ ;  /* 0x0000002925257290 */ /* 0x000fc8000fffe0ff */
[----:B-1----:R-:W-:Y:S02]  /*1780*/  UIMAD.WIDE.U32 UR16, UR37, UR10, URZ ;  /* 0x0000000a251072a5 */ /* 0x002fe4000f8e00ff */
[----:B------:R-:W-:-:S04]  /*1790*/  UIMAD UR37, UR37, UR11, URZ ;  /* 0x0000000b252572a4 */ /* 0x000fc8000f8e02ff */
[----:B------:R-:W-:-:S06]  /*17a0*/  UIADD3 UR37, UPT, UPT, UR17, UR37, URZ ;  /* 0x0000002511257290 */ /* 0x000fcc000fffe0ff */
[----:B------:R-:W-:-:S07]  /*17b0*/  MOV R10, UR37 ;  /* 0x00000025000a7c02 */ /* 0x000fce0008000f00 */
.L_x_788:
        /* <DEDUP_REMOVED lines=30> */
.L_x_790:
[----:B------:R-:W-:Y:S05]  /*19a0*/  BSYNC.RECONVERGENT B0 ;  /* 0x0000000000007941 */ /* 0x000fea0003800200 */
.L_x_789:
        /* <DEDUP_REMOVED lines=17> */
.L_x_792:
[----:B------:R-:W-:Y:S05]  /*1ac0*/  BSYNC.RECONVERGENT B0 ;  /* 0x0000000000007941 */ /* 0x000fea0003800200 */
.L_x_791:
        /* <DEDUP_REMOVED lines=27> */
.L_x_794:
[----:B------:R-:W-:Y:S05]  /*1c80*/  BSYNC.RECONVERGENT B0 ;  /* 0x0000000000007941 */ /* 0x000fea0003800200 */
.L_x_793:
        /* <DEDUP_REMOVED lines=18> */
.L_x_784:
        /* <DEDUP_REMOVED lines=47> */
.L_x_798:
[----:B------:R2:W-:Y:S01]  /*20a0*/  STS.128 [R0+0x16000], RZ ;  /* 0x016000ff00007388 */ /* 0x0005e20000000c00 */
[----:B------:R-:W-:Y:S05]  /*20b0*/  BRA `(.L_x_799) ;  /* 0x00000000000c7947 */ /* 0x000fea0003800000 */
.L_x_797:
[----:B------:R1:W-:Y:S04]  /*20c0*/  STS.128 [R0+0x12000], RZ ;  /* 0x012000ff00007388 */ /* 0x0003e80000000c00 */
[----:B------:R1:W-:Y:S04]  /*20d0*/  STS.128 [R0+0x14000], RZ ;  /* 0x014000ff00007388 */ /* 0x0003e80000000c00 */
[----:B------:R1:W-:Y:S02]  /*20e0*/  STS.128 [R0+0x16000], RZ ;  /* 0x016000ff00007388 */ /* 0x0003e40000000c00 */
.L_x_799:
[----:B------:R-:W-:Y:S05]  /*20f0*/  BSYNC.RECONVERGENT B0 ;  /* 0x0000000000007941 */ /* 0x000fea0003800200 */
.L_x_796:
        /* <DEDUP_REMOVED lines=34> */
.L_x_802:
[----:B------:R3:W-:Y:S02]  /*2320*/  STS.128 [R0+0x17000], RZ ;  /* 0x017000ff00007388 */ /* 0x0007e40000000c00 */
.L_x_801:
[----:B------:R-:W-:Y:S05]  /*2330*/  BSYNC.RECONVERGENT B0 ;  /* 0x0000000000007941 */ /* 0x000fea0003800200 */
.L_x_800:
        /* <DEDUP_REMOVED lines=31> */
.L_x_805:
[----:B------:R3:W-:Y:S01]  /*2530*/  STS.128 [R0+0xa000], RZ ;  /* 0x00a000ff00007388 */ /* 0x0007e20000000c00 */
[----:B------:R-:W-:Y:S05]  /*2540*/  BRA `(.L_x_806) ;  /* 0x00000000000c7947 */ /* 0x000fea0003800000 */
.L_x_804:
[----:B------:R1:W-:Y:S04]  /*2550*/  STS.128 [R0+0x6000], RZ ;  /* 0x006000ff00007388 */ /* 0x0003e80000000c00 */
[----:B------:R1:W-:Y:S04]  /*2560*/  STS.128 [R0+0x8000], RZ ;  /* 0x008000ff00007388 */ /* 0x0003e80000000c00 */
[----:B------:R1:W-:Y:S02]  /*2570*/  STS.128 [R0+0xa000], RZ ;  /* 0x00a000ff00007388 */ /* 0x0003e40000000c00 */
.L_x_806:
[----:B------:R-:W-:Y:S05]  /*2580*/  BSYNC.RECONVERGENT B0 ;  /* 0x0000000000007941 */ /* 0x000fea0003800200 */
.L_x_803:
        /* <DEDUP_REMOVED lines=31> */
.L_x_809:
[----:B------:R3:W-:Y:S02]  /*2780*/  STS.128 [R0+0xb000], RZ ;  /* 0x00b000ff00007388 */ /* 0x0007e40000000c00 */
.L_x_808:
[----:B------:R-:W-:Y:S05]  /*2790*/  BSYNC.RECONVERGENT B0 ;  /* 0x0000000000007941 */ /* 0x000fea0003800200 */
.L_x_807:
        /* <DEDUP_REMOVED lines=28> */
.L_x_812:
[----:B------:R3:W-:Y:S01]  /*2960*/  STS.128 [R0+0x4000], RZ ;  /* 0x004000ff00007388 */ /* 0x0007e20000000c00 */
[----:B------:R-:W-:Y:S05]  /*2970*/  BRA `(.L_x_813) ;  /* 0x00000000000c7947 */ /* 0x000fea0003800000 */
.L_x_811:
[----:B------:R1:W-:Y:S04]  /*2980*/  STS.128 [R0], RZ ;  /* 0x000000ff00007388 */ /* 0x0003e80000000c00 */
[----:B------:R1:W-:Y:S04]  /*2990*/  STS.128 [R0+0x2000], RZ ;  /* 0x002000ff00007388 */ /* 0x0003e80000000c00 */
[----:B------:R1:W-:Y:S02]  /*29a0*/  STS.128 [R0+0x4000], RZ ;  /* 0x004000ff00007388 */ /* 0x0003e40000000c00 */
.L_x_813:
[----:B------:R-:W-:Y:S05]  /*29b0*/  BSYNC.RECONVERGENT B0 ;  /* 0x0000000000007941 */ /* 0x000fea0003800200 */
.L_x_810:
        /* <DEDUP_REMOVED lines=27> */
.L_x_816:
[----:B------:R3:W-:Y:S02]  /*2b70*/  STS.128 [R0+0x5000], RZ ;  /* 0x005000ff00007388 */ /* 0x0007e40000000c00 */
.L_x_815:
[----:B------:R-:W-:Y:S05]  /*2b80*/  BSYNC.RECONVERGENT B0 ;  /* 0x0000000000007941 */ /* 0x000fea0003800200 */
.L_x_814:
        /* <DEDUP_REMOVED lines=56> */
.L_x_819:
[----:B------:R3:W-:Y:S01]  /*2f10*/  STS.128 [R0+0x10000], RZ ;  /* 0x010000ff00007388 */ /* 0x0007e20000000c00 */
[----:B------:R-:W-:Y:S05]  /*2f20*/  BRA `(.L_x_820) ;  /* 0x00000000000c7947 */ /* 0x000fea0003800000 */
.L_x_818:
[----:B------:R1:W-:Y:S04]  /*2f30*/  STS.128 [R0+0xc000], RZ ;  /* 0x00c000ff00007388 */ /* 0x0003e80000000c00 */
[----:B------:R1:W-:Y:S04]  /*2f40*/  STS.128 [R0+0xe000], RZ ;  /* 0x00e000ff00007388 */ /* 0x0003e80000000c00 */
[----:B------:R1:W-:Y:S02]  /*2f50*/  STS.128 [R0+0x10000], RZ ;  /* 0x010000ff00007388 */ /* 0x0003e40000000c00 */
.L_x_820:
[----:B------:R-:W-:Y:S05]  /*2f60*/  BSYNC.RECONVERGENT B0 ;  /* 0x0000000000007941 */ /* 0x000fea0003800200 */
.L_x_817:
        /* <DEDUP_REMOVED lines=33> */
.L_x_823:
[----:B------:R2:W-:Y:S02]  /*3180*/  STS.128 [R0+0x11000], RZ ;  /* 0x011000ff00007388 */ /* 0x0005e40000000c00 */
.L_x_822:
[----:B------:R-:W-:Y:S05]  /*3190*/  BSYNC.RECONVERGENT B0 ;  /* 0x0000000000007941 */ /* 0x000fea0003800200 */
.L_x_821:
        /* <DEDUP_REMOVED lines=10> */
[----:B------:R-:W-:Y:S01]  /*3240*/  LOP3.LUT R4, R6, 0x200, RZ, 0xc0, !PT ;  /* 0x0000020006047812 */ /* 0x000fe200078ec0ff */
[----:B------:R-:W-:Y:S01]  /*3250*/  UIADD3 UR30, UPT, UPT, UR30, 0x40, URZ ;  /* 0x000000401e1e7890 */ /* 0x000fe2000fffe0ff */
[----:B------:R-:W-:Y:S02]  /*3260*/  LOP3.LUT R0, R0, 0x38, R24, 0xf8, !PT ;  /* 0x0000003800007812 */ /* 0x000fe400078ef818 */
[----:B------:R-:W-:Y:S02]  /*3270*/  CS2R R140, SRZ ;  /* 0x00000000008c7805 */ /* 0x000fe4000001ff00 */
[----:B------:R-:W-:Y:S02]  /*3280*/  LOP3.LUT R6, R3, 0xc00, R6, 0xf8, !PT ;  /* 0x00000c0003067812 */ /* 0x000fe400078ef806 */
[----:B------:R-:W-:Y:S02]  /*3290*/  CS2R R146, SRZ ;  /* 0x0000000000927805 */ /* 0x000fe4000001ff00 */
[----:B------:R-:W-:-:S02]  /*32a0*/  LOP3.LUT R4, R4, 0x3800, R5, 0xf8, !PT ;  /* 0x0000380004047812 */ /* 0x000fc400078ef805 */
[----:B------:R-:W-:Y:S02]  /*32b0*/  CS2R R144, SRZ ;  /* 0x0000000000907805 */ /* 0x000fe4000001ff00 */
[C---:B------:R-:W-:Y:S02]  /*32c0*/  LOP3.LUT R3, R0.reuse, 0x8, R23, 0x78, !PT ;  /* 0x0000000800037812 */ /* 0x040fe400078e7817 */
[----:B------:R-:W-:Y:S02]  /*32d0*/  CS2R R138, SRZ ;  /* 0x00000000008a7805 */ /* 0x000fe4000001ff00 */
[----:B------:R-:W-:Y:S02]  /*32e0*/  LOP3.LUT R5, R0, 0x8, R15, 0x78, !PT ;  /* 0x0000000800057812 */ /* 0x000fe400078e780f */
[----:B------:R-:W-:Y:S02]  /*32f0*/  CS2R R136, SRZ ;  /* 0x0000000000887805 */ /* 0x000fe4000001ff00 */
[----:B------:R-:W-:-:S02]  /*3300*/  LOP3.LUT R0, R4, R3, RZ, 0xfc, !PT ;  /* 0x0000000304007212 */ /* 0x000fc400078efcff */
[----:B------:R-:W-:Y:S02]  /*3310*/  CS2R R134, SRZ ;  /* 0x0000000000867805 */ /* 0x000fe4000001ff00 */
[----:B------:R-:W-:Y:S02]  /*3320*/  LOP3.LUT P5, RZ, R23, 0x4, RZ, 0xc0, !PT ;  /* 0x0000000417ff7812 */ /* 0x000fe400078ac0ff */
[----:B------:R-:W-:Y:S02]  /*3330*/  CS2R R132, SRZ ;  /* 0x0000000000847805 */ /* 0x000fe4000001ff00 */
[----:B------:R-:W-:Y:S02]  /*3340*/  LEA R9, R0, UR6, 0x1 ;  /* 0x0000000600097c11 */ /* 0x000fe4000f8e08ff */
[----:B------:R-:W-:Y:S01]  /*3350*/  CS2R R126, SRZ ;  /* 0x00000000007e7805 */ /* 0x000fe2000001ff00 */
[----:B------:R-:W-:-:S04]  /*3360*/  DEPBAR.LE SB0, 0x1 ;  /* 0x000080400000791a */ /* 0x000fc80000000000 */
[C---:B-----5:R-:W-:Y:S01]  /*3370*/  LOP3.LUT P2, R2, R13.reuse, 0x4, RZ, 0xc0, !PT ;  /* 0x000000040d027812 */ /* 0x060fe2000784c0ff */
[C---:B------:R-:W-:Y:S01]  /*3380*/  IMAD.SHL.U32 R10, R13.reuse, 0x20, RZ ;  /* 0x000000200d0a7824 */ /* 0x040fe200078e00ff */
[----:B------:R-:W-:Y:S01]  /*3390*/  SHF.R.U32.HI R8, RZ, 0x2, R13 ;  /* 0x00000002ff087819 */ /* 0x000fe2000001160d */
[C---:B------:R-:W-:Y:S01]  /*33a0*/  IMAD.SHL.U32 R11, R13.reuse, 0x2, RZ ;  /* 0x000000020d0b7824 */ /* 0x040fe200078e00ff */
[----:B------:R-:W-:Y:S01]  /*33b0*/  ISETP.NE.AND P3, PT, R2, RZ, PT ;  /* 0x000000ff0200720c */ /* 0x000fe20003f65270 */
[C---:B------:R-:W-:Y:S01]  /*33c0*/  IMAD.SHL.U32 R4, R13.reuse, 0x10, RZ ;  /* 0x000000100d047824 */ /* 0x040fe200078e00ff */
[----:B------:R-:W-:Y:S01]  /*33d0*/  LOP3.LUT P1, R2, R13, 0x2, RZ, 0xc0, !PT ;  /* 0x000000020d027812 */ /* 0x000fe2000782c0ff */
[----:B------:R-:W-:Y:S01]  /*33e0*/  BAR.SYNC.DEFER_BLOCKING 0x0 ;  /* 0x0000000000007b1d */ /* 0x000fe20000010000 */
[----:B------:R-:W-:Y:S01]  /*33f0*/  LOP3.LUT R3, R11, 0x38, RZ, 0xc0, !PT ;  /* 0x000000380b037812 */ /* 0x000fe200078ec0ff */
[----:B------:R-:W-:Y:S01]  /*3400*/  IMAD.SHL.U32 R14, R13, 0x8, RZ ;  /* 0x000000080d0e7824 */ /* 0x000fe200078e00ff */
[----:B------:R-:W-:Y:S01]  /*3410*/  ISETP.NE.AND P0, PT, R2, RZ, PT ;  /* 0x000000ff0200720c */ /* 0x000fe20003f05270 */
[----:B------:R-:W-:Y:S01]  /*3420*/  VIADD R232, R9, 0x12040 ;  /* 0x0001204009e87836 */ /* 0x000fe20000000000 */
[----:B------:R-:W-:-:S02]  /*3430*/  LOP3.LUT R2, R10, 0xc00, RZ, 0xc0, !PT ;  /* 0x00000c000a027812 */ /* 0x000fc400078ec0ff */
[----:B------:R-:W-:Y:S02]  /*3440*/  CS2R R124, SRZ ;  /* 0x00000000007c7805 */ /* 0x000fe4000001ff00 */
[----:B------:R-:W-:Y:S01]  /*3450*/  LOP3.LUT R7, R4, 0x1c0, RZ, 0xc0, !PT ;  /* 0x000001c004077812 */ /* 0x000fe200078ec0ff */
[----:B------:R-:W-:Y:S01]  /*3460*/  IMAD.SHL.U32 R4, R13, 0x40, RZ ;  /* 0x000000400d047824 */ /* 0x000fe200078e00ff */
[----:B------:R-:W-:Y:S01]  /*3470*/  LOP3.LUT R2, R2, 0x6, R11, 0xf8, !PT ;  /* 0x0000000602027812 */ /* 0x000fe200078ef80b */
[----:B------:R-:W-:Y:S01]  /*3480*/  STL [R1], R9 ;  /* 0x0000000901007387 */ /* 0x000fe20000100800 */
[----:B------:R-:W-:Y:S01]  /*3490*/  LOP3.LUT R0, R3, 0x20, R8, 0x78, !PT ;  /* 0x0000002003007812 */ /* 0x000fe200078e7808 */
[----:B------:R-:W-:Y:S01]  /*34a0*/  VIADD R3, R9, 0x12000 ;  /* 0x0001200009037836 */ /* 0x000fe20000000000 */
[----:B------:R-:W-:Y:S01]  /*34b0*/  LOP3.LUT R252, R6, R5, RZ, 0xfc, !PT ;  /* 0x0000000506fc7212 */ /* 0x000fe200078efcff */
[----:B------:R-:W-:Y:S01]  /*34c0*/  IMAD.MOV.U32 R6, RZ, RZ, 0x40 ;  /* 0x00000040ff067424 */ /* 0x000fe200078e00ff */
[----:B------:R-:W-:Y:S01]  /*34d0*/  LOP3.LUT R0, R2, R0, R7, 0xfe, !PT ;  /* 0x0000000002007212 */ /* 0x000fe200078efe07 */
[----:B------:R-:W-:Y:S01]  /*34e0*/  IMAD.MOV.U32 R0, RZ, RZ, 0x20 ;  /* 0x00000020ff007424 */ /* 0x000fe200078e00ff */
[----:B------:R-:W-:Y:S01]  /*34f0*/  SHF.R.U32.HI R7, RZ, 0x3, R13 ;  /* 0x00000003ff077819 */ /* 0x000fe2000001160d */
[----:B------:R-:W-:Y:S01]  /*3500*/  IMAD.MOV.U32 R8, RZ, RZ, 0x10 ;  /* 0x00000010ff087424 */ /* 0x000fe200078e00ff */
[----:B------:R-:W-:Y:S01]  /*3510*/  LOP3.LUT R2, R11, 0x20, RZ, 0xc0, !PT ;  /* 0x000000200b027812 */ /* 0x000fe200078ec0ff */
[----:B------:R-:W-:Y:S01]  /*3520*/  IMAD.MOV.U32 R5, RZ, RZ, 0x20 ;  /* 0x00000020ff057424 */ /* 0x000fe200078e00ff */
[----:B------:R-:W-:Y:S01]  /*3530*/  SEL R0, R0, 0xffffffe0, !P4 ;  /* 0xffffffe000007807 */ /* 0x000fe20006000000 */
[----:B------:R-:W-:Y:S01]  /*3540*/  @P5 VIADD R232, R3, 0xffffffc0 ;  /* 0xffffffc003e85836 */ /* 0x000fe20000000000 */
[----:B------:R-:W-:Y:S01]  /*3550*/  LOP3.LUT R2, R2, 0x18, R7, 0xf8, !PT ;  /* 0x0000001802027812 */ /* 0x000fe200078ef807 */
[----:B------:R-:W-:Y:S01]  /*3560*/  IMAD.MOV.U32 R3, RZ, RZ, 0x40 ;  /* 0x00000040ff037424 */ /* 0x000fe200078e00ff */
[----:B------:R-:W-:Y:S01]  /*3570*/  SHF.R.U32.HI R11, RZ, 0x1, R13 ;  /* 0x00000001ff0b7819 */ /* 0x000fe2000001160d */
[----:B------:R-:W-:Y:S01]  /*3580*/  IMAD.IADD R7, R9, 0x1, R0 ;  /* 0x0000000109077824 */ /* 0x000fe200078e0200 */
[----:B------:R-:W-:Y:S01]  /*3590*/  LOP3.LUT R2, R2, 0x1c0, R4, 0xf8, !PT ;  /* 0x000001c002027812 */ /* 0x000fe200078ef804 */
[----:B------:R-:W-:Y:S01]  /*35a0*/  IMAD.IADD R240, R0, 0x1, R232 ;  /* 0x0000000100f07824 */ /* 0x000fe200078e02e8 */
[----:B------:R-:W-:Y:S01]  /*35b0*/  LOP3.LUT R12, R4, 0x200, RZ, 0xc0, !PT ;  /* 0x00000200040c7812 */ /* 0x000fe200078ec0ff */
[----:B------:R-:W2:Y:S01]  /*35c0*/  LDSM.16.M88.4 R164, [R232] ;  /* 0x00000000e8a4783b */ /* 0x000ea20000000200 */
[----:B------:R-:W-:-:S02]  /*35d0*/  LOP3.LUT R2, R2, 0x38, R14, 0x78, !PT ;  /* 0x0000003802027812 */ /* 0x000fc400078e780e */
[----:B------:R-:W-:Y:S02]  /*35e0*/  CS2R R130, SRZ ;  /* 0x0000000000827805 */ /* 0x000fe4000001ff00 */
[----:B------:R-:W-:Y:S01]  /*35f0*/  SEL R15, R6, 0xffffffc0, !P2 ;  /* 0xffffffc0060f7807 */ /* 0x000fe20005000000 */
[----:B------:R-:W-:Y:S01]  /*3600*/  STL [R1+0x4], R7 ;  /* 0x0000040701007387 */ /* 0x000fe20000100800 */
[----:B------:R-:W-:Y:S02]  /*3610*/  LOP3.LUT R2, R2, 0x200, R4, 0xf8, !PT ;  /* 0x0000020002027812 */ /* 0x000fe400078ef804 */
[----:B------:R-:W-:Y:S02]  /*3620*/  CS2R R128, SRZ ;  /* 0x0000000000807805 */ /* 0x000fe4000001ff00 */
[----:B------:R-:W-:Y:S01]  /*3630*/  SEL R6, R8, 0xfffffff0, !P2 ;  /* 0xfffffff008067807 */ /* 0x000fe20005000000 */
[----:B------:R-:W3:Y:S01]  /*3640*/  LDSM.16.M88.4 R156, [R7+0x12000] ;  /* 0x01200000079c783b */ /* 0x000ee20000000200 */
[----:B------:R-:W-:-:S02]  /*3650*/  SEL R3, R3, 0xffffffc0, !P5 ;  /* 0xffffffc003037807 */ /* 0x000fc40006800000 */
[----:B------:R-:W-:Y:S02]  /*3660*/  CS2R R122, SRZ ;  /* 0x00000000007a7805 */ /* 0x000fe4000001ff00 */
[----:B------:R-:W-:Y:S01]  /*3670*/  LEA R252, R252, UR6, 0x1 ;  /* 0x00000006fcfc7c11 */ /* 0x000fe2000f8e08ff */
        /* <DEDUP_REMOVED lines=16> */
[----:B------:R5:W1:Y:S01]  /*3780*/  LDSM.16.M88.4 R224, [R7+0x16800] ;  /* 0x0168000007e0783b */ /* 0x000a620000000200 */
[----:B------:R-:W-:Y:S02]  /*3790*/  CS2R R60, SRZ ;  /* 0x00000000003c7805 */ /* 0x000fe4000001ff00 */
[----:B------:R-:W-:Y:S02]  /*37a0*/  CS2R R66, SRZ ;  /* 0x0000000000427805 */ /* 0x000fe4000001ff00 */
[----:B------:R-:W-:Y:S01]  /*37b0*/  CS2R R64, SRZ ;  /* 0x0000000000407805 */ /* 0x000fe2000001ff00 */
[----:B------:R2:W-:Y:S01]  /*37c0*/  STL [R1+0x2c], R2 ;  /* 0x00002c0201007387 */ /* 0x0005e20000100800 */
[----:B------:R-:W-:-:S02]  /*37d0*/  CS2R R58, SRZ ;  /* 0x00000000003a7805 */ /* 0x000fc4000001ff00 */
[----:B------:R-:W-:Y:S02]  /*37e0*/  CS2R R56, SRZ ;  /* 0x0000000000387805 */ /* 0x000fe4000001ff00 */
[----:B------:R-:W-:Y:S01]  /*37f0*/  CS2R R54, SRZ ;  /* 0x0000000000367805 */ /* 0x000fe2000001ff00 */
[----:B------:R-:W-:Y:S01]  /*3800*/  STL [R1+0x28], R15 ;  /* 0x0000280f01007387 */ /* 0x000fe20000100800 */
[----:B------:R-:W-:Y:S02]  /*3810*/  CS2R R52, SRZ ;  /* 0x0000000000347805 */ /* 0x000fe4000001ff00 */
[----:B------:R-:W-:Y:S02]  /*3820*/  CS2R R46, SRZ ;  /* 0x00000000002e7805 */ /* 0x000fe4000001ff00 */
[----:B------:R-:W-:Y:S01]  /*3830*/  CS2R R44, SRZ ;  /* 0x00000000002c7805 */ /* 0x000fe2000001ff00 */
[----:B------:R3:W-:Y:S01]  /*3840*/  STL [R1+0x54], R6 ;  /* 0x0000540601007387 */ /* 0x0007e20000100800 */
        /* <DEDUP_REMOVED lines=8> */
[----:B----4-:R-:W-:-:S02]  /*38d0*/  CS2R R30, SRZ ;  /* 0x00000000001e7805 */ /* 0x010fc4000001ff00 */
[----:B------:R-:W-:Y:S02]  /*38e0*/  CS2R R28, SRZ ;  /* 0x00000000001c7805 */ /* 0x000fe4000001ff00 */
[----:B-----5:R-:W-:Y:S01]  /*38f0*/  LOP3.LUT R7, R4, 0x1c0, RZ, 0xc0, !PT ;  /* 0x000001c004077812 */ /* 0x020fe200078ec0ff */
[----:B------:R-:W4:Y:S01]  /*3900*/  LDSM.16.M88.4 R200, [R232+0x2800] ;  /* 0x00280000e8c8783b */ /* 0x000f220000000200 */
[----:B------:R-:W-:Y:S02]  /*3910*/  LOP3.LUT R4, R11, 0x10, RZ, 0xc0, !PT ;  /* 0x000000100b047812 */ /* 0x000fe400078ec0ff */
[----:B------:R-:W-:Y:S02]  /*3920*/  CS2R R34, SRZ ;  /* 0x0000000000227805 */ /* 0x000fe4000001ff00 */
[----:B------:R-:W-:Y:S01]  /*3930*/  CS2R R32, SRZ ;  /* 0x0000000000207805 */ /* 0x000fe2000001ff00 */
[----:B------:R-:W1:Y:S01]  /*3940*/  LDSM.16.M88.4 R228, [R232+0x4000] ;  /* 0x00400000e8e4783b */ /* 0x000e620000000200 */
[----:B--2---:R-:W-:-:S02]  /*3950*/  LOP3.LUT R2, R7, 0x38, R14, 0xf8, !PT ;  /* 0x0000003807027812 */ /* 0x004fc400078ef80e */
[----:B------:R-:W-:Y:S02]  /*3960*/  CS2R R26, SRZ ;  /* 0x00000000001a7805 */ /* 0x000fe4000001ff00 */
[C---:B------:R-:W-:Y:S01]  /*3970*/  SEL R7, R5.reuse, 0xffffffe0, !P1 ;  /* 0xffffffe005077807 */ /* 0x040fe20004800000 */
[----:B------:R-:W2:Y:S01]  /*3980*/  LDSM.16.M88.4 R172, [R240] ;  /* 0x00000000f0ac783b */ /* 0x000ea20000000200 */
[----:B------:R-:W-:Y:S02]  /*3990*/  LOP3.LUT R4, R4, 0x8, R13, 0xf8, !PT ;  /* 0x0000000804047812 */ /* 0x000fe400078ef80d */
[----:B------:R-:W-:Y:S02]  /*39a0*/  CS2R R24, SRZ ;  /* 0x0000000000187805 */ /* 0x000fe4000001ff00 */
[----:B------:R-:W-:Y:S01]  /*39b0*/  SEL R5, R5, 0xffffffe0, !P0 ;  /* 0xffffffe005057807 */ /* 0x000fe20004000000 */
[----:B------:R5:W-:Y:S01]  /*39c0*/  STL [R1+0x20], R7 ;  /* 0x0000200701007387 */ /* 0x000be20000100800 */
[----:B------:R-:W-:-:S02]  /*39d0*/  LOP3.LUT R4, R4, R2, RZ, 0x3c, !PT ;  /* 0x0000000204047212 */ /* 0x000fc400078e3cff */
[----:B------:R-:W-:Y:S02]  /*39e0*/  CS2R R22, SRZ ;  /* 0x0000000000167805 */ /* 0x000fe4000001ff00 */
[----:B---3--:R-:W-:Y:S01]  /*39f0*/  LOP3.LUT R6, R12, 0xc00, R10, 0xf8, !PT ;  /* 0x00000c000c067812 */ /* 0x008fe200078ef80a */
[----:B------:R-:W3:Y:S01]  /*3a00*/  LDSM.16.M88.4 R176, [R240+0x800] ;  /* 0x00080000f0b0783b */ /* 0x000ee20000000200 */
[----:B------:R-:W-:Y:S02]  /*3a10*/  CS2R R20, SRZ ;  /* 0x0000000000147805 */ /* 0x000fe4000001ff00 */
[----:B------:R-:W-:Y:S01]  /*3a20*/  LOP3.LUT P4, RZ, R13, 0x8, RZ, 0xc0, !PT ;  /* 0x000000080dff7812 */ /* 0x000fe2000788c0ff */
[----:B------:R-:W1:Y:S01]  /*3a30*/  LDCU UR8, c[0x0][0x440] ;  /* 0x00008800ff0877ac */ /* 0x000e620008000800 */
[----:B------:R-:W2:Y:S01]  /*3a40*/  LDSM.16.M88.4 R204, [R240+0x2000] ;  /* 0x00200000f0cc783b */ /* 0x000ea20000000200 */
[----:B------:R-:W2:Y:S03]  /*3a50*/  LDCU UR9, c[0x0][0x3e0] ;  /* 0x00007c00ff0977ac */ /* 0x000ea60008000800 */
[----:B------:R-:W2:Y:S01]  /*3a60*/  LDSM.16.M88.4 R208, [R240+0x2800] ;  /* 0x00280000f0d0783b */ /* 0x000ea20000000200 */
[----:B------:R-:W2:Y:S03]  /*3a70*/  LDCU UR15, c[0x0][0x50c] ;  /* 0x0000a180ff0f77ac */ /* 0x000ea60008000800 */
[----:B------:R-:W2:Y:S01]  /*3a80*/  LDSM.16.M88.4 R236, [R240+0x4000] ;  /* 0x00400000f0ec783b */ /* 0x000ea20000000200 */
[----:B------:R-:W2:Y:S03]  /*3a90*/  LDCU UR14, c[0x0][0x45c] ;  /* 0x00008b80ff0e77ac */ /* 0x000ea60008000800 */
[----:B------:R-:W2:Y:S01]  /*3aa0*/  LDSM.16.M88.4 R148, [R9+0x12000] ;  /* 0x012000000994783b */ /* 0x000ea20000000200 */
[----:B------:R-:W-:-:S03]  /*3ab0*/  UISETP.GE.AND UP1, UPT, UR30, UR33, UPT ;  /* 0x000000211e00728c */ /* 0x000fc6000bf26270 */
[----:B------:R-:W2:Y:S01]  /*3ac0*/  LDSM.16.M88.4 R152, [R9+0x12800] ;  /* 0x012800000998783b */ /* 0x000ea20000000200 */
[----:B-----5:R-:W-:Y:S01]  /*3ad0*/  LOP3.LUT R7, R2, 0x8, R11, 0x78, !PT ;  /* 0x0000000802077812 */ /* 0x020fe200078e780b */
[----:B-1----:R-:W-:Y:S01]  /*3ae0*/  USHF.L.U32 UR16, UR16, 0x6, URZ ;  /* 0x0000000610107899 */ /* 0x002fe200080006ff */
[----:B------:R-:W-:Y:S01]  /*3af0*/  LOP3.LUT R2, R4, 0x200, R10, 0xf8, !PT ;  /* 0x0000020004027812 */ /* 0x000fe200078ef80a */
[----:B------:R-:W1:Y:S01]  /*3b00*/  LDSM.16.M88.4 R180, [R9+0x14000] ;  /* 0x0140000009b4783b */ /* 0x000e620000000200 */
[----:B------:R-:W-:-:S03]  /*3b10*/  IMAD.IADD R4, R9, 0x1, R3 ;  /* 0x0000000109047824 */ /* 0x000fc600078e0203 */
[----:B------:R-:W1:Y:S04]  /*3b20*/  LDSM.16.M88.4 R184, [R9+0x14800] ;  /* 0x0148000009b8783b */ /* 0x000e680000000200 */
[----:B------:R-:W1:Y:S04]  /*3b30*/  LDSM.16.M88.4 R212, [R9+0x16000] ;  /* 0x0160000009d4783b */ /* 0x000e680000000200 */
[----:B------:R-:W1:Y:S04]  /*3b40*/  LDSM.16.M88.4 R216, [R9+0x16800] ;  /* 0x0168000009d8783b */ /* 0x000e680000000200 */
[----:B------:R-:W1:Y:S04]  /*3b50*/  LDSM.16.M88.4 R232, [R232+0x4800] ;  /* 0x00480000e8e8783b */ /* 0x000e680000000200 */
[----:B------:R-:W1:Y:S04]  /*3b60*/  LDSM.16.M88.4 R240, [R240+0x4800] ;  /* 0x00480000f0f0783b */ /* 0x000e680000000200 */
[----:B------:R5:W-:Y:S04]  /*3b70*/  STL [R1+0x1c], R5 ;  /* 0x00001c0501007387 */ /* 0x000be80000100800 */
[----:B------:R4:W-:Y:S01]  /*3b80*/  STL [R1+0x24], R2 ;  /* 0x0000240201007387 */ /* 0x0009e20000100800 */
[----:B-----5:R-:W-:Y:S01]  /*3b90*/  LOP3.LUT R5, R6, R7, RZ, 0xfc, !PT ;  /* 0x0000000706057212 */ /* 0x020fe200078efcff */
[----:B----4-:R-:W-:-:S04]  /*3ba0*/  IMAD.IADD R2, R3, 0x1, R252 ;  /* 0x0000000103027824 */ /* 0x010fc800078e02fc */
[----:B------:R4:W-:Y:S01]  /*3bb0*/  STL [R1+0x58], R5 ;  /* 0x0000580501007387 */ /* 0x0009e20000100800 */
[----:B------:R-:W-:-:S03]  /*3bc0*/  IMAD.IADD R3, R0, 0x1, R4 ;  /* 0x0000000100037824 */ /* 0x000fc600078e0204 */
[----:B------:R1:W-:Y:S01]  /*3bd0*/  STL [R1+0x8], R4 ;  /* 0x0000080401007387 */ /* 0x0003e20000100800 */
[C---:B----4-:R-:W-:Y:S02]  /*3be0*/  IMAD.IADD R5, R0.reuse, 0x1, R252 ;  /* 0x0000000100057824 */ /* 0x050fe400078e02fc */
[----:B------:R-:W-:-:S03]  /*3bf0*/  IMAD.IADD R0, R0, 0x1, R2 ;  /* 0x0000000100007824 */ /* 0x000fc600078e0202 */
[----:B------:R4:W-:Y:S04]  /*3c00*/  STL [R1+0x14], R5 ;  /* 0x0000140501007387 */ /* 0x0009e80000100800 */
[----:B------:R4:W-:Y:S04]  /*3c10*/  STL [R1+0x10], R2 ;  /* 0x0000100201007387 */ /* 0x0009e80000100800 */
[----:B------:R4:W-:Y:S04]  /*3c20*/  STL [R1+0xc], R3 ;  /* 0x00000c0301007387 */ /* 0x0009e80000100800 */
[----:B-123--:R4:W-:Y:S02]  /*3c30*/  STL [R1+0x18], R0 ;  /* 0x0000180001007387 */ /* 0x00e9e40000100800 */
.L_x_826:
[----:B------:R-:W2:Y:S01]  /*3c40*/  LDL R249, [R1] ;  /* 0x0000000001f97983 */ /* 0x000ea20000100800 */
[----:B------:R-:W-:Y:S01]  /*3c50*/  PLOP3.LUT P0, PT, PT, PT, UP1, 0x80, 0x8 ;  /* 0x000000000008781c */ /* 0x000fe20003f0f018 */
[----:B-1----:R-:W-:Y:S01]  /*3c60*/  IMAD.U32 R245, RZ, RZ, UR11 ;  /* 0x0000000bfff57e24 */ /* 0x002fe2000f8e00ff */
[----:B------:R-:W-:Y:S02]  /*3c70*/  PLOP3.LUT P1, PT, PT, PT, UP1, 0x80, 0x8 ;  /* 0x000000000008781c */ /* 0x000fe40003f2f018 */
[----:B------:R-:W3:Y:S01]  /*3c80*/  LDL R248, [R1+0x14] ;  /* 0x0000140001f87983 */ /* 0x000ee20000100800 */
[----:B------:R-:W-:Y:S01]  /*3c90*/  PLOP3.LUT P2, PT, PT, PT, UP1, 0x80, 0x8 ;  /* 0x000000000008781c */ /* 0x000fe20003f4f018 */
[----:B------:R-:W-:Y:S01]  /*3ca0*/  UISETP.NE.AND UP2, UPT, UR43, URZ, UPT ;  /* 0x000000ff2b00728c */ /* 0x000fe2000bf45270 */
[----:B------:R-:W-:Y:S02]  /*3cb0*/  PLOP3.LUT P6, PT, PT, PT, UP1, 0x80, 0x8 ;  /* 0x000000000008781c */ /* 0x000fe40003fcf018 */
[----:B------:R-:W3:Y:S01]  /*3cc0*/  LDL R247, [R1+0x4] ;  /* 0x0000040001f77983 */ /* 0x000ee20000100800 */
[----:B------:R-:W-:Y:S02]  /*3cd0*/  PLOP3.LUT P5, PT, PT, PT, UP1, 0x80, 0x8 ;  /* 0x000000000008781c */ /* 0x000fe40003faf018 */
[----:B------:R-:W-:Y:S02]  /*3ce0*/  MOV R244, UR10 ;  /* 0x0000000a00f47c02 */ /* 0x000fe40008000f00 */
[----:B------:R-:W3:Y:S05]  /*3cf0*/  LDL R246, [R1+0x10] ;  /* 0x0000100001f67983 */ /* 0x000eea0000100800 */
[----:B----4-:R-:W4:Y:S01]  /*3d00*/  LDL R3, [R1+0x8] ;  /* 0x0000080001037983 */ /* 0x010f220000100800 */
[----:B------:R-:W-:Y:S04]  /*3d10*/  @UP2 UIADD3 UR27, UP0, UPT, UR18, -0x100, URZ ;  /* 0xffffff00121b2890 */ /* 0x000fe8000ff1e0ff */
[----:B------:R-:W4:Y:S01]  /*3d20*/  LDL R2, [R1+0x18] ;  /* 0x0000180001027983 */ /* 0x000f220000100800 */
[----:B------:R-:W-:Y:S02]  /*3d30*/  @UP2 UIADD3.X UR17, UPT, UPT, UR19, -0x1, URZ, UP0, !UPT ;  /* 0xffffffff13112890 */ /* 0x000fe400087fe4ff */
[----:B------:R-:W-:Y:S02]  /*3d40*/  @UP2 UIADD3 UR10, UP0, UPT, UR10, -0x100, URZ ;  /* 0xffffff000a0a2890 */ /* 0x000fe4000ff1e0ff */
[----:B------:R-:W4:Y:S02]  /*3d50*/  LDL R0, [R1+0xc] ;  /* 0x00000c0001007983 */ /* 0x000f240000100800 */
[----:B------:R-:W-:Y:S03]  /*3d60*/  @UP2 UIADD3.X UR11, UPT, UPT, UR11, -0x1, URZ, UP0, !UPT ;  /* 0xffffffff0b0b2890 */ /* 0x000fe600087fe4ff */
[----:B------:R-:W0:Y:S05]  /*3d70*/  LDGDEPBAR ;  /* 0x00000000000079af */ /* 0x000e2a0000000000 */
[----:B------:R-:W-:Y:S05]  /*3d80*/  STL [R1+0x88], R110 ;  /* 0x0000886e01007387 */ /* 0x000fea0000100800 */
        /* <DEDUP_REMOVED lines=9> */
[----:B------:R-:W-:Y:S01]  /*3e20*/  STL [R1+0x60], R100 ;  /* 0x0000606401007387 */ /* 0x000fe20000100800 */
[----:B------:R-:W-:Y:S04]  /*3e30*/  DEPBAR.LE SB0, 0x0 ;  /* 0x000080000000791a */ /* 0x000fe80000000000 */
[----:B------:R-:W-:Y:S06]  /*3e40*/  BAR.SYNC.DEFER_BLOCKING 0x0 ;  /* 0x0000000000007b1d */ /* 0x000fec0000010000 */
[----:B------:R-:W-:Y:S05]  /*3e50*/  LDSM.16.M88.4 R16, [R252] ;  /* 0x00000000fc10783b */ /* 0x000fea0000000200 */
[----:B--2---:R-:W1:Y:S05]  /*3e60*/  LDSM.16.M88.4 R8, [R249+0xc000] ;  /* 0x00c00000f908783b */ /* 0x004e6a0000000200 */
[----:B------:R-:W2:Y:S05]  /*3e70*/  LDSM.16.M88.4 R68, [R249+0xc800] ;  /* 0x00c80000f944783b */ /* 0x000eaa0000000200 */
[----:B---3--:R-:W-:Y:S05]  /*3e80*/  LDSM.16.M88.4 R72, [R248] ;  /* 0x00000000f848783b */ /* 0x008fea0000000200 */
[----:B------:R-:W3:Y:S05]  /*3e90*/  LDSM.16.M88.4 R76, [R247+0xc000] ;  /* 0x00c00000f74c783b */ /* 0x000eea0000000200 */
[----:B------:R-:W3:Y:S05]  /*3ea0*/  LDSM.16.M88.4 R80, [R247+0xc800] ;  /* 0x00c80000f750783b */ /* 0x000eea0000000200 */
[----:B------:R-:W-:Y:S05]  /*3eb0*/  LDSM.16.M88.4 R84, [R246] ;  /* 0x00000000f654783b */ /* 0x000fea0000000200 */
[----:B----4-:R-:W4:Y:S05]  /*3ec0*/  LDSM.16.M88.4 R88, [R3+0xc000] ;  /* 0x00c000000358783b */ /* 0x010f2a0000000200 */
        /* <DEDUP_REMOVED lines=10> */
[C---:B------:R-:W-:Y:S08]  /*3f70*/  HMMA.16816.F32.BF16 R12, R72.reuse, R80, R12 ;  /* 0x00000050480c723c */ /* 0x040ff0000004180c */
        /* <DEDUP_REMOVED lines=37> */
[----:B------:R4:W1:Y:S02]  /*41d0*/  LDSM.16.M88.4 R92, [R248+0x4000] ;  /* 0x00400000f85c783b */ /* 0x0008640000000200 */
[C---:B---3--:R-:W-:Y:S08]  /*41e0*/  HMMA.16816.F32.BF16 R4, R76.reuse, R80, R4 ;  /* 0x000000504c04723c */ /* 0x048ff00000041804 */
[C---:B------:R-:W-:Y:S01]  /*41f0*/  HMMA.16816.F32.BF16 R8, R76.reuse, R82, R8 ;  /* 0x000000524c08723c */ /* 0x040fe20000041808 */
[----:B------:R-:W-:Y:S07]  /*4200*/  LDSM.16.M88.4 R80, [R3+0x10000] ;  /* 0x010000000350783b */ /* 0x000fee0000000200 */
[C---:B--2---:R-:W-:Y:S01]  /*4210*/  HMMA.16816.F32.BF16 R12, R76.reuse, R72, R12 ;  /* 0x000000484c0c723c */ /* 0x044fe2000004180c */
[----:B----4-:R-:W2:Y:S07]  /*4220*/  S2R R248, SR_TID.X ;  /* 0x0000000000f87919 */ /* 0x010eae0000002100 */
[----:B------:R-:W-:Y:S01]  /*4230*/  HMMA.16816.F32.BF16 R16, R76, R74, R16 ;  /* 0x0000004a4c10723c */ /* 0x000fe20000041810 */
[----:B------:R-:W3:Y:S05]  /*4240*/  LDSM.16.M88.4 R72, [R247+0x10800] ;  /* 0x01080000f748783b */ /* 0x000eea0000000200 */
[----:B------:R-:W4:Y:S02]  /*4250*/  LDSM.16.M88.4 R76, [R246+0x4000] ;  /* 0x00400000f64c783b */ /* 0x000f240000000200 */
[C---:B------:R-:W-:Y:S08]  /*4260*/  HMMA.16816.F32.BF16 R4, R84.reuse, R88, R4 ;  /* 0x000000585404723c */ /* 0x040ff00000041804 */
[C---:B------:R-:W-:Y:S01]  /*4270*/  HMMA.16816.F32.BF16 R8, R84.reuse, R90, R8 ;  /* 0x0000005a5408723c */ /* 0x040fe20000041808 */
[----:B------:R-:W-:Y:S07]  /*4280*/  LDSM.16.M88.4 R88, [R0+0x10000] ;  /* 0x010000000058783b */ /* 0x000fee0000000200 */
[C---:B-1----:R-:W-:Y:S03]  /*4290*/  HMMA.16816.F32.BF16 R12, R84.reuse, R68, R12 ;  /* 0x00000044540c723c */ /* 0x042fe6000004180c */
[C---:B--2---:R-:W-:Y:S02]  /*42a0*/  SHF.L.U32 R100, R248.reuse, 0x1, RZ ;  /* 0x00000001f8647819 */ /* 0x044fe400000006ff */
[C---:B------:R-:W-:Y:S03]  /*42b0*/  SHF.L.U32 R101, R248.reuse, 0x5, RZ ;  /* 0x00000005f8657819 */ /* 0x040fe600000006ff */
[----:B------:R-:W-:Y:S01]  /*42c0*/  HMMA.16816.F32.BF16 R16, R84, R70, R16 ;  /* 0x000000465410723c */ /* 0x000fe20000041810 */
[----:B------:R1:W2:Y:S02]  /*42d0*/  LDSM.16.M88.4 R68, [R3+0x10800] ;  /* 0x010800000344783b */ /* 0x0002a40000000200 */
[----:B------:R-:W-:Y:S02]  /*42e0*/  SHF.R.U32.HI R252, RZ, 0x2, R248 ;  /* 0x00000002fffc7819 */ /* 0x000fe400000116f8 */
[----:B------:R-:W-:Y:S01]  /*42f0*/  SHF.L.U32 R248, R248, 0x4, RZ ;  /* 0x00000004f8f87819 */ /* 0x000fe200000006ff */
[----:B------:R-:W2:Y:S02]  /*4300*/  LDSM.16.M88.4 R84, [R2+0x4000] ;  /* 0x004000000254783b */ /* 0x000ea40000000200 */
[C---:B------:R-:W-:Y:S05]  /*4310*/  HMMA.16816.F32.BF16 R4, R92.reuse, R96, R4 ;  /* 0x000000605c04723c */ /* 0x040fea0000041804 */
[----:B------:R-:W-:Y:S03]  /*4320*/  LOP3.LUT R248, R248, 0x1c0, RZ, 0xc0, !PT ;  /* 0x000001c0f8f87812 */ /* 0x000fe600078ec0ff */
[C---:B------:R-:W-:Y:S08]  /*4330*/  HMMA.16816.F32.BF16 R8, R92.reuse, R98, R8 ;  /* 0x000000625c08723c */ /* 0x040ff00000041808 */
[C---:B---3--:R-:W-:Y:S01]  /*4340*/  HMMA.16816.F32.BF16 R12, R92.reuse, R72, R12 ;  /* 0x000000485c0c723c */ /* 0x048fe2000004180c */
[----:B------:R-:W3:Y:S02]  /*4350*/  LDL R73, [R1+0x50] ;  /* 0x0000500001497983 */ /* 0x000ee40000100800 */
[----:B-1----:R-:W-:Y:S03]  /*4360*/  @P0 LOP3.LUT R3, R100, 0x6, RZ, 0xc0, !PT ;  /* 0x0000000664030812 */ /* 0x002fe600078ec0ff */
[----:B------:R-:W3:Y:S01]  /*4370*/  LDL R72, [R1+0x4c] ;  /* 0x00004c0001487983 */ /* 0x000ee20000100800 */
[----:B------:R-:W-:Y:S01]  /*4380*/  PLOP3.LUT P0, PT, PT, PT, UP1, 0x80, 0x8 ;  /* 0x000000000008781c */ /* 0x000fe20003f0f018 */
[----:B------:R-:W-:Y:S03]  /*4390*/  HMMA.16816.F32.BF16 R16, R92, R74, R16 ;  /* 0x0000004a5c10723c */ /* 0x000fe60000041810 */
[--C-:B------:R-:W-:Y:S02]  /*43a0*/  @P1 LOP3.LUT R3, R3, 0xe0, R252.reuse, 0xf8, !PT ;  /* 0x000000e003031812 */ /* 0x100fe400078ef8fc */
[----:B------:R-:W-:Y:S03]  /*43b0*/  PLOP3.LUT P1, PT, PT, PT, UP1, 0x80, 0x8 ;  /* 0x000000000008781c */ /* 0x000fe60003f2f018 */
[C---:B----4-:R-:W-:Y:S08]  /*43c0*/  HMMA.16816.F32.BF16 R4, R76.reuse, R80, R4 ;  /* 0x000000504c04723c */ /* 0x050ff00000041804 */
[C---:B------:R-:W-:Y:S08]  /*43d0*/  HMMA.16816.F32.BF16 R8, R76.reuse, R82, R8 ;  /* 0x000000524c08723c */ /* 0x040ff00000041808 */
[C---:B--2---:R-:W-:Y:S08]  /*43e0*/  HMMA.16816.F32.BF16 R12, R76.reuse, R68, R12 ;  /* 0x000000444c0c723c */ /* 0x044ff0000004180c */
[----:B------:R-:W-:Y:S01]  /*43f0*/  HMMA.16816.F32.BF16 R16, R76, R70, R16 ;  /* 0x000000464c10723c */ /* 0x000fe20000041810 */
[----:B------:R1:W2:Y:S05]  /*4400*/  LDSM.16.M88.4 R68, [R0+0x10800] ;  /* 0x010800000044783b */ /* 0x0002aa0000000200 */
[----:B------:R-:W4:Y:S02]  /*4410*/  LDL R76, [R1+0x20] ;  /* 0x00002000014c7983 */ /* 0x000f240000100800 */
[C---:B------:R-:W-:Y:S08]  /*4420*/  HMMA.16816.F32.BF16 R4, R84.reuse, R88, R4 ;  /* 0x000000585404723c */ /* 0x040ff00000041804 */
[C---:B------:R-:W-:Y:S01]  /*4430*/  HMMA.16816.F32.BF16 R8, R84.reuse, R90, R8 ;  /* 0x0000005a5408723c */ /* 0x040fe20000041808 */
[----:B-1----:R-:W-:Y:S10]  /*4440*/  IMAD.U32 R0, RZ, RZ, UR36 ;  /* 0x00000024ff007e24 */ /* 0x002ff4000f8e00ff */
[----:B------:R-:W-:Y:S01]  /*4450*/  FMUL.FTZ R4, R4, UR15 ;  /* 0x0000000f04047c20 */ /* 0x000fe20008410000 */
[----:B------:R-:W-:Y:S01]  /*4460*/  FMUL.FTZ R6, R6, UR15 ;  /* 0x0000000f06067c20 */ /* 0x000fe20008410000 */
[----:B------:R-:W-:Y:S01]  /*4470*/  FMUL.FTZ R5, R5, UR15 ;  /* 0x0000000f05057c20 */ /* 0x000fe20008410000 */
[----:B------:R-:W-:Y:S01]  /*4480*/  FMUL.FTZ R7, R7, UR15 ;  /* 0x0000000f07077c20 */ /* 0x000fe20008410000 */
[----:B------:R-:W-:Y:S01]  /*4490*/  MUFU.TANH R93, R4 ;  /* 0x00000004005d7308 */ /* 0x000fe20000002400 */
[----:B------:R-:W-:Y:S02]  /*44a0*/  @P2 LEA R3, R0, R3, 0x6 ;  /* 0x0000000300032211 */ /* 0x000fe400078e30ff */
[----:B------:R-:W-:Y:S01]  /*44b0*/  PLOP3.LUT P2, PT, PT, PT, UP1, 0x80, 0x8 ;  /* 0x000000000008781c */ /* 0x000fe20003f4f018 */
[----:B------:R-:W-:Y:S01]  /*44c0*/  FMUL.FTZ R8, R8, UR15 ;  /* 0x0000000f08087c20 */ /* 0x000fe20008410000 */
[----:B------:R-:W-:Y:S01]  /*44d0*/  @P6 ISETP.GE.AND P6, PT, R3, UR33, PT ;  /* 0x0000002103006c0c */ /* 0x000fe2000bfc6270 */
[----:B------:R-:W-:Y:S01]  /*44e0*/  FMUL.FTZ R11, R11, UR15 ;  /* 0x0000000f0b0b7c20 */ /* 0x000fe20008410000 */
[----:B------:R-:W-:Y:S03]  /*44f0*/  FMUL.FTZ R10, R10, UR15 ;  /* 0x0000000f0a0a7c20 */ /* 0x000fe60008410000 */
[----:B------:R-:W1:Y:S01]  /*4500*/  MUFU.TANH R247, R6 ;  /* 0x0000000600f77308 */ /* 0x000e620000002400 */
[----:B------:R-:W-:Y:S01]  /*4510*/  FMUL.FTZ R9, R9, UR15 ;  /* 0x0000000f09097c20 */ /* 0x000fe20008410000 */
[C---:B--2---:R-:W-:Y:S03]  /*4520*/  HMMA.16816.F32.BF16 R12, R84.reuse, R68, R12 ;  /* 0x00000044540c723c */ /* 0x044fe6000004180c */
[----:B------:R-:W-:Y:S05]  /*4530*/  LOP3.LUT R69, R100, 0x38, RZ, 0xc0, !PT ;  /* 0x0000003864457812 */ /* 0x000fea00078ec0ff */
[----:B------:R-:W2:Y:S01]  /*4540*/  MUFU.TANH R91, R5 ;  /* 0x00000005005b7308 */ /* 0x000ea20000002400 */
[----:B------:R-:W-:Y:S01]  /*4550*/  LOP3.LUT R69, R69, 0x20, R252, 0x78, !PT ;  /* 0x0000002045457812 */ /* 0x000fe200078e78fc */
[----:B------:R-:W-:Y:S01]  /*4560*/  HMMA.16816.F32.BF16 R16, R84, R70, R16 ;  /* 0x000000465410723c */ /* 0x000fe20000041810 */
[----:B------:R-:W4:Y:S02]  /*4570*/  LDL R70, [R1+0x48] ;  /* 0x0000480001467983 */ /* 0x000f240000100800 */
[----:B------:R-:W-:Y:S01]  /*4580*/  @P2 VIADD R0, R3, 0x1 ;  /* 0x0000000103002836 */ /* 0x000fe20000000000 */
[----:B------:R-:W-:Y:S04]  /*4590*/  PLOP3.LUT P2, PT, PT, PT, UP1, 0x80, 0x8 ;  /* 0x000000000008781c */ /* 0x000fe80003f4f018 */
[----:B------:R2:W-:Y:S01]  /*45a0*/  MUFU.TANH R92, R8 ;  /* 0x00000008005c7308 */ /* 0x0005e20000002400 */
[----:B-1----:R-:W-:Y:S02]  /*45b0*/  MOV R68, R247 ;  /* 0x000000f700447202 */ /* 0x002fe40000000f00 */
[----:B------:R-:W-:Y:S01]  /*45c0*/  @P1 FSEL R68, R247, -INF , !P6 ;  /* 0xff800000f7441808 */ /* 0x000fe20007000000 */
[----:B------:R-:W-:Y:S01]  /*45d0*/  FMUL.FTZ R15, R15, UR15 ;  /* 0x0000000f0f0f7c20 */ /* 0x000fe20008410000 */
[----:B------:R-:W-:Y:S01]  /*45e0*/  PLOP3.LUT P1, PT, PT, PT, UP1, 0x80, 0x8 ;  /* 0x000000000008781c */ /* 0x000fe20003f2f018 */
[----:B------:R-:W-:Y:S04]  /*45f0*/  FMUL.FTZ R2, R12, UR15 ;  /* 0x0000000f0c027c20 */ /* 0x000fe80008410000 */
[----:B------:R-:W1:Y:S01]  /*4600*/  MUFU.TANH R98, R7 ;  /* 0x0000000700627308 */ /* 0x000e620000002400 */
[----:B------:R-:W-:Y:S01]  /*4610*/  @P5 ISETP.GE.AND P5, PT, R0, UR33, PT ;  /* 0x0000002100005c0c */ /* 0x000fe2000bfa6270 */
[----:B------:R-:W-:Y:S01]  /*4620*/  FMUL.FTZ R14, R14, UR15 ;  /* 0x0000000f0e0e7c20 */ /* 0x000fe20008410000 */
[----:B--2---:R-:W-:Y:S01]  /*4630*/  MOV R6, R91 ;  /* 0x0000005b00067202 */ /* 0x004fe20000000f00 */
[----:B------:R-:W-:Y:S01]  /*4640*/  FMUL.FTZ R13, R13, UR15 ;  /* 0x0000000f0d0d7c20 */ /* 0x000fe20008410000 */
[----:B------:R-:W-:Y:S01]  /*4650*/  FMUL.FTZ R16, R16, UR15 ;  /* 0x0000000f10107c20 */ /* 0x000fe20008410000 */
[----:B------:R-:W-:Y:S01]  /*4660*/  FMUL.FTZ R17, R17, UR15 ;  /* 0x0000000f11117c20 */ /* 0x000fe20008410000 */
[----:B------:R-:W-:Y:S03]  /*4670*/  FMUL.FTZ R18, R18, UR15 ;  /* 0x0000000f12127c20 */ /* 0x000fe60008410000 */
[----:B------:R2:W-:Y:S01]  /*4680*/  MUFU.TANH R96, R15 ;  /* 0x0000000f00607308 */ /* 0x0005e20000002400 */
[----:B------:R-:W-:Y:S01]  /*4690*/  FMUL.FTZ R19, R19, UR15 ;  /* 0x0000000f13137c20 */ /* 0x000fe20008410000 */
[----:B------:R-:W-:Y:S01]  /*46a0*/  IMAD.MOV.U32 R8, RZ, RZ, R93 ;  /* 0x000000ffff087224 */ /* 0x000fe200078e005d */
[----:B------:R-:W-:Y:S02]  /*46b0*/  @P0 FSEL R8, R93, -INF , !P6 ;  /* 0xff8000005d080808 */ /* 0x000fe40007000000 */
[----:B------:R-:W-:Y:S02]  /*46c0*/  PLOP3.LUT P0, PT, PT, PT, UP1, 0x80, 0x8 ;  /* 0x000000000008781c */ /* 0x000fe40003f0f018 */
[----:B------:R-:W-:Y:S03]  /*46d0*/  PLOP3.LUT P6, PT, PT, PT, UP1, 0x80, 0x8 ;  /* 0x000000000008781c */ /* 0x000fe60003fcf018 */
[----:B------:R2:W-:Y:S01]  /*46e0*/  MUFU.TANH R87, R16 ;  /* 0x0000001000577308 */ /* 0x0005e20000002400 */
[----:B------:R-:W-:Y:S02]  /*46f0*/  @P1 FSEL R6, R91, -INF , !P5 ;  /* 0xff8000005b061808 */ /* 0x000fe40006800000 */
[----:B------:R-:W-:Y:S02]  /*4700*/  PLOP3.LUT P1, PT, PT, PT, UP1, 0x80, 0x8 ;  /* 0x000000000008781c */ /* 0x000fe40003f2f018 */
[----:B-1----:R-:W-:Y:S02]  /*4710*/  MOV R12, R98 ;  /* 0x00000062000c7202 */ /* 0x002fe40000000f00 */
[----:B------:R-:W-:Y:S03]  /*4720*/  @P2 FSEL R12, R98, -INF , !P5 ;  /* 0xff800000620c2808 */ /* 0x000fe60006800000 */
[----:B------:R1:W-:Y:S01]  /*4730*/  MUFU.TANH R86, R17 ;  /* 0x0000001100567308 */ /* 0x0003e20000002400 */
[----:B------:R-:W-:Y:S01]  /*4740*/  PLOP3.LUT P2, PT, PT, PT, UP1, 0x80, 0x8 ;  /* 0x000000000008781c */ /* 0x000fe20003f4f018 */
[----:B--2---:R-:W2:Y:S01]  /*4750*/  LDL R15, [R1+0x58] ;  /* 0x00005800010f7983 */ /* 0x004ea20000100800 */
[----:B------:R-:W-:Y:S01]  /*4760*/  @P0 VIADD R0, R3, 0x8 ;  /* 0x0000000803000836 */ /* 0x000fe20000000000 */
[----:B------:R-:W-:Y:S02]  /*4770*/  PLOP3.LUT P0, PT, PT, PT, UP1, 0x80, 0x8 ;  /* 0x000000000008781c */ /* 0x000fe40003f0f018 */
[----:B------:R-:W-:Y:S04]  /*4780*/  PLOP3.LUT P5, PT, PT, PT, UP1, 0x80, 0x8 ;  /* 0x000000000008781c */ /* 0x000fe80003faf018 */
[----:B------:R1:W-:Y:S01]  /*4790*/  MUFU.TANH R99, R11 ;  /* 0x0000000b00637308 */ /* 0x0003e20000002400 */
[----:B------:R-:W-:Y:S01]  /*47a0*/  @P6 ISETP.GE.AND P6, PT, R0, UR33, PT ;  /* 0x0000002100006c0c */ /* 0x000fe2000bfc6270 */
[----:B------:R-:W2:Y:S08]  /*47b0*/  LDL R16, [R1+0x54] ;  /* 0x0000540001107983 */ /* 0x000eb00000100800 */
[----:B------:R-:W1:Y:S02]  /*47c0*/  MUFU.TANH R246, R10 ;  /* 0x0000000a00f67308 */ /* 0x000e640000002400 */
[----:B-1----:R-:W-:Y:S02]  /*47d0*/  LOP3.LUT R17, R101, 0xc00, RZ, 0xc0, !PT ;  /* 0x00000c0065117812 */ /* 0x002fe400078ec0ff */
[----:B------:R-:W-:Y:S02]  /*47e0*/  @P5 IADD3 R0, PT, PT, R3, 0x9, RZ ;  /* 0x0000000903005810 */ /* 0x000fe40007ffe0ff */
[----:B------:R-:W-:Y:S02]  /*47f0*/  LOP3.LUT R17, R17, 0x6, R100, 0xf8, !PT ;  /* 0x0000000611117812 */ /* 0x000fe400078ef864 */
[----:B------:R-:W2:Y:S02]  /*4800*/  LDL R100, [R1+0x28] ;  /* 0x0000280001647983 */ /* 0x000ea40000100800 */
[----:B------:R1:W-:Y:S01]  /*4810*/  MUFU.TANH R89, R2 ;  /* 0x0000000200597308 */ /* 0x0003e20000002400 */
[----:B------:R-:W-:Y:S02]  /*4820*/  MOV R11, R92 ;  /* 0x0000005c000b7202 */ /* 0x000fe40000000f00 */
[----:B------:R-:W-:Y:S02]  /*4830*/  @P0 FSEL R11, R92, -INF , !P6 ;  /* 0xff8000005c0b0808 */ /* 0x000fe40007000000 */
[----:B------:R-:W-:Y:S02]  /*4840*/  PLOP3.LUT P0, PT, PT, PT, UP1, 0x80, 0x8 ;  /* 0x000000000008781c */ /* 0x000fe40003f0f018 */
[----:B------:R-:W-:Y:S03]  /*4850*/  PLOP3.LUT P5, PT, PT, PT, UP1, 0x80, 0x8 ;  /* 0x000000000008781c */ /* 0x000fe60003faf018 */
[----:B------:R-:W1:Y:S01]  /*4860*/  MUFU.TANH R90, R9 ;  /* 0x00000009005a7308 */ /* 0x000e620000002400 */
[----:B------:R-:W-:Y:S01]  /*4870*/  IMAD.MOV.U32 R10, RZ, RZ, R246 ;  /* 0x000000ffff0a7224 */ /* 0x000fe200078e00f6 */
[----:B------:R-:W-:Y:S02]  /*4880*/  @P1 FSEL R10, R246, -INF , !P6 ;  /* 0xff800000f60a1808 */ /* 0x000fe40007000000 */
[----:B------:R-:W-:Y:S02]  /*4890*/  PLOP3.LUT P6, PT, PT, PT, UP1, 0x80, 0x8 ;  /* 0x000000000008781c */ /* 0x000fe40003fcf018 */
[----:B------:R-:W-:Y:S04]  /*48a0*/  PLOP3.LUT P1, PT, PT, PT, UP1, 0x80, 0x8 ;  /* 0x000000000008781c */ /* 0x000fe80003f2f018 */
[----:B------:R-:W1:Y:S01]  /*48b0*/  MUFU.TANH R97, R14 ;  /* 0x0000000e00617308 */ /* 0x000e620000002400 */
[----:B------:R-:W-:Y:S01]  /*48c0*/  LOP3.LUT R17, R17, R69, R248, 0xfe, !PT ;  /* 0x0000004511117212 */ /* 0x000fe200078efef8 */
[C---:B------:R-:W-:Y:S01]  /*48d0*/  @P0 VIADD R4, R3.reuse, 0x11 ;  /* 0x0000001103040836 */ /* 0x040fe20000000000 */
[----:B-1----:R-:W-:Y:S02]  /*48e0*/  @P2 IADD3 R2, PT, PT, R3, 0x10, RZ ;  /* 0x0000001003022810 */ /* 0x002fe40007ffe0ff */
[----:B------:R-:W-:Y:S02]  /*48f0*/  PLOP3.LUT P2, PT, PT, PT, UP1, 0x80, 0x8 ;  /* 0x000000000008781c */ /* 0x000fe40003f4f018 */
[----:B------:R-:W-:Y:S03]  /*4900*/  PLOP3.LUT P0, PT, PT, PT, UP1, 0x80, 0x8 ;  /* 0x000000000008781c */ /* 0x000fe60003f0f018 */
[----:B------:R-:W1:Y:S01]  /*4910*/  MUFU.TANH R88, R13 ;  /* 0x0000000d00587308 */ /* 0x000e620000002400 */
[----:B------:R-:W-:Y:S02]  /*4920*/  @P6 ISETP.GE.AND P6, PT, R0, UR33, PT ;  /* 0x0000002100006c0c */ /* 0x000fe4000bfc6270 */
[----:B------:R-:W-:Y:S02]  /*4930*/  MOV R5, R90 ;  /* 0x0000005a00057202 */ /* 0x000fe40000000f00 */
[----:B------:R-:W-:Y:S02]  /*4940*/  MOV R9, R99 ;  /* 0x0000006300097202 */ /* 0x000fe40000000f00 */
[----:B------:R-:W-:Y:S03]  /*4950*/  @P1 ISETP.GE.AND P1, PT, R2, UR33, PT ;  /* 0x0000002102001c0c */ /* 0x000fe6000bf26270 */
[----:B------:R-:W-:Y:S01]  /*4960*/  MUFU.TANH R95, R18 ;  /* 0x00000012005f7308 */ /* 0x000fe20000002400 */
[----:B------:R-:W-:Y:S01]  /*4970*/  @P5 ISETP.GE.AND P5, PT, R4, UR33, PT ;  /* 0x0000002104005c0c */ /* 0x000fe2000bfa6270 */
[----:B------:R-:W-:Y:S01]  /*4980*/  IMAD.MOV.U32 R4, RZ, RZ, R89 ;  /* 0x000000ffff047224 */ /* 0x000fe200078e0059 */
[----:B------:R-:W-:Y:S02]  /*4990*/  @P2 FSEL R5, R90, -INF , !P6 ;  /* 0xff8000005a052808 */ /* 0x000fe40007000000 */
[----:B------:R-:W-:Y:S02]  /*49a0*/  @P0 FSEL R9, R99, -INF , !P6 ;  /* 0xff80000063090808 */ /* 0x000fe40007000000 */
[----:B------:R-:W-:Y:S03]  /*49b0*/  PLOP3.LUT P2, PT, PT, PT, UP1, 0x80, 0x8 ;  /* 0x000000000008781c */ /* 0x000fe60003f4f018 */
[----:B------:R-:W1:Y:S01]  /*49c0*/  MUFU.TANH R94, R19 ;  /* 0x00000013005e7308 */ /* 0x000e620000002400 */
[----:B------:R-:W-:Y:S02]  /*49d0*/  PLOP3.LUT P0, PT, PT, PT, UP1, 0x80, 0x8 ;  /* 0x000000000008781c */ /* 0x000fe40003f0f018 */
[----:B------:R-:W-:Y:S02]  /*49e0*/  MOV R7, R97 ;  /* 0x0000006100077202 */ /* 0x000fe40000000f00 */
[----:B------:R-:W-:Y:S05]  /*49f0*/  LEA R83, R17, UR4, 0x1 ;  /* 0x0000000411537c11 */ /* 0x000fea000f8e08ff */
[----:B------:R-:W-:Y:S04]  /*4a00*/  @P2 FSEL R4, R89, -INF , !P1 ;  /* 0xff80000059042808 */ /* 0x000fe80004800000 */
[----:B------:R-:W-:Y:S02]  /*4a10*/  @P0 FSEL R7, R97, -INF , !P1 ;  /* 0xff80000061070808 */ /* 0x000fe40004800000 */
[----:B------:R-:W-:Y:S02]  /*4a20*/  PLOP3.LUT P2, PT, PT, PT, UP1, 0x80, 0x8 ;  /* 0x000000000008781c */ /* 0x000fe40003f4f018 */
[----:B------:R-:W-:Y:S02]  /*4a30*/  PLOP3.LUT P1, PT, PT, PT, UP1, 0x80, 0x8 ;  /* 0x000000000008781c */ /* 0x000fe40003f2f018 */
[----:B------:R-:W-:Y:S01]  /*4a40*/  PLOP3.LUT P0, PT, PT, PT, UP1, 0x80, 0x8 ;  /* 0x000000000008781c */ /* 0x000fe20003f0f018 */
[C---:B---3--:R-:W-:Y:S01]  /*4a50*/  FMUL.FTZ R2, R73.reuse, 1.4426950216293334961 ;  /* 0x3fb8aa3b49027820 */ /* 0x048fe20000410000 */
[----:B------:R-:W-:Y:S01]  /*4a60*/  FSETP.NEU.FTZ.AND P6, PT, R73, -INF , PT ;  /* 0xff8000004900780b */ /* 0x000fe20003fdd000 */
[----:B------:R-:W-:Y:S03]  /*4a70*/  FMUL.FTZ R0, R72, 1.4426950216293334961 ;  /* 0x3fb8aa3b48007820 */ /* 0x000fe60000410000 */
[----:B------:R-:W-:Y:S02]  /*4a80*/  FSEL R2, R2, RZ, P6 ;  /* 0x000000ff02027208 */ /* 0x000fe40003000000 */
[----:B------:R-:W-:Y:S03]  /*4a90*/  FSETP.NEU.FTZ.AND P6, PT, R72, -INF , PT ;  /* 0xff8000004800780b */ /* 0x000fe60003fdd000 */
[--C-:B------:R-:W-:Y:S01]  /*4aa0*/  FFMA.FTZ R8, R8, UR14, -R2.reuse ;  /* 0x0000000e08087c23 */ /* 0x100fe20008010802 */
[----:B------:R-:W-:Y:S01]  /*4ab0*/  FSEL R0, R0, RZ, P6 ;  /* 0x000000ff00007208 */ /* 0x000fe20003000000 */
[----:B------:R-:W-:Y:S01]  /*4ac0*/  FFMA.FTZ R14, R6, UR14, -R2 ;  /* 0x0000000e060e7c23 */ /* 0x000fe20008010802 */
[----:B------:R-:W-:Y:S01]  /*4ad0*/  PLOP3.LUT P6, PT, PT, PT, UP1, 0x80, 0x8 ;  /* 0x000000000008781c */ /* 0x000fe20003fcf018 */
[----:B------:R3:W-:Y:S01]  /*4ae0*/  MUFU.EX2 R110, R8 ;  /* 0x00000008006e7308 */ /* 0x0007e20000000800 */
[----:B-1----:R-:W-:Y:S01]  /*4af0*/  MOV R6, R88 ;  /* 0x0000005800067202 */ /* 0x002fe20000000f00 */
[--C-:B------:R-:W-:Y:S01]  /*4b00*/  FFMA.FTZ R12, R12, UR14, -R0.reuse ;  /* 0x0000000e0c0c7c23 */ /* 0x100fe20008010800 */
[----:B------:R-:W-:Y:S01]  /*4b10*/  FFMA.FTZ R13, R68, UR14, -R0 ;  /* 0x0000000e440d7c23 */ /* 0x000fe20008010800 */
[----:B------:R-:W-:Y:S01]  /*4b20*/  @P2 FSEL R6, R88, -INF , !P5 ;  /* 0xff80000058062808 */ /* 0x000fe20006800000 */
[--C-:B------:R-:W-:Y:S05]  /*4b30*/  FFMA.FTZ R4, R4, UR14, -R2.reuse ;  /* 0x0000000e04047c23 */ /* 0x100fea0008010802 */
[----:B------:R1:W-:Y:S01]  /*4b40*/  MUFU.EX2 R106, R12 ;  /* 0x0000000c006a7308 */ /* 0x0003e20000000800 */
[----:B------:R-:W-:Y:S01]  /*4b50*/  PLOP3.LUT P2, PT, PT, PT, UP1, 0x80, 0x8 ;  /* 0x000000000008781c */ /* 0x000fe20003f4f018 */
[----:B------:R-:W-:Y:S08]  /*4b60*/  FFMA.FTZ R6, R6, UR14, -R2 ;  /* 0x0000000e06067c23 */ /* 0x000ff00008010802 */
[----:B------:R1:W-:Y:S01]  /*4b70*/  MUFU.EX2 R107, R13 ;  /* 0x0000000d006b7308 */ /* 0x0003e20000000800 */
[----:B---3--:R-:W-:Y:S01]  /*4b80*/  IMAD.MOV.U32 R8, RZ, RZ, R96 ;  /* 0x000000ffff087224 */ /* 0x008fe200078e0060 */
[----:B------:R-:W-:Y:S08]  /*4b90*/  @P1 FSEL R8, R96, -INF , !P5 ;  /* 0xff80000060081808 */ /* 0x000ff00006800000 */
[----:B------:R3:W-:Y:S01]  /*4ba0*/  MUFU.EX2 R108, R4 ;  /* 0x00000004006c7308 */ /* 0x0007e20000000800 */
[----:B------:R-:W-:Y:S02]  /*4bb0*/  PLOP3.LUT P5, PT, PT, PT, UP1, 0x80, 0x8 ;  /* 0x000000000008781c */ /* 0x000fe40003faf018 */
[----:B------:R-:W-:Y:S07]  /*4bc0*/  PLOP3.LUT P1, PT, PT, PT, UP1, 0x80, 0x8 ;  /* 0x000000000008781c */ /* 0x000fee0003f2f018 */
[----:B------:R3:W-:Y:S01]  /*4bd0*/  MUFU.EX2 R251, R6 ;  /* 0x0000000600fb7308 */ /* 0x0007e20000000800 */
[C---:B-1----:R-:W-:Y:S02]  /*4be0*/  @P0 IADD3 R12, PT, PT, R3.reuse, 0x18, RZ ;  /* 0x00000018030c0810 */ /* 0x042fe40007ffe0ff */
[----:B------:R-:W-:Y:S01]  /*4bf0*/  @P6 IADD3 R3, PT, PT, R3, 0x19, RZ ;  /* 0x0000001903036810 */ /* 0x000fe20007ffe0ff */
[--C-:B------:R-:W-:Y:S01]  /*4c00*/  FFMA.FTZ R13, R11, UR14, -R2.reuse ;  /* 0x0000000e0b0d7c23 */ /* 0x100fe20008010802 */
[----:B------:R-:W-:Y:S01]  /*4c10*/  FFMA.FTZ R11, R5, UR14, -R2 ;  /* 0x0000000e050b7c23 */ /* 0x000fe20008010802 */
[--C-:B------:R-:W-:Y:S01]  /*4c20*/  FFMA.FTZ R5, R10, UR14, -R0.reuse ;  /* 0x0000000e0a057c23 */ /* 0x100fe20008010800 */
[----:B------:R-:W-:Y:S03]  /*4c30*/  PLOP3.LUT P0, PT, PT, PT, UP1, 0x80, 0x8 ;  /* 0x000000000008781c */ /* 0x000fe60003f0f018 */
[----:B------:R-:W1:Y:S01]  /*4c40*/  MUFU.EX2 R250, R14 ;  /* 0x0000000e00fa7308 */ /* 0x000e620000000800 */
[----:B------:R-:W-:Y:S01]  /*4c50*/  @P2 ISETP.GE.AND P2, PT, R12, UR33, PT ;  /* 0x000000210c002c0c */ /* 0x000fe2000bf46270 */
[--C-:B---3--:R-:W-:Y:S01]  /*4c60*/  FFMA.FTZ R4, R7, UR14, -R0.reuse ;  /* 0x0000000e07047c23 */ /* 0x108fe20008010800 */
[----:B------:R-:W-:Y:S01]  /*4c70*/  @P5 ISETP.GE.AND P6, PT, R3, UR33, PT ;  /* 0x0000002103005c0c */ /* 0x000fe2000bfc6270 */
[----:B------:R-:W-:Y:S06]  /*4c80*/  FFMA.FTZ R3, R9, UR14, -R0 ;  /* 0x0000000e09037c23 */ /* 0x000fec0008010800 */
[----:B------:R3:W-:Y:S01]  /*4c90*/  MUFU.EX2 R105, R5 ;  /* 0x0000000500697308 */ /* 0x0007e20000000800 */
[----:B------:R-:W-:Y:S01]  /*4ca0*/  PLOP3.LUT P5, PT, PT, PT, UP1, 0x80, 0x8 ;  /* 0x000000000008781c */ /* 0x000fe20003faf018 */
[----:B------:R-:W-:Y:S01]  /*4cb0*/  IMAD.MOV.U32 R7, RZ, RZ, R94 ;  /* 0x000000ffff077224 */ /* 0x000fe200078e005e */
[----:B------:R-:W-:Y:S07]  /*4cc0*/  MOV R6, R95 ;  /* 0x0000005f00067202 */ /* 0x000fee0000000f00 */
[----:B------:R1:W-:Y:S10]  /*4cd0*/  MUFU.EX2 R104, R3 ;  /* 0x0000000300687308 */ /* 0x0003f40000000800 */
[----:B------:R4:W-:Y:S10]  /*4ce0*/  MUFU.EX2 R103, R4 ;  /* 0x0000000400677308 */ /* 0x0009f40000000800 */
[----:B------:R-:W-:Y:S01]  /*4cf0*/  MUFU.EX2 R109, R13 ;  /* 0x0000000d006d7308 */ /* 0x000fe20000000800 */
[----:B---3--:R-:W-:Y:S01]  /*4d00*/  IMAD.MOV.U32 R5, RZ, RZ, R87 ;  /* 0x000000ffff057224 */ /* 0x008fe200078e0057 */
[----:B------:R-:W-:Y:S08]  /*4d10*/  @P1 FSEL R5, R87, -INF , !P2 ;  /* 0xff80000057051808 */ /* 0x000ff00005000000 */
[----:B------:R-:W3:Y:S01]  /*4d20*/  MUFU.EX2 R249, R11 ;  /* 0x0000000b00f97308 */ /* 0x000ee20000000800 */
[----:B------:R-:W-:Y:S02]  /*4d30*/  @P5 FSEL R6, R95, -INF , !P2 ;  /* 0xff8000005f065808 */ /* 0x000fe40005000000 */
[----:B-1----:R-:W-:Y:S01]  /*4d40*/  MOV R3, R86 ;  /* 0x0000005600037202 */ /* 0x002fe20000000f00 */
[----:B------:R-:W-:Y:S01]  /*4d50*/  FFMA.FTZ R5, R5, UR14, -R2 ;  /* 0x0000000e05057c23 */ /* 0x000fe20008010802 */
[----:B------:R-:W-:Y:S01]  /*4d60*/  @P0 FSEL R3, R86, -INF , !P6 ;  /* 0xff80000056030808 */ /* 0x000fe20007000000 */
[----:B------:R-:W-:Y:S01]  /*4d70*/  FFMA.FTZ R6, R6, UR14, -R0 ;  /* 0x0000000e06067c23 */ /* 0x000fe20008010800 */
[----:B------:R-:W-:Y:S03]  /*4d80*/  PLOP3.LUT P0, PT, PT, PT, UP1, 0x80, 0x8 ;  /* 0x000000000008781c */ /* 0x000fe60003f0f018 */
[----:B------:R1:W-:Y:S01]  /*4d90*/  MUFU.EX2 R248, R5 ;  /* 0x0000000500f87308 */ /* 0x0003e20000000800 */
[----:B------:R-:W-:Y:S01]  /*4da0*/  FFMA.FTZ R2, R3, UR14, -R2 ;  /* 0x0000000e03027c23 */ /* 0x000fe20008010802 */
[--C-:B------:R-:W-:Y:S08]  /*4db0*/  FFMA.FTZ R3, R8, UR14, -R0.reuse ;  /* 0x0000000e08037c23 */ /* 0x100ff00008010800 */
[----:B------:R-:W-:Y:S10]  /*4dc0*/  MUFU.EX2 R101, R6 ;  /* 0x0000000600657308 */ /* 0x000ff40000000800 */
[----:B------:R3:W2:Y:S01]  /*4dd0*/  MUFU.EX2 R102, R3 ;  /* 0x0000000300667308 */ /* 0x0006a20000000800 */
[----:B------:R-:W-:Y:S05]  /*4de0*/  @P0 FSEL R7, R94, -INF , !P6 ;  /* 0xff8000005e070808 */ /* 0x000fea0007000000 */
[----:B------:R-:W-:Y:S01]  /*4df0*/  FFMA.FTZ R0, R7, UR14, -R0 ;  /* 0x0000000e07007c23 */ /* 0x000fe20008010800 */
[----:B----4-:R-:W-:Y:S03]  /*4e00*/  LEA R4, P1, R70, R244, 0x2 ;  /* 0x000000f446047211 */ /* 0x010fe600078210ff */
[----:B------:R4:W2:Y:S01]  /*4e10*/  MUFU.EX2 R244, R2 ;  /* 0x0000000200f47308 */ /* 0x0008a20000000800 */
[----:B------:R-:W-:Y:S02]  /*4e20*/  F2FP.BF16.F32.PACK_AB R7, R250, R110 ;  /* 0x0000006efa07723e */ /* 0x000fe400000010ff */
[----:B-1----:R-:W-:Y:S07]  /*4e30*/  LEA.HI.X R5, R70, R245, RZ, 0x2, P1 ;  /* 0x000000f546057211 */ /* 0x002fee00008f14ff */
[----:B------:R1:W2:Y:S01]  /*4e40*/  MUFU.EX2 R245, R0 ;  /* 0x0000000000f57308 */ /* 0x0002a20000000800 */
[----:B---3--:R-:W-:Y:S01]  /*4e50*/  LEA R3, R17, UR5, 0x1 ;  /* 0x0000000511037c11 */ /* 0x008fe2000f8e08ff */
[----:B------:R-:W-:Y:S01]  /*4e60*/  STS [R83+0x14000], R7 ;  /* 0x0140000753007388 */ /* 0x000fe20000000800 */
[----:B------:R-:W-:Y:S03]  /*4e70*/  F2FP.BF16.F32.PACK_AB R6, R106, R107 ;  /* 0x0000006b6a06723e */ /* 0x000fe600000010ff */
[C---:B------:R-:W-:Y:S01]  /*4e80*/  VIADD R82, R3.reuse, 0x20 ;  /* 0x0000002003527836 */ /* 0x040fe20000000000 */
[----:B------:R-:W-:Y:S01]  /*4e90*/  @P4 IADD3 R82, PT, PT, R3, -0x20, RZ ;  /* 0xffffffe003524810 */ /* 0x000fe20007ffe0ff */
[----:B------:R3:W-:Y:S01]  /*4ea0*/  STS [R83+0x14400], R6 ;  /* 0x0144000653007388 */ /* 0x0007e20000000800 */
[----:B----4-:R-:W-:Y:S04]  /*4eb0*/  F2FP.BF16.F32.PACK_AB R2, R249, R109 ;  /* 0x0000006df902723e */ /* 0x010fe800000010ff */
[----:B------:R-:W4:Y:S01]  /*4ec0*/  LDG.E R81, desc[UR34][R4.64] ;  /* 0x0000002204517981 */ /* 0x000f22000c1e1900 */
[----:B-1----:R-:W-:Y:S04]  /*4ed0*/  F2FP.BF16.F32.PACK_AB R0, R104, R105 ;  /* 0x000000696800723e */ /* 0x002fe800000010ff */
[----:B------:R1:W4:Y:S01]  /*4ee0*/  LDG.E R80, desc[UR34][R4.64+0x20] ;  /* 0x0000202204507981 */ /* 0x000322000c1e1900 */
[----:B--2---:R-:W-:Y:S02]  /*4ef0*/  LEA R252, R15, UR4, 0x1 ;  /* 0x000000040ffc7c11 */ /* 0x004fe4000f8e08ff */
[----:B---3--:R-:W-:Y:S02]  /*4f00*/  F2FP.BF16.F32.PACK_AB R6, R251, R108 ;  /* 0x0000006cfb06723e */ /* 0x008fe400000010ff */
[----:B------:R-:W-:Y:S01]  /*4f10*/  IADD3 R84, PT, PT, R3, R16, RZ ;  /* 0x0000001003547210 */ /* 0x000fe20007ffe0ff */
[----:B------:R-:W-:Y:S01]  /*4f20*/  IMAD.IADD R85, R16, 0x1, R82 ;  /* 0x0000000110557824 */ /* 0x000fe200078e0252 */
[----:B------:R-:W-:Y:S03]  /*4f30*/  F2FP.BF16.F32.PACK_AB R3, R102, R103 ;  /* 0x000000676603723e */ /* 0x000fe600000010ff */
[----:B------:R2:W-:Y:S05]  /*4f40*/  STS [R84], R2 ;  /* 0x0000000254007388 */ /* 0x0005ea0000000800 */
[----:B------:R3:W-:Y:S05]  /*4f50*/  STS [R84+0x400], R0 ;  /* 0x0004000054007388 */ /* 0x0007ea0000000800 */
[----:B------:R-:W-:Y:S05]  /*4f60*/  STS [R82], R6 ;  /* 0x0000000652007388 */ /* 0x000fea0000000800 */
[----:B------:R1:W-:Y:S01]  /*4f70*/  STS [R82+0x400], R3 ;  /* 0x0004000352007388 */ /* 0x0003e20000000800 */
[----:B--2---:R-:W-:Y:S02]  /*4f80*/  F2FP.BF16.F32.PACK_AB R2, R244, R248 ;  /* 0x000000f8f402723e */ /* 0x004fe400000010ff */
[----:B---3--:R-:W-:Y:S03]  /*4f90*/  F2FP.BF16.F32.PACK_AB R0, R245, R101 ;  /* 0x00000065f500723e */ /* 0x008fe600000010ff */
[----:B------:R2:W-:Y:S05]  /*4fa0*/  STS [R85], R2 ;  /* 0x0000000255007388 */ /* 0x0005ea0000000800 */
[----:B------:R3:W-:Y:S01]  /*4fb0*/  STS [R85+0x400], R0 ;  /* 0x0004000055007388 */ /* 0x0007e20000000800 */
[C---:B-1----:R-:W-:Y:S04]  /*4fc0*/  IADD3 R3, PT, PT, R252.reuse, R76, RZ ;  /* 0x0000004cfc037210 */ /* 0x042fe80007ffe0ff */
[----:B------:R-:W1:Y:S05]  /*4fd0*/  LDSM.16.M88.4 R16, [R252+0x6000] ;  /* 0x00600000fc10783b */ /* 0x000e6a0000000200 */
[----:B------:R-:W1:Y:S01]  /*4fe0*/  LDSM.16.M88.4 R68, [R3+0x6000] ;  /* 0x006000000344783b */ /* 0x000e620000000200 */
[----:B--2---:R-:W-:Y:S05]  /*4ff0*/  IADD3 R2, PT, PT, R252, R100, RZ ;  /* 0x00000064fc027210 */ /* 0x004fea0007ffe0ff */
[----:B------:R-:W2:Y:S01]  /*5000*/  LDSM.16.M88.4 R72, [R2+0x6000] ;  /* 0x006000000248783b */ /* 0x000ea20000000200 */
[----:B---3--:R-:W-:Y:S05]  /*5010*/  IMAD.IADD R0, R76, 0x1, R2 ;  /* 0x000000014c007824 */ /* 0x008fea00078e0202 */
[----:B------:R-:W3:Y:S01]  /*5020*/  LDSM.16.M88.4 R76, [R0+0x6000] ;  /* 0x00600000004c783b */ /* 0x000ee20000000200 */
[C---:B-1----:R-:W-:Y:S08]  /*5030*/  HMMA.16816.F32.BF16 R4, R16.reuse, R148, RZ ;  /* 0x000000941004723c */ /* 0x042ff000000418ff */
[C---:B------:R-:W-:Y:S08]  /*5040*/  HMMA.16816.F32.BF16 R8, R16.reuse, R150, RZ ;  /* 0x000000961008723c */ /* 0x040ff000000418ff */
[C---:B------:R-:W-:Y:S08]  /*5050*/  HMMA.16816.F32.BF16 R12, R16.reuse, R152, RZ ;  /* 0x00000098100c723c */ /* 0x040ff000000418ff */
[----:B------:R-:W-:Y:S08]  /*5060*/  HMMA.16816.F32.BF16 R16, R16, R154, RZ ;  /* 0x0000009a1010723c */ /* 0x000ff000000418ff */
[C---:B------:R-:W-:Y:S08]  /*5070*/  HMMA.16816.F32.BF16 R4, R68.reuse, R156, R4 ;  /* 0x0000009c4404723c */ /* 0x040ff00000041804 */
        /* <DEDUP_REMOVED lines=28> */
[----:B------:R3:W4:Y:S07]  /*5240*/  LDSM.16.M88.4 R76, [R3+0xa000] ;  /* 0x00a00000034c783b */ /* 0x00072e0000000200 */
[C---:B-1----:R-:W-:Y:S08]  /*5250*/  HMMA.16816.F32.BF16 R4, R68.reuse, R204, R4 ;  /* 0x000000cc4404723c */ /* 0x042ff00000041804 */
[C---:B------:R-:W-:Y:S08]  /*5260*/  HMMA.16816.F32.BF16 R8, R68.reuse, R206, R8 ;  /* 0x000000ce4408723c */ /* 0x040ff00000041808 */
[C---:B------:R-:W-:Y:S03]  /*5270*/  HMMA.16816.F32.BF16 R12, R68.reuse, R208, R12 ;  /* 0x000000d0440c723c */ /* 0x040fe6000004180c */
[----:B---3--:R-:W-:Y:S04]  /*5280*/  FFMA.FTZ R3, -R93, R93, 1 ;  /* 0x3f8000005d037423 */ /* 0x008fe8000001015d */
[----:B------:R-:W-:Y:S01]  /*5290*/  FMUL.FTZ R3, R3, UR15 ;  /* 0x0000000f03037c20 */ /* 0x000fe20008410000 */
[----:B------:R-:W-:Y:S01]  /*52a0*/  HMMA.16816.F32.BF16 R16, R68, R210, R16 ;  /* 0x000000d24410723c */ /* 0x000fe20000041810 */
[----:B------:R-:W1:Y:S07]  /*52b0*/  LDSM.16.M88.4 R68, [R2+0xa000] ;  /* 0x00a000000244783b */ /* 0x000e6e0000000200 */
[C---:B--2---:R-:W-:Y:S08]  /*52c0*/  HMMA.16816.F32.BF16 R4, R72.reuse, R212, R4 ;  /* 0x000000d44804723c */ /* 0x044ff00000041804 */
[C---:B------:R-:W-:Y:S08]  /*52d0*/  HMMA.16816.F32.BF16 R8, R72.reuse, R214, R8 ;  /* 0x000000d64808723c */ /* 0x040ff00000041808 */
[C---:B------:R-:W-:Y:S08]  /*52e0*/  HMMA.16816.F32.BF16 R12, R72.reuse, R216, R12 ;  /* 0x000000d8480c723c */ /* 0x040ff0000004180c */
[----:B------:R-:W-:Y:S01]  /*52f0*/  HMMA.16816.F32.BF16 R16, R72, R218, R16 ;  /* 0x000000da4810723c */ /* 0x000fe20000041810 */
[----:B------:R2:W3:Y:S07]  /*5300*/  LDSM.16.M88.4 R72, [R0+0xa000] ;  /* 0x00a000000048783b */ /* 0x0004ee0000000200 */
[C---:B----4-:R-:W-:Y:S08]  /*5310*/  HMMA.16816.F32.BF16 R4, R76.reuse, R220, R4 ;  /* 0x000000dc4c04723c */ /* 0x050ff00000041804 */
[C---:B------:R-:W-:Y:S08]  /*5320*/  HMMA.16816.F32.BF16 R8, R76.reuse, R222, R8 ;  /* 0x000000de4c08723c */ /* 0x040ff00000041808 */
[C---:B------:R-:W-:Y:S03]  /*5330*/  HMMA.16816.F32.BF16 R12, R76.reuse, R224, R12 ;  /* 0x000000e04c0c723c */ /* 0x040fe6000004180c */
[----:B--2---:R-:W-:Y:S04]  /*5340*/  FFMA.FTZ R0, -R91, R91, 1 ;  /* 0x3f8000005b007423 */ /* 0x004fe8000001015b */
[----:B------:R-:W-:Y:S01]  /*5350*/  FMUL.FTZ R0, R0, UR15 ;  /* 0x0000000f00007c20 */ /* 0x000fe20008410000 */
        /* <DEDUP_REMOVED lines=8> */
[C---:B------:R-:W-:Y:S01]  /*53e0*/  FADD.FTZ R6, -R80.reuse, R6 ;  /* 0x0000000650067221 */ /* 0x040fe20000010100 */
[----:B------:R-:W-:Y:S01]  /*53f0*/  FADD.FTZ R7, -R80, R7 ;  /* 0x0000000750077221 */ /* 0x000fe20000010100 */
[C---:B------:R-:W-:Y:S01]  /*5400*/  FADD.FTZ R2, -R81.reuse, R4 ;  /* 0x0000000451027221 */ /* 0x040fe20000010100 */
[----:B------:R-:W-:Y:S01]  /*5410*/  FADD.FTZ R4, -R81, R5 ;  /* 0x0000000551047221 */ /* 0x000fe20000010100 */
[----:B------:R-:W-:Y:S01]  /*5420*/  FMUL.FTZ R6, R107, R6 ;  /* 0x000000066b067220 */ /* 0x000fe20000410000 */
[----:B------:R-:W-:Y:S03]  /*5430*/  HMMA.16816.F32.BF16 R16, R72, R242, R16 ;  /* 0x000000f24810723c */ /* 0x000fe60000041810 */
[----:B------:R-:W-:Y:S01]  /*5440*/  FMUL.FTZ R2, R110, R2 ;  /* 0x000000026e027220 */ /* 0x000fe20000410000 */
[----:B------:R-:W-:Y:S01]  /*5450*/  FMUL.FTZ R4, R250, R4 ;  /* 0x00000004fa047220 */ /* 0x000fe20000410000 */
[C---:B------:R-:W-:Y:S01]  /*5460*/  FADD.FTZ R5, -R81.reuse, R8 ;  /* 0x0000000851057221 */ /* 0x040fe20000010100 */
[----:B------:R-:W-:Y:S01]  /*5470*/  FADD.FTZ R8, -R81, R9 ;  /* 0x0000000951087221 */ /* 0x000fe20000010100 */
[----:B------:R-:W-:Y:S01]  /*5480*/  FMUL.FTZ R3, R2, R3 ;  /* 0x0000000302037220 */ /* 0x000fe20000410000 */
[----:B------:R-:W-:Y:S01]  /*5490*/  FMUL.FTZ R0, R4, R0 ;  /* 0x0000000004007220 */ /* 0x000fe20000410000 */
[----:B------:R-:W-:Y:S01]  /*54a0*/  FFMA.FTZ R2, -R92, R92, 1 ;  /* 0x3f8000005c027423 */ /* 0x000fe2000001015c */
[----:B------:R-:W-:Y:S01]  /*54b0*/  FFMA.FTZ R4, -R90, R90, 1 ;  /* 0x3f8000005a047423 */ /* 0x000fe2000001015a */
[----:B-----5:R1:W5:Y:S01]  /*54c0*/  LDL.LU R110, [R1+0x88] ;  /* 0x00008800016e7983 */ /* 0x0203620000300800 */
[----:B------:R-:W-:Y:S01]  /*54d0*/  FMUL.FTZ R5, R109, R5 ;  /* 0x000000056d057220 */ /* 0x000fe20000410000 */
[----:B------:R-:W-:Y:S01]  /*54e0*/  FADD.FTZ R12, -R81, R12 ;  /* 0x0000000c510c7221 */ /* 0x000fe20000010100 */
[----:B------:R-:W-:Y:S01]  /*54f0*/  FMUL.FTZ R2, R2, UR15 ;  /* 0x0000000f02027c20 */ /* 0x000fe20008410000 */
[----:B------:R-:W-:Y:S01]  /*5500*/  FMUL.FTZ R8, R249, R8 ;  /* 0x00000008f9087220 */ /* 0x000fe20000410000 */
[----:B------:R-:W-:Y:S01]  /*5510*/  FMUL.FTZ R4, R4, UR15 ;  /* 0x0000000f04047c20 */ /* 0x000fe20008410000 */
[----:B------:R1:W5:Y:S01]  /*5520*/  LDL.LU R109, [R1+0x84] ;  /* 0x00008400016d7983 */ /* 0x0003620000300800 */
[----:B------:R-:W-:Y:S01]  /*5530*/  F2FP.BF16.F32.PACK_AB R0, R0, R3 ;  /* 0x000000030000723e */ /* 0x000fe200000010ff */
[----:B------:R-:W-:Y:S01]  /*5540*/  FADD.FTZ R9, -R81, R16 ;  /* 0x0000001051097221 */ /* 0x000fe20000010100 */
[----:B------:R-:W-:Y:S01]  /*5550*/  FMUL.FTZ R16, R108, R12 ;  /* 0x0000000c6c107220 */ /* 0x000fe20000410000 */
[----:B------:R-:W-:Y:S01]  /*5560*/  FMUL.FTZ R2, R5, R2 ;  /* 0x0000000205027220 */ /* 0x000fe20000410000 */
[----:B------:R-:W-:Y:S01]  /*5570*/  FFMA.FTZ R5, -R89, R89, 1 ;  /* 0x3f80000059057423 */ /* 0x000fe20000010159 */
[----:B------:R-:W-:Y:S01]  /*5580*/  FFMA.FTZ R3, -R88, R88, 1 ;  /* 0x3f80000058037423 */ /* 0x000fe20000010158 */
[C---:B------:R-:W-:Y:S01]  /*5590*/  FADD.FTZ R13, -R81.reuse, R13 ;  /* 0x0000000d510d7221 */ /* 0x040fe20000010100 */
[----:B------:R-:W-:Y:S01]  /*55a0*/  FMUL.FTZ R4, R8, R4 ;  /* 0x0000000408047220 */ /* 0x000fe20000410000 */
[----:B------:R-:W-:Y:S01]  /*55b0*/  FMUL.FTZ R12, R248, R9 ;  /* 0x00000009f80c7220 */ /* 0x000fe20000410000 */
[----:B------:R1:W5:Y:S01]  /*55c0*/  LDL.LU R108, [R1+0x80] ;  /* 0x00008000016c7983 */ /* 0x0003620000300800 */
[----:B------:R-:W-:Y:S01]  /*55d0*/  FADD.FTZ R81, -R81, R17 ;  /* 0x0000001151517221 */ /* 0x000fe20000010100 */
[----:B------:R-:W-:Y:S01]  /*55e0*/  FFMA.FTZ R9, -R87, R87, 1 ;  /* 0x3f80000057097423 */ /* 0x000fe20000010157 */
[----:B------:R-:W-:Y:S01]  /*55f0*/  FFMA.FTZ R8, -R86, R86, 1 ;  /* 0x3f80000056087423 */ /* 0x000fe20000010156 */
[----:B------:R-:W-:Y:S01]  /*5600*/  FMUL.FTZ R17, R251, R13 ;  /* 0x0000000dfb117220 */ /* 0x000fe20000410000 */
[----:B------:R-:W-:Y:S01]  /*5610*/  FMUL.FTZ R5, R5, UR15 ;  /* 0x0000000f05057c20 */ /* 0x000fe20008410000 */
[----:B------:R-:W-:Y:S01]  /*5620*/  FMUL.FTZ R3, R3, UR15 ;  /* 0x0000000f03037c20 */ /* 0x000fe20008410000 */
[----:B------:R1:W5:Y:S01]  /*5630*/  LDL.LU R107, [R1+0x7c] ;  /* 0x00007c00016b7983 */ /* 0x0003620000300800 */
[----:B------:R-:W-:Y:S01]  /*5640*/  FMUL.FTZ R13, R244, R81 ;  /* 0x00000051f40d7220 */ /* 0x000fe20000410000 */
[----:B------:R-:W-:Y:S01]  /*5650*/  FMUL.FTZ R8, R8, UR15 ;  /* 0x0000000f08087c20 */ /* 0x000fe20008410000 */
[----:B------:R-:W-:Y:S01]  /*5660*/  FMUL.FTZ R9, R9, UR15 ;  /* 0x0000000f09097c20 */ /* 0x000fe20008410000 */
[----:B------:R-:W-:Y:S01]  /*5670*/  FMUL.FTZ R7, R106, R7 ;  /* 0x000000076a077220 */ /* 0x000fe20000410000 */
[----:B------:R-:W-:Y:S01]  /*5680*/  FADD.FTZ R10, -R80, R10 ;  /* 0x0000000a500a7221 */ /* 0x000fe20000010100 */
[----:B------:R-:W-:Y:S01]  /*5690*/  FMUL.FTZ R5, R16, R5 ;  /* 0x0000000510057220 */ /* 0x000fe20000410000 */
[----:B------:R-:W-:Y:S01]  /*56a0*/  FMUL.FTZ R3, R17, R3 ;  /* 0x0000000311037220 */ /* 0x000fe20000410000 */
[----:B------:R1:W5:Y:S01]  /*56b0*/  LDL.LU R106, [R1+0x78] ;  /* 0x00007800016a7983 */ /* 0x0003620000300800 */
[----:B------:R-:W-:Y:S01]  /*56c0*/  FMUL.FTZ R8, R13, R8 ;  /* 0x000000080d087220 */ /* 0x000fe20000410000 */
[----:B------:R-:W-:Y:S01]  /*56d0*/  FMUL.FTZ R9, R12, R9 ;  /* 0x000000090c097220 */ /* 0x000fe20000410000 */
[----:B------:R-:W-:Y:S01]  /*56e0*/  FADD.FTZ R12, -R80, R11 ;  /* 0x0000000b500c7221 */ /* 0x000fe20000010100 */
[----:B------:R-:W-:Y:S01]  /*56f0*/  FMUL.FTZ R10, R105, R10 ;  /* 0x0000000a690a7220 */ /* 0x000fe20000410000 */
[----:B------:R-:W-:Y:S01]  /*5700*/  F2FP.BF16.F32.PACK_AB R3, R3, R5 ;  /* 0x000000050303723e */ /* 0x000fe200000010ff */
[----:B------:R1:W5:Y:S01]  /*5710*/  LDL.LU R105, [R1+0x74] ;  /* 0x0000740001697983 */ /* 0x0003620000300800 */
[----:B------:R-:W-:Y:S01]  /*5720*/  F2FP.BF16.F32.PACK_AB R5, R8, R9 ;  /* 0x000000090805723e */ /* 0x000fe200000010ff */
[----:B------:R-:W-:Y:S01]  /*5730*/  FADD.FTZ R9, -R80, R14 ;  /* 0x0000000e50097221 */ /* 0x000fe20000010100 */
[----:B------:R-:W-:Y:S01]  /*5740*/  FMUL.FTZ R12, R104, R12 ;  /* 0x0000000c680c7220 */ /* 0x000fe20000410000 */
[----:B------:R-:W-:Y:S01]  /*5750*/  FADD.FTZ R11, -R80, R15 ;  /* 0x0000000f500b7221 */ /* 0x000fe20000010100 */
[----:B------:R1:W5:Y:S01]  /*5760*/  LDL.LU R104, [R1+0x70] ;  /* 0x0000700001687983 */ /* 0x0003620000300800 */
[----:B------:R-:W-:Y:S01]  /*5770*/  FMUL.FTZ R9, R103, R9 ;  /* 0x0000000967097220 */ /* 0x000fe20000410000 */
[----:B------:R-:W-:Y:S01]  /*5780*/  F2FP.BF16.F32.PACK_AB R4, R4, R2 ;  /* 0x000000020404723e */ /* 0x000fe200000010ff */
[----:B------:R-:W-:Y:S02]  /*5790*/  FMUL.FTZ R11, R102, R11 ;  /* 0x0000000b660b7220 */ /* 0x000fe40000410000 */
[----:B------:R1:W5:Y:S01]  /*57a0*/  LDL.LU R103, [R1+0x6c] ;  /* 0x00006c0001677983 */ /* 0x0003620000300800 */
[----:B------:R-:W-:Y:S01]  /*57b0*/  FFMA.FTZ R2, -R247, R247, 1 ;  /* 0x3f800000f7027423 */ /* 0x000fe200000101f7 */
[----:B------:R-:W-:Y:S01]  /*57c0*/  FFMA.FTZ R8, -R96, R96, 1 ;  /* 0x3f80000060087423 */ /* 0x000fe20000010160 */
[----:B------:R-:W-:Y:S02]  /*57d0*/  FADD.FTZ R18, -R80, R18 ;  /* 0x0000001250127221 */ /* 0x000fe40000010100 */
[----:B------:R1:W5:Y:S01]  /*57e0*/  LDL.LU R102, [R1+0x68] ;  /* 0x0000680001667983 */ /* 0x0003620000300800 */
[----:B------:R-:W-:Y:S01]  /*57f0*/  FMUL.FTZ R2, R2, UR15 ;  /* 0x0000000f02027c20 */ /* 0x000fe20008410000 */
[----:B------:R-:W-:Y:S01]  /*5800*/  FMUL.FTZ R8, R8, UR15 ;  /* 0x0000000f08087c20 */ /* 0x000fe20008410000 */
[----:B------:R-:W-:Y:S02]  /*5810*/  FADD.FTZ R19, -R80, R19 ;  /* 0x0000001350137221 */ /* 0x000fe40000010100 */
[----:B------:R-:W2:Y:S01]  /*5820*/  LDL R14, [R1+0x24] ;  /* 0x00002400010e7983 */ /* 0x000ea20000100800 */
[----:B------:R-:W-:Y:S01]  /*5830*/  FMUL.FTZ R2, R6, R2 ;  /* 0x0000000206027220 */ /* 0x000fe20000410000 */
[----:B------:R-:W-:Y:S03]  /*5840*/  FFMA.FTZ R6, -R97, R97, 1 ;  /* 0x3f80000061067423 */ /* 0x000fe60000010161 */
[----:B------:R-:W3:Y:S01]  /*5850*/  LDL R13, [R1+0x2c] ;  /* 0x00002c00010d7983 */ /* 0x000ee20000100800 */
[----:B------:R-:W-:Y:S04]  /*5860*/  FMUL.FTZ R6, R6, UR15 ;  /* 0x0000000f06067c20 */ /* 0x000fe80008410000 */
[----:B------:R4:W-:Y:S01]  /*5870*/  STS [R83+0x12000], R0 ;  /* 0x0120000053007388 */ /* 0x0009e20000000800 */
[----:B------:R-:W-:Y:S01]  /*5880*/  FMUL.FTZ R6, R9, R6 ;  /* 0x0000000609067220 */ /* 0x000fe20000410000 */
[----:B------:R-:W-:Y:S01]  /*5890*/  FFMA.FTZ R9, -R94, R94, 1 ;  /* 0x3f8000005e097423 */ /* 0x000fe2000001015e */
[----:B------:R-:W1:Y:S03]  /*58a0*/  S2R R250, SR_TID.X ;  /* 0x0000000000fa7919 */ /* 0x000e660000002100 */
[----:B------:R-:W-:Y:S01]  /*58b0*/  FMUL.FTZ R9, R9, UR15 ;  /* 0x0000000f09097c20 */ /* 0x000fe20008410000 */
[----:B------:R-:W1:Y:S01]  /*58c0*/  S2R R249, SR_TID.X ;  /* 0x0000000000f97919 */ /* 0x000e620000002100 */
[----:B----4-:R-:W-:Y:S04]  /*58d0*/  FFMA.FTZ R0, -R98, R98, 1 ;  /* 0x3f80000062007423 */ /* 0x010fe80000010162 */
[----:B------:R-:W-:Y:S04]  /*58e0*/  FMUL.FTZ R0, R0, UR15 ;  /* 0x0000000f00007c20 */ /* 0x000fe80008410000 */
[----:B------:R-:W-:Y:S01]  /*58f0*/  FMUL.FTZ R0, R7, R0 ;  /* 0x0000000007007220 */ /* 0x000fe20000410000 */
[----:B------:R-:W-:Y:S01]  /*5900*/  FFMA.FTZ R7, -R246, R246, 1 ;  /* 0x3f800000f6077423 */ /* 0x000fe200000101f6 */
[----:B-1----:R-:W-:Y:S01]  /*5910*/  IMAD.SHL.U32 R248, R250, 0x40, RZ ;  /* 0x00000040faf87824 */ /* 0x002fe200078e00ff */
[----:B------:R-:W-:Y:S02]  /*5920*/  SHF.R.U32.HI R251, RZ, 0x1, R250 ;  /* 0x00000001fffb7819 */ /* 0x000fe400000116fa */
[----:B------:R-:W-:Y:S01]  /*5930*/  FMUL.FTZ R7, R7, UR15 ;  /* 0x0000000f07077c20 */ /* 0x000fe20008410000 */
[----:B------:R-:W-:Y:S01]  /*5940*/  F2FP.BF16.F32.PACK_AB R0, R0, R2 ;  /* 0x000000020000723e */ /* 0x000fe200000010ff */
[----:B------:R-:W-:Y:S01]  /*5950*/  FFMA.FTZ R2, -R99, R99, 1 ;  /* 0x3f80000063027423 */ /* 0x000fe20000010163 */
[----:B------:R-:W-:Y:S01]  /*5960*/  SHF.L.U32 R249, R249, 0x3, RZ ;  /* 0x00000003f9f97819 */ /* 0x000fe200000006ff */
[----:B------:R-:W-:Y:S01]  /*5970*/  FMUL.FTZ R7, R10, R7 ;  /* 0x000000070a077220 */ /* 0x000fe20000410000 */
[----:B------:R-:W-:Y:S01]  /*5980*/  FMUL.FTZ R10, R101, R18 ;  /* 0x00000012650a7220 */ /* 0x000fe20000410000 */
[----:B------:R1:W-:Y:S01]  /*5990*/  STS [R83+0x12400], R0 ;  /* 0x0124000053007388 */ /* 0x0003e20000000800 */
[----:B------:R-:W-:Y:S01]  /*59a0*/  FMUL.FTZ R2, R2, UR15 ;  /* 0x0000000f02027c20 */ /* 0x000fe20008410000 */
[----:B------:R-:W-:Y:S03]  /*59b0*/  LOP3.LUT R248, R248, 0x1c0, RZ, 0xc0, !PT ;  /* 0x000001c0f8f87812 */ /* 0x000fe600078ec0ff */
[----:B------:R-:W-:Y:S01]  /*59c0*/  STS [R84+-0x2000], R4 ;  /* 0xffe0000454007388 */ /* 0x000fe20000000800 */
[----:B------:R-:W-:Y:S01]  /*59d0*/  FMUL.FTZ R2, R12, R2 ;  /* 0x000000020c027220 */ /* 0x000fe20000410000 */
[----:B------:R-:W-:Y:S03]  /*59e0*/  LOP3.LUT R248, R248, 0x38, R249, 0xf8, !PT ;  /* 0x00000038f8f87812 */ /* 0x000fe600078ef8f9 */
[----:B------:R4:W5:Y:S01]  /*59f0*/  LDL.LU R101, [R1+0x64] ;  /* 0x0000640001657983 */ /* 0x0009620000300800 */
[----:B------:R-:W-:Y:S02]  /*5a00*/  SHF.L.U32 R249, R250, 0x6, RZ ;  /* 0x00000006faf97819 */ /* 0x000fe400000006ff */
[----:B------:R-:W-:Y:S02]  /*5a10*/  F2FP.BF16.F32.PACK_AB R2, R2, R7 ;  /* 0x000000070202723e */ /* 0x000fe400000010ff */
[----:B------:R-:W-:Y:S02]  /*5a20*/  LOP3.LUT R249, R249, 0x200, RZ, 0xc0, !PT ;  /* 0x00000200f9f97812 */ /* 0x000fe400078ec0ff */
[----:B------:R-:W-:Y:S01]  /*5a30*/  SHF.L.U32 R250, R250, 0x5, RZ ;  /* 0x00000005fafa7819 */ /* 0x000fe200000006ff */
[----:B------:R4:W-:Y:S01]  /*5a40*/  STS [R84+-0x1c00], R2 ;  /* 0xffe4000254007388 */ /* 0x0009e20000000800 */
[----:B------:R-:W-:Y:S04]  /*5a50*/  LOP3.LUT R248, R248, 0x8, R251, 0x78, !PT ;  /* 0x00000008f8f87812 */ /* 0x000fe800078e78fb */
[----:B------:R-:W-:Y:S01]  /*5a60*/  STS [R82+-0x2000], R3 ;  /* 0xffe0000352007388 */ /* 0x000fe20000000800 */
[----:B-1----:R-:W-:Y:S01]  /*5a70*/  FMUL.FTZ R0, R11, R8 ;  /* 0x000000080b007220 */ /* 0x002fe20000410000 */
[----:B------:R-:W-:Y:S01]  /*5a80*/  FFMA.FTZ R8, -R95, R95, 1 ;  /* 0x3f8000005f087423 */ /* 0x000fe2000001015f */
[----:B------:R-:W-:Y:S03]  /*5a90*/  FMUL.FTZ R11, R245, R19 ;  /* 0x00000013f50b7220 */ /* 0x000fe60000410000 */
[----:B------:R-:W-:Y:S01]  /*5aa0*/  FMUL.FTZ R8, R8, UR15 ;  /* 0x0000000f08087c20 */ /* 0x000fe20008410000 */
[----:B------:R-:W-:Y:S01]  /*5ab0*/  F2FP.BF16.F32.PACK_AB R0, R0, R6 ;  /* 0x000000060000723e */ /* 0x000fe200000010ff */
[----:B------:R-:W-:Y:S02]  /*5ac0*/  FMUL.FTZ R6, R11, R9 ;  /* 0x000000090b067220 */ /* 0x000fe40000410000 */
[----:B------:R-:W-:Y:S02]  /*5ad0*/  FMUL.FTZ R7, R10, R8 ;  /* 0x000000080a077220 */ /* 0x000fe40000410000 */
[----:B------:R-:W-:Y:S05]  /*5ae0*/  STS [R82+-0x1c00], R0 ;  /* 0xffe4000052007388 */ /* 0x000fea0000000800 */
[----:B------:R-:W-:Y:S01]  /*5af0*/  STS [R85+-0x2000], R5 ;  /* 0xffe0000555007388 */ /* 0x000fe20000000800 */
[----:B----4-:R-:W-:Y:S05]  /*5b00*/  F2FP.BF16.F32.PACK_AB R2, R6, R7 ;  /* 0x000000070602723e */ /* 0x010fea00000010ff */
[----:B------:R1:W-:Y:S01]  /*5b10*/  STS [R85+-0x1c00], R2 ;  /* 0xffe4000255007388 */ /* 0x0003e20000000800 */
[----:B------:R-:W-:Y:S01]  /*5b20*/  BAR.SYNC.DEFER_BLOCKING 0x0 ;  /* 0x0000000000007b1d */ /* 0x000fe20000010000 */
[----:B-1----:R-:W-:Y:S04]  /*5b30*/  LOP3.LUT R2, R249, 0x400, R250, 0xf8, !PT ;  /* 0x00000400f9027812 */ /* 0x002fe800078ef8fa */
[----:B------:R-:W-:Y:S04]  /*5b40*/  LOP3.LUT R2, R2, R248, RZ, 0xfc, !PT ;  /* 0x000000f802027212 */ /* 0x000fe800078efcff */
[----:B------:R-:W-:Y:S02]  /*5b50*/  LEA R2, R2, UR4, 0x1 ;  /* 0x0000000402027c11 */ /* 0x000fe4000f8e08ff */
[C---:B--2---:R-:W-:Y:S02]  /*5b60*/  LEA R3, R14.reuse, UR4, 0x1 ;  /* 0x000000040e037c11 */ /* 0x044fe4000f8e08ff */
[----:B------:R-:W-:Y:S02]  /*5b70*/  LEA R92, R14, UR5, 0x1 ;  /* 0x000000050e5c7c11 */ /* 0x000fe4000f8e08ff */
[----:B---3--:R-:W-:Y:S01]  /*5b80*/  LEA R0, R13, UR4, 0x1 ;  /* 0x000000040d007c11 */ /* 0x008fe2000f8e08ff */
[----:B------:R-:W-:Y:S01]  /*5b90*/  LDSM.16.MT88.4 R4, [R3+0x14000] ;  /* 0x014000000304783b */ /* 0x000fe20000004200 */
[----:B------:R-:W-:Y:S04]  /*5ba0*/  IADD3 R92, PT, PT, R100, R92, RZ ;  /* 0x0000005c645c7210 */ /* 0x000fe80007ffe0ff */
[----:B------:R-:W1:Y:S05]  /*5bb0*/  LDSM.16.MT88.4 R8, [R0+0x6000] ;  /* 0x006000000008783b */ /* 0x000e6a0000004200 */
[----:B------:R-:W2:Y:S05]  /*5bc0*/  LDSM.16.MT88.4 R12, [R92] ;  /* 0x000000005c0c783b */ /* 0x000eaa0000004200 */
[----:B------:R-:W3:Y:S05]  /*5bd0*/  LDSM.16.MT88.4 R16, [R0+0x8000] ;  /* 0x008000000010783b */ /* 0x000eea0000004200 */
[----:B------:R-:W4:Y:S05]  /*5be0*/  LDSM.16.MT88.4 R68, [R0+0xa000] ;  /* 0x00a000000044783b */ /* 0x000f2a0000004200 */
[----:B------:R-:W-:Y:S05]  /*5bf0*/  LDSM.16.MT88.4 R72, [R3+0x14800] ;  /* 0x014800000348783b */ /* 0x000fea0000004200 */
[----:B------:R-:W4:Y:S05]  /*5c00*/  LDSM.16.MT88.4 R76, [R0+0x6800] ;  /* 0x00680000004c783b */ /* 0x000f2a0000004200 */
[----:B------:R-:W4:Y:S05]  /*5c10*/  LDSM.16.MT88.4 R80, [R92+0x800] ;  /* 0x000800005c50783b */ /* 0x000f2a0000004200 */
[----:B------:R-:W4:Y:S01]  /*5c20*/  LDSM.16.MT88.4 R84, [R0+0x8800] ;  /* 0x008800000054783b */ /* 0x000f220000004200 */
[-C--:B-1----:R-:W-:Y:S04]  /*5c30*/  HMMA.16816.F32.BF16 R20, R4, R8.reuse, R20 ;  /* 0x000000080414723c */ /* 0x082fe80000041814 */
[----:B------:R-:W-:Y:S05]  /*5c40*/  LDSM.16.MT88.4 R88, [R0+0x7800] ;  /* 0x007800000058783b */ /* 0x000fea0000004200 */
[----:B------:R-:W-:Y:S01]  /*5c50*/  LDSM.16.MT88.4 R96, [R0+0x9800] ;  /* 0x009800000060783b */ /* 0x000fe20000004200 */
[C---:B--2---:R-:W-:Y:S04]  /*5c60*/  HMMA.16816.F32.BF16 R24, R12.reuse, R8, R24 ;  /* 0x000000080c18723c */ /* 0x044fe80000041818 */
[----:B------:R-:W-:Y:S04]  /*5c70*/  LDSM.16.MT88.4 R244, [R0+0xb800] ;  /* 0x00b8000000f4783b */ /* 0x000fe80000004200 */
[-C--:B------:R-:W-:Y:S01]  /*5c80*/  HMMA.16816.F32.BF16 R28, R12, R10.reuse, R28 ;  /* 0x0000000a0c1c723c */ /* 0x080fe2000004181c */
[----:B------:R1:W5:Y:S07]  /*5c90*/  LDL.LU R100, [R1+0x60] ;  /* 0x0000600001647983 */ /* 0x00036e0000300800 */
[C---:B------:R-:W-:Y:S01]  /*5ca0*/  HMMA.16816.F32.BF16 R32, R4.reuse, R10, R32 ;  /* 0x0000000a0420723c */ /* 0x040fe20000041820 */
[----:B------:R-:W2:Y:S07]  /*5cb0*/  LDSM.16.MT88.4 R8, [R0+0xa800] ;  /* 0x00a800000008783b */ /* 0x000eae0000004200 */
[-C--:B---3--:R-:W-:Y:S08]  /*5cc0*/  HMMA.16816.F32.BF16 R36, R4, R16.reuse, R36 ;  /* 0x000000100424723c */ /* 0x088ff00000041824 */
[C---:B------:R-:W-:Y:S08]  /*5cd0*/  HMMA.16816.F32.BF16 R40, R12.reuse, R16, R40 ;  /* 0x000000100c28723c */ /* 0x040ff00000041828 */
[-C--:B------:R-:W-:Y:S08]  /*5ce0*/  HMMA.16816.F32.BF16 R44, R12, R18.reuse, R44 ;  /* 0x000000120c2c723c */ /* 0x080ff0000004182c */
[C---:B------:R-:W-:Y:S01]  /*5cf0*/  HMMA.16816.F32.BF16 R48, R4.reuse, R18, R48 ;  /* 0x000000120430723c */ /* 0x040fe20000041830 */
[----:B------:R-:W-:Y:S05]  /*5d00*/  LDSM.16.MT88.4 R16, [R92+0x1000] ;  /* 0x001000005c10783b */ /* 0x000fea0000004200 */
[----:B------:R-:W-:Y:S02]  /*5d10*/  LDSM.16.MT88.4 R92, [R92+0x1800] ;  /* 0x001800005c5c783b */ /* 0x000fe40000004200 */
[-C--:B----4-:R-:W-:Y:S08]  /*5d20*/  HMMA.16816.F32.BF16 R52, R4, R68.reuse, R52 ;  /* 0x000000440434723c */ /* 0x090ff00000041834 */
[C---:B------:R-:W-:Y:S08]  /*5d30*/  HMMA.16816.F32.BF16 R56, R12.reuse, R68, R56 ;  /* 0x000000440c38723c */ /* 0x040ff00000041838 */
[-C--:B------:R-:W-:Y:S01]  /*5d40*/  HMMA.16816.F32.BF16 R60, R12, R70.reuse, R60 ;  /* 0x000000460c3c723c */ /* 0x080fe2000004183c */
[----:B------:R-:W-:Y:S07]  /*5d50*/  LDSM.16.MT88.4 R12, [R0+0x7000] ;  /* 0x00700000000c783b */ /* 0x000fee0000004200 */
[----:B------:R-:W-:Y:S01]  /*5d60*/  HMMA.16816.F32.BF16 R64, R4, R70, R64 ;  /* 0x000000460440723c */ /* 0x000fe20000041840 */
[----:B------:R-:W3:Y:S05]  /*5d70*/  LDSM.16.MT88.4 R4, [R3+0x15000] ;  /* 0x015000000304783b */ /* 0x000eea0000004200 */
[----:B------:R-:W4:Y:S02]  /*5d80*/  LDSM.16.MT88.4 R68, [R0+0x9000] ;  /* 0x009000000044783b */ /* 0x000f240000004200 */
        /* <DEDUP_REMOVED lines=9> */
[----:B------:R-:W1:Y:S01]  /*5e20*/  LDSM.16.MT88.4 R84, [R3+0x15800] ;  /* 0x015800000354783b */ /* 0x000e620000004200 */
[----:B------:R-:W-:Y:S06]  /*5e30*/  BAR.SYNC.DEFER_BLOCKING 0x0 ;  /* 0x0000000000007b1d */ /* 0x000fec0000010000 */
        /* <DEDUP_REMOVED lines=12> */
[-C--:B-1----:R-:W-:Y:S08]  /*5f00*/  HMMA.16816.F32.BF16 R52, R4, R76.reuse, R52 ;  /* 0x0000004c0434723c */ /* 0x082ff00000041834 */
        /* <DEDUP_REMOVED lines=18> */
[----:B------:R-:W-:Y:S01]  /*6030*/  IADD3 R5, P0, PT, RZ, -UR31, RZ ;  /* 0x8000001fff057c10 */ /* 0x000fe2000ff1e0ff */
[----:B------:R-:W-:Y:S02]  /*6040*/  IMAD.U32 R10, RZ, RZ, UR46 ;  /* 0x0000002eff0a7e24 */ /* 0x000fe4000f8e00ff */
[----:B------:R-:W3:Y:S01]  /*6050*/  LDL.LU R248, [R1+0x44] ;  /* 0x0000440001f87983 */ /* 0x000ee20000300800 */
[----:B------:R-:W-:Y:S02]  /*6060*/  IMAD.U32 R8, RZ, RZ, UR46 ;  /* 0x0000002eff087e24 */ /* 0x000fe4000f8e00ff */
[----:B------:R-:W-:Y:S01]  /*6070*/  IMAD.X R4, RZ, RZ, ~UR16, P0 ;  /* 0x80000010ff047e24 */ /* 0x000fe200080e06ff */
[----:B------:R-:W1:Y:S01]  /*6080*/  S2R R250, SR_TID.X ;  /* 0x0000000000fa7919 */ /* 0x000e620000002100 */
[----:B------:R-:W-:Y:S02]  /*6090*/  IMAD.U32 R12, RZ, RZ, UR46 ;  /* 0x0000002eff0c7e24 */ /* 0x000fe4000f8e00ff */
[----:B------:R-:W-:Y:S01]  /*60a0*/  IMAD.U32 R9, RZ, RZ, UR45 ;  /* 0x0000002dff097e24 */ /* 0x000fe2000f8e00ff */
[----:B------:R-:W4:Y:S01]  /*60b0*/  S2R R251, SR_TID.X ;  /* 0x0000000000fb7919 */ /* 0x000f220000002100 */
[----:B------:R-:W-:Y:S04]  /*60c0*/  SHF.R.S64 R5, R5, 0x1f, R4 ;  /* 0x0000001f05057819 */ /* 0x000fe80000001004 */
[----:B---3--:R-:W-:Y:S01]  /*60d0*/  IADD3 R248, P0, PT, R5, R248, RZ ;  /* 0x000000f805f87210 */ /* 0x008fe20007f1e0ff */
[----:B-1----:R-:W-:Y:S02]  /*60e0*/  IMAD.SHL.U32 R250, R250, 0x8, RZ ;  /* 0x00000008fafa7824 */ /* 0x002fe400078e00ff */
[----:B------:R-:W-:Y:S01]  /*60f0*/  IMAD.U32 R5, RZ, RZ, UR46 ;  /* 0x0000002eff057e24 */ /* 0x000fe2000f8e00ff */
[----:B--2---:R-:W-:Y:S01]  /*6100*/  LEA.HI.X.SX32 R249, R4, R249, 0x1, P0 ;  /* 0x000000f904f97211 */ /* 0x004fe200000f0eff */
[----:B------:R1:W-:Y:S01]  /*6110*/  STL [R1+0x44], R248 ;  /* 0x000044f801007387 */ /* 0x0003e20000100800 */
[----:B------:R-:W-:Y:S01]  /*6120*/  LOP3.LUT R250, R250, 0x38, RZ, 0xc0, !PT ;  /* 0x00000038fafa7812 */ /* 0x000fe200078ec0ff */
[----:B------:R-:W-:Y:S02]  /*6130*/  IMAD.U32 R4, RZ, RZ, UR45 ;  /* 0x0000002dff047e24 */ /* 0x000fe4000f8e00ff */
[----:B------:R1:W-:Y:S01]  /*6140*/  STL [R1+0x40], R249 ;  /* 0x000040f901007387 */ /* 0x0003e20000100800 */
[C---:B------:R-:W-:Y:S02]  /*6150*/  ISETP.GE.AND P6, PT, R250.reuse, UR8, PT ;  /* 0x00000008fa007c0c */ /* 0x040fe4000bfc6270 */
[----:B------:R-:W-:Y:S04]  /*6160*/  LOP3.LUT R6, R250, 0x40, RZ, 0xfc, !PT ;  /* 0x00000040fa067812 */ /* 0x000fe800078efcff */
[----:B------:R-:W-:Y:S02]  /*6170*/  ISETP.GE.AND P5, PT, R6, UR8, PT ;  /* 0x0000000806007c0c */ /* 0x000fe4000bfa6270 */
[----:B------:R-:W-:Y:S01]  /*6180*/  LOP3.LUT R6, R250, 0x80, RZ, 0xfc, !PT ;  /* 0x00000080fa067812 */ /* 0x000fe200078efcff */
[----:B----4-:R-:W-:Y:S03]  /*6190*/  IMAD.SHL.U32 R250, R251, 0x8, RZ ;  /* 0x00000008fbfa7824 */ /* 0x010fe600078e00ff */
[----:B------:R-:W-:Y:S01]  /*61a0*/  ISETP.GE.AND P2, PT, R6, UR8, PT ;  /* 0x0000000806007c0c */ /* 0x000fe2000bf46270 */
[----:B------:R-:W-:Y:S01]  /*61b0*/  @!P6 IMAD.MOV.U32 R13, RZ, RZ, R249 ;  /* 0x000000ffff0de224 */ /* 0x000fe200078e00f9 */
[-C--:B------:R-:W-:Y:S01]  /*61c0*/  @!P6 LEA R10, P0, R10, R248.reuse, 0x1 ;  /* 0x000000f80a0ae211 */ /* 0x080fe200078008ff */
[----:B------:R-:W-:Y:S01]  /*61d0*/  IMAD.U32 R6, RZ, RZ, UR46 ;  /* 0x0000002eff067e24 */ /* 0x000fe2000f8e00ff */
[----:B------:R-:W-:Y:S02]  /*61e0*/  LOP3.LUT R7, R250, 0x1f8, RZ, 0xc0, !PT ;  /* 0x000001f8fa077812 */ /* 0x000fe400078ec0ff */
[-C--:B------:R-:W-:Y:S01]  /*61f0*/  @!P6 LEA.HI.X R11, R5, R249.reuse, R4, 0x1, P0 ;  /* 0x000000f9050be211 */ /* 0x080fe200000f0c04 */
[----:B------:R-:W-:Y:S01]  /*6200*/  IMAD.U32 R5, RZ, RZ, UR45 ;  /* 0x0000002dff057e24 */ /* 0x000fe2000f8e00ff */
[----:B------:R-:W-:Y:S01]  /*6210*/  LOP3.LUT R4, R7, 0x38, R251, 0x78, !PT ;  /* 0x0000003807047812 */ /* 0x000fe200078e78fb */
[----:B------:R-:W-:Y:S01]  /*6220*/  IMAD.U32 R7, RZ, RZ, UR46 ;  /* 0x0000002eff077e24 */ /* 0x000fe2000f8e00ff */
[-C--:B------:R-:W-:Y:S02]  /*6230*/  @!P5 LEA R8, P1, R8, R248.reuse, 0x1 ;  /* 0x000000f80808d211 */ /* 0x080fe400078208ff */
[----:B------:R-:W-:Y:S02]  /*6240*/  LOP3.LUT R4, R4, 0x1e00, R250, 0xf8, !PT ;  /* 0x00001e0004047812 */ /* 0x000fe400078ef8fa */
        /* <DEDUP_REMOVED lines=40> */
.L_x_824:
        /* <DEDUP_REMOVED lines=110> */
[--C-:B------:R-:W-:Y:S02]  /*6bb0*/  SHF.R.U32.HI R24, RZ, 0x1, R40.reuse ;  /* 0x00000001ff187819 */ /* 0x100fe40000011628 */
[----:B------:R-:W-:Y:S02]  /*6bc0*/  LEA R26, P0, R2, R250, 0x5 ;  /* 0x000000fa021a7211 */ /* 0x000fe400078028ff */
[----:B------:R-:W-:Y:S01]  /*6bd0*/  SHF.R.U32.HI R40, RZ, 0x2, R40 ;  /* 0x00000002ff287819 */ /* 0x000fe20000011628 */
[----:B------:R-:W-:Y:S01]  /*6be0*/  HMMA.16816.F32.BF16 R96, R244, R38, R96 ;  /* 0x00000026f460723c */ /* 0x000fe20000041860 */
[----:B------:R-:W-:Y:S03]  /*6bf0*/  IMAD.MOV.U32 R246, RZ, RZ, 0x4 ;  /* 0x00000004fff67424 */ /* 0x000fe600078e00ff */
[----:B------:R-:W-:Y:S02]  /*6c00*/  @P1 LOP3.LUT R244, R24, 0x30, RZ, 0xc0, !PT ;  /* 0x0000003018f41812 */ /* 0x000fe400078ec0ff */
[----:B------:R-:W-:Y:S02]  /*6c10*/  LEA.HI.X.SX32 R27, R2, R251, 0x5, P0 ;  /* 0x000000fb021b7211 */ /* 0x000fe400000f2eff */
[----:B------:R-:W-:Y:S01]  /*6c20*/  @P1 LOP3.LUT R41, R244, 0x7, R40, 0xf8, !PT ;  /* 0x00000007f4291812 */ /* 0x000fe200078ef828 */
[C---:B------:R-:W-:Y:S04]  /*6c30*/  IMAD.WIDE R24, R2.reuse, -0xc0, R26 ;  /* 0xffffff4002187825 */ /* 0x040fe800078e021a */
[----:B------:R-:W-:Y:S01]  /*6c40*/  @P1 STL [R1+0x48], R41 ;  /* 0x0000482901001387 */ /* 0x000fe20000100800 */
[----:B------:R-:W-:Y:S01]  /*6c50*/  @P1 IMAD.WIDE.U32 R246, R41, R246, UR18 ;  /* 0x0000001229f61e25 */ /* 0x000fe2000f8e00f6 */
[C---:B------:R-:W-:Y:S01]  /*6c60*/  LEA R244, P0, R2.reuse, R24, 0x5 ;  /* 0x0000001802f47211 */ /* 0x040fe200078028ff */
[----:B------:R-:W-:Y:S01]  /*6c70*/  @UP2 UMOV UR18, UR27 ;  /* 0x0000001b00122c82 */ /* 0x000fe20008000000 */
[----:B------:R-:W-:Y:S02]  /*6c80*/  @UP2 UMOV UR19, UR17 ;  /* 0x0000001100132c82 */ /* 0x000fe40008000000 */
        /* <DEDUP_REMOVED lines=138> */
[----:B------:R1:W5:Y:S02]  /*7530*/  LDL.LU.64 R30, [R1+0x88] ;  /* 0x00008800011e7983 */ /* 0x0003640000300a00 */
[-C--:B---3-5:R-:W-:Y:S02]  /*7540*/  HMMA.16816.F32.BF16 R100, R4, R8.reuse, R100 ;  /* 0x000000080464723c */ /* 0x0a8fe40000041864 */
        /* <DEDUP_REMOVED lines=131> */
.L_x_825:
[----:B------:R-:W-:Y:S02]  /*7d80*/  UISETP.GT.AND UP0, UPT, UR43, URZ, UPT ;  /* 0x000000ff2b00728c */ /* 0x000fe4000bf04270 */
[----:B------:R-:W-:Y:S07]  /*7d90*/  UIADD3 UR17, UPT, UPT, UR43, -0x1, URZ ;  /* 0xffffffff2b117890 */ /* 0x000fee000fffe0ff */
[----:B------:R-:W-:Y:S01]  /*7da0*/  UMOV UR43, UR17 ;  /* 0x00000011002b7c82 */ /* 0x000fe20008000000 */
[----:B------:R-:W-:Y:S05]  /*7db0*/  BRA.U UP0, `(.L_x_826) ;  /* 0xffffffbd00a07547 */ /* 0x000fea000b83ffff */
[----:B------:R-:W2:Y:S01]  /*7dc0*/  S2R R0, SR_TID.X ;  /* 0x0000000000007919 */ /* 0x000ea20000002100 */
[C---:B-1----:R-:W-:Y:S01]  /*7dd0*/  IMAD.SHL.U32 R2, R249.reuse, 0x20, RZ ;  /* 0x00000020f9027824 */ /* 0x042fe200078e00ff */
[----:B------:R-:W-:Y:S01]  /*7de0*/  SHF.R.U32.HI R74, RZ, 0x3, R249 ;  /* 0x00000003ff4a7819 */ /* 0x000fe200000116f9 */
[----:B------:R-:W1:Y:S01]  /*7df0*/  LDCU UR8, c[0x0][0x500] ;  /* 0x0000a000ff0877ac */ /* 0x000e620008000800 */
[C---:B------:R-:W-:Y:S01]  /*7e00*/  IMAD.SHL.U32 R3, R249.reuse, 0x2, RZ ;  /* 0x00000002f9037824 */ /* 0x040fe200078e00ff */
[----:B------:R-:W-:Y:S02]  /*7e10*/  LOP3.LUT P0, RZ, R249, 0x10, RZ, 0xc0, !PT ;  /* 0x00000010f9ff7812 */ /* 0x000fe4000780c0ff */
[----:B------:R-:W-:Y:S01]  /*7e20*/  LOP3.LUT R2, R2, 0x400, RZ, 0xc0, !PT ;  /* 0x0000040002027812 */ /* 0x000fe200078ec0ff */
[----:B------:R-:W-:Y:S01]  /*7e30*/  UISETP.NE.AND UP0, UPT, UR41, -0x1, UPT ;  /* 0xffffffff2900788c */ /* 0x000fe2000bf05270 */
[----:B-----5:R-:W-:Y:S01]  /*7e40*/  F2FP.BF16.F32.PACK_AB R70, R27, R26 ;  /* 0x0000001a1b46723e */ /* 0x020fe200000010ff */
[----:B------:R-:W-:Y:S01]  /*7e50*/  UMOV UR40, UR7 ;  /* 0x0000000700287c82 */ /* 0x000fe20008000000 */
[----:B------:R-:W-:-:S02]  /*7e60*/  LOP3.LUT R2, R2, 0x6, R3, 0xf8, !PT ;  /* 0x0000000602027812 */ /* 0x000fc400078ef803 */
        /* <DEDUP_REMOVED lines=34> */
[----:B------:R-:W-:Y:S01]  /*8090*/  F2FP.BF16.F32.PACK_AB R27, R27, R100 ;  /* 0x000000641b1b723e */ /* 0x000fe200000010ff */
[----:B------:R-:W-:Y:S01]  /*80a0*/  FMUL.FTZ R17, R121, UR8 ;  /* 0x0000000879117c20 */ /* 0x000fe20008410000 */
[----:B------:R-:W-:Y:S01]  /*80b0*/  LEA R0, R0, UR4, 0x1 ;  /* 0x0000000400007c11 */ /* 0x000fe2000f8e08ff */
[----:B------:R-:W-:Y:S01]  /*80c0*/  BAR.SYNC.DEFER_BLOCKING 0x0 ;  /* 0x0000000000007b1d */ /* 0x000fe20000010000 */
[----:B------:R-:W-:Y:S01]  /*80d0*/  F2FP.BF16.F32.PACK_AB R26, R26, R102 ;  /* 0x000000661a1a723e */ /* 0x000fe200000010ff */
[----:B------:R-:W-:Y:S01]  /*80e0*/  FMUL.FTZ R122, R122, UR8 ;  /* 0x000000087a7a7c20 */ /* 0x000fe20008410000 */
[----:B------:R-:W-:Y:S01]  /*80f0*/  FMUL.FTZ R16, R123, UR8 ;  /* 0x000000087b107c20 */ /* 0x000fe20008410000 */
[C---:B------:R-:W-:Y:S01]  /*8100*/  VIADD R3, R0.reuse, 0xc000 ;  /* 0x0000c00000037836 */ /* 0x040fe20000000000 */
[----:B------:R-:W-:Y:S01]  /*8110*/  F2FP.BF16.F32.PACK_AB R23, R23, R112 ;  /* 0x000000701717723e */ /* 0x000fe200000010ff */
[----:B------:R-:W-:Y:S01]  /*8120*/  VIADD R2, R0, 0xc040 ;  /* 0x0000c04000027836 */ /* 0x000fe20000000000 */
[----:B------:R-:W-:Y:S01]  /*8130*/  F2FP.BF16.F32.PACK_AB R22, R22, R114 ;  /* 0x000000721616723e */ /* 0x000fe200000010ff */
[----:B------:R-:W-:-:S02]  /*8140*/  @P0 VIADD R2, R3, 0xffffffc0 ;  /* 0xffffffc003020836 */ /* 0x000fc40000000000 */
        /* <DEDUP_REMOVED lines=120> */
.L_x_827:
[----:B------:R-:W2:Y:S01]  /*88d0*/  LDCU.64 UR10, c[0x0][0x5c0] ;  /* 0x0000b800ff0a77ac */ /* 0x000ea20008000a00 */
[----:B------:R-:W-:-:S04]  /*88e0*/  UIADD3 UR8, UPT, UPT, UR37, UR41, URZ ;  /* 0x0000002925087290 */ /* 0x000fc8000fffe0ff */
[----:B--2---:R-:W-:Y:S02]  /*88f0*/  UIMAD.WIDE.U32 UR18, UR8, UR10, URZ ;  /* 0x0000000a081272a5 */ /* 0x004fe4000f8e00ff */
[----:B------:R-:W-:-:S04]  /*8900*/  UIMAD UR8, UR8, UR11, URZ ;  /* 0x0000000b080872a4 */ /* 0x000fc8000f8e02ff */
[----:B------:R-:W-:-:S06]  /*8910*/  UIADD3 UR8, UPT, UPT, UR19, UR8, URZ ;  /* 0x0000000813087290 */ /* 0x000fcc000fffe0ff */
[----:B-1----:R-:W-:Y:S02]  /*8920*/  MOV R0, UR8 ;  /* 0x0000000800007c02 */ /* 0x002fe40008000f00 */
.L_x_828:
        /* <DEDUP_REMOVED lines=14> */
.L_x_829:
[----:B------:R-:W1:Y:S01]  /*8a10*/  LDCU.64 UR8, c[0x0][0x5c8] ;  /* 0x0000b900ff0877ac */ /* 0x000e620008000a00 */
[----:B------:R-:W-:-:S04]  /*8a20*/  UIADD3 UR14, UPT, UPT, UR37, UR41, URZ ;  /* 0x00000029250e7290 */ /* 0x000fc8000fffe0ff */
[----:B-1----:R-:W-:Y:S02]  /*8a30*/  UIMAD.WIDE.U32 UR16, UR14, UR8, URZ ;  /* 0x000000080e1072a5 */ /* 0x002fe4000f8e00ff */
[----:B------:R-:W-:-:S04]  /*8a40*/  UIMAD UR14, UR14, UR9, URZ ;  /* 0x000000090e0e72a4 */ /* 0x000fc8000f8e02ff */
[----:B------:R-:W-:Y:S01]  /*8a50*/  UIADD3 UR14, UPT, UPT, UR17, UR14, URZ ;  /* 0x0000000e110e7290 */ /* 0x000fe2000fffe0ff */
[----:B------:R-:W-:-:S05]  /*8a60*/  UMOV UR30, UR16 ;  /* 0x00000010001e7c82 */ /* 0x000fca0008000000 */
[----:B------:R-:W-:-:S07]  /*8a70*/  MOV R26, UR14 ;  /* 0x0000000e001a7c02 */ /* 0x000fce0008000f00 */
.L_x_830:
        /* <DEDUP_REMOVED lines=16> */
[----:B------:R-:W-:Y:S02]  /*8b80*/  ISETP.GE.AND P3, PT, R74, UR33, PT ;  /* 0x000000214a007c0c */ /* 0x000fe4000bf66270 */
        /* <DEDUP_REMOVED lines=34> */
.L_x_832:
[----:B------:R-:W-:Y:S05]  /*8db0*/  BSYNC.RECONVERGENT B0 ;  /* 0x0000000000007941 */ /* 0x000fea0003800200 */
.L_x_831:
        /* <DEDUP_REMOVED lines=19> */
.L_x_834:
[----:B------:R-:W-:Y:S05]  /*8ef0*/  BSYNC.RECONVERGENT B0 ;  /* 0x0000000000007941 */ /* 0x000fea0003800200 */
.L_x_833:
        /* <DEDUP_REMOVED lines=25> */
.L_x_836:
[----:B------:R-:W-:Y:S05]  /*9090*/  BSYNC.RECONVERGENT B0 ;  /* 0x0000000000007941 */ /* 0x000fea0003800200 */
.L_x_835:
        /* <DEDUP_REMOVED lines=17> */
.L_x_795:
[----:B------:R-:W-:Y:S05]  /*91b0*/  BSYNC.RECONVERGENT B1 ;  /* 0x0000000000017941 */ /* 0x000fea0003800200 */
.L_x_773:
        /* <DEDUP_REMOVED lines=11> */
.L_x_838:
        /* <DEDUP_REMOVED lines=9> */
.L_x_2166:


//--------------------- .text._ZN5flash44flash_bwd_dq_dk_dv_loop_seqk_parallel_kernelI23Flash_bwd_kernel_traitsILi192ELi64ELi64ELi8ELi4ELi2ELi2ELb1ELb1EN7cutlass10bfloat16_tE19Flash_kernel_traitsILi192ELi64ELi64ELi8ES3_EELb1ELb0ELb1ELb0ELb0ELb0ELb0EEEvNS_16Flash_bwd_paramsE --------------------------
	.section	.text._ZN5flash44flash_bwd_dq_dk_dv_loop_seqk_parallel_kernelI23Flash_bwd_kernel_traitsILi192ELi64ELi64ELi8ELi4ELi2ELi2ELb1ELb1EN7cutlass10bfloat16_tE19Flash_kernel_traitsILi192ELi64ELi64ELi8ES3_EELb1ELb0ELb1ELb0ELb0ELb0ELb0EEEvNS_16Flash_bwd_paramsE,"ax",@progbits
	.align	128
        .global         _ZN5flash44flash_bwd_dq_dk_dv_loop_seqk_parallel_kernelI23Flash_bwd_kernel_traitsILi192ELi64ELi64ELi8ELi4ELi2ELi2ELb1ELb1EN7cutlass10bfloat16_tE19Flash_kernel_traitsILi192ELi64ELi64ELi8ES3_EELb1ELb0ELb1ELb0ELb0ELb0ELb0EEEvNS_16Flash_bwd_paramsE
        .type           _ZN5flash44flash_bwd_dq_dk_dv_loop_seqk_parallel_kernelI23Flash_bwd_kernel_traitsILi192ELi64ELi64ELi8ELi4ELi2ELi2ELb1ELb1EN7cutlass10bfloat16_tE19Flash_kernel_traitsILi192ELi64ELi64ELi8ES3_EELb1ELb0ELb1ELb0ELb0ELb0ELb0EEEvNS_16Flash_bwd_paramsE,@function
        .size           _ZN5flash44flash_bwd_dq_dk_dv_loop_seqk_parallel_kernelI23Flash_bwd_kernel_traitsILi192ELi64ELi64ELi8ELi4ELi2ELi2ELb1ELb1EN7cutlass10bfloat16_tE19Flash_kernel_traitsILi192ELi64ELi64ELi8ES3_EELb1ELb0ELb1ELb0ELb0ELb0ELb0EEEvNS_16Flash_bwd_paramsE,(.L_x_2167 - _ZN5flash44flash_bwd_dq_dk_dv_loop_seqk_parallel_kernelI23Flash_bwd_kernel_traitsILi192ELi64ELi64ELi8ELi4ELi2ELi2ELb1ELb1EN7cutlass10bfloat16_tE19Flash_kernel_traitsILi192ELi64ELi64ELi8ES3_EELb1ELb0ELb1ELb0ELb0ELb0ELb0EEEvNS_16Flash_bwd_paramsE)
        .other          _ZN5flash44flash_bwd_dq_dk_dv_loop_seqk_parallel_kernelI23Flash_bwd_kernel_traitsILi192ELi64ELi64ELi8ELi4ELi2ELi2ELb1ELb1EN7cutlass10bfloat16_tE19Flash_kernel_traitsILi192ELi64ELi64ELi8ES3_EELb1ELb0ELb1ELb0ELb0ELb0ELb0EEEvNS_16Flash_bwd_paramsE,@"STO_CUDA_ENTRY STV_DEFAULT"
_ZN5flash44flash_bwd_dq_dk_dv_loop_seqk_parallel_kernelI23Flash_bwd_kernel_traitsILi192ELi64ELi64ELi8ELi4ELi2ELi2ELb1ELb1EN7cutlass10bfloat16_tE19Flash_kernel_traitsILi192ELi64ELi64ELi8ES3_EELb1ELb0ELb1ELb0ELb0ELb0ELb0EEEvNS_16Flash_bwd_paramsE:
.text._ZN5flash44flash_bwd_dq_dk_dv_loop_seqk_parallel_kernelI23Flash_bwd_kernel_traitsILi192ELi64ELi64ELi8ELi4ELi2ELi2ELb1ELb1EN7cutlass10bfloat16_tE19Flash_kernel_traitsILi192ELi64ELi64ELi8ES3_EELb1ELb0ELb1ELb0ELb0ELb0ELb0EEEvNS_16Flash_bwd_paramsE:
        /* <DEDUP_REMOVED lines=49> */
.L_x_905:
        /* <DEDUP_REMOVED lines=52> */
.L_x_839:
        /* <DEDUP_REMOVED lines=42> */
.L_x_841:
[----:B------:R-:W1:Y:S01]  /*08f0*/  LDCU.64 UR16, c[0x0][0x3b8] ;  /* 0x00007700ff1077ac */ /* 0x000e620008000a00 */
[----:B------:R-:W-:-:S04]  /*0900*/  UIADD3 UR8, UPT, UPT, UR40, UR41, URZ ;  /* 0x0000002928087290 */ /* 0x000fc8000fffe0ff */
[----:B-1----:R-:W-:Y:S02]  /*0910*/  UIMAD.WIDE.U32 UR44, UR8, UR16, URZ ;  /* 0x00000010082c72a5 */ /* 0x002fe4000f8e00ff */
[----:B------:R-:W-:-:S04]  /*0920*/  UIMAD UR8, UR8, UR17, URZ ;  /* 0x00000011080872a4 */ /* 0x000fc8000f8e02ff */
[----:B------:R-:W-:-:S06]  /*0930*/  UIADD3 UR8, UPT, UPT, UR45, UR8, URZ ;  /* 0x000000082d087290 */ /* 0x000fcc000fffe0ff */
[----:B------:R-:W-:Y:S02]  /*0940*/  MOV R20, UR8 ;  /* 0x0000000800147c02 */ /* 0x000fe40008000f00 */
.L_x_842:
        /* <DEDUP_REMOVED lines=43> */
.L_x_843:
[----:B------:R-:W1:Y:S01]  /*0c00*/  LDCU.64 UR14, c[0x0][0x3c0] ;  /* 0x00007800ff0e77ac */ /* 0x000e620008000a00 */
[----:B------:R-:W-:-:S04]  /*0c10*/  UIADD3 UR8, UPT, UPT, UR40, UR41, URZ ;  /* 0x0000002928087290 */ /* 0x000fc8000fffe0ff */
[----:B-1----:R-:W-:Y:S02]  /*0c20*/  UIMAD.WIDE.U32 UR52, UR8, UR14, URZ ;  /* 0x0000000e083472a5 */ /* 0x002fe4000f8e00ff */
[----:B------:R-:W-:-:S04]  /*0c30*/  UIMAD UR8, UR8, UR15, URZ ;  /* 0x0000000f080872a4 */ /* 0x000fc8000f8e02ff */
[----:B------:R-:W-:-:S06]  /*0c40*/  UIADD3 UR8, UPT, UPT, UR53, UR8, URZ ;  /* 0x0000000835087290 */ /* 0x000fcc000fffe0ff */
[----:B------:R-:W-:-:S07]  /*0c50*/  MOV R16, UR8 ;  /* 0x0000000800107c02 */ /* 0x000fce0008000f00 */
.L_x_844:
        /* <DEDUP_REMOVED lines=28> */
.L_x_845:
[----:B------:R-:W-:Y:S02]  /*0e20*/  UIMAD.WIDE.U32 UR10, UR56, UR19, URZ ;  /* 0x00000013380a72a5 */ /* 0x000fe4000f8e00ff */
[----:B------:R-:W-:-:S04]  /*0e30*/  UIMAD UR8, UR57, UR19, URZ ;  /* 0x00000013390872a4 */ /* 0x000fc8000f8e02ff */
[----:B------:R-:W-:-:S12]  /*0e40*/  UIADD3 UR8, UPT, UPT, UR11, UR8, URZ ;  /* 0x000000080b087290 */ /* 0x000fd8000fffe0ff */
.L_x_846:
        /* <DEDUP_REMOVED lines=20> */
.L_x_847:
[----:B------:R-:W1:Y:S01]  /*0f90*/  LDCU UR57, c[0x0][0x434] ;  /* 0x00008680ff3977ac */ /* 0x000e620008000800 */
[----:B------:R-:W-:-:S04]  /*0fa0*/  UIMAD UR9, UR25, UR43, UR24 ;  /* 0x0000002b190972a4 */ /* 0x000fc8000f8e0218 */
[----:B-1----:R-:W-:Y:S02]  /*0fb0*/  UIMAD UR57, UR9, UR57, URZ ;  /* 0x00000039093972a4 */ /* 0x002fe4000f8e02ff */
.L_x_848:
        /* <DEDUP_REMOVED lines=11> */
.L_x_849:
[----:B------:R-:W1:Y:S01]  /*1070*/  LDCU UR56, c[0x0][0x444] ;  /* 0x00008880ff3877ac */ /* 0x000e620008000800 */
[----:B------:R-:W-:-:S04]  /*1080*/  UIMAD UR9, UR25, UR43, UR24 ;  /* 0x0000002b190972a4 */ /* 0x000fc8000f8e0218 */
[----:B-1----:R-:W-:-:S12]  /*1090*/  UIMAD UR56, UR9, UR56, URZ ;  /* 0x00000038093872a4 */ /* 0x002fd8000f8e02ff */
.L_x_850:
        /* <DEDUP_REMOVED lines=15> */
[----:B------:R-:W-:Y:S01]  /*1190*/  USHF.R.S32.HI UR8, URZ, 0x1f, UR9 ;  /* 0x0000001fff087899 */ /* 0x000fe20008011409 */
[C---:B---3--:R-:W-:Y:S01]  /*11a0*/  IMAD R6, R12.reuse, UR51, RZ ;  /* 0x000000330c067c24 */ /* 0x048fe2000f8e02ff */
[----:B------:R-:W-:Y:S02]  /*11b0*/  SHF.L.U64.HI R18, R12, 0x5, R13 ;  /* 0x000000050c127819 */ /* 0x000fe4000001020d */
[----:B------:R-:W-:Y:S01]  /*11c0*/  ULEA.HI UR8, UR8, UR9, URZ, 0x6 ;  /* 0x0000000908087291 */ /* 0x000fe2000f8f30ff */
[----:B--2---:R-:W-:-:S03]  /*11d0*/  IMAD.SHL.U32 R24, R23, 0x8, RZ ;  /* 0x0000000817187824 */ /* 0x004fc600078e00ff */
[----:B------:R-:W-:Y:S01]  /*11e0*/  USHF.R.S32.HI UR45, URZ, 0x6, UR8 ;  /* 0x00000006ff2d7899 */ /* 0x000fe20008011408 */
[----:B------:R-:W-:Y:S02]  /*11f0*/  SHF.R.U32.HI R21, RZ, 0x3, R23 ;  /* 0x00000003ff157819 */ /* 0x000fe40000011617 */
[----:B------:R-:W-:Y:S01]  /*1200*/  LOP3.LUT R25, R23, 0x1f, RZ, 0xc0, !PT ;  /* 0x0000001f17197812 */ /* 0x000fe200078ec0ff */
[----:B------:R-:W-:Y:S01]  /*1210*/  UISETP.LT.AND UP0, UPT, URZ, UR45, UPT ;  /* 0x0000002dff00728c */ /* 0x000fe2000bf01270 */
[----:B------:R-:W-:Y:S02]  /*1220*/  LOP3.LUT R8, R24, 0x38, RZ, 0xc0, !PT ;  /* 0x0000003818087812 */ /* 0x000fe400078ec0ff */
[----:B------:R-:W1:Y:S01]  /*1230*/  LDCU.128 UR8, c[0x0][0x590] ;  /* 0x0000b200ff0877ac */ /* 0x000e620008000c00 */
[----:B------:R-:W-:Y:S02]  /*1240*/  IADD3 R22, PT, PT, R21, 0x20, RZ ;  /* 0x0000002015167810 */ /* 0x000fe40007ffe0ff */
[----:B------:R-:W-:Y:S01]  /*1250*/  IADD3 R2, P0, PT, R8, UR62, RZ ;  /* 0x0000003e08027c10 */ /* 0x000fe2000ff1e0ff */
[----:B------:R-:W-:Y:S01]  /*1260*/  IMAD.WIDE.U32 R4, R12, UR50, R8 ;  /* 0x000000320c047c25 */ /* 0x000fe2000f8e0008 */
[----:B------:R-:W-:-:S03]  /*1270*/  USEL UR45, URZ, UR45, !UP0 ;  /* 0x0000002dff2d7287 */ /* 0x000fc6000c000000 */
[----:B------:R-:W-:Y:S01]  /*1280*/  IMAD.X R3, RZ, RZ, UR60, P0 ;  /* 0x0000003cff037e24 */ /* 0x000fe200080e06ff */
[----:B------:R-:W2:Y:S01]  /*1290*/  LDCU.64 UR60, c[0x0][0x5e8] ;  /* 0x0000bd00ff3c77ac */ /* 0x000ea20008000a00 */
[----:B------:R-:W-:Y:S02]  /*12a0*/  UISETP.GT.AND UP0, UPT, UR46, UR45, UPT ;  /* 0x0000002d2e00728c */ /* 0x000fe4000bf04270 */
[----:B-1----:R-:W-:Y:S01]  /*12b0*/  UIMAD UR18, UR51, UR8, URZ ;  /* 0x00000008331272a4 */ /* 0x002fe2000f8e02ff */
[----:B------:R-:W-:-:S03]  /*12c0*/  IMAD.U32 R0, RZ, RZ, UR8 ;  /* 0x00000008ff007e24 */ /* 0x000fc6000f8e00ff */
[----:B------:R-:W-:Y:S01]  /*12d0*/  UIMAD UR18, UR50, UR9, UR18 ;  /* 0x00000009321272a4 */ /* 0x000fe2000f8e0212 */
[----:B------:R-:W-:Y:S01]  /*12e0*/  IMAD.WIDE.U32 R2, R0, UR50, R2 ;  /* 0x0000003200027c25 */ /* 0x000fe2000f8e0002 */
[----:B------:R-:W-:-:S04]  /*12f0*/  MOV R0, UR10 ;  /* 0x0000000a00007c02 */ /* 0x000fc80008000f00 */
[----:B------:R-:W-:Y:S02]  /*1300*/  VIADD R3, R3, UR18 ;  /* 0x0000001203037c36 */ /* 0x000fe40008000000 */
[----:B------:R-:W-:-:S03]  /*1310*/  IMAD.WIDE.U32 R2, R0, UR24, R2 ;  /* 0x0000001800027c25 */ /* 0x000fc6000f8e0002 */
[----:B------:R-:W1:Y:S01]  /*1320*/  LDCU.64 UR18, c[0x0][0x3c8] ;  /* 0x00007900ff1277ac */ /* 0x000e620008000a00 */
[----:B------:R-:W-:Y:S01]  /*1330*/  IMAD.U32 R0, RZ, RZ, UR11 ;  /* 0x0000000bff007e24 */ /* 0x000fe2000f8e00ff */
[----:B------:R-:W3:Y:S03]  /*1340*/  LDCU.64 UR10, c[0x0][0x550] ;  /* 0x0000aa00ff0a77ac */ /* 0x000ee60008000a00 */
[----:B------:R-:W-:Y:S02]  /*1350*/  IMAD R3, R0, UR24, R3 ;  /* 0x0000001800037c24 */ /* 0x000fe4000f8e0203 */
[----:B------:R-:W-:Y:S01]  /*1360*/  IMAD R0, R13, UR50, R6 ;  /* 0x000000320d007c24 */ /* 0x000fe2000f8e0206 */
[----:B------:R-:W-:Y:S01]  /*1370*/  IADD3 R6, P0, PT, R4, UR54, RZ ;  /* 0x0000003604067c10 */ /* 0x000fe2000ff1e0ff */
[----:B------:R-:W-:Y:S01]  /*1380*/  IMAD.WIDE.U32 R2, R21, UR8, R2 ;  /* 0x0000000815027c25 */ /* 0x000fe2000f8e0002 */
[----:B------:R-:W-:-:S02]  /*1390*/  USHF.L.U32 UR50, UR8, 0x5, URZ ;  /* 0x0000000508327899 */ /* 0x000fc400080006ff */
[----:B------:R-:W-:Y:S01]  /*13a0*/  IADD3.X R7, PT, PT, R5, UR49, R0, P0, !PT ;  /* 0x0000003105077c10 */ /* 0x000fe200087fe400 */
[----:B------:R-:W-:Y:S01]  /*13b0*/  USHF.L.U64.HI UR49, UR8, 0x5, UR9 ;  /* 0x0000000508317899 */ /* 0x000fe20008010209 */
[----:B------:R-:W-:Y:S01]  /*13c0*/  IMAD R15, R21, UR9, R3 ;  /* 0x00000009150f7c24 */ /* 0x000fe2000f8e0203 */
[----:B------:R-:W5:Y:S01]  /*13d0*/  LDCU.64 UR8, c[0x0][0x380] ;  /* 0x00007000ff0877ac */ /* 0x000f620008000a00 */
[----:B-1----:R-:W-:Y:S01]  /*13e0*/  IMAD.U32 R0, RZ, RZ, UR18 ;  /* 0x00000012ff007e24 */ /* 0x002fe2000f8e00ff */
[----:B------:R-:W-:Y:S01]  /*13f0*/  MOV R3, UR19 ;  /* 0x0000001300037c02 */ /* 0x000fe20008000f00 */
[----:B----4-:R-:W-:Y:S01]  /*1400*/  IMAD.WIDE.U32 R4, R10, UR22, RZ ;  /* 0x000000160a047c25 */ /* 0x010fe2000f8e00ff */
[----:B------:R-:W1:Y:S01]  /*1410*/  LDCU.64 UR18, c[0x0][0x570] ;  /* 0x0000ae00ff1277ac */ /* 0x000e620008000a00 */
[----:B---3--:R-:W-:Y:S02]  /*1420*/  LEA R29, P2, R2, UR10, 0x1 ;  /* 0x0000000a021d7c11 */ /* 0x008fe4000f8408ff */
[----:B------:R-:W-:Y:S01]  /*1430*/  IMAD.WIDE.U32 R6, R0, UR24, R6 ;  /* 0x0000001800067c25 */ /* 0x000fe2000f8e0006 */
[----:B------:R-:W-:-:S02]  /*1440*/  SHF.R.U32.HI R0, RZ, 0x5, R23 ;  /* 0x00000005ff007819 */ /* 0x000fc40000011617 */
[----:B------:R-:W-:Y:S01]  /*1450*/  SEL R4, R4, RZ, P3 ;  /* 0x000000ff04047207 */ /* 0x000fe20001800000 */
[----:B------:R-:W-:Y:S01]  /*1460*/  IMAD R10, R11, UR22, R5 ;  /* 0x000000160b0a7c24 */ /* 0x000fe2000f8e0205 */
[----:B------:R-:W-:Y:S01]  /*1470*/  LEA.HI.X R28, R2, UR11, R15, 0x1, P2 ;  /* 0x0000000b021c7c11 */ /* 0x000fe200090f0c0f */
[----:B------:R-:W-:Y:S01]  /*1480*/  IMAD R0, R0, UR59, R25 ;  /* 0x0000003b00007c24 */ /* 0x000fe2000f8e0219 */
[----:B------:R-:W-:Y:S01]  /*1490*/  USHF.L.U32 UR59, UR59, 0x6, URZ ;  /* 0x000000063b3b7899 */ /* 0x000fe200080006ff */
[----:B------:R-:W-:Y:S01]  /*14a0*/  IMAD R3, R3, UR24, R7 ;  /* 0x0000001803037c24 */ /* 0x000fe2000f8e0207 */
[----:B------:R3:W-:Y:S01]  /*14b0*/  STL [R1+0x30], R29 ;  /* 0x0000301d01007387 */ /* 0x0007e20000100800 */
[----:B------:R-:W-:Y:S01]  /*14c0*/  IMAD.MOV.U32 R2, RZ, RZ, R6 ;  /* 0x000000ffff027224 */ /* 0x000fe200078e0006 */
[----:B------:R-:W-:Y:S01]  /*14d0*/  IADD3 R11, P1, P0, R0, UR55, R4 ;  /* 0x00000037000b7c10 */ /* 0x000fe2000f83e004 */
[----:B------:R-:W4:Y:S01]  /*14e0*/  LDCU.64 UR54, c[0x0][0x420] ;  /* 0x00008400ff3677ac */ /* 0x000f220008000a00 */
[----:B------:R-:W-:Y:S01]  /*14f0*/  SHF.R.S32.HI R5, RZ, 0x1f, R0 ;  /* 0x0000001fff057819 */ /* 0x000fe20000011400 */
[----:B------:R-:W-:Y:S01]  /*1500*/  IMAD.WIDE.U32 R2, R21, R12, R2 ;  /* 0x0000000c15027225 */ /* 0x000fe200078e0002 */
[----:B------:R-:W-:Y:S01]  /*1510*/  SEL R0, R10, RZ, P3 ;  /* 0x000000ff0a007207 */ /* 0x000fe20001800000 */
[----:B------:R3:W-:Y:S01]  /*1520*/  STL [R1+0x2c], R28 ;  /* 0x00002c1c01007387 */ /* 0x0007e20000100800 */
[----:B--2---:R-:W-:Y:S01]  /*1530*/  UIMAD.WIDE UR10, UR56, 0x4, UR60 ;  /* 0x00000004380a78a5 */ /* 0x004fe2000f8e023c */
[----:B------:R-:W-:Y:S01]  /*1540*/  IMAD.U32 R4, RZ, RZ, UR59 ;  /* 0x0000003bff047e24 */ /* 0x000fe2000f8e00ff */
[----:B------:R-:W-:Y:S01]  /*1550*/  IADD3.X R5, PT, PT, R5, UR53, R0, P1, P0 ;  /* 0x0000003505057c10 */ /* 0x000fe20008fe0400 */
[----:B------:R-:W-:Y:S01]  /*1560*/  IMAD R3, R21, R13, R3 ;  /* 0x0000000d15037224 */ /* 0x000fe200078e0203 */
[----:B------:R-:W-:Y:S01]  /*1570*/  IADD3 R0, P0, PT, R11, UR59, RZ ;  /* 0x0000003b0b007c10 */ /* 0x000fe2000ff1e0ff */
[----:B------:R-:W-:Y:S01]  /*1580*/  IMAD.SHL.U32 R15, R12, 0x20, RZ ;  /* 0x000000200c0f7824 */ /* 0x000fe200078e00ff */
[----:B-----5:R-:W-:-:S02]  /*1590*/  LEA R27, P1, R2, UR8, 0x1 ;  /* 0x00000008021b7c11 */ /* 0x020fc4000f8208ff */
[----:B------:R-:W-:Y:S02]  /*15a0*/  LEA.HI.X.SX32 R4, R4, R5, 0x1, P0 ;  /* 0x0000000504047211 */ /* 0x000fe400000f0eff */
[----:B-1----:R-:W-:Y:S01]  /*15b0*/  LEA R30, P0, R0, UR18, 0x2 ;  /* 0x00000012001e7c11 */ /* 0x002fe2000f8010ff */
[----:B------:R3:W-:Y:S01]  /*15c0*/  STL [R1+0x28], R27 ;  /* 0x0000281b01007387 */ /* 0x0007e20000100800 */
[----:B------:R-:W-:Y:S02]  /*15d0*/  LEA.HI.X R26, R2, UR9, R3, 0x1, P1 ;  /* 0x00000009021a7c11 */ /* 0x000fe400088f0c03 */
[----:B------:R-:W-:Y:S01]  /*15e0*/  LEA.HI.X R31, R0, UR19, R4, 0x2, P0 ;  /* 0x00000013001f7c11 */ /* 0x000fe200080f1404 */
[----:B----4-:R-:W-:Y:S01]  /*15f0*/  UIMAD.WIDE UR18, UR57, 0x4, UR54 ;  /* 0x00000004391278a5 */ /* 0x010fe2000f8e0236 */
[----:B------:R-:W-:Y:S01]  /*1600*/  IADD3 R13, P0, PT, R21, 0x20, RZ ;  /* 0x00000020150d7810 */ /* 0x000fe20007f1e0ff */
[----:B------:R3:W-:Y:S01]  /*1610*/  STL [R1+0x1c], R26 ;  /* 0x00001c1a01007387 */ /* 0x0007e20000100800 */
[----:B------:R-:W-:-:S02]  /*1620*/  LOP3.LUT R12, R8, 0x80, RZ, 0xfc, !PT ;  /* 0x00000080080c7812 */ /* 0x000fc400078efcff */
[----:B------:R-:W-:Y:S01]  /*1630*/  LOP3.LUT R11, R8, 0x40, RZ, 0xfc, !PT ;  /* 0x00000040080b7812 */ /* 0x000fe200078efcff */
[----:B------:R3:W-:Y:S01]  /*1640*/  STL.64 [R1+0x20], R30 ;  /* 0x0000201e01007387 */ /* 0x0007e20000100a00 */
[----:B------:R-:W-:Y:S01]  /*1650*/  IMAD.X R17, RZ, RZ, RZ, P0 ;  /* 0x000000ffff117224 */ /* 0x000fe200000e06ff */
[----:B------:R-:W-:Y:S06]  /*1660*/  BRA.U UP0, `(.L_x_851) ;  /* 0x0000000900147547 */ /* 0x000fec000b800000 */
        /* <DEDUP_REMOVED lines=13> */
.L_x_852:
[----:B------:R-:W1:Y:S01]  /*1740*/  LDCU.64 UR14, c[0x0][0x5c0] ;  /* 0x0000b800ff0e77ac */ /* 0x000e620008000a00 */
[----:B------:R-:W-:-:S04]  /*1750*/  UIADD3 UR8, UPT, UPT, UR40, UR41, URZ ;  /* 0x0000002928087290 */ /* 0x000fc8000fffe0ff */
[----:B-1----:R-:W-:Y:S02]  /*1760*/  UIMAD.WIDE.U32 UR18, UR8, UR14, URZ ;  /* 0x0000000e081272a5 */ /* 0x002fe4000f8e00ff */
[----:B------:R-:W-:-:S04]  /*1770*/  UIMAD UR8, UR8, UR15, URZ ;  /* 0x0000000f080872a4 */ /* 0x000fc8000f8e02ff */
[----:B------:R-:W-:-:S06]  /*1780*/  UIADD3 UR8, UPT, UPT, UR19, UR8, URZ ;  /* 0x0000000813087290 */ /* 0x000fcc000fffe0ff */
[----:B------:R-:W-:Y:S02]  /*1790*/  MOV R0, UR8 ;  /* 0x0000000800007c02 */ /* 0x000fe40008000f00 */
.L_x_853:
        /* <DEDUP_REMOVED lines=13> */
.L_x_854:
[----:B------:R-:W1:Y:S01]  /*1870*/  LDCU.64 UR10, c[0x0][0x5c8] ;  /* 0x0000b900ff0a77ac */ /* 0x000e620008000a00 */
[----:B------:R-:W-:-:S04]  /*1880*/  UIADD3 UR40, UPT, UPT, UR40, UR41, URZ ;  /* 0x0000002928287290 */ /* 0x000fc8000fffe0ff */
[----:B-1----:R-:W-:Y:S02]  /*1890*/  UIMAD.WIDE.U32 UR16, UR40, UR10, URZ ;  /* 0x0000000a281072a5 */ /* 0x002fe4000f8e00ff */
[----:B------:R-:W-:-:S04]  /*18a0*/  UIMAD UR40, UR40, UR11, URZ ;  /* 0x0000000b282872a4 */ /* 0x000fc8000f8e02ff */
[----:B------:R-:W-:-:S06]  /*18b0*/  UIADD3 UR40, UPT, UPT, UR17, UR40, URZ ;  /* 0x0000002811287290 */ /* 0x000fcc000fffe0ff */
[----:B------:R-:W-:-:S07]  /*18c0*/  MOV R10, UR40 ;  /* 0x00000028000a7c02 */ /* 0x000fce0008000f00 */
.L_x_855:
        /* <DEDUP_REMOVED lines=30> */
.L_x_857:
[----:B------:R-:W-:Y:S05]  /*1ab0*/  BSYNC.RECONVERGENT B0 ;  /* 0x0000000000007941 */ /* 0x000fea0003800200 */
.L_x_856:
        /* <DEDUP_REMOVED lines=17> */
.L_x_859:
[----:B------:R-:W-:Y:S05]  /*1bd0*/  BSYNC.RECONVERGENT B0 ;  /* 0x0000000000007941 */ /* 0x000fea0003800200 */
.L_x_858:
        /* <DEDUP_REMOVED lines=27> */
.L_x_861:
[----:B------:R-:W-:Y:S05]  /*1d90*/  BSYNC.RECONVERGENT B0 ;  /* 0x0000000000007941 */ /* 0x000fea0003800200 */
.L_x_860:
        /* <DEDUP_REMOVED lines=18> */
.L_x_851:
        /* <DEDUP_REMOVED lines=47> */
.L_x_865:
[----:B------:R2:W-:Y:S01]  /*21b0*/  STS.128 [R0+0x16000], RZ ;  /* 0x016000ff00007388 */ /* 0x0005e20000000c00 */
[----:B------:R-:W-:Y:S05]  /*21c0*/  BRA `(.L_x_866) ;  /* 0x00000000000c7947 */ /* 0x000fea0003800000 */
.L_x_864:
[----:B------:R1:W-:Y:S04]  /*21d0*/  STS.128 [R0+0x12000], RZ ;  /* 0x012000ff00007388 */ /* 0x0003e80000000c00 */
[----:B------:R1:W-:Y:S04]  /*21e0*/  STS.128 [R0+0x14000], RZ ;  /* 0x014000ff00007388 */ /* 0x0003e80000000c00 */
[----:B------:R1:W-:Y:S02]  /*21f0*/  STS.128 [R0+0x16000], RZ ;  /* 0x016000ff00007388 */ /* 0x0003e40000000c00 */
.L_x_866:
[----:B------:R-:W-:Y:S05]  /*2200*/  BSYNC.RECONVERGENT B0 ;  /* 0x0000000000007941 */ /* 0x000fea0003800200 */
.L_x_863:
        /* <DEDUP_REMOVED lines=34> */
.L_x_869:
[----:B------:R4:W-:Y:S02]  /*2430*/  STS.128 [R0+0x17000], RZ ;  /* 0x017000ff00007388 */ /* 0x0009e40000000c00 */
.L_x_868:
[----:B------:R-:W-:Y:S05]  /*2440*/  BSYNC.RECONVERGENT B0 ;  /* 0x0000000000007941 */ /* 0x000fea0003800200 */
.L_x_867:
        /* <DEDUP_REMOVED lines=31> */
.L_x_872:
[----:B------:R4:W-:Y:S01]  /*2640*/  STS.128 [R0+0xa000], RZ ;  /* 0x00a000ff00007388 */ /* 0x0009e20000000c00 */
[----:B------:R-:W-:Y:S05]  /*2650*/  BRA `(.L_x_873) ;  /* 0x00000000000c7947 */ /* 0x000fea0003800000 */
.L_x_871:
[----:B------:R1:W-:Y:S04]  /*2660*/  STS.128 [R0+0x6000], RZ ;  /* 0x006000ff00007388 */ /* 0x0003e80000000c00 */
[----:B------:R1:W-:Y:S04]  /*2670*/  STS.128 [R0+0x8000], RZ ;  /* 0x008000ff00007388 */ /* 0x0003e80000000c00 */
[----:B------:R1:W-:Y:S02]  /*2680*/  STS.128 [R0+0xa000], RZ ;  /* 0x00a000ff00007388 */ /* 0x0003e40000000c00 */
.L_x_873:
[----:B------:R-:W-:Y:S05]  /*2690*/  BSYNC.RECONVERGENT B0 ;  /* 0x0000000000007941 */ /* 0x000fea0003800200 */
.L_x_870:
        /* <DEDUP_REMOVED lines=31> */
.L_x_876:
[----:B------:R4:W-:Y:S02]  /*2890*/  STS.128 [R0+0xb000], RZ ;  /* 0x00b000ff00007388 */ /* 0x0009e40000000c00 */
.L_x_875:
[----:B------:R-:W-:Y:S05]  /*28a0*/  BSYNC.RECONVERGENT B0 ;  /* 0x0000000000007941 */ /* 0x000fea0003800200 */
.L_x_874:
        /* <DEDUP_REMOVED lines=28> */
.L_x_879:
[----:B------:R4:W-:Y:S01]  /*2a70*/  STS.128 [R0+0x4000], RZ ;  /* 0x004000ff00007388 */ /* 0x0009e20000000c00 */
[----:B------:R-:W-:Y:S05]  /*2a80*/  BRA `(.L_x_880) ;  /* 0x00000000000c7947 */ /* 0x000fea0003800000 */
.L_x_878:
[----:B------:R1:W-:Y:S04]  /*2a90*/  STS.128 [R0], RZ ;  /* 0x000000ff00007388 */ /* 0x0003e80000000c00 */
[----:B------:R1:W-:Y:S04]  /*2aa0*/  STS.128 [R0+0x2000], RZ ;  /* 0x002000ff00007388 */ /* 0x0003e80000000c00 */
[----:B------:R1:W-:Y:S02]  /*2ab0*/  STS.128 [R0+0x4000], RZ ;  /* 0x004000ff00007388 */ /* 0x0003e40000000c00 */
.L_x_880:
[----:B------:R-:W-:Y:S05]  /*2ac0*/  BSYNC.RECONVERGENT B0 ;  /* 0x0000000000007941 */ /* 0x000fea0003800200 */
.L_x_877:
        /* <DEDUP_REMOVED lines=27> */
.L_x_883:
[----:B------:R4:W-:Y:S02]  /*2c80*/  STS.128 [R0+0x5000], RZ ;  /* 0x005000ff00007388 */ /* 0x0009e40000000c00 */
.L_x_882:
[----:B------:R-:W-:Y:S05]  /*2c90*/  BSYNC.RECONVERGENT B0 ;  /* 0x0000000000007941 */ /* 0x000fea0003800200 */
.L_x_881:
[--C-:B------:R-:W-:Y:S02]  /*2ca0*/  SHF.R.U32.HI R15, RZ, 0x1, R23.reuse ;  /* 0x00000001ff0f7819 */ /* 0x100fe40000011617 */
[----:B-1--4-:R-:W-:Y:S02]  /*2cb0*/  SHF.R.U32.HI R3, RZ, 0x2, R23 ;  /* 0x00000002ff037819 */ /* 0x012fe40000011617 */
        /* <DEDUP_REMOVED lines=8> */
[----:B------:R-:W4:Y:S03]  /*2d40*/  LDCU.64 UR8, c[0x0][0x3d0] ;  /* 0x00007a00ff0877ac */ /* 0x000f260008000a00 */
        /* <DEDUP_REMOVED lines=13> */
[----:B----4-:R-:W-:-:S04]  /*2e20*/  IMAD R4, R19, UR8, RZ ;  /* 0x0000000813047c24 */ /* 0x010fc8000f8e02ff */
        /* <DEDUP_REMOVED lines=31> */
.L_x_886:
[----:B------:R4:W-:Y:S01]  /*3020*/  STS.128 [R0+0x10000], RZ ;  /* 0x010000ff00007388 */ /* 0x0009e20000000c00 */
[----:B------:R-:W-:Y:S05]  /*3030*/  BRA `(.L_x_887) ;  /* 0x00000000000c7947 */ /* 0x000fea0003800000 */
.L_x_885:
[----:B------:R1:W-:Y:S04]  /*3040*/  STS.128 [R0+0xc000], RZ ;  /* 0x00c000ff00007388 */ /* 0x0003e80000000c00 */
[----:B------:R1:W-:Y:S04]  /*3050*/  STS.128 [R0+0xe000], RZ ;  /* 0x00e000ff00007388 */ /* 0x0003e80000000c00 */
[----:B------:R1:W-:Y:S02]  /*3060*/  STS.128 [R0+0x10000], RZ ;  /* 0x010000ff00007388 */ /* 0x0003e40000000c00 */
.L_x_887:
[----:B------:R-:W-:Y:S05]  /*3070*/  BSYNC.RECONVERGENT B0 ;  /* 0x0000000000007941 */ /* 0x000fea0003800200 */
.L_x_884:
        /* <DEDUP_REMOVED lines=33> */
.L_x_890:
[----:B------:R2:W-:Y:S02]  /*3290*/  STS.128 [R0+0x11000], RZ ;  /* 0x011000ff00007388 */ /* 0x0005e40000000c00 */
.L_x_889:
[----:B------:R-:W-:Y:S05]  /*32a0*/  BSYNC.RECONVERGENT B0 ;  /* 0x0000000000007941 */ /* 0x000fea0003800200 */
.L_x_888:
[----:B------:R-:W0:Y:S01]  /*32b0*/  LDGDEPBAR ;  /* 0x00000000000079af */ /* 0x000e220000000000 */
[----:B------:R-:W5:Y:S01]  /*32c0*/  LDC.64 R6, c[0x0][0x528] ;  /* 0x00014a00ff067b82 */ /* 0x000f620000000a00 */
[C---:B------:R-:W-:Y:S02]  /*32d0*/  IMAD.SHL.U32 R8, R23.reuse, 0x40, RZ ;  /* 0x0000004017087824 */ /* 0x040fe400078e00ff */
[C---:B------:R-:W-:Y:S02]  /*32e0*/  IMAD.SHL.U32 R9, R23.reuse, 0x20, RZ ;  /* 0x0000002017097824 */ /* 0x040fe400078e00ff */
[C---:B-12---:R-:W-:Y:S01]  /*32f0*/  IMAD.SHL.U32 R3, R23.reuse, 0x10, RZ ;  /* 0x0000001017037824 */ /* 0x046fe200078e00ff */
[----:B------:R-:W-:Y:S01]  /*3300*/  UIMAD UR16, UR25, UR43, UR24 ;  /* 0x0000002b191072a4 */ /* 0x000fe2000f8e0218 */
[C---:B------:R-:W-:Y:S01]  /*3310*/  LOP3.LUT P2, RZ, R23.reuse, 0x4, RZ, 0xc0, !PT ;  /* 0x0000000417ff7812 */ /* 0x040fe2000784c0ff */
[----:B------:R-:W1:Y:S01]  /*3320*/  LDCU UR44, c[0x0][0x590] ;  /* 0x0000b200ff2c77ac */ /* 0x000e620008000800 */
[----:B------:R-:W-:Y:S01]  /*3330*/  LOP3.LUT P3, RZ, R23, 0x2, RZ, 0xc0, !PT ;  /* 0x0000000217ff7812 */ /* 0x000fe2000786c0ff */
[----:B------:R-:W2:Y:S01]  /*3340*/  LDCU UR8, c[0x0][0x440] ;  /* 0x00008800ff0877ac */ /* 0x000ea20008000800 */
[----:B------:R-:W1:Y:S01]  /*3350*/  LDCU UR15, c[0x0][0x504] ;  /* 0x0000a080ff0f77ac */ /* 0x000e620008000800 */
[----:B------:R-:W1:Y:S01]  /*3360*/  LDCU UR14, c[0x0][0x508] ;  /* 0x0000a100ff0e77ac */ /* 0x000e620008000800 */
[----:B------:R-:W-:-:S04]  /*3370*/  DEPBAR.LE SB0, 0x1 ;  /* 0x000080400000791a */ /* 0x000fc80000000000 */
[----:B------:R-:W-:Y:S06]  /*3380*/  BAR.SYNC.DEFER_BLOCKING 0x0 ;  /* 0x0000000000007b1d */ /* 0x000fec0000010000 */
[----:B------:R-:W1:Y:S01]  /*3390*/  LDCU UR9, c[0x0][0x3e0] ;  /* 0x00007c00ff0977ac */ /* 0x000e620008000800 */
[----:B------:R-:W1:Y:S01]  /*33a0*/  LDCU UR17, c[0x0][0x45c] ;  /* 0x00008b80ff1177ac */ /* 0x000e620008000800 */
[----:B-----5:R-:W5:Y:S04]  /*33b0*/  LDG.E.64 R4, desc[UR34][R6.64+0x8] ;  /* 0x0000082206047981 */ /* 0x020f68000c1e1b00 */
[----:B------:R-:W2:Y:S01]  /*33c0*/  LDG.E.64 R6, desc[UR34][R6.64] ;  /* 0x0000002206067981 */ /* 0x000ea2000c1e1b00 */
[----:B------:R-:W-:Y:S01]  /*33d0*/  LOP3.LUT R2, R8, 0x1c0, RZ, 0xc0, !PT ;  /* 0x000001c008027812 */ /* 0x000fe200078ec0ff */
[----:B------:R-:W-:Y:S01]  /*33e0*/  USHF.L.U32 UR16, UR16, 0x5, URZ ;  /* 0x0000000510107899 */ /* 0x000fe200080006ff */
[----:B----4-:R-:W-:Y:S01]  /*33f0*/  LOP3.LUT R0, R9, 0x200, RZ, 0xc0, !PT ;  /* 0x0000020009007812 */ /* 0x010fe200078ec0ff */
[----:B------:R-:W-:Y:S01]  /*3400*/  ULEA UR43, UR37, UR42, 0x6 ;  /* 0x0000002a252b7291 */ /* 0x000fe2000f8e30ff */
[----:B------:R-:W-:Y:S01]  /*3410*/  LOP3.LUT R2, R2, 0x38, R24, 0xf8, !PT ;  /* 0x0000003802027812 */ /* 0x000fe200078ef818 */
[----:B------:R-:W-:Y:S01]  /*3420*/  USHF.R.S32.HI UR25, URZ, 0x1f, UR16 ;  /* 0x0000001fff197899 */ /* 0x000fe20008011410 */
[----:B------:R-:W-:Y:S01]  /*3430*/  LOP3.LUT R0, R0, 0x3800, R3, 0xf8, !PT ;  /* 0x0000380000007812 */ /* 0x000fe200078ef803 */
[----:B------:R-:W-:Y:S01]  /*3440*/  UIADD3 UR43, UPT, UPT, UR43, -UR47, -UR36 ;  /* 0x8000002f2b2b7290 */ /* 0x000fe2000fffe824 */
[----:B------:R-:W-:-:S02]  /*3450*/  LOP3.LUT R3, R2, 0x8, R23, 0x78, !PT ;  /* 0x0000000802037812 */ /* 0x000fc400078e7817 */
[----:B------:R-:W-:Y:S02]  /*3460*/  CS2R R142, SRZ ;  /* 0x00000000008e7805 */ /* 0x000fe4000001ff00 */
[----:B------:R-:W-:Y:S02]  /*3470*/  LOP3.LUT R2, R2, 0x8, R15, 0x78, !PT ;  /* 0x0000000802027812 */ /* 0x000fe400078e780f */
[----:B------:R-:W-:Y:S02]  /*3480*/  CS2R R140, SRZ ;  /* 0x00000000008c7805 */ /* 0x000fe4000001ff00 */
[----:B------:R-:W-:Y:S02]  /*3490*/  LOP3.LUT R0, R0, R3, RZ, 0xfc, !PT ;  /* 0x0000000300007212 */ /* 0x000fe400078efcff */
[----:B------:R-:W-:Y:S02]  /*34a0*/  CS2R R146, SRZ ;  /* 0x0000000000927805 */ /* 0x000fe4000001ff00 */
[----:B------:R-:W-:-:S02]  /*34b0*/  LOP3.LUT R3, R8, 0x200, RZ, 0xc0, !PT ;  /* 0x0000020008037812 */ /* 0x000fc400078ec0ff */
[----:B------:R-:W-:Y:S02]  /*34c0*/  CS2R R144, SRZ ;  /* 0x0000000000907805 */ /* 0x000fe4000001ff00 */
[----:B------:R-:W-:Y:S02]  /*34d0*/  LEA R10, R0, UR6, 0x1 ;  /* 0x00000006000a7c11 */ /* 0x000fe4000f8e08ff */
[----:B------:R-:W-:Y:S02]  /*34e0*/  CS2R R138, SRZ ;  /* 0x00000000008a7805 */ /* 0x000fe4000001ff00 */
[----:B------:R-:W-:Y:S02]  /*34f0*/  LOP3.LUT R3, R3, 0xc00, R9, 0xf8, !PT ;  /* 0x00000c0003037812 */ /* 0x000fe400078ef809 */
[----:B------:R-:W-:Y:S02]  /*3500*/  CS2R R136, SRZ ;  /* 0x0000000000887805 */ /* 0x000fe4000001ff00 */
[----:B------:R-:W-:Y:S01]  /*3510*/  CS2R R134, SRZ ;  /* 0x0000000000867805 */ /* 0x000fe2000001ff00 */
[C---:B------:R-:W-:Y:S01]  /*3520*/  VIADD R0, R10.reuse, 0x12000 ;  /* 0x000120000a007836 */ /* 0x040fe20000000000 */
[----:B------:R-:W-:Y:S01]  /*3530*/  STL [R1+0xc], R10 ;  /* 0x00000c0a01007387 */ /* 0x000fe20000100800 */
[----:B------:R-:W-:Y:S01]  /*3540*/  VIADD R232, R10, 0x12040 ;  /* 0x000120400ae87836 */ /* 0x000fe20000000000 */
[----:B------:R-:W-:Y:S01]  /*3550*/  LOP3.LUT R3, R3, R2, RZ, 0xfc, !PT ;  /* 0x0000000203037212 */ /* 0x000fe200078efcff */
[----:B------:R-:W-:Y:S01]  /*3560*/  @P2 VIADD R232, R0, 0xffffffc0 ;  /* 0xffffffc000e82836 */ /* 0x000fe20000000000 */
[----:B------:R-:W4:Y:S01]  /*3570*/  LDSM.16.M88.4 R148, [R10+0x12000] ;  /* 0x012000000a94783b */ /* 0x000f220000000200 */
[----:B------:R-:W-:Y:S01]  /*3580*/  IMAD.MOV.U32 R2, RZ, RZ, 0x40 ;  /* 0x00000040ff027424 */ /* 0x000fe200078e00ff */
[----:B------:R-:W-:-:S02]  /*3590*/  LEA R252, R3, UR6, 0x1 ;  /* 0x0000000603fc7c11 */ /* 0x000fc4000f8e08ff */
[----:B------:R-:W-:Y:S01]  /*35a0*/  CS2R R132, SRZ ;  /* 0x0000000000847805 */ /* 0x000fe2000001ff00 */
[----:B------:R-:W1:Y:S01]  /*35b0*/  LDSM.16.M88.4 R164, [R232] ;  /* 0x00000000e8a4783b */ /* 0x000e620000000200 */
[----:B------:R-:W-:Y:S02]  /*35c0*/  CS2R R126, SRZ ;  /* 0x00000000007e7805 */ /* 0x000fe4000001ff00 */
[----:B------:R-:W-:Y:S02]  /*35d0*/  SEL R2, R2, 0xffffffc0, !P2 ;  /* 0xffffffc002027807 */ /* 0x000fe40005000000 */
[----:B------:R-:W-:Y:S01]  /*35e0*/  CS2R R124, SRZ ;  /* 0x00000000007c7805 */ /* 0x000fe2000001ff00 */
[----:B------:R-:W1:Y:S01]  /*35f0*/  LDSM.16.M88.4 R168, [R232+0x800] ;  /* 0x00080000e8a8783b */ /* 0x000e620000000200 */
[----:B------:R-:W-:Y:S02]  /*3600*/  CS2R R130, SRZ ;  /* 0x0000000000827805 */ /* 0x000fe4000001ff00 */
[----:B------:R-:W-:Y:S01]  /*3610*/  CS2R R128, SRZ ;  /* 0x0000000000807805 */ /* 0x000fe2000001ff00 */
[----:B------:R-:W-:Y:S01]  /*3620*/  IMAD.IADD R3, R2, 0x1, R252 ;  /* 0x0000000102037824 */ /* 0x000fe200078e02fc */
        /* <DEDUP_REMOVED lines=24> */
[----:B------:R-:W2:Y:S01]  /*37b0*/  LDSM.16.M88.4 R212, [R10+0x16000] ;  /* 0x016000000ad4783b */ /* 0x000ea20000000200 */
[----:B------:R-:W-:-:S02]  /*37c0*/  CS2R R54, SRZ ;  /* 0x0000000000367805 */ /* 0x000fc4000001ff00 */
[----:B------:R-:W-:Y:S02]  /*37d0*/  CS2R R52, SRZ ;  /* 0x0000000000347805 */ /* 0x000fe4000001ff00 */
[----:B------:R-:W-:Y:S01]  /*37e0*/  CS2R R46, SRZ ;  /* 0x00000000002e7805 */ /* 0x000fe2000001ff00 */
[----:B------:R-:W2:Y:S01]  /*37f0*/  LDSM.16.M88.4 R216, [R10+0x16800] ;  /* 0x016800000ad8783b */ /* 0x000ea20000000200 */
[----:B------:R-:W-:Y:S02]  /*3800*/  CS2R R44, SRZ ;  /* 0x00000000002c7805 */ /* 0x000fe4000001ff00 */
[----:B------:R-:W-:Y:S02]  /*3810*/  CS2R R50, SRZ ;  /* 0x0000000000327805 */ /* 0x000fe4000001ff00 */
[----:B------:R-:W-:Y:S02]  /*3820*/  CS2R R48, SRZ ;  /* 0x0000000000307805 */ /* 0x000fe4000001ff00 */
[----:B------:R-:W-:-:S02]  /*3830*/  CS2R R42, SRZ ;  /* 0x00000000002a7805 */ /* 0x000fc4000001ff00 */
[----:B------:R-:W-:Y:S02]  /*3840*/  CS2R R40, SRZ ;  /* 0x0000000000287805 */ /* 0x000fe4000001ff00 */
[----:B------:R-:W-:Y:S02]  /*3850*/  CS2R R38, SRZ ;  /* 0x0000000000267805 */ /* 0x000fe4000001ff00 */
[----:B------:R-:W-:Y:S02]  /*3860*/  CS2R R36, SRZ ;  /* 0x0000000000247805 */ /* 0x000fe4000001ff00 */
[----:B---3--:R-:W-:Y:S02]  /*3870*/  CS2R R30, SRZ ;  /* 0x00000000001e7805 */ /* 0x008fe4000001ff00 */
[----:B------:R-:W-:Y:S02]  /*3880*/  CS2R R28, SRZ ;  /* 0x00000000001c7805 */ /* 0x000fe4000001ff00 */
[----:B------:R-:W-:-:S02]  /*3890*/  CS2R R34, SRZ ;  /* 0x0000000000227805 */ /* 0x000fc4000001ff00 */
[----:B------:R-:W-:Y:S02]  /*38a0*/  CS2R R32, SRZ ;  /* 0x0000000000207805 */ /* 0x000fe4000001ff00 */
[----:B------:R-:W-:Y:S02]  /*38b0*/  CS2R R26, SRZ ;  /* 0x00000000001a7805 */ /* 0x000fe4000001ff00 */
[----:B------:R-:W-:Y:S02]  /*38c0*/  CS2R R22, SRZ ;  /* 0x0000000000167805 */ /* 0x000fe4000001ff00 */
[----:B------:R-:W-:Y:S01]  /*38d0*/  CS2R R20, SRZ ;  /* 0x0000000000147805 */ /* 0x000fe2000001ff00 */
[----:B-1----:R-:W-:Y:S02]  /*38e0*/  USHF.L.U32 UR44, UR44, 0x6, URZ ;  /* 0x000000062c2c7899 */ /* 0x002fe400080006ff */
[----:B------:R-:W-:Y:S01]  /*38f0*/  UIADD3 UR43, UPT, UPT, UR43, 0x40, URZ ;  /* 0x000000402b2b7890 */ /* 0x000fe2000fffe0ff */
[----:B-----5:R-:W-:Y:S01]  /*3900*/  IADD3 R8, P1, P0, R4, UR16, R25 ;  /* 0x0000001004087c10 */ /* 0x020fe2000f83e019 */
[----:B------:R-:W-:Y:S01]  /*3910*/  IMAD.IADD R4, R10, 0x1, R2 ;  /* 0x000000010a047824 */ /* 0x000fe200078e0202 */
[----:B------:R-:W-:Y:S01]  /*3920*/  CS2R R24, SRZ ;  /* 0x0000000000187805 */ /* 0x000fe2000001ff00 */
[----:B------:R-:W1:Y:S01]  /*3930*/  LDCU.U8 UR16, c[0x0][0x4f8] ;  /* 0x00009f00ff1077ac */ /* 0x000e620008000000 */
[----:B------:R-:W-:Y:S01]  /*3940*/  IADD3.X R0, PT, PT, R5, UR25, RZ, P1, P0 ;  /* 0x0000001905007c10 */ /* 0x000fe20008fe04ff */
[----:B------:R-:W-:Y:S04]  /*3950*/  STL [R1+0x44], R8 ;  /* 0x0000440801007387 */ /* 0x000fe80000100800 */
[----:B------:R3:W-:Y:S01]  /*3960*/  STL [R1+0x40], R0 ;  /* 0x0000400001007387 */ /* 0x0007e20000100800 */
[----:B--2---:R-:W-:-:S02]  /*3970*/  R2UR UR25, R7 ;  /* 0x00000000071972ca */ /* 0x004fc400000e0000 */
[----:B------:R-:W-:Y:S01]  /*3980*/  R2UR UR30, R6 ;  /* 0x00000000061e72ca */ /* 0x000fe200000e0000 */
[----:B---3--:R-:W-:-:S10]  /*3990*/  IMAD.MOV.U32 R0, RZ, RZ, 0x20 ;  /* 0x00000020ff007424 */ /* 0x008fd400078e00ff */
[----:B------:R-:W-:Y:S01]  /*39a0*/  UIADD3 UR59, UPT, UPT, UR25, -0x4498517b, URZ ;  /* 0xbb67ae85193b7890 */ /* 0x000fe2000fffe0ff */
[----:B------:R-:W-:Y:S01]  /*39b0*/  SEL R0, R0, 0xffffffe0, !P3 ;  /* 0xffffffe000007807 */ /* 0x000fe20005800000 */
[----:B------:R-:W-:Y:S02]  /*39c0*/  UIADD3 UR60, UPT, UPT, UR30, -0x61c88647, URZ ;  /* 0x9e3779b91e3c7890 */ /* 0x000fe4000fffe0ff */
[----:B------:R-:W-:Y:S02]  /*39d0*/  UIADD3 UR58, UPT, UPT, UR30, 0x3c6ef372, URZ ;  /* 0x3c6ef3721e3a7890 */ /* 0x000fe4000fffe0ff */
[C---:B------:R-:W-:Y:S01]  /*39e0*/  IMAD.IADD R240, R0.reuse, 0x1, R232 ;  /* 0x0000000100f07824 */ /* 0x040fe200078e02e8 */
[----:B------:R-:W-:Y:S01]  /*39f0*/  UIADD3 UR57, UPT, UPT, UR25, 0x76cf5d0a, URZ ;  /* 0x76cf5d0a19397890 */ /* 0x000fe2000fffe0ff */
[C---:B------:R-:W-:Y:S01]  /*3a00*/  IMAD.IADD R8, R0.reuse, 0x1, R10 ;  /* 0x0000000100087824 */ /* 0x040fe200078e020a */
[----:B------:R-:W2:Y:S01]  /*3a10*/  LDSM.16.M88.4 R232, [R232+0x4800] ;  /* 0x00480000e8e8783b */ /* 0x000ea20000000200 */
[C---:B------:R-:W-:Y:S01]  /*3a20*/  IMAD.IADD R5, R0.reuse, 0x1, R252 ;  /* 0x0000000100057824 */ /* 0x040fe200078e02fc */
[----:B------:R-:W-:Y:S01]  /*3a30*/  UIADD3 UR56, UPT, UPT, UR30, -0x255992d5, URZ ;  /* 0xdaa66d2b1e387890 */ /* 0x000fe2000fffe0ff */
[C---:B------:R-:W-:Y:S01]  /*3a40*/  IMAD.IADD R2, R0.reuse, 0x1, R4 ;  /* 0x0000000100027824 */ /* 0x040fe200078e0204 */
[----:B------:R3:W1:Y:S01]  /*3a50*/  LDSM.16.M88.4 R172, [R240] ;  /* 0x00000000f0ac783b */ /* 0x0006620000000200 */
[----:B------:R-:W-:Y:S01]  /*3a60*/  IMAD.IADD R0, R0, 0x1, R3 ;  /* 0x0000000100007824 */ /* 0x000fe200078e0203 */
[----:B------:R-:W-:-:S02]  /*3a70*/  UIADD3 UR55, UPT, UPT, UR25, 0x32370b8f, URZ ;  /* 0x32370b8f19377890 */ /* 0x000fc4000fffe0ff */
[----:B------:R3:W1:Y:S01]  /*3a80*/  LDSM.16.M88.4 R176, [R240+0x800] ;  /* 0x00080000f0b0783b */ /* 0x0006620000000200 */
[----:B------:R-:W-:Y:S02]  /*3a90*/  UIADD3 UR54, UPT, UPT, UR30, 0x78dde6e4, URZ ;  /* 0x78dde6e41e367890 */ /* 0x000fe4000fffe0ff */
[----:B------:R-:W-:Y:S01]  /*3aa0*/  UIADD3 UR53, UPT, UPT, UR25, -0x126145ec, URZ ;  /* 0xed9eba1419357890 */ /* 0x000fe2000fffe0ff */
[----:B------:R3:W1:Y:S01]  /*3ab0*/  LDSM.16.M88.4 R204, [R240+0x2000] ;  /* 0x00200000f0cc783b */ /* 0x0006620000000200 */
[----:B------:R-:W-:Y:S02]  /*3ac0*/  UIADD3 UR52, UPT, UPT, UR30, 0x1715609d, URZ ;  /* 0x1715609d1e347890 */ /* 0x000fe4000fffe0ff */
[----:B------:R-:W-:Y:S01]  /*3ad0*/  UIADD3 UR51, UPT, UPT, UR25, -0x56f99767, URZ ;  /* 0xa906689919337890 */ /* 0x000fe2000fffe0ff */
[----:B------:R3:W1:Y:S01]  /*3ae0*/  LDSM.16.M88.4 R208, [R240+0x2800] ;  /* 0x00280000f0d0783b */ /* 0x0006620000000200 */
[----:B------:R-:W-:Y:S02]  /*3af0*/  UIADD3 UR47, UPT, UPT, UR30, -0x4ab325aa, URZ ;  /* 0xb54cda561e2f7890 */ /* 0x000fe4000fffe0ff */
[----:B------:R-:W-:Y:S01]  /*3b00*/  UIADD3 UR46, UPT, UPT, UR25, 0x646e171e, URZ ;  /* 0x646e171e192e7890 */ /* 0x000fe2000fffe0ff */
[----:B------:R3:W1:Y:S04]  /*3b10*/  LDSM.16.M88.4 R236, [R240+0x4000] ;  /* 0x00400000f0ec783b */ /* 0x0006680000000200 */
[----:B------:R3:W1:Y:S04]  /*3b20*/  LDSM.16.M88.4 R156, [R8+0x12000] ;  /* 0x01200000089c783b */ /* 0x0006680000000200 */
[----:B------:R3:W1:Y:S04]  /*3b30*/  LDSM.16.M88.4 R160, [R8+0x12800] ;  /* 0x0128000008a0783b */ /* 0x0006680000000200 */
[----:B------:R3:W1:Y:S04]  /*3b40*/  LDSM.16.M88.4 R188, [R8+0x14000] ;  /* 0x0140000008bc783b */ /* 0x0006680000000200 */
[----:B------:R3:W1:Y:S04]  /*3b50*/  LDSM.16.M88.4 R192, [R8+0x14800] ;  /* 0x0148000008c0783b */ /* 0x0006680000000200 */
[----:B------:R3:W1:Y:S04]  /*3b60*/  LDSM.16.M88.4 R220, [R8+0x16000] ;  /* 0x0160000008dc783b */ /* 0x0006680000000200 */
[----:B------:R3:W1:Y:S04]  /*3b70*/  LDSM.16.M88.4 R224, [R8+0x16800] ;  /* 0x0168000008e0783b */ /* 0x0006680000000200 */
[----:B------:R-:W1:Y:S04]  /*3b80*/  LDSM.16.M88.4 R240, [R240+0x4800] ;  /* 0x00480000f0f0783b */ /* 0x000e680000000200 */
[----:B------:R3:W-:Y:S04]  /*3b90*/  STL [R1+0x10], R8 ;  /* 0x0000100801007387 */ /* 0x0007e80000100800 */
[----:B------:R3:W-:Y:S04]  /*3ba0*/  STL [R1+0x14], R4 ;  /* 0x0000140401007387 */ /* 0x0007e80000100800 */
[----:B------:R3:W-:Y:S04]  /*3bb0*/  STL [R1+0x4], R5 ;  /* 0x0000040501007387 */ /* 0x0007e80000100800 */
[----:B------:R3:W-:Y:S04]  /*3bc0*/  STL [R1], R3 ;  /* 0x0000000301007387 */ /* 0x0007e80000100800 */
[----:B------:R3:W-:Y:S04]  /*3bd0*/  STL [R1+0x18], R2 ;  /* 0x0000180201007387 */ /* 0x0007e80000100800 */
[----:B--2-4-:R3:W-:Y:S02]  /*3be0*/  STL [R1+0x8], R0 ;  /* 0x0000080001007387 */ /* 0x0147e40000100800 */
.L_x_895:
[----:B------:R-:W2:Y:S01]  /*3bf0*/  LDL R99, [R1+0xc] ;  /* 0x00000c0001637983 */ /* 0x000ea20000100800 */
[----:B-1-3--:R-:W-:Y:S01]  /*3c00*/  IMAD.U32 R2, RZ, RZ, UR10 ;  /* 0x0000000aff027e24 */ /* 0x00afe2000f8e00ff */
[----:B------:R-:W-:Y:S01]  /*3c10*/  USHF.L.U32 UR31, UR48, 0x6, URZ ;  /* 0x00000006301f7899 */ /* 0x000fe200080006ff */
[----:B------:R-:W-:Y:S01]  /*3c20*/  IMAD.U32 R3, RZ, RZ, UR11 ;  /* 0x0000000bff037e24 */ /* 0x000fe2000f8e00ff */
[----:B------:R-:W3:Y:S02]  /*3c30*/  LDL R93, [R1+0x34] ;  /* 0x00003400015d7983 */ /* 0x000ee40000100800 */
[----:B------:R-:W-:Y:S02]  /*3c40*/  UISETP.GE.AND UP0, UPT, UR31, UR43, UPT ;  /* 0x0000002b1f00728c */ /* 0x000fe4000bf06270 */
[----:B------:R-:W4:Y:S04]  /*3c50*/  LDL.LU R98, [R1+0x4] ;  /* 0x0000040001627983 */ /* 0x000f280000300800 */
[----:B------:R-:W4:Y:S04]  /*3c60*/  LDL R97, [R1+0x10] ;  /* 0x0000100001617983 */ /* 0x000f280000100800 */
[----:B------:R-:W4:Y:S04]  /*3c70*/  LDL.LU R96, [R1] ;  /* 0x0000000001607983 */ /* 0x000f280000300800 */
[----:B------:R-:W4:Y:S04]  /*3c80*/  LDL R95, [R1+0x14] ;  /* 0x00001400015f7983 */ /* 0x000f280000100800 */
[----:B------:R-:W4:Y:S04]  /*3c90*/  LDL.LU R92, [R1+0x8] ;  /* 0x00000800015c7983 */ /* 0x000f280000300800 */
[----:B------:R-:W4:Y:S04]  /*3ca0*/  LDL R0, [R1+0x18] ;  /* 0x0000180001007983 */ /* 0x000f280000100800 */
[----:B------:R-:W0:Y:S01]  /*3cb0*/  LDGDEPBAR ;  /* 0x00000000000079af */ /* 0x000e220000000000 */
[----:B------:R-:W-:Y:S04]  /*3cc0*/  DEPBAR.LE SB0, 0x0 ;  /* 0x000080000000791a */ /* 0x000fe80000000000 */
[----:B------:R-:W-:Y:S06]  /*3cd0*/  BAR.SYNC.DEFER_BLOCKING 0x0 ;  /* 0x0000000000007b1d */ /* 0x000fec0000010000 */
[----:B------:R-:W-:Y:S04]  /*3ce0*/  LDSM.16.M88.4 R16, [R252] ;  /* 0x00000000fc10783b */ /* 0x000fe80000000200 */
[----:B--2---:R-:W2:Y:S04]  /*3cf0*/  LDSM.16.M88.4 R8, [R99+0xc000] ;  /* 0x00c000006308783b */ /* 0x004ea80000000200 */
[----:B------:R-:W1:Y:S01]  /*3d00*/  LDSM.16.M88.4 R68, [R99+0xc800] ;  /* 0x00c800006344783b */ /* 0x000e620000000200 */
[C---:B---3--:R-:W-:Y:S03]  /*3d10*/  LEA R2, P0, R93.reuse, R2, 0x2 ;  /* 0x000000025d027211 */ /* 0x048fe600078010ff */
[----:B----4-:R-:W-:Y:S01]  /*3d20*/  LDSM.16.M88.4 R72, [R98] ;  /* 0x000000006248783b */ /* 0x010fe20000000200 */
[----:B------:R-:W-:Y:S03]  /*3d30*/  LEA.HI.X R3, R93, R3, RZ, 0x2, P0 ;  /* 0x000000035d037211 */ /* 0x000fe600000f14ff */
[----:B------:R-:W3:Y:S04]  /*3d40*/  LDSM.16.M88.4 R76, [R97+0xc000] ;  /* 0x00c00000614c783b */ /* 0x000ee80000000200 */
[----:B------:R-:W4:Y:S04]  /*3d50*/  LDSM.16.M88.4 R80, [R97+0xc800] ;  /* 0x00c800006150783b */ /* 0x000f280000000200 */
[----:B------:R-:W-:Y:S04]  /*3d60*/  LDSM.16.M88.4 R84, [R96] ;  /* 0x000000006054783b */ /* 0x000fe80000000200 */
[----:B------:R-:W4:Y:S04]  /*3d70*/  LDSM.16.M88.4 R88, [R95+0xc000] ;  /* 0x00c000005f58783b */ /* 0x000f280000000200 */
[----:B-----5:R1:W5:Y:S04]  /*3d80*/  LDG.E R94, desc[UR34][R2.64] ;  /* 0x00000022025e7981 */ /* 0x020368000c1e1900 */
[----:B------:R3:W5:Y:S01]  /*3d90*/  LDG.E R93, desc[UR34][R2.64+0x20] ;  /* 0x00002022025d7981 */ /* 0x000762000c1e1900 */
[C---:B--2---:R-:W-:Y:S08]  /*3da0*/  HMMA.16816.F32.BF16 R4, R16.reuse, R8, RZ ;  /* 0x000000081004723c */ /* 0x044ff000000418ff */
        /* <DEDUP_REMOVED lines=9> */
[----:B------:R-:W2:Y:S04]  /*3e40*/  LDSM.16.M88.4 R72, [R92] ;  /* 0x000000005c48783b */ /* 0x000ea80000000200 */
[----:B------:R-:W3:Y:S03]  /*3e50*/  LDSM.16.M88.4 R80, [R0+0xc800] ;  /* 0x00c800000050783b */ /* 0x000ee60000000200 */
[C---:B------:R-:W-:Y:S08]  /*3e60*/  HMMA.16816.F32.BF16 R4, R84.reuse, R88, R4 ;  /* 0x000000585404723c */ /* 0x040ff00000041804 */
[C---:B------:R-:W-:Y:S01]  /*3e70*/  HMMA.16816.F32.BF16 R8, R84.reuse, R90, R8 ;  /* 0x0000005a5408723c */ /* 0x040fe20000041808 */
[----:B------:R-:W-:Y:S07]  /*3e80*/  LDSM.16.M88.4 R88, [R95+0x10800] ;  /* 0x010800005f58783b */ /* 0x000fee0000000200 */
        /* <DEDUP_REMOVED lines=48> */
[----:B------:R-:W-:Y:S07]  /*4190*/  LDSM.16.M88.4 R76, [R0+0x10000] ;  /* 0x01000000004c783b */ /* 0x000fee0000000200 */
[C---:B---3--:R-:W-:Y:S08]  /*41a0*/  HMMA.16816.F32.BF16 R12, R72.reuse, R80, R12 ;  /* 0x00000050480c723c */ /* 0x048ff0000004180c */
[----:B------:R-:W-:Y:S01]  /*41b0*/  HMMA.16816.F32.BF16 R16, R72, R82, R16 ;  /* 0x000000524810723c */ /* 0x000fe20000041810 */
[----:B------:R-:W2:Y:S04]  /*41c0*/  LDSM.16.M88.4 R72, [R92+0x4000] ;  /* 0x004000005c48783b */ /* 0x000ea80000000200 */
[----:B------:R-:W3:Y:S03]  /*41d0*/  LDSM.16.M88.4 R80, [R0+0x10800] ;  /* 0x010800000050783b */ /* 0x000ee60000000200 */
[C---:B-1----:R-:W-:Y:S08]  /*41e0*/  HMMA.16816.F32.BF16 R4, R68.reuse, R84, R4 ;  /* 0x000000544404723c */ /* 0x042ff00000041804 */
[C---:B------:R-:W-:Y:S08]  /*41f0*/  HMMA.16816.F32.BF16 R8, R68.reuse, R86, R8 ;  /* 0x000000564408723c */ /* 0x040ff00000041808 */
[C---:B------:R-:W-:Y:S08]  /*4200*/  HMMA.16816.F32.BF16 R12, R68.reuse, R88, R12 ;  /* 0x00000058440c723c */ /* 0x040ff0000004180c */
[----:B------:R-:W-:Y:S08]  /*4210*/  HMMA.16816.F32.BF16 R16, R68, R90, R16 ;  /* 0x0000005a4410723c */ /* 0x000ff00000041810 */
[C---:B--2---:R-:W-:Y:S08]  /*4220*/  HMMA.16816.F32.BF16 R4, R72.reuse, R76, R4 ;  /* 0x0000004c4804723c */ /* 0x044ff00000041804 */
        /* <DEDUP_REMOVED lines=16> */
.L_x_891:
[----:B------:R-:W1:Y:S01]  /*4330*/  S2R R3, SR_TID.X ;  /* 0x0000000000037919 */ /* 0x000e620000002100 */
[----:B------:R-:W-:Y:S01]  /*4340*/  IMAD.U32 R2, RZ, RZ, UR48 ;  /* 0x00000030ff027e24 */ /* 0x000fe2000f8e00ff */
[----:B------:R-:W-:Y:S01]  /*4350*/  UIADD3 UR61, UPT, UPT, UR36, -UR15, -UR42 ;  /* 0x8000000f243d7290 */ /* 0x000fe2000fffe82a */
[----:B------:R-:W-:Y:S01]  /*4360*/  IMAD.MOV.U32 R70, RZ, RZ, 0x9 ;  /* 0x00000009ff467424 */ /* 0x000fe200078e00ff */
[----:B------:R-:W-:Y:S01]  /*4370*/  UIADD3 UR31, UPT, UPT, UR36, UR14, -UR42 ;  /* 0x0000000e241f7290 */ /* 0x000fe2000fffe82a */
[--C-:B-1----:R-:W-:Y:S01]  /*4380*/  SHF.R.U32.HI R0, RZ, 0x1, R3.reuse ;  /* 0x00000001ff007819 */ /* 0x102fe20000011603 */
[----:B------:R-:W-:Y:S01]  /*4390*/  IMAD.SHL.U32 R68, R3, 0x2, RZ ;  /* 0x0000000203447824 */ /* 0x000fe200078e00ff */
[----:B------:R-:W-:Y:S02]  /*43a0*/  SHF.R.U32.HI R3, RZ, 0x2, R3 ;  /* 0x00000002ff037819 */ /* 0x000fe40000011603 */
[----:B------:R-:W-:Y:S02]  /*43b0*/  LOP3.LUT R0, R0, 0x30, RZ, 0xc0, !PT ;  /* 0x0000003000007812 */ /* 0x000fe400078ec0ff */
[----:B------:R-:W-:Y:S02]  /*43c0*/  LOP3.LUT R68, R68, 0x6, RZ, 0xc0, !PT ;  /* 0x0000000644447812 */ /* 0x000fe400078ec0ff */
[--C-:B------:R-:W-:Y:S01]  /*43d0*/  LOP3.LUT R69, R0, 0x7, R3.reuse, 0xf8, !PT ;  /* 0x0000000700457812 */ /* 0x100fe200078ef803 */
[----:B------:R-:W-:Y:S01]  /*43e0*/  IMAD.U32 R0, RZ, RZ, UR37 ;  /* 0x00000025ff007e24 */ /* 0x000fe2000f8e00ff */
[----:B------:R-:W-:Y:S01]  /*43f0*/  LOP3.LUT R3, R68, 0xe0, R3, 0xf8, !PT ;  /* 0x000000e044037812 */ /* 0x000fe200078ef803 */
[----:B------:R-:W-:Y:S02]  /*4400*/  IMAD.MOV.U32 R68, RZ, RZ, 0x1 ;  /* 0x00000001ff447424 */ /* 0x000fe400078e00ff */
[----:B------:R1:W-:Y:S01]  /*4410*/  STL [R1+0x34], R69 ;  /* 0x0000344501007387 */ /* 0x0003e20000100800 */
[----:B------:R-:W-:Y:S02]  /*4420*/  IMAD R2, R2, 0x40, R69 ;  /* 0x0000004002027824 */ /* 0x000fe400078e0245 */
[----:B------:R-:W-:Y:S02]  /*4430*/  IMAD R0, R0, 0x40, R3 ;  /* 0x0000004000007824 */ /* 0x000fe400078e0203 */
[C---:B------:R-:W-:Y:S02]  /*4440*/  VIADD R3, R2.reuse, UR61 ;  /* 0x0000003d02037c36 */ /* 0x040fe40008000000 */
[----:B------:R-:W-:Y:S02]  /*4450*/  VIADD R2, R2, UR31 ;  /* 0x0000001f02027c36 */ /* 0x000fe40008000000 */
[C---:B------:R-:W-:Y:S02]  /*4460*/  VIADD R74, R0.reuse, 0x1 ;  /* 0x00000001004a7836 */ /* 0x040fe40000000000 */
[----:B------:R-:W-:Y:S01]  /*4470*/  VIADD R71, R0, 0x9 ;  /* 0x0000000900477836 */ /* 0x000fe20000000000 */
[----:B------:R-:W-:Y:S01]  /*4480*/  VIADDMNMX R68, R2, R68, UR36, PT ;  /* 0x0000002402447e46 */ /* 0x000fe2000b800144 */
[----:B------:R-:W-:Y:S01]  /*4490*/  VIADD R72, R0, 0x8 ;  /* 0x0000000800487836 */ /* 0x000fe20000000000 */
[----:B------:R-:W-:Y:S01]  /*44a0*/  VIADDMNMX R2, R2, R70, UR36, PT ;  /* 0x0000002402027e46 */ /* 0x000fe2000b800146 */
[C---:B------:R-:W-:Y:S02]  /*44b0*/  VIADD R70, R0.reuse, 0x10 ;  /* 0x0000001000467836 */ /* 0x040fe40000000000 */
[C---:B------:R-:W-:Y:S01]  /*44c0*/  VIADD R73, R0.reuse, 0x19 ;  /* 0x0000001900497836 */ /* 0x040fe20000000000 */
[----:B-1----:R-:W-:Y:S02]  /*44d0*/  VIMNMX R69, PT, PT, RZ, R3, !PT ;  /* 0x00000003ff457248 */ /* 0x002fe40007fe0100 */
[----:B------:R-:W-:Y:S02]  /*44e0*/  VIADDMNMX R3, R3, 0x8, RZ, !PT ;  /* 0x0000000803037846 */ /* 0x000fe400078001ff */
[C---:B------:R-:W-:Y:S02]  /*44f0*/  ISETP.GE.AND P3, PT, R0.reuse, R69, PT ;  /* 0x000000450000720c */ /* 0x040fe40003f66270 */
[-C--:B------:R-:W-:Y:S02]  /*4500*/  ISETP.GE.AND P1, PT, R0, R3.reuse, PT ;  /* 0x000000030000720c */ /* 0x080fe40003f26270 */
[-C--:B------:R-:W-:Y:S02]  /*4510*/  ISETP.GE.AND P0, PT, R74, R3.reuse, PT ;  /* 0x000000034a00720c */ /* 0x080fe40003f06270 */
[----:B------:R-:W-:Y:S01]  /*4520*/  FSEL R76, R6, -INF , P1 ;  /* 0xff800000064c7808 */ /* 0x000fe20000800000 */
[C---:B------:R-:W-:Y:S01]  /*4530*/  VIADD R6, R0.reuse, 0x18 ;  /* 0x0000001800067836 */ /* 0x040fe20000000000 */
[----:B------:R-:W-:Y:S02]  /*4540*/  ISETP.GE.AND P1, PT, R71, R3, PT ;  /* 0x000000034700720c */ /* 0x000fe40003f26270 */
[----:B------:R-:W-:Y:S01]  /*4550*/  FSEL R75, R7, -INF , P0 ;  /* 0xff800000074b7808 */ /* 0x000fe20000000000 */
[----:B------:R-:W-:Y:S01]  /*4560*/  VIADD R7, R0, 0x11 ;  /* 0x0000001100077836 */ /* 0x000fe20000000000 */
[-C--:B------:R-:W-:Y:S02]  /*4570*/  ISETP.GE.AND P2, PT, R74, R69.reuse, PT ;  /* 0x000000454a00720c */ /* 0x080fe40003f46270 */
[----:B------:R-:W-:Y:S02]  /*4580*/  ISETP.GE.AND P0, PT, R70, R69, PT ;  /* 0x000000454600720c */ /* 0x000fe40003f06270 */
[----:B------:R-:W-:Y:S02]  /*4590*/  FSEL R11, R11, -INF , P1 ;  /* 0xff8000000b0b7808 */ /* 0x000fe40000800000 */
[----:B------:R-:W-:Y:S02]  /*45a0*/  ISETP.GE.AND P1, PT, R6, R3, PT ;  /* 0x000000030600720c */ /* 0x000fe40003f26270 */
        /* <DEDUP_REMOVED lines=54> */
.L_x_892:
[----:B------:R-:W2:Y:S01]  /*4910*/  LDL R68, [R1+0x44] ;  /* 0x0000440001447983 */ /* 0x000ea20000100800 */
[----:B------:R-:W-:Y:S01]  /*4920*/  IMAD.U32 R0, RZ, RZ, UR37 ;  /* 0x00000025ff007e24 */ /* 0x000fe2000f8e00ff */
[----:B------:R-:W-:Y:S01]  /*4930*/  UISETP.GT.AND UP0, UPT, UR48, UR45, UPT ;  /* 0x0000002d3000728c */ /* 0x000fe2000bf04270 */
[----:B------:R-:W-:Y:S01]  /*4940*/  IMAD.U32 R2, RZ, RZ, UR48 ;  /* 0x00000030ff027e24 */ /* 0x000fe2000f8e00ff */
[----:B------:R-:W3:Y:S01]  /*4950*/  LDL R72, [R1+0x40] ;  /* 0x0000400001487983 */ /* 0x000ee20000100800 */
[----:B------:R-:W-:Y:S02]  /*4960*/  IMAD.MOV.U32 R251, RZ, RZ, 0x10 ;  /* 0x00000010fffb7424 */ /* 0x000fe400078e00ff */
[----:B------:R-:W-:Y:S01]  /*4970*/  IMAD.MOV.U32 R80, RZ, RZ, 0x40 ;  /* 0x00000040ff507424 */ /* 0x000fe200078e00ff */
[----:B------:R-:W4:Y:S04]  /*4980*/  LDL R78, [R1+0x3c] ;  /* 0x00003c00014e7983 */ /* 0x000f280000100800 */
[----:B------:R-:W2:Y:S01]  /*4990*/  LDL R77, [R1+0x38] ;  /* 0x00003800014d7983 */ /* 0x000ea20000100800 */
[----:B------:R-:W-:Y:S01]  /*49a0*/  @UP0 UIADD3 UR61, UP1, UPT, UR18, -0x100, URZ ;  /* 0xffffff00123d0890 */ /* 0x000fe2000ff3e0ff */
[----:B------:R-:W1:Y:S03]  /*49b0*/  S2R R76, SR_TID.X ;  /* 0x00000000004c7919 */ /* 0x000e660000002100 */
[----:B------:R-:W-:Y:S02]  /*49c0*/  @UP0 UIADD3.X UR31, UPT, UPT, UR19, -0x1, URZ, UP1, !UPT ;  /* 0xffffffff131f0890 */ /* 0x000fe40008ffe4ff */
[----:B------:R-:W-:Y:S04]  /*49d0*/  @UP0 UIADD3 UR10, UP1, UPT, UR10, -0x100, URZ ;  /* 0xffffff000a0a0890 */ /* 0x000fe8000ff3e0ff */
[----:B------:R-:W-:Y:S01]  /*49e0*/  @UP0 UIADD3.X UR11, UPT, UPT, UR11, -0x1, URZ, UP1, !UPT ;  /* 0xffffffff0b0b0890 */ /* 0x000fe20008ffe4ff */
[----:B--2---:R-:W-:Y:S01]  /*49f0*/  FSETP.NEU.FTZ.AND P0, PT, R77, -INF , PT ;  /* 0xff8000004d00780b */ /* 0x004fe20003f1d000 */
[----:B------:R-:W-:Y:S01]  /*4a00*/  IMAD.WIDE.U32 R68, R68, -0x2daee0ad, RZ ;  /* 0xd2511f5344447825 */ /* 0x000fe200078e00ff */
[--C-:B-1----:R-:W-:Y:S02]  /*4a10*/  SHF.R.U32.HI R70, RZ, 0x7, R76.reuse ;  /* 0x00000007ff467819 */ /* 0x102fe4000001164c */
[----:B------:R-:W-:Y:S01]  /*4a20*/  SHF.R.U32.HI R3, RZ, 0x5, R76 ;  /* 0x00000005ff037819 */ /* 0x000fe2000001164c */
[----:B------:R-:W-:Y:S01]  /*4a30*/  IMAD.SHL.U32 R249, R76, 0x20, RZ ;  /* 0x000000204cf97824 */ /* 0x000fe200078e00ff */
[----:B----4-:R-:W-:Y:S01]  /*4a40*/  FSETP.NEU.FTZ.AND P1, PT, R78, -INF , PT ;  /* 0xff8000004e00780b */ /* 0x010fe20003f3d000 */
[----:B------:R-:W-:Y:S01]  /*4a50*/  IMAD R0, R0, 0x2, R70 ;  /* 0x0000000200007824 */ /* 0x000fe200078e0246 */
[----:B------:R-:W-:Y:S01]  /*4a60*/  LOP3.LUT R3, R3, 0x3, RZ, 0xc0, !PT ;  /* 0x0000000303037812 */ /* 0x000fe200078ec0ff */
[C---:B------:R-:W-:Y:S02]  /*4a70*/  IMAD.SHL.U32 R81, R76.reuse, 0x40, RZ ;  /* 0x000000404c517824 */ /* 0x040fe400078e00ff */
[----:B------:R-:W-:Y:S01]  /*4a80*/  IMAD.SHL.U32 R92, R76, 0x8, RZ ;  /* 0x000000084c5c7824 */ /* 0x000fe200078e00ff */
[----:B------:R-:W-:Y:S01]  /*4a90*/  LOP3.LUT R0, R0, UR25, R69, 0x96, !PT ;  /* 0x0000001900007c12 */ /* 0x000fe2000f8e9645 */
[----:B------:R-:W-:Y:S01]  /*4aa0*/  IMAD R2, R2, 0x4, R3 ;  /* 0x0000000402027824 */ /* 0x000fe200078e0203 */
[----:B------:R-:W-:Y:S03]  /*4ab0*/  LOP3.LUT R250, R81, 0x200, RZ, 0xc0, !PT ;  /* 0x0000020051fa7812 */ /* 0x000fe600078ec0ff */
[----:B------:R-:W-:Y:S01]  /*4ac0*/  IMAD.WIDE.U32 R2, R2, -0x326172a9, RZ ;  /* 0xcd9e8d5702027825 */ /* 0x000fe200078e00ff */
[----:B------:R-:W-:Y:S03]  /*4ad0*/  LOP3.LUT R252, R250, 0xc00, R249, 0xf8, !PT ;  /* 0x00000c00fafc7812 */ /* 0x000fe600078ef8f9 */
[----:B------:R-:W-:Y:S01]  /*4ae0*/  IMAD.WIDE.U32 R70, R0, -0x326172a9, RZ ;  /* 0xcd9e8d5700467825 */ /* 0x000fe200078e00ff */
[----:B---3--:R-:W-:Y:S04]  /*4af0*/  LOP3.LUT R0, R72, UR30, R3, 0x96, !PT ;  /* 0x0000001e48007c12 */ /* 0x008fe8000f8e9603 */
[----:B------:R-:W-:Y:S01]  /*4b00*/  LOP3.LUT R72, R2, UR60, R71, 0x96, !PT ;  /* 0x0000003c02487c12 */ /* 0x000fe2000f8e9647 */
[----:B------:R-:W-:Y:S04]  /*4b10*/  IMAD.WIDE.U32 R74, R0, -0x2daee0ad, RZ ;  /* 0xd2511f53004a7825 */ /* 0x000fe800078e00ff */
[----:B------:R-:W-:Y:S01]  /*4b20*/  FMUL.FTZ R0, R78, 1.4426950216293334961 ;  /* 0x3fb8aa3b4e007820 */ /* 0x000fe20000410000 */
[----:B------:R-:W-:Y:S01]  /*4b30*/  FMUL.FTZ R71, R77, 1.4426950216293334961 ;  /* 0x3fb8aa3b4d477820 */ /* 0x000fe20000410000 */
[----:B------:R-:W-:Y:S01]  /*4b40*/  IMAD.WIDE.U32 R72, R72, -0x2daee0ad, RZ ;  /* 0xd2511f5348487825 */ /* 0x000fe200078e00ff */
[----:B------:R-:W-:Y:S02]  /*4b50*/  LOP3.LUT R2, R68, UR59, R75, 0x96, !PT ;  /* 0x0000003b44027c12 */ /* 0x000fe4000f8e964b */
[----:B------:R-:W-:Y:S01]  /*4b60*/  FSEL R0, R0, RZ, P1 ;  /* 0x000000ff00007208 */ /* 0x000fe20000800000 */
[----:B------:R-:W-:Y:S01]  /*4b70*/  IMAD.SHL.U32 R77, R76, 0x2, RZ ;  /* 0x000000024c4d7824 */ /* 0x000fe200078e00ff */
[----:B------:R-:W-:Y:S01]  /*4b80*/  LOP3.LUT R68, R74, UR57, R73, 0x96, !PT ;  /* 0x000000394a447c12 */ /* 0x000fe2000f8e9649 */
[----:B------:R-:W-:Y:S01]  /*4b90*/  IMAD.WIDE.U32 R2, R2, -0x326172a9, RZ ;  /* 0xcd9e8d5702027825 */ /* 0x000fe200078e00ff */
[----:B------:R-:W-:Y:S03]  /*4ba0*/  SHF.R.U32.HI R75, RZ, 0x2, R76 ;  /* 0x00000002ff4b7819 */ /* 0x000fe6000001164c */
[--C-:B------:R-:W-:Y:S01]  /*4bb0*/  FFMA.FTZ R16, R16, UR17, -R0.reuse ;  /* 0x0000001110107c23 */ /* 0x100fe20008010800 */
[----:B------:R-:W-:Y:S01]  /*4bc0*/  IMAD.WIDE.U32 R68, R68, -0x326172a9, RZ ;  /* 0xcd9e8d5744447825 */ /* 0x000fe200078e00ff */
[----:B------:R-:W-:Y:S03]  /*4bd0*/  LOP3.LUT R70, R70, UR58, R3, 0x96, !PT ;  /* 0x0000003a46467c12 */ /* 0x000fe6000f8e9603 */
[--C-:B------:R-:W-:Y:S01]  /*4be0*/  FFMA.FTZ R17, R17, UR17, -R0.reuse ;  /* 0x0000001111117c23 */ /* 0x100fe20008010800 */
[--C-:B------:R-:W-:Y:S01]  /*4bf0*/  FFMA.FTZ R99, R8, UR17, -R0.reuse ;  /* 0x0000001108637c23 */ /* 0x100fe20008010800 */
[----:B------:R-:W-:Y:S01]  /*4c00*/  LOP3.LUT R3, R2, UR56, R69, 0x96, !PT ;  /* 0x0000003802037c12 */ /* 0x000fe2000f8e9645 */
[--C-:B------:R-:W-:Y:S01]  /*4c10*/  FFMA.FTZ R98, R9, UR17, -R0.reuse ;  /* 0x0000001109627c23 */ /* 0x100fe20008010800 */
[--C-:B------:R-:W-:Y:S01]  /*4c20*/  FFMA.FTZ R87, R4, UR17, -R0.reuse ;  /* 0x0000001104577c23 */ /* 0x100fe20008010800 */
[--C-:B------:R-:W-:Y:S01]  /*4c30*/  FFMA.FTZ R86, R5, UR17, -R0.reuse ;  /* 0x0000001105567c23 */ /* 0x100fe20008010800 */
[--C-:B------:R-:W-:Y:S01]  /*4c40*/  FFMA.FTZ R90, R12, UR17, -R0.reuse ;  /* 0x000000110c5a7c23 */ /* 0x100fe20008010800 */
[----:B------:R-:W-:Y:S04]  /*4c50*/  IMAD.WIDE.U32 R8, R70, -0x2daee0ad, RZ ;  /* 0xd2511f5346087825 */ /* 0x000fe800078e00ff */
[----:B------:R-:W-:Y:S01]  /*4c60*/  FFMA.FTZ R0, R13, UR17, -R0 ;  /* 0x000000110d007c23 */ /* 0x000fe20008010800 */
[----:B------:R-:W-:Y:S01]  /*4c70*/  LOP3.LUT P1, RZ, R76, 0x8, RZ, 0xc0, !PT ;  /* 0x000000084cff7812 */ /* 0x000fe2000782c0ff */
[----:B------:R-:W1:Y:S01]  /*4c80*/  MUFU.EX2 R245, R17 ;  /* 0x0000001100f57308 */ /* 0x000e620000000800 */
[----:B------:R-:W-:Y:S01]  /*4c90*/  IMAD.WIDE.U32 R12, R3, -0x2daee0ad, RZ ;  /* 0xd2511f53030c7825 */ /* 0x000fe200078e00ff */
[----:B------:R-:W-:Y:S02]  /*4ca0*/  LOP3.LUT R4, R72, UR55, R9, 0x96, !PT ;  /* 0x0000003748047c12 */ /* 0x000fe4000f8e9609 */
[----:B------:R-:W-:Y:S06]  /*4cb0*/  FSEL R2, R71, RZ, P0 ;  /* 0x000000ff47027208 */ /* 0x000fec0000000000 */
[----:B------:R-:W-:Y:S01]  /*4cc0*/  MUFU.EX2 R98, R98 ;  /* 0x0000006200627308 */ /* 0x000fe20000000800 */
[----:B------:R-:W-:Y:S01]  /*4cd0*/  LOP3.LUT R8, R8, UR53, R13, 0x96, !PT ;  /* 0x0000003508087c12 */ /* 0x000fe2000f8e960d */
[----:B------:R-:W-:Y:S01]  /*4ce0*/  IMAD.WIDE.U32 R4, R4, -0x326172a9, RZ ;  /* 0xcd9e8d5704047825 */ /* 0x000fe200078e00ff */
[----:B------:R-:W-:Y:S07]  /*4cf0*/  LOP3.LUT R3, R249, 0xc00, RZ, 0xc0, !PT ;  /* 0x00000c00f9037812 */ /* 0x000fee00078ec0ff */
[----:B------:R-:W-:Y:S01]  /*4d00*/  MUFU.EX2 R99, R99 ;  /* 0x0000006300637308 */ /* 0x000fe20000000800 */
[--C-:B------:R-:W-:Y:S01]  /*4d10*/  FFMA.FTZ R88, R7, UR17, -R2.reuse ;  /* 0x0000001107587c23 */ /* 0x100fe20008010802 */
[----:B------:R-:W-:Y:S04]  /*4d20*/  IMAD.WIDE.U32 R8, R8, -0x326172a9, RZ ;  /* 0xcd9e8d5708087825 */ /* 0x000fe800078e00ff */
[--C-:B------:R-:W-:Y:S04]  /*4d30*/  FFMA.FTZ R89, R6, UR17, -R2.reuse ;  /* 0x0000001106597c23 */ /* 0x100fe80008010802 */
[----:B------:R-:W2:Y:S01]  /*4d40*/  MUFU.EX2 R244, R16 ;  /* 0x0000001000f47308 */ /* 0x000ea20000000800 */
[----:B------:R-:W-:Y:S01]  /*4d50*/  LOP3.LUT R6, R68, UR54, R5, 0x96, !PT ;  /* 0x0000003644067c12 */ /* 0x000fe2000f8e9605 */
[----:B------:R-:W-:Y:S01]  /*4d60*/  IMAD.SHL.U32 R7, R76, 0x10, RZ ;  /* 0x000000104c077824 */ /* 0x000fe200078e00ff */
[----:B------:R-:W-:Y:S01]  /*4d70*/  LOP3.LUT R5, R77, 0x38, RZ, 0xc0, !PT ;  /* 0x000000384d057812 */ /* 0x000fe200078ec0ff */
[--C-:B------:R-:W-:Y:S01]  /*4d80*/  FFMA.FTZ R97, R10, UR17, -R2.reuse ;  /* 0x000000110a617c23 */ /* 0x100fe20008010802 */
[----:B------:R-:W-:Y:S01]  /*4d90*/  LOP3.LUT R4, R4, UR52, R9, 0x96, !PT ;  /* 0x0000003404047c12 */ /* 0x000fe2000f8e9609 */
[----:B------:R-:W-:Y:S01]  /*4da0*/  FFMA.FTZ R96, R11, UR17, -R2 ;  /* 0x000000110b607c23 */ /* 0x000fe20008010802 */
[----:B------:R-:W-:Y:S01]  /*4db0*/  LOP3.LUT R74, R7, 0x1c0, RZ, 0xc0, !PT ;  /* 0x000001c0074a7812 */ /* 0x000fe200078ec0ff */
[----:B------:R-:W-:Y:S01]  /*4dc0*/  IMAD.WIDE.U32 R6, R6, -0x2daee0ad, RZ ;  /* 0xd2511f5306067825 */ /* 0x000fe200078e00ff */
[----:B------:R-:W-:Y:S01]  /*4dd0*/  LOP3.LUT R9, R5, 0x20, R75, 0x78, !PT ;  /* 0x0000002005097812 */ /* 0x000fe200078e784b */
[----:B------:R-:W-:Y:S01]  /*4de0*/  MUFU.EX2 R89, R89 ;  /* 0x0000005900597308 */ /* 0x000fe20000000800 */
[----:B------:R-:W-:Y:S01]  /*4df0*/  LOP3.LUT R3, R3, 0x6, R77, 0xf8, !PT ;  /* 0x0000000603037812 */ /* 0x000fe200078ef84d */
[----:B------:R-:W-:Y:S01]  /*4e00*/  IMAD.WIDE.U32 R4, R4, -0x2daee0ad, RZ ;  /* 0xd2511f5304047825 */ /* 0x000fe200078e00ff */
[----:B------:R-:W-:Y:S07]  /*4e10*/  LOP3.LUT R12, R12, UR51, R7, 0x96, !PT ;  /* 0x000000330c0c7c12 */ /* 0x000fee000f8e9607 */
[----:B------:R-:W-:Y:S01]  /*4e20*/  MUFU.EX2 R88, R88 ;  /* 0x0000005800587308 */ /* 0x000fe20000000800 */
[----:B------:R-:W-:Y:S01]  /*4e30*/  LOP3.LUT R9, R3, R9, R74, 0xfe, !PT ;  /* 0x0000000903097212 */ /* 0x000fe200078efe4a */
[--C-:B------:R-:W-:Y:S01]  /*4e40*/  FFMA.FTZ R18, R18, UR17, -R2.reuse ;  /* 0x0000001112127c23 */ /* 0x100fe20008010802 */
[----:B------:R-:W-:Y:S07]  /*4e50*/  LOP3.LUT R6, R6, UR46, R5, 0x96, !PT ;  /* 0x0000002e06067c12 */ /* 0x000fee000f8e9605 */
[----:B------:R-:W-:Y:S01]  /*4e60*/  MUFU.EX2 R86, R86 ;  /* 0x0000005600567308 */ /* 0x000fe20000000800 */
[C---:B------:R-:W-:Y:S01]  /*4e70*/  PRMT R5, R4.reuse, 0x7771, RZ ;  /* 0x0000777104057816 */ /* 0x040fe200000000ff */
[--C-:B------:R-:W-:Y:S01]  /*4e80*/  FFMA.FTZ R15, R15, UR17, -R2.reuse ;  /* 0x000000110f0f7c23 */ /* 0x100fe20008010802 */
[----:B------:R-:W-:Y:S07]  /*4e90*/  PRMT R3, R4, 0x7770, RZ ;  /* 0x0000777004037816 */ /* 0x000fee00000000ff */
[----:B------:R-:W-:Y:S01]  /*4ea0*/  MUFU.EX2 R87, R87 ;  /* 0x0000005700577308 */ /* 0x000fe20000000800 */
[----:B------:R-:W-:Y:S01]  /*4eb0*/  ISETP.GT.U32.AND P3, PT, R5, UR16, PT ;  /* 0x0000001005007c0c */ /* 0x000fe2000bf64070 */
[--C-:B------:R-:W-:Y:S01]  /*4ec0*/  FFMA.FTZ R14, R14, UR17, -R2.reuse ;  /* 0x000000110e0e7c23 */ /* 0x100fe20008010802 */
[C---:B------:R-:W-:Y:S07]  /*4ed0*/  PRMT R10, R4.reuse, 0x7772, RZ ;  /* 0x00007772040a7816 */ /* 0x040fee00000000ff */
[----:B------:R-:W-:Y:S01]  /*4ee0*/  MUFU.EX2 R97, R97 ;  /* 0x0000006100617308 */ /* 0x000fe20000000800 */
[----:B------:R-:W-:Y:S01]  /*4ef0*/  PRMT R7, R4, 0x7773, RZ ;  /* 0x0000777304077816 */ /* 0x000fe200000000ff */
[----:B------:R-:W-:Y:S01]  /*4f00*/  IMAD.WIDE.U32 R4, R12, -0x326172a9, RZ ;  /* 0xcd9e8d570c047825 */ /* 0x000fe200078e00ff */
[----:B------:R-:W-:Y:S07]  /*4f10*/  ISETP.LE.U32.AND P2, PT, R3, UR16, PT ;  /* 0x0000001003007c0c */ /* 0x000fee000bf43070 */
[----:B------:R-:W-:Y:S01]  /*4f20*/  MUFU.EX2 R96, R96 ;  /* 0x0000006000607308 */ /* 0x000fe20000000800 */
[----:B------:R-:W-:Y:S01]  /*4f30*/  ISETP.GT.U32.AND P6, PT, R10, UR16, PT ;  /* 0x000000100a007c0c */ /* 0x000fe2000bfc4070 */
[----:B------:R-:W-:Y:S01]  /*4f40*/  FFMA.FTZ R2, R19, UR17, -R2 ;  /* 0x0000001113027c23 */ /* 0x000fe20008010802 */
[----:B------:R-:W-:Y:S07]  /*4f50*/  LOP3.LUT R3, R8, UR47, R5, 0x96, !PT ;  /* 0x0000002f08037c12 */ /* 0x000fee000f8e9605 */
[----:B------:R-:W-:Y:S01]  /*4f60*/  MUFU.EX2 R85, R15 ;  /* 0x0000000f00557308 */ /* 0x000fe20000000800 */
[----:B------:R-:W-:Y:S01]  /*4f70*/  LEA R5, R9, UR5, 0x1 ;  /* 0x0000000509057c11 */ /* 0x000fe2000f8e08ff */
[----:B-1----:R-:W-:Y:S01]  /*4f80*/  @P3 FADD.FTZ R245, -R245, -RZ ;  /* 0x800000fff5f53221 */ /* 0x002fe20000010100 */
[C---:B------:R-:W-:Y:S07]  /*4f90*/  PRMT R8, R4.reuse, 0x7771, RZ ;  /* 0x0000777104087816 */ /* 0x040fee00000000ff */
[----:B------:R-:W1:Y:S01]  /*4fa0*/  MUFU.EX2 R91, R2 ;  /* 0x00000002005b7308 */ /* 0x000e620000000800 */
[----:B------:R-:W-:Y:S01]  /*4fb0*/  PRMT R10, R4, 0x7770, RZ ;  /* 0x00007770040a7816 */ /* 0x000fe200000000ff */
[----:B------:R-:W-:Y:S01]  /*4fc0*/  VIADD R82, R5, 0x20 ;  /* 0x0000002005527836 */ /* 0x000fe20000000000 */
[----:B------:R-:W-:Y:S01]  /*4fd0*/  ISETP.GT.U32.AND P5, PT, R7, UR16, PT ;  /* 0x0000001007007c0c */ /* 0x000fe2000bfa4070 */
[----:B------:R-:W-:Y:S01]  /*4fe0*/  @P1 VIADD R82, R5, 0xffffffe0 ;  /* 0xffffffe005521836 */ /* 0x000fe20000000000 */
[----:B------:R-:W-:Y:S01]  /*4ff0*/  ISETP.GT.U32.AND P1, PT, R8, UR16, PT ;  /* 0x0000001008007c0c */ /* 0x000fe2000bf24070 */
[----:B--2---:R-:W-:Y:S01]  /*5000*/  @!P2 FADD.FTZ R244, -R244, -RZ ;  /* 0x800000fff4f4a221 */ /* 0x004fe20000010100 */
[----:B------:R-:W-:Y:S03]  /*5010*/  ISETP.LE.U32.AND P0, PT, R10, UR16, PT ;  /* 0x000000100a007c0c */ /* 0x000fe6000bf03070 */
[----:B------:R-:W-:Y:S01]  /*5020*/  MUFU.EX2 R84, R0 ;  /* 0x0000000000547308 */ /* 0x000fe20000000800 */
[----:B------:R-:W-:Y:S02]  /*5030*/  LOP3.LUT R7, R6, 0xff, RZ, 0xc0, !PT ;  /* 0x000000ff06077812 */ /* 0x000fe400078ec0ff */
[C---:B------:R-:W-:Y:S07]  /*5040*/  PRMT R11, R4.reuse, 0x7772, RZ ;  /* 0x00007772040b7816 */ /* 0x040fee00000000ff */
[----:B------:R-:W2:Y:S01]  /*5050*/  MUFU.EX2 R90, R90 ;  /* 0x0000005a005a7308 */ /* 0x000ea20000000800 */
[----:B------:R-:W-:Y:S02]  /*5060*/  PRMT R12, R4, 0x7773, RZ ;  /* 0x00007773040c7816 */ /* 0x000fe400000000ff */
[----:B------:R-:W-:Y:S07]  /*5070*/  ISETP.LE.U32.AND P4, PT, R7, UR16, PT ;  /* 0x0000001007007c0c */ /* 0x000fee000bf83070 */
[----:B------:R-:W-:Y:S01]  /*5080*/  MUFU.EX2 R83, R14 ;  /* 0x0000000e00537308 */ /* 0x000fe20000000800 */
[----:B------:R-:W-:Y:S01]  /*5090*/  SHF.R.U32.HI R4, RZ, 0x18, R3 ;  /* 0x00000018ff047819 */ /* 0x000fe20000011603 */
[----:B------:R-:W-:Y:S01]  /*50a0*/  @P1 FADD.FTZ R98, -R98, -RZ ;  /* 0x800000ff62621221 */ /* 0x000fe20000010100 */
[----:B------:R-:W-:Y:S01]  /*50b0*/  PRMT R7, R3, 0x7632, R7 ;  /* 0x0000763203077816 */ /* 0x000fe20000000007 */
[----:B------:R-:W-:Y:S01]  /*50c0*/  @!P0 FADD.FTZ R99, -R99, -RZ ;  /* 0x800000ff63638221 */ /* 0x000fe20000010100 */
[----:B------:R-:W-:Y:S05]  /*50d0*/  ISETP.LE.U32.AND P3, PT, R4, UR16, PT ;  /* 0x0000001004007c0c */ /* 0x000fea000bf63070 */
[----:B------:R-:W3:Y:S01]  /*50e0*/  MUFU.EX2 R95, R18 ;  /* 0x00000012005f7308 */ /* 0x000ee20000000800 */
[----:B------:R-:W-:Y:S01]  /*50f0*/  LOP3.LUT R7, R7, 0xff, RZ, 0xc0, !PT ;  /* 0x000000ff07077812 */ /* 0x000fe200078ec0ff */
[----:B-1----:R-:W-:Y:S01]  /*5100*/  @P5 FADD.FTZ R91, -R91, -RZ ;  /* 0x800000ff5b5b5221 */ /* 0x002fe20000010100 */
[----:B------:R-:W-:Y:S02]  /*5110*/  SHF.R.U32.HI R4, RZ, 0x18, R6 ;  /* 0x00000018ff047819 */ /* 0x000fe40000011606 */
[----:B------:R-:W-:Y:S01]  /*5120*/  ISETP.LE.U32.AND P1, PT, R7, UR16, PT ;  /* 0x0000001007007c0c */ /* 0x000fe2000bf23070 */
[----:B--2---:R-:W-:Y:S01]  /*5130*/  @!P4 FADD.FTZ R90, -R90, -RZ ;  /* 0x800000ff5a5ac221 */ /* 0x004fe20000010100 */
[----:B------:R-:W-:Y:S02]  /*5140*/  ISETP.LE.U32.AND P0, PT, R4, UR16, PT ;  /* 0x0000001004007c0c */ /* 0x000fe4000bf03070 */
[C---:B------:R-:W-:Y:S02]  /*5150*/  LOP3.LUT R4, R3.reuse, 0xffff, RZ, 0xc0, !PT ;  /* 0x0000ffff03047812 */ /* 0x040fe400078ec0ff */
[----:B------:R-:W-:Y:S01]  /*5160*/  LOP3.LUT R3, R3, 0xff, RZ, 0xc0, !PT ;  /* 0x000000ff03037812 */ /* 0x000fe200078ec0ff */
[----:B------:R-:W-:Y:S01]  /*5170*/  @!P3 FADD.FTZ R88, -R88, -RZ ;  /* 0x800000ff5858b221 */ /* 0x000fe20000010100 */
[----:B------:R-:W-:Y:S01]  /*5180*/  SHF.R.U32.HI R4, RZ, 0x8, R4 ;  /* 0x00000008ff047819 */ /* 0x000fe20000011604 */
[----:B---3--:R-:W-:Y:S01]  /*5190*/  @P6 FADD.FTZ R95, -R95, -RZ ;  /* 0x800000ff5f5f6221 */ /* 0x008fe20000010100 */
[----:B------:R-:W-:Y:S02]  /*51a0*/  ISETP.LE.U32.AND P3, PT, R3, UR16, PT ;  /* 0x0000001003007c0c */ /* 0x000fe4000bf63070 */
[----:B------:R-:W-:Y:S01]  /*51b0*/  LOP3.LUT R4, R4, 0xffff, RZ, 0xc0, !PT ;  /* 0x0000ffff04047812 */ /* 0x000fe200078ec0ff */
[----:B------:R-:W-:Y:S01]  /*51c0*/  @!P1 FADD.FTZ R89, -R89, -RZ ;  /* 0x800000ff59599221 */ /* 0x000fe20000010100 */
[----:B------:R-:W-:Y:S01]  /*51d0*/  ISETP.GT.U32.AND P2, PT, R11, UR16, PT ;  /* 0x000000100b007c0c */ /* 0x000fe2000bf44070 */
[----:B------:R-:W-:Y:S01]  /*51e0*/  @!P0 FADD.FTZ R85, -R85, -RZ ;  /* 0x800000ff55558221 */ /* 0x000fe20000010100 */
[----:B------:R-:W-:Y:S02]  /*51f0*/  ISETP.LE.U32.AND P1, PT, R4, UR16, PT ;  /* 0x0000001004007c0c */ /* 0x000fe4000bf23070 */
[----:B------:R-:W-:Y:S02]  /*5200*/  LOP3.LUT R3, R6, 0xffff, RZ, 0xc0, !PT ;  /* 0x0000ffff06037812 */ /* 0x000fe400078ec0ff */
[----:B------:R-:W-:Y:S02]  /*5210*/  LEA R246, R9, UR4, 0x1 ;  /* 0x0000000409f67c11 */ /* 0x000fe4000f8e08ff */
[----:B------:R-:W-:Y:S01]  /*5220*/  SHF.R.U32.HI R3, RZ, 0x8, R3 ;  /* 0x00000008ff037819 */ /* 0x000fe20000011603 */
[----:B------:R-:W-:Y:S01]  /*5230*/  @!P3 FADD.FTZ R87, -R87, -RZ ;  /* 0x800000ff5757b221 */ /* 0x000fe20000010100 */
[----:B------:R-:W-:Y:S02]  /*5240*/  F2FP.RELU.BF16.F32.PACK_AB R2, R98, R99 ;  /* 0x000000636202723e */ /* 0x000fe400000018ff */
[----:B------:R-:W-:Y:S01]  /*5250*/  LOP3.LUT R4, R3, 0xffff, RZ, 0xc0, !PT ;  /* 0x0000ffff03047812 */ /* 0x000fe200078ec0ff */
[----:B------:R-:W-:Y:S01]  /*5260*/  @P2 FADD.FTZ R97, -R97, -RZ ;  /* 0x800000ff61612221 */ /* 0x000fe20000010100 */
[----:B------:R-:W-:Y:S01]  /*5270*/  ISETP.GT.U32.AND P2, PT, R12, UR16, PT ;  /* 0x000000100c007c0c */ /* 0x000fe2000bf44070 */
[----:B------:R-:W-:Y:S01]  /*5280*/  @!P1 FADD.FTZ R86, -R86, -RZ ;  /* 0x800000ff56569221 */ /* 0x000fe20000010100 */
[----:B------:R-:W-:Y:S02]  /*5290*/  LOP3.LUT P1, RZ, R76, 0x4, RZ, 0xc0, !PT ;  /* 0x000000044cff7812 */ /* 0x000fe4000782c0ff */
[----:B------:R-:W-:Y:S02]  /*52a0*/  ISETP.LE.U32.AND P3, PT, R4, UR16, PT ;  /* 0x0000001004007c0c */ /* 0x000fe4000bf63070 */
[----:B------:R-:W-:Y:S02]  /*52b0*/  SEL R251, R251, 0xfffffff0, !P1 ;  /* 0xfffffff0fbfb7807 */ /* 0x000fe40004800000 */
[----:B------:R-:W-:Y:S02]  /*52c0*/  F2FP.RELU.BF16.F32.PACK_AB R3, R88, R89 ;  /* 0x000000595803723e */ /* 0x000fe400000018ff */
[----:B------:R-:W-:Y:S01]  /*52d0*/  F2FP.RELU.BF16.F32.PACK_AB R4, R86, R87 ;  /* 0x000000575604723e */ /* 0x000fe200000018ff */
[----:B------:R-:W-:Y:S01]  /*52e0*/  IMAD.IADD R247, R5, 0x1, R251 ;  /* 0x0000000105f77824 */ /* 0x000fe200078e02fb */
[----:B------:R-:W-:Y:S01]  /*52f0*/  PRMT R6, R6, 0x7632, R6 ;  /* 0x0000763206067816 */ /* 0x000fe20000000006 */
[----:B------:R1:W-:Y:S01]  /*5300*/  STS [R246+0x14400], R3 ;  /* 0x01440003f6007388 */ /* 0x0003e20000000800 */
[----:B------:R-:W-:Y:S01]  /*5310*/  @P2 FADD.FTZ R96, -R96, -RZ ;  /* 0x800000ff60602221 */ /* 0x000fe20000010100 */
[----:B------:R-:W-:Y:S01]  /*5320*/  IMAD.IADD R251, R251, 0x1, R82 ;  /* 0x00000001fbfb7824 */ /* 0x000fe200078e0252 */
[----:B------:R-:W-:Y:S01]  /*5330*/  LOP3.LUT R6, R6, 0xff, RZ, 0xc0, !PT ;  /* 0x000000ff06067812 */ /* 0x000fe200078ec0ff */
[----:B------:R2:W-:Y:S01]  /*5340*/  STS [R246+0x14000], R4 ;  /* 0x01400004f6007388 */ /* 0x0005e20000000800 */
[----:B------:R-:W-:Y:S01]  /*5350*/  @!P3 FADD.FTZ R84, -R84, -RZ ;  /* 0x800000ff5454b221 */ /* 0x000fe20000010100 */
[----:B------:R-:W-:Y:S02]  /*5360*/  F2FP.RELU.BF16.F32.PACK_AB R0, R96, R97 ;  /* 0x000000616000723e */ /* 0x000fe400000018ff */
[----:B------:R3:W-:Y:S01]  /*5370*/  STS [R247], R2 ;  /* 0x00000002f7007388 */ /* 0x0007e20000000800 */
[----:B------:R-:W-:Y:S02]  /*5380*/  ISETP.LE.U32.AND P2, PT, R6, UR16, PT ;  /* 0x0000001006007c0c */ /* 0x000fe4000bf43070 */
[----:B------:R-:W-:Y:S01]  /*5390*/  F2FP.RELU.BF16.F32.PACK_AB R5, R84, R90 ;  /* 0x0000005a5405723e */ /* 0x000fe200000018ff */
[----:B------:R4:W-:Y:S01]  /*53a0*/  STS [R247+0x400], R0 ;  /* 0x00040000f7007388 */ /* 0x0009e20000000800 */
[----:B------:R-:W-:Y:S02]  /*53b0*/  SHF.R.U32.HI R6, RZ, 0x1, R76 ;  /* 0x00000001ff067819 */ /* 0x000fe4000001164c */
[----:B------:R-:W-:Y:S01]  /*53c0*/  SEL R80, R80, 0xffffffc0, !P1 ;  /* 0xffffffc050507807 */ /* 0x000fe20004800000 */
[----:B------:R-:W-:Y:S01]  /*53d0*/  STS [R82], R5 ;  /* 0x0000000552007388 */ /* 0x000fe20000000800 */
[----:B------:R-:W-:Y:S02]  /*53e0*/  FSETP.GE.FTZ.AND P3, PT, R86, RZ, PT ;  /* 0x000000ff5600720b */ /* 0x000fe40003f76000 */
[----:B------:R-:W-:Y:S03]  /*53f0*/  FSETP.GE.FTZ.AND P4, PT, R87, RZ, PT ;  /* 0x000000ff5700720b */ /* 0x000fe60003f96000 */
[----:B------:R-:W-:Y:S01]  /*5400*/  @!P2 FADD.FTZ R83, -R83, -RZ ;  /* 0x800000ff5353a221 */ /* 0x000fe20000010100 */
[----:B------:R-:W-:Y:S02]  /*5410*/  FSETP.GE.FTZ.AND P2, PT, R89, RZ, PT ;  /* 0x000000ff5900720b */ /* 0x000fe40003f56000 */
[----:B-1----:R-:W-:Y:S02]  /*5420*/  LOP3.LUT R3, R81, 0x1c0, RZ, 0xc0, !PT ;  /* 0x000001c051037812 */ /* 0x002fe400078ec0ff */
[----:B--2---:R-:W-:Y:S02]  /*5430*/  F2FP.RELU.BF16.F32.PACK_AB R4, R85, R83 ;  /* 0x000000535504723e */ /* 0x004fe400000018ff */
[----:B------:R-:W-:Y:S02]  /*5440*/  LOP3.LUT R3, R3, 0x38, R92, 0xf8, !PT ;  /* 0x0000003803037812 */ /* 0x000fe400078ef85c */
[----:B---3--:R-:W-:Y:S01]  /*5450*/  F2FP.RELU.BF16.F32.PACK_AB R2, R245, R244 ;  /* 0x000000f4f502723e */ /* 0x008fe200000018ff */
[----:B------:R-:W-:Y:S01]  /*5460*/  STS [R82+0x400], R4 ;  /* 0x0004000452007388 */ /* 0x000fe20000000800 */
[----:B------:R-:W-:Y:S02]  /*5470*/  LOP3.LUT R248, R3, 0x8, R6, 0x78, !PT ;  /* 0x0000000803f87812 */ /* 0x000fe400078e7806 */
[----:B----4-:R-:W-:Y:S01]  /*5480*/  F2FP.RELU.BF16.F32.PACK_AB R0, R91, R95 ;  /* 0x0000005f5b00723e */ /* 0x010fe200000018ff */
[----:B------:R1:W-:Y:S01]  /*5490*/  STS [R251], R2 ;  /* 0x00000002fb007388 */ /* 0x0003e20000000800 */
[----:B------:R-:W-:Y:S03]  /*54a0*/  LOP3.LUT R252, R252, R248, RZ, 0xfc, !PT ;  /* 0x000000f8fcfc7212 */ /* 0x000fe600078efcff */
[----:B------:R2:W-:Y:S01]  /*54b0*/  STS [R251+0x400], R0 ;  /* 0x00040000fb007388 */ /* 0x0005e20000000800 */
[----:B------:R-:W-:Y:S05]  /*54c0*/  LEA R252, R252, UR4, 0x1 ;  /* 0x00000004fcfc7c11 */ /* 0x000fea000f8e08ff */
[----:B------:R-:W3:Y:S01]  /*54d0*/  LDSM.16.M88.4 R16, [R252+0x6000] ;  /* 0x00600000fc10783b */ /* 0x000ee20000000200 */
[--C-:B------:R-:W-:Y:S07]  /*54e0*/  IMAD.IADD R81, R80, 0x1, R252.reuse ;  /* 0x0000000150517824 */ /* 0x100fee00078e02fc */
[----:B------:R-:W-:Y:S01]  /*54f0*/  LDSM.16.M88.4 R72, [R81+0x6000] ;  /* 0x006000005148783b */ /* 0x000fe20000000200 */
[----:B-1----:R-:W1:Y:S01]  /*5500*/  S2R R2, SR_TID.X ;  /* 0x0000000000027919 */ /* 0x002e620000002100 */
[----:B--2---:R-:W-:Y:S01]  /*5510*/  IMAD.MOV.U32 R0, RZ, RZ, 0x20 ;  /* 0x00000020ff007424 */ /* 0x004fe200078e00ff */
[C---:B---3--:R-:W-:Y:S08]  /*5520*/  HMMA.16816.F32.BF16 R4, R16.reuse, R148, RZ ;  /* 0x000000941004723c */ /* 0x048ff000000418ff */
[C---:B------:R-:W-:Y:S01]  /*5530*/  HMMA.16816.F32.BF16 R8, R16.reuse, R150, RZ ;  /* 0x000000961008723c */ /* 0x040fe200000418ff */
[----:B-1----:R-:W-:Y:S04]  /*5540*/  LOP3.LUT P0, RZ, R2, 0x2, RZ, 0xc0, !PT ;  /* 0x0000000202ff7812 */ /* 0x002fe8000780c0ff */
[----:B------:R-:W-:Y:S02]  /*5550*/  SEL R76, R0, 0xffffffe0, !P0 ;  /* 0xffffffe0004c7807 */ /* 0x000fe40004000000 */
[----:B------:R-:W-:Y:S01]  /*5560*/  FSETP.GE.FTZ.AND P0, PT, R88, RZ, PT ;  /* 0x000000ff5800720b */ /* 0x000fe20003f16000 */
[C---:B------:R-:W-:Y:S02]  /*5570*/  HMMA.16816.F32.BF16 R12, R16.reuse, R152, RZ ;  /* 0x00000098100c723c */ /* 0x040fe400000418ff */
[C---:B------:R-:W-:Y:S02]  /*5580*/  IMAD.IADD R249, R76.reuse, 0x1, R252 ;  /* 0x000000014cf97824 */ /* 0x040fe400078e02fc */
[----:B------:R-:W-:Y:S03]  /*5590*/  IMAD.IADD R0, R76, 0x1, R81 ;  /* 0x000000014c007824 */ /* 0x000fe600078e0251 */
[----:B------:R-:W1:Y:S01]  /*55a0*/  LDSM.16.M88.4 R68, [R249+0x6000] ;  /* 0x00600000f944783b */ /* 0x000e620000000200 */
[----:B------:R-:W-:Y:S07]  /*55b0*/  HMMA.16816.F32.BF16 R16, R16, R154, RZ ;  /* 0x0000009a1010723c */ /* 0x000fee00000418ff */
[----:B------:R-:W2:Y:S08]  /*55c0*/  LDSM.16.M88.4 R76, [R0+0x6000] ;  /* 0x00600000004c783b */ /* 0x000eb00000000200 */
[----:B------:R-:W-:Y:S04]  /*55d0*/  STL [R1+0x4], R249 ;  /* 0x000004f901007387 */ /* 0x000fe80000100800 */
[----:B------:R-:W-:Y:S04]  /*55e0*/  STL [R1], R81 ;  /* 0x0000005101007387 */ /* 0x000fe80000100800 */
[----:B------:R-:W-:Y:S01]  /*55f0*/  STL [R1+0x8], R0 ;  /* 0x0000080001007387 */ /* 0x000fe20000100800 */
        /* <DEDUP_REMOVED lines=29> */
[----:B------:R2:W4:Y:S07]  /*57d0*/  LDSM.16.M88.4 R76, [R249+0xa000] ;  /* 0x00a00000f94c783b */ /* 0x00052e0000000200 */
[C---:B-1----:R-:W-:Y:S08]  /*57e0*/  HMMA.16816.F32.BF16 R4, R68.reuse, R204, R4 ;  /* 0x000000cc4404723c */ /* 0x042ff00000041804 */
[C---:B------:R-:W-:Y:S08]  /*57f0*/  HMMA.16816.F32.BF16 R8, R68.reuse, R206, R8 ;  /* 0x000000ce4408723c */ /* 0x040ff00000041808 */
[C---:B------:R-:W-:Y:S01]  /*5800*/  HMMA.16816.F32.BF16 R12, R68.reuse, R208, R12 ;  /* 0x000000d0440c723c */ /* 0x040fe2000004180c */
[----:B--2---:R-:W1:Y:S07]  /*5810*/  S2R R249, SR_TID.X ;  /* 0x0000000000f97919 */ /* 0x004e6e0000002100 */
[----:B------:R-:W-:Y:S01]  /*5820*/  HMMA.16816.F32.BF16 R16, R68, R210, R16 ;  /* 0x000000d24410723c */ /* 0x000fe20000041810 */
[----:B------:R2:W4:Y:S07]  /*5830*/  LDSM.16.M88.4 R68, [R81+0xa000] ;  /* 0x00a000005144783b */ /* 0x00052e0000000200 */
[C---:B---3--:R-:W-:Y:S08]  /*5840*/  HMMA.16816.F32.BF16 R4, R72.reuse, R212, R4 ;  /* 0x000000d44804723c */ /* 0x048ff00000041804 */
[C---:B------:R-:W-:Y:S08]  /*5850*/  HMMA.16816.F32.BF16 R8, R72.reuse, R214, R8 ;  /* 0x000000d64808723c */ /* 0x040ff00000041808 */
[C---:B------:R-:W-:Y:S01]  /*5860*/  HMMA.16816.F32.BF16 R12, R72.reuse, R216, R12 ;  /* 0x000000d8480c723c */ /* 0x040fe2000004180c */
[----:B--2---:R-:W2:Y:S02]  /*5870*/  S2R R81, SR_TID.X ;  /* 0x0000000000517919 */ /* 0x004ea40000002100 */
[----:B-1----:R-:W-:Y:S05]  /*5880*/  IMAD.SHL.U32 R249, R249, 0x20, RZ ;  /* 0x00000020f9f97824 */ /* 0x002fea00078e00ff */
[----:B------:R-:W-:Y:S01]  /*5890*/  HMMA.16816.F32.BF16 R16, R72, R218, R16 ;  /* 0x000000da4810723c */ /* 0x000fe20000041810 */
[----:B------:R1:W3:Y:S07]  /*58a0*/  LDSM.16.M88.4 R72, [R0+0xa000] ;  /* 0x00a000000048783b */ /* 0x0002ee0000000200 */
[C---:B----4-:R-:W-:Y:S08]  /*58b0*/  HMMA.16816.F32.BF16 R4, R76.reuse, R220, R4 ;  /* 0x000000dc4c04723c */ /* 0x050ff00000041804 */
[C---:B------:R-:W-:Y:S08]  /*58c0*/  HMMA.16816.F32.BF16 R8, R76.reuse, R222, R8 ;  /* 0x000000de4c08723c */ /* 0x040ff00000041808 */
[C---:B------:R-:W-:Y:S03]  /*58d0*/  HMMA.16816.F32.BF16 R12, R76.reuse, R224, R12 ;  /* 0x000000e04c0c723c */ /* 0x040fe6000004180c */
[----:B--2---:R-:W-:Y:S01]  /*58e0*/  IMAD.SHL.U32 R81, R81, 0x40, RZ ;  /* 0x0000004051517824 */ /* 0x004fe200078e00ff */
[----:B-1----:R-:W-:Y:S01]  /*58f0*/  SHF.R.U32.HI R0, RZ, 0x1, R2 ;  /* 0x00000001ff007819 */ /* 0x002fe20000011602 */
[----:B------:R-:W-:Y:S03]  /*5900*/  IMAD.SHL.U32 R2, R2, 0x2, RZ ;  /* 0x0000000202027824 */ /* 0x000fe600078e00ff */
[----:B------:R-:W-:Y:S01]  /*5910*/  HMMA.16816.F32.BF16 R16, R76, R226, R16 ;  /* 0x000000e24c10723c */ /* 0x000fe20000041810 */
[----:B------:R-:W1:Y:S02]  /*5920*/  S2R R79, SR_TID.X ;  /* 0x00000000004f7919 */ /* 0x000e640000002100 */
[----:B------:R-:W-:Y:S02]  /*5930*/  LOP3.LUT R0, R0, 0x10, RZ, 0xc0, !PT ;  /* 0x0000001000007812 */ /* 0x000fe400078ec0ff */
[----:B------:R-:W-:Y:S03]  /*5940*/  LOP3.LUT R2, R2, 0x20, RZ, 0xc0, !PT ;  /* 0x0000002002027812 */ /* 0x000fe600078ec0ff */
[C---:B------:R-:W-:Y:S08]  /*5950*/  HMMA.16816.F32.BF16 R4, R68.reuse, R228, R4 ;  /* 0x000000e44404723c */ /* 0x040ff00000041804 */
[C---:B------:R-:W-:Y:S08]  /*5960*/  HMMA.16816.F32.BF16 R8, R68.reuse, R230, R8 ;  /* 0x000000e64408723c */ /* 0x040ff00000041808 */
[C---:B------:R-:W-:Y:S08]  /*5970*/  HMMA.16816.F32.BF16 R12, R68.reuse, R232, R12 ;  /* 0x000000e8440c723c */ /* 0x040ff0000004180c */
[----:B------:R-:W-:Y:S03]  /*5980*/  HMMA.16816.F32.BF16 R16, R68, R234, R16 ;  /* 0x000000ea4410723c */ /* 0x000fe60000041810 */
[--C-:B-1----:R-:W-:Y:S02]  /*5990*/  LOP3.LUT R0, R0, 0x8, R79.reuse, 0xf8, !PT ;  /* 0x0000000800007812 */ /* 0x102fe400078ef84f */
[----:B------:R-:W-:Y:S02]  /*59a0*/  SHF.R.U32.HI R68, RZ, 0x3, R79 ;  /* 0x00000003ff447819 */ /* 0x000fe4000001164f */
[----:B------:R-:W-:Y:S01]  /*59b0*/  LOP3.LUT R0, R0, R3, RZ, 0x3c, !PT ;  /* 0x0000000300007212 */ /* 0x000fe200078e3cff */
[C---:B---3--:R-:W-:Y:S05]  /*59c0*/  HMMA.16816.F32.BF16 R4, R72.reuse, R236, R4 ;  /* 0x000000ec4804723c */ /* 0x048fea0000041804 */
[----:B------:R-:W-:Y:S02]  /*59d0*/  LOP3.LUT R2, R2, 0x18, R68, 0xf8, !PT ;  /* 0x0000001802027812 */ /* 0x000fe400078ef844 */
[----:B------:R-:W-:Y:S01]  /*59e0*/  LOP3.LUT R0, R0, 0x200, R249, 0xf8, !PT ;  /* 0x0000020000007812 */ /* 0x000fe200078ef8f9 */
[C---:B------:R-:W-:Y:S03]  /*59f0*/  HMMA.16816.F32.BF16 R8, R72.reuse, R238, R8 ;  /* 0x000000ee4808723c */ /* 0x040fe60000041808 */
[----:B------:R-:W-:Y:S04]  /*5a00*/  LOP3.LUT R2, R2, 0x1c0, R81, 0xf8, !PT ;  /* 0x000001c002027812 */ /* 0x000fe800078ef851 */
[----:B------:R-:W-:Y:S01]  /*5a10*/  LOP3.LUT R2, R2, 0x38, R92, 0x78, !PT ;  /* 0x0000003802027812 */ /* 0x000fe200078e785c */
[C---:B------:R-:W-:Y:S03]  /*5a20*/  HMMA.16816.F32.BF16 R12, R72.reuse, R240, R12 ;  /* 0x000000f0480c723c */ /* 0x040fe6000004180c */
[C---:B-----5:R-:W-:Y:S01]  /*5a30*/  FADD.FTZ R3, -R94.reuse, R4 ;  /* 0x000000045e037221 */ /* 0x060fe20000010100 */
[----:B------:R-:W-:Y:S01]  /*5a40*/  FADD.FTZ R4, -R94, R5 ;  /* 0x000000055e047221 */ /* 0x000fe20000010100 */
[C---:B------:R-:W-:Y:S01]  /*5a50*/  FADD.FTZ R5, -R93.reuse, R6 ;  /* 0x000000065d057221 */ /* 0x040fe20000010100 */
[----:B------:R-:W-:Y:S01]  /*5a60*/  FADD.FTZ R7, -R93, R7 ;  /* 0x000000075d077221 */ /* 0x000fe20000010100 */
[----:B------:R-:W-:Y:S01]  /*5a70*/  LOP3.LUT R2, R2, 0x200, R81, 0xf8, !PT ;  /* 0x0000020002027812 */ /* 0x000fe200078ef851 */
[----:B------:R-:W-:Y:S03]  /*5a80*/  HMMA.16816.F32.BF16 R16, R72, R242, R16 ;  /* 0x000000f24810723c */ /* 0x000fe60000041810 */
[-C--:B------:R-:W-:Y:S01]  /*5a90*/  FSEL R3, R3, R94.reuse, P4 ;  /* 0x0000005e03037208 */ /* 0x080fe20002000000 */
[----:B------:R-:W-:Y:S01]  /*5aa0*/  FADD.FTZ R11, -R93, R11 ;  /* 0x0000000b5d0b7221 */ /* 0x000fe20000010100 */
[----:B------:R-:W-:Y:S01]  /*5ab0*/  FSEL R4, R4, R94, P3 ;  /* 0x0000005e04047208 */ /* 0x000fe20001800000 */
[----:B------:R-:W-:Y:S01]  /*5ac0*/  FADD.FTZ R9, -R94, R9 ;  /* 0x000000095e097221 */ /* 0x000fe20000010100 */
[----:B------:R-:W-:Y:S01]  /*5ad0*/  FSEL R5, R5, R93, P2 ;  /* 0x0000005d05057208 */ /* 0x000fe20001000000 */
[----:B------:R-:W-:Y:S01]  /*5ae0*/  FMUL.FTZ R87, R87, R3 ;  /* 0x0000000357577220 */ /* 0x000fe20000410000 */
[----:B------:R-:W-:Y:S01]  /*5af0*/  FSEL R7, R7, R93, P0 ;  /* 0x0000005d07077208 */ /* 0x000fe20000000000 */
[----:B------:R-:W-:Y:S01]  /*5b00*/  FMUL.FTZ R4, R86, R4 ;  /* 0x0000000456047220 */ /* 0x000fe20000410000 */
[----:B------:R-:W-:Y:S01]  /*5b10*/  FSETP.GE.FTZ.AND P0, PT, R96, RZ, PT ;  /* 0x000000ff6000720b */ /* 0x000fe20003f16000 */
[----:B------:R-:W-:Y:S01]  /*5b20*/  FMUL.FTZ R89, R89, R5 ;  /* 0x0000000559597220 */ /* 0x000fe20000410000 */
[----:B------:R-:W-:Y:S01]  /*5b30*/  FADD.FTZ R12, -R94, R12 ;  /* 0x0000000c5e0c7221 */ /* 0x000fe20000010100 */
[----:B------:R-:W-:Y:S01]  /*5b40*/  FMUL.FTZ R3, R88, R7 ;  /* 0x0000000758037220 */ /* 0x000fe20000410000 */
[----:B------:R-:W-:Y:S01]  /*5b50*/  F2FP.BF16.F32.PACK_AB R4, R4, R87 ;  /* 0x000000570404723e */ /* 0x000fe200000010ff */
[----:B------:R-:W-:Y:S01]  /*5b60*/  FADD.FTZ R6, -R93, R10 ;  /* 0x0000000a5d067221 */ /* 0x000fe20000010100 */
[----:B------:R-:W-:Y:S01]  /*5b70*/  FSEL R5, R11, R93, P0 ;  /* 0x0000005d0b057208 */ /* 0x000fe20000000000 */
[----:B------:R-:W-:Y:S01]  /*5b80*/  FADD.FTZ R8, -R94, R8 ;  /* 0x000000085e087221 */ /* 0x000fe20000010100 */
[----:B------:R-:W-:Y:S01]  /*5b90*/  F2FP.BF16.F32.PACK_AB R3, R3, R89 ;  /* 0x000000590303723e */ /* 0x000fe200000010ff */
[----:B------:R1:W-:Y:S01]  /*5ba0*/  STS [R246+0x12000], R4 ;  /* 0x01200004f6007388 */ /* 0x0003e20000000800 */
[----:B------:R-:W-:Y:S01]  /*5bb0*/  FSETP.GE.FTZ.AND P0, PT, R90, RZ, PT ;  /* 0x000000ff5a00720b */ /* 0x000fe20003f16000 */
[----:B------:R-:W-:Y:S01]  /*5bc0*/  FADD.FTZ R13, -R94, R13 ;  /* 0x0000000d5e0d7221 */ /* 0x000fe20000010100 */
[----:B------:R-:W-:Y:S01]  /*5bd0*/  FSETP.GE.FTZ.AND P3, PT, R98, RZ, PT ;  /* 0x000000ff6200720b */ /* 0x000fe20003f76000 */
[----:B------:R2:W-:Y:S01]  /*5be0*/  STS [R246+0x12400], R3 ;  /* 0x01240003f6007388 */ /* 0x0005e20000000800 */
[----:B------:R-:W-:Y:S01]  /*5bf0*/  FSETP.GE.FTZ.AND P2, PT, R97, RZ, PT ;  /* 0x000000ff6100720b */ /* 0x000fe20003f56000 */
[----:B------:R-:W-:Y:S01]  /*5c00*/  FADD.FTZ R14, -R93, R14 ;  /* 0x0000000e5d0e7221 */ /* 0x000fe20000010100 */
[----:B------:R-:W-:Y:S01]  /*5c10*/  FSETP.GE.FTZ.AND P4, PT, R99, RZ, PT ;  /* 0x000000ff6300720b */ /* 0x000fe20003f96000 */
[----:B------:R-:W-:Y:S01]  /*5c20*/  FMUL.FTZ R96, R96, R5 ;  /* 0x0000000560607220 */ /* 0x000fe20000410000 */
[-C--:B------:R-:W-:Y:S01]  /*5c30*/  FSEL R7, R9, R94.reuse, P3 ;  /* 0x0000005e09077208 */ /* 0x080fe20001800000 */
[----:B------:R-:W-:Y:S01]  /*5c40*/  FADD.FTZ R15, -R93, R15 ;  /* 0x0000000f5d0f7221 */ /* 0x000fe20000010100 */
[----:B------:R-:W-:Y:S01]  /*5c50*/  FSEL R6, R6, R93, P2 ;  /* 0x0000005d06067208 */ /* 0x000fe20001000000 */
[----:B------:R-:W-:Y:S01]  /*5c60*/  FADD.FTZ R16, -R94, R16 ;  /* 0x000000105e107221 */ /* 0x000fe20000010100 */
[----:B------:R-:W-:Y:S01]  /*5c70*/  FSEL R8, R8, R94, P4 ;  /* 0x0000005e08087208 */ /* 0x000fe20002000000 */
[----:B------:R-:W-:Y:S01]  /*5c80*/  FMUL.FTZ R7, R98, R7 ;  /* 0x0000000762077220 */ /* 0x000fe20000410000 */
[----:B------:R-:W-:Y:S01]  /*5c90*/  FSETP.GE.FTZ.AND P3, PT, R84, RZ, PT ;  /* 0x000000ff5400720b */ /* 0x000fe20003f76000 */
[----:B------:R-:W-:Y:S01]  /*5ca0*/  FMUL.FTZ R97, R97, R6 ;  /* 0x0000000661617220 */ /* 0x000fe20000410000 */
[----:B------:R-:W-:Y:S01]  /*5cb0*/  FSETP.GE.FTZ.AND P2, PT, R83, RZ, PT ;  /* 0x000000ff5300720b */ /* 0x000fe20003f56000 */
[----:B------:R-:W-:Y:S01]  /*5cc0*/  FMUL.FTZ R8, R99, R8 ;  /* 0x0000000863087220 */ /* 0x000fe20000410000 */
[-C--:B------:R-:W-:Y:S01]  /*5cd0*/  FSEL R5, R13, R94.reuse, P3 ;  /* 0x0000005e0d057208 */ /* 0x080fe20001800000 */
[----:B------:R-:W-:Y:S01]  /*5ce0*/  FADD.FTZ R18, -R93, R18 ;  /* 0x000000125d127221 */ /* 0x000fe20000010100 */
[----:B------:R-:W-:Y:S02]  /*5cf0*/  FSETP.GE.FTZ.AND P3, PT, R245, RZ, PT ;  /* 0x000000fff500720b */ /* 0x000fe40003f76000 */
[----:B------:R-:W-:Y:S01]  /*5d00*/  FSETP.GE.FTZ.AND P4, PT, R244, RZ, PT ;  /* 0x000000fff400720b */ /* 0x000fe20003f96000 */
[----:B------:R-:W-:Y:S01]  /*5d10*/  FMUL.FTZ R84, R84, R5 ;  /* 0x0000000554547220 */ /* 0x000fe20000410000 */
[----:B-1----:R-:W-:Y:S02]  /*5d20*/  FSEL R4, R12, R94, P0 ;  /* 0x0000005e0c047208 */ /* 0x002fe40000000000 */
[----:B------:R-:W-:Y:S02]  /*5d30*/  F2FP.BF16.F32.PACK_AB R5, R7, R8 ;  /* 0x000000080705723e */ /* 0x000fe400000010ff */
[----:B------:R-:W-:Y:S01]  /*5d40*/  FSETP.GE.FTZ.AND P0, PT, R85, RZ, PT ;  /* 0x000000ff5500720b */ /* 0x000fe20003f16000 */
[----:B------:R-:W-:Y:S01]  /*5d50*/  FMUL.FTZ R90, R90, R4 ;  /* 0x000000045a5a7220 */ /* 0x000fe20000410000 */
[-C--:B------:R-:W-:Y:S01]  /*5d60*/  FSEL R4, R14, R93.reuse, P2 ;  /* 0x0000005d0e047208 */ /* 0x080fe20001000000 */
[----:B------:R1:W-:Y:S01]  /*5d70*/  STS [R247+-0x2000], R5 ;  /* 0xffe00005f7007388 */ /* 0x0003e20000000800 */
[----:B--2---:R-:W-:Y:S02]  /*5d80*/  FSEL R3, R15, R93, P0 ;  /* 0x0000005d0f037208 */ /* 0x004fe40000000000 */
[----:B------:R-:W-:Y:S01]  /*5d90*/  FSETP.GE.FTZ.AND P0, PT, R91, RZ, PT ;  /* 0x000000ff5b00720b */ /* 0x000fe20003f16000 */
[----:B------:R-:W-:Y:S01]  /*5da0*/  FMUL.FTZ R83, R83, R4 ;  /* 0x0000000453537220 */ /* 0x000fe20000410000 */
[----:B------:R-:W-:Y:S01]  /*5db0*/  F2FP.BF16.F32.PACK_AB R4, R96, R97 ;  /* 0x000000616004723e */ /* 0x000fe200000010ff */
[----:B------:R-:W-:Y:S01]  /*5dc0*/  FMUL.FTZ R6, R85, R3 ;  /* 0x0000000355067220 */ /* 0x000fe20000410000 */
[----:B------:R-:W-:Y:S02]  /*5dd0*/  FSETP.GE.FTZ.AND P2, PT, R95, RZ, PT ;  /* 0x000000ff5f00720b */ /* 0x000fe40003f56000 */
[----:B------:R-:W-:Y:S01]  /*5de0*/  FSEL R16, R16, R94, P4 ;  /* 0x0000005e10107208 */ /* 0x000fe20002000000 */
[----:B------:R2:W-:Y:S01]  /*5df0*/  STS [R247+-0x1c00], R4 ;  /* 0xffe40004f7007388 */ /* 0x0005e20000000800 */
[----:B------:R-:W-:Y:S01]  /*5e00*/  FSEL R18, R18, R93, P2 ;  /* 0x0000005d12127208 */ /* 0x000fe20001000000 */
[----:B------:R-:W-:Y:S01]  /*5e10*/  @P3 FADD.FTZ R94, -R94, R17 ;  /* 0x000000115e5e3221 */ /* 0x000fe20000010100 */
[----:B------:R-:W-:Y:S01]  /*5e20*/  F2FP.BF16.F32.PACK_AB R3, R84, R90 ;  /* 0x0000005a5403723e */ /* 0x000fe200000010ff */
[----:B------:R-:W-:Y:S01]  /*5e30*/  FMUL.FTZ R244, R244, R16 ;  /* 0x00000010f4f47220 */ /* 0x000fe20000410000 */
[----:B------:R-:W-:Y:S01]  /*5e40*/  F2FP.BF16.F32.PACK_AB R6, R6, R83 ;  /* 0x000000530606723e */ /* 0x000fe200000010ff */
[----:B------:R-:W-:Y:S01]  /*5e50*/  @P0 FADD.FTZ R93, -R93, R19 ;  /* 0x000000135d5d0221 */ /* 0x000fe20000010100 */
[----:B------:R-:W-:Y:S01]  /*5e60*/  FMUL.FTZ R95, R95, R18 ;  /* 0x000000125f5f7220 */ /* 0x000fe20000410000 */
[----:B------:R-:W-:Y:S01]  /*5e70*/  FMUL.FTZ R94, R245, R94 ;  /* 0x0000005ef55e7220 */ /* 0x000fe20000410000 */
[----:B------:R3:W-:Y:S01]  /*5e80*/  STS [R82+-0x2000], R3 ;  /* 0xffe0000352007388 */ /* 0x0007e20000000800 */
[----:B------:R-:W-:Y:S01]  /*5e90*/  FMUL.FTZ R91, R91, R93 ;  /* 0x0000005d5b5b7220 */ /* 0x000fe20000410000 */
[----:B------:R-:W-:Y:S02]  /*5ea0*/  LEA R92, R0, UR5, 0x1 ;  /* 0x00000005005c7c11 */ /* 0x000fe4000f8e08ff */
[----:B------:R-:W-:Y:S01]  /*5eb0*/  STS [R82+-0x1c00], R6 ;  /* 0xffe4000652007388 */ /* 0x000fe20000000800 */
[----:B-1----:R-:W-:Y:S02]  /*5ec0*/  F2FP.BF16.F32.PACK_AB R5, R94, R244 ;  /* 0x000000f45e05723e */ /* 0x002fe400000010ff */
[----:B------:R-:W-:Y:S03]  /*5ed0*/  IMAD.IADD R92, R80, 0x1, R92 ;  /* 0x00000001505c7824 */ /* 0x000fe600078e025c */
[----:B------:R-:W-:Y:S01]  /*5ee0*/  STS [R251+-0x2000], R5 ;  /* 0xffe00005fb007388 */ /* 0x000fe20000000800 */
[----:B--2---:R-:W-:Y:S05]  /*5ef0*/  F2FP.BF16.F32.PACK_AB R4, R91, R95 ;  /* 0x0000005f5b04723e */ /* 0x004fea00000010ff */
[----:B------:R-:W-:Y:S01]  /*5f00*/  STS [R251+-0x1c00], R4 ;  /* 0xffe40004fb007388 */ /* 0x000fe20000000800 */
[----:B------:R-:W-:Y:S01]  /*5f10*/  BAR.SYNC.DEFER_BLOCKING 0x0 ;  /* 0x0000000000007b1d */ /* 0x000fe20000010000 */
[----:B---3--:R-:W-:Y:S02]  /*5f20*/  LEA R3, R0, UR4, 0x1 ;  /* 0x0000000400037c11 */ /* 0x008fe4000f8e08ff */
[----:B------:R-:W-:Y:S03]  /*5f30*/  LEA R0, R2, UR4, 0x1 ;  /* 0x0000000402007c11 */ /* 0x000fe6000f8e08ff */
        /* <DEDUP_REMOVED lines=24> */
[C---:B------:R-:W-:Y:S01]  /*60c0*/  HMMA.16816.F32.BF16 R56, R12.reuse, R68, R56 ;  /* 0x000000440c38723c */ /* 0x040fe20000041838 */
[----:B------:R-:W3:Y:S01]  /*60d0*/  S2R R2, SR_TID.X ;  /* 0x0000000000027919 */ /* 0x000ee20000002100 */
[----:B------:R-:W4:Y:S06]  /*60e0*/  S2R R251, SR_TID.X ;  /* 0x0000000000fb7919 */ /* 0x000f2c0000002100 */
[-C--:B------:R-:W-:Y:S01]  /*60f0*/  HMMA.16816.F32.BF16 R60, R12, R70.reuse, R60 ;  /* 0x000000460c3c723c */ /* 0x080fe2000004183c */
[----:B------:R-:W-:Y:S07]  /*6100*/  LDSM.16.MT88.4 R12, [R0+0x7000] ;  /* 0x00700000000c783b */ /* 0x000fee0000004200 */
[----:B------:R-:W-:Y:S01]  /*6110*/  HMMA.16816.F32.BF16 R64, R4, R70, R64 ;  /* 0x000000460440723c */ /* 0x000fe20000041840 */
[----:B------:R-:W4:Y:S07]  /*6120*/  LDSM.16.MT88.4 R4, [R3+0x15000] ;  /* 0x015000000304783b */ /* 0x000f2e0000004200 */
        /* <DEDUP_REMOVED lines=10> */
[----:B------:R-:W2:Y:S07]  /*61d0*/  LDSM.16.MT88.4 R84, [R3+0x15800] ;  /* 0x015800000354783b */ /* 0x000eae0000004200 */
[-C--:B------:R-:W-:Y:S01]  /*61e0*/  HMMA.16816.F32.BF16 R52, R72, R8.reuse, R52 ;  /* 0x000000084834723c */ /* 0x080fe20000041834 */
[----:B------:R-:W-:Y:S07]  /*61f0*/  BAR.SYNC.DEFER_BLOCKING 0x0 ;  /* 0x0000000000007b1d */ /* 0x000fee0000010000 */
[C---:B------:R-:W-:Y:S08]  /*6200*/  HMMA.16816.F32.BF16 R56, R80.reuse, R8, R56 ;  /* 0x000000085038723c */ /* 0x040ff00000041838 */
[-C--:B------:R-:W-:Y:S03]  /*6210*/  HMMA.16816.F32.BF16 R60, R80, R10.reuse, R60 ;  /* 0x0000000a503c723c */ /* 0x080fe6000004183c */
[----:B---3--:R-:W-:Y:S01]  /*6220*/  IMAD.SHL.U32 R81, R2, 0x8, RZ ;  /* 0x0000000802517824 */ /* 0x008fe200078e00ff */
[----:B------:R-:W-:Y:S04]  /*6230*/  LOP3.LUT R2, R250, 0x400, R249, 0xf8, !PT ;  /* 0x00000400fa027812 */ /* 0x000fe800078ef8f9 */
[----:B------:R-:W-:Y:S04]  /*6240*/  HMMA.16816.F32.BF16 R64, R72, R10, R64 ;  /* 0x0000000a4840723c */ /* 0x000fe80000041840 */
[----:B------:R-:W-:Y:S02]  /*6250*/  LOP3.LUT R2, R2, R248, RZ, 0xfc, !PT ;  /* 0x000000f802027212 */ /* 0x000fe400078efcff */
[----:B------:R-:W-:Y:S02]  /*6260*/  LOP3.LUT R8, R81, 0x38, RZ, 0xc0, !PT ;  /* 0x0000003851087812 */ /* 0x000fe400078ec0ff */
[-C--:B----4-:R-:W-:Y:S05]  /*6270*/  HMMA.16816.F32.BF16 R20, R4, R12.reuse, R20 ;  /* 0x0000000c0414723c */ /* 0x090fea0000041814 */
[----:B------:R-:W-:Y:S03]  /*6280*/  LEA R2, R2, UR4, 0x1 ;  /* 0x0000000402027c11 */ /* 0x000fe6000f8e08ff */
        /* <DEDUP_REMOVED lines=54> */
[--C-:B------:R-:W-:Y:S01]  /*65f0*/  @!P6 IMAD.MOV.U32 R13, RZ, RZ, R82.reuse ;  /* 0x000000ffff0de224 */ /* 0x100fe200078e0052 */
[-C--:B------:R-:W-:Y:S01]  /*6600*/  @!P5 LEA.HI.X R9, R12, R82.reuse, R9, 0x1, P2 ;  /* 0x000000520c09d211 */ /* 0x080fe200010f0c09 */
[----:B------:R-:W-:Y:S01]  /*6610*/  @!P6 IMAD.MOV.U32 R12, RZ, RZ, R83 ;  /* 0x000000ffff0ce224 */ /* 0x000fe200078e0053 */
        /* <DEDUP_REMOVED lines=38> */
.L_x_893:
[----:B------:R-:W-:Y:S01]  /*6880*/  LDSM.16.M88.4 R96, [R2+0x12000] ;  /* 0x012000000260783b */ /* 0x000fe20000000200 */
[----:B------:R-:W-:Y:S02]  /*6890*/  LOP3.LUT P0, RZ, R251, 0x2, RZ, 0xc0, !PT ;  /* 0x00000002fbff7812 */ /* 0x000fe4000780c0ff */
[----:B------:R-:W-:Y:S01]  /*68a0*/  PLOP3.LUT P2, PT, PT, PT, UP0, 0x80, 0x8 ;  /* 0x000000000008781c */ /* 0x000fe20003f4f008 */
[----:B------:R-:W2:Y:S04]  /*68b0*/  LDSM.16.MT88.4 R16, [R0+0xc000] ;  /* 0x00c000000010783b */ /* 0x000ea80000004200 */
[----:B------:R-:W3:Y:S04]  /*68c0*/  LDSM.16.M88.4 R92, [R2+0x13000] ;  /* 0x01300000025c783b */ /* 0x000ee80000000200 */
[----:B-1----:R-:W1:Y:S04]  /*68d0*/  LDSM.16.MT88.4 R80, [R0+0xe000] ;  /* 0x00e000000050783b */ /* 0x002e680000004200 */
[----:B------:R-:W4:Y:S04]  /*68e0*/  LDSM.16.MT88.4 R244, [R0+0x10000] ;  /* 0x0100000000f4783b */ /* 0x000f280000004200 */
[----:B------:R3:W-:Y:S04]  /*68f0*/  STL.64 [R1+0xb8], R48 ;  /* 0x0000b83001007387 */ /* 0x0007e80000100a00 */
[----:B------:R4:W-:Y:S04]  /*6900*/  STL.64 [R1+0xb0], R46 ;  /* 0x0000b02e01007387 */ /* 0x0009e80000100a00 */
[----:B------:R4:W-:Y:S04]  /*6910*/  STL.64 [R1+0xa8], R44 ;  /* 0x0000a82c01007387 */ /* 0x0009e80000100a00 */
[----:B------:R-:W-:Y:S04]  /*6920*/  STL.64 [R1+0xa0], R42 ;  /* 0x0000a02a01007387 */ /* 0x000fe80000100a00 */
[----:B------:R-:W-:Y:S04]  /*6930*/  STL.64 [R1+0x98], R40 ;  /* 0x0000982801007387 */ /* 0x000fe80000100a00 */
[----:B------:R-:W-:Y:S01]  /*6940*/  STL.64 [R1+0x90], R38 ;  /* 0x0000902601007387 */ /* 0x000fe20000100a00 */
[-C--:B--2---:R-:W-:Y:S03]  /*6950*/  HMMA.16816.F32.BF16 R4, R96, R16.reuse, RZ ;  /* 0x000000106004723c */ /* 0x084fe600000418ff */
[----:B------:R-:W-:Y:S01]  /*6960*/  STL.64 [R1+0x88], R36 ;  /* 0x0000882401007387 */ /* 0x000fe20000100a00 */
[----:B---3--:R-:W-:Y:S03]  /*6970*/  IMAD.MOV.U32 R49, RZ, RZ, 0x20 ;  /* 0x00000020ff317424 */ /* 0x008fe600078e00ff */
[----:B------:R-:W-:Y:S01]  /*6980*/  STL.64 [R1+0x80], R34 ;  /* 0x0000802201007387 */ /* 0x000fe20000100a00 */
[C---:B------:R-:W-:Y:S03]  /*6990*/  HMMA.16816.F32.BF16 R8, R92.reuse, R16, RZ ;  /* 0x000000105c08723c */ /* 0x040fe600000418ff */
[----:B------:R-:W-:Y:S01]  /*69a0*/  STL.64 [R1+0x78], R32 ;  /* 0x0000782001007387 */ /* 0x000fe20000100a00 */
[----:B------:R-:W-:Y:S03]  /*69b0*/  SEL R49, R49, 0xffffffe0, !P0 ;  /* 0xffffffe031317807 */ /* 0x000fe60004000000 */
[----:B------:R-:W-:Y:S01]  /*69c0*/  STL.64 [R1+0x70], R30 ;  /* 0x0000701e01007387 */ /* 0x000fe20000100a00 */
[-C--:B------:R-:W-:Y:S03]  /*69d0*/  HMMA.16816.F32.BF16 R12, R92, R18.reuse, RZ ;  /* 0x000000125c0c723c */ /* 0x080fe600000418ff */
[----:B------:R-:W-:Y:S04]  /*69e0*/  STL.64 [R1+0x68], R28 ;  /* 0x0000681c01007387 */ /* 0x000fe80000100a00 */
[----:B------:R-:W-:Y:S01]  /*69f0*/  LDSM.16.MT88.4 R28, [R0+0xc800] ;  /* 0x00c80000001c783b */ /* 0x000fe20000004200 */
[C---:B------:R-:W-:Y:S03]  /*6a00*/  HMMA.16816.F32.BF16 R16, R96.reuse, R18, RZ ;  /* 0x000000126010723c */ /* 0x040fe600000418ff */
[----:B------:R-:W-:Y:S04]  /*6a10*/  STL.64 [R1+0x60], R26 ;  /* 0x0000601a01007387 */ /* 0x000fe80000100a00 */
[----:B------:R-:W-:Y:S01]  /*6a20*/  STL.64 [R1+0x58], R24 ;  /* 0x0000581801007387 */ /* 0x000fe20000100a00 */
[-C--:B-1----:R-:W-:Y:S03]  /*6a30*/  HMMA.16816.F32.BF16 R68, R96, R80.reuse, RZ ;  /* 0x000000506044723c */ /* 0x082fe600000418ff */
[----:B------:R-:W-:Y:S04]  /*6a40*/  STL.64 [R1+0x50], R22 ;  /* 0x0000501601007387 */ /* 0x000fe80000100a00 */
[----:B------:R-:W-:Y:S01]  /*6a50*/  STL.64 [R1+0x48], R20 ;  /* 0x0000481401007387 */ /* 0x000fe20000100a00 */
[C---:B------:R-:W-:Y:S03]  /*6a60*/  HMMA.16816.F32.BF16 R72, R92.reuse, R80, RZ ;  /* 0x000000505c48723c */ /* 0x040fe600000418ff */
[----:B------:R-:W-:Y:S01]  /*6a70*/  LDSM.16.MT88.4 R20, [R0+0xe800] ;  /* 0x00e800000014783b */ /* 0x000fe20000004200 */
[----:B----4-:R-:W1:Y:S04]  /*6a80*/  S2R R46, SR_TID.X ;  /* 0x00000000002e7919 */ /* 0x010e680000002100 */
[-C--:B------:R-:W-:Y:S08]  /*6a90*/  HMMA.16816.F32.BF16 R76, R92, R82.reuse, RZ ;  /* 0x000000525c4c723c */ /* 0x080ff000000418ff */
[C---:B------:R-:W-:Y:S08]  /*6aa0*/  HMMA.16816.F32.BF16 R80, R96.reuse, R82, RZ ;  /* 0x000000526050723c */ /* 0x040ff000000418ff */
[-C--:B------:R-:W-:Y:S08]  /*6ab0*/  HMMA.16816.F32.BF16 R84, R96, R244.reuse, RZ ;  /* 0x000000f46054723c */ /* 0x080ff000000418ff */
[C---:B------:R-:W-:Y:S02]  /*6ac0*/  HMMA.16816.F32.BF16 R88, R92.reuse, R244, RZ ;  /* 0x000000f45c58723c */ /* 0x040fe400000418ff */
[C---:B------:R-:W-:Y:S01]  /*6ad0*/  IMAD.IADD R244, R49.reuse, 0x1, R2 ;  /* 0x0000000131f47824 */ /* 0x040fe200078e0202 */
[--C-:B-1----:R-:W-:Y:S04]  /*6ae0*/  SHF.R.U32.HI R45, RZ, 0x1, R46.reuse ;  /* 0x00000001ff2d7819 */ /* 0x102fe8000001162e */
[----:B------:R-:W1:Y:S01]  /*6af0*/  LDSM.16.M88.4 R248, [R244+0x12000] ;  /* 0x01200000f4f8783b */ /* 0x000e620000000200 */
[-C--:B------:R-:W-:Y:S01]  /*6b00*/  HMMA.16816.F32.BF16 R92, R92, R246.reuse, RZ ;  /* 0x000000f65c5c723c */ /* 0x080fe200000418ff */
[----:B------:R-:W-:Y:S02]  /*6b10*/  SHF.R.U32.HI R46, RZ, 0x2, R46 ;  /* 0x00000002ff2e7819 */ /* 0x000fe4000001162e */
[----:B------:R-:W2:Y:S05]  /*6b20*/  LDSM.16.M88.4 R24, [R244+0x13000] ;  /* 0x01300000f418783b */ /* 0x000eaa0000000200 */
[----:B------:R-:W-:Y:S01]  /*6b30*/  HMMA.16816.F32.BF16 R96, R96, R246, RZ ;  /* 0x000000f66060723c */ /* 0x000fe200000418ff */
[----:B------:R-:W3:Y:S07]  /*6b40*/  LDSM.16.MT88.4 R244, [R0+0x10800] ;  /* 0x0108000000f4783b */ /* 0x000eee0000004200 */
[-C--:B-1----:R-:W-:Y:S08]  /*6b50*/  HMMA.16816.F32.BF16 R4, R248, R28.reuse, R4 ;  /* 0x0000001cf804723c */ /* 0x082ff00000041804 */
[C---:B--2---:R-:W-:Y:S08]  /*6b60*/  HMMA.16816.F32.BF16 R8, R24.reuse, R28, R8 ;  /* 0x0000001c1808723c */ /* 0x044ff00000041808 */
[-C--:B------:R-:W-:Y:S08]  /*6b70*/  HMMA.16816.F32.BF16 R12, R24, R30.reuse, R12 ;  /* 0x0000001e180c723c */ /* 0x080ff0000004180c */
[C---:B------:R-:W-:Y:S01]  /*6b80*/  HMMA.16816.F32.BF16 R16, R248.reuse, R30, R16 ;  /* 0x0000001ef810723c */ /* 0x040fe20000041810 */
[----:B------:R-:W-:Y:S07]  /*6b90*/  LDSM.16.MT88.4 R28, [R0+0xd800] ;  /* 0x00d80000001c783b */ /* 0x000fee0000004200 */
[-C--:B------:R-:W-:Y:S08]  /*6ba0*/  HMMA.16816.F32.BF16 R68, R248, R20.reuse, R68 ;  /* 0x00000014f844723c */ /* 0x080ff00000041844 */
[C---:B------:R-:W-:Y:S08]  /*6bb0*/  HMMA.16816.F32.BF16 R72, R24.reuse, R20, R72 ;  /* 0x000000141848723c */ /* 0x040ff00000041848 */
[-C--:B------:R-:W-:Y:S08]  /*6bc0*/  HMMA.16816.F32.BF16 R76, R24, R22.reuse, R76 ;  /* 0x00000016184c723c */ /* 0x080ff0000004184c */
[C---:B------:R-:W-:Y:S01]  /*6bd0*/  HMMA.16816.F32.BF16 R80, R248.reuse, R22, R80 ;  /* 0x00000016f850723c */ /* 0x040fe20000041850 */
[----:B------:R-:W2:Y:S04]  /*6be0*/  LDL.LU.64 R22, [R1+0x20] ;  /* 0x0000200001167983 */ /* 0x000ea80000300a00 */
[----:B------:R1:W4:Y:S03]  /*6bf0*/  LDL R47, [R1+0x34] ;  /* 0x00003400012f7983 */ /* 0x0003260000100800 */
[-C--:B---3--:R-:W-:Y:S08]  /*6c00*/  HMMA.16816.F32.BF16 R84, R248, R244.reuse, R84 ;  /* 0x000000f4f854723c */ /* 0x088ff00000041854 */
[C---:B------:R-:W-:Y:S04]  /*6c10*/  HMMA.16816.F32.BF16 R88, R24.reuse, R244, R88 ;  /* 0x000000f41858723c */ /* 0x040fe80000041858 */
[C---:B------:R-:W-:Y:S02]  /*6c20*/  VIADD R244, R2.reuse, 0x12000 ;  /* 0x0001200002f47836 */ /* 0x040fe40000000000 */
[----:B------:R-:W-:Y:S02]  /*6c30*/  VIADD R2, R2, 0x12040 ;  /* 0x0001204002027836 */ /* 0x000fe40000000000 */
[-C--:B------:R-:W-:Y:S01]  /*6c40*/  HMMA.16816.F32.BF16 R92, R24, R246.reuse, R92 ;  /* 0x000000f6185c723c */ /* 0x080fe2000004185c */
[----:B------:R-:W-:Y:S02]  /*6c50*/  LDSM.16.MT88.4 R24, [R0+0xd000] ;  /* 0x00d000000018783b */ /* 0x000fe40000004200 */
[----:B------:R-:W-:Y:S05]  /*6c60*/  @P1 VIADD R2, R244, 0xffffffc0 ;  /* 0xffffffc0f4021836 */ /* 0x000fea0000000000 */
[----:B------:R-:W-:Y:S01]  /*6c70*/  HMMA.16816.F32.BF16 R96, R248, R246, R96 ;  /* 0x000000f6f860723c */ /* 0x000fe20000041860 */
[----:B------:R-:W3:Y:S04]  /*6c80*/  LDSM.16.M88.4 R32, [R2] ;  /* 0x000000000220783b */ /* 0x000ee80000000200 */
[----:B------:R1:W3:Y:S04]  /*6c90*/  LDSM.16.M88.4 R36, [R2+0x1000] ;  /* 0x001000000224783b */ /* 0x0002e80000000200 */
[----:B------:R-:W3:Y:S04]  /*6ca0*/  LDSM.16.MT88.4 R244, [R0+0xf000] ;  /* 0x00f0000000f4783b */ /* 0x000ee80000004200 */
[----:B------:R-:W3:Y:S01]  /*6cb0*/  LDSM.16.MT88.4 R248, [R0+0x11000] ;  /* 0x0110000000f8783b */ /* 0x000ee20000004200 */
[----:B-1----:R-:W-:Y:S01]  /*6cc0*/  IMAD.IADD R2, R49, 0x1, R2 ;  /* 0x0000000131027824 */ /* 0x002fe200078e0202 */
[-C--:B---3--:R-:W-:Y:S08]  /*6cd0*/  HMMA.16816.F32.BF16 R4, R32, R24.reuse, R4 ;  /* 0x000000182004723c */ /* 0x088ff00000041804 */
[C---:B------:R-:W-:Y:S08]  /*6ce0*/  HMMA.16816.F32.BF16 R8, R36.reuse, R24, R8 ;  /* 0x000000182408723c */ /* 0x040ff00000041808 */
[-C--:B------:R-:W-:Y:S08]  /*6cf0*/  HMMA.16816.F32.BF16 R12, R36, R26.reuse, R12 ;  /* 0x0000001a240c723c */ /* 0x080ff0000004180c */
[C---:B------:R-:W-:Y:S01]  /*6d00*/  HMMA.16816.F32.BF16 R16, R32.reuse, R26, R16 ;  /* 0x0000001a2010723c */ /* 0x040fe20000041810 */
[----:B------:R-:W-:Y:S07]  /*6d10*/  LDSM.16.M88.4 R24, [R2+0x1000] ;  /* 0x001000000218783b */ /* 0x000fee0000000200 */
[-C--:B------:R-:W-:Y:S08]  /*6d20*/  HMMA.16816.F32.BF16 R68, R32, R244.reuse, R68 ;  /* 0x000000f42044723c */ /* 0x080ff00000041844 */
[C---:B------:R-:W-:Y:S08]  /*6d30*/  HMMA.16816.F32.BF16 R72, R36.reuse, R244, R72 ;  /* 0x000000f42448723c */ /* 0x040ff00000041848 */
[-C--:B------:R-:W-:Y:S08]  /*6d40*/  HMMA.16816.F32.BF16 R76, R36, R246.reuse, R76 ;  /* 0x000000f6244c723c */ /* 0x080ff0000004184c */
[C---:B------:R-:W-:Y:S01]  /*6d50*/  HMMA.16816.F32.BF16 R80, R32.reuse, R246, R80 ;  /* 0x000000f62050723c */ /* 0x040fe20000041850 */
[----:B------:R1:W3:Y:S07]  /*6d60*/  LDSM.16.M88.4 R244, [R2] ;  /* 0x0000000002f4783b */ /* 0x0002ee0000000200 */
[-C--:B------:R-:W-:Y:S08]  /*6d70*/  HMMA.16816.F32.BF16 R84, R32, R248.reuse, R84 ;  /* 0x000000f82054723c */ /* 0x080ff00000041854 */
[C---:B------:R-:W-:Y:S08]  /*6d80*/  HMMA.16816.F32.BF16 R88, R36.reuse, R248, R88 ;  /* 0x000000f82458723c */ /* 0x040ff00000041858 */
[-C--:B------:R-:W-:Y:S01]  /*6d90*/  HMMA.16816.F32.BF16 R92, R36, R250.reuse, R92 ;  /* 0x000000fa245c723c */ /* 0x080fe2000004185c */
[----:B-1----:R-:W1:Y:S01]  /*6da0*/  LDC R2, c[0x0][0x44c] ;  /* 0x00011300ff027b82 */ /* 0x002e620000000800 */
[----:B------:R-:W-:Y:S06]  /*6db0*/  LDSM.16.MT88.4 R36, [R0+0x11800] ;  /* 0x011800000024783b */ /* 0x000fec0000004200 */
[----:B------:R-:W-:Y:S01]  /*6dc0*/  HMMA.16816.F32.BF16 R96, R32, R250, R96 ;  /* 0x000000fa2060723c */ /* 0x000fe20000041860 */
[----:B------:R-:W1:Y:S07]  /*6dd0*/  LDSM.16.MT88.4 R248, [R0+0xf800] ;  /* 0x00f8000000f8783b */ /* 0x000e6e0000004200 */
[-C--:B---3--:R-:W-:Y:S08]  /*6de0*/  HMMA.16816.F32.BF16 R4, R244, R28.reuse, R4 ;  /* 0x0000001cf404723c */ /* 0x088ff00000041804 */
[C---:B------:R-:W-:Y:S04]  /*6df0*/  HMMA.16816.F32.BF16 R8, R24.reuse, R28, R8 ;  /* 0x0000001c1808723c */ /* 0x040fe80000041808 */
[----:B-1----:R-:W-:Y:S04]  /*6e00*/  IMAD R2, R2, UR9, RZ ;  /* 0x0000000902027c24 */ /* 0x002fe8000f8e02ff */
[-C--:B------:R-:W-:Y:S03]  /*6e10*/  HMMA.16816.F32.BF16 R12, R24, R30.reuse, R12 ;  /* 0x0000001e180c723c */ /* 0x080fe6000004180c */
[C---:B------:R-:W-:Y:S05]  /*6e20*/  IMAD.U32 R21, R2.reuse, -0x40, RZ ;  /* 0xffffffc002157824 */ /* 0x040fea00078e00ff */
        /* <DEDUP_REMOVED lines=9> */
[----:B------:R-:W-:Y:S02]  /*6ec0*/  @P2 LOP3.LUT R245, R45, 0x30, RZ, 0xc0, !PT ;  /* 0x000000302df52812 */ /* 0x000fe400078ec0ff */
[C---:B--2---:R-:W-:Y:S01]  /*6ed0*/  LEA R20, P0, R21.reuse, R22, 0x2 ;  /* 0x0000001615147211 */ /* 0x044fe200078010ff */
[----:B------:R-:W-:Y:S03]  /*6ee0*/  IMAD.SHL.U32 R22, R2, 0x8, RZ ;  /* 0x0000000802167824 */ /* 0x000fe600078e00ff */
[----:B------:R-:W-:Y:S02]  /*6ef0*/  LEA.HI.X.SX32 R21, R21, R23, 0x2, P0 ;  /* 0x0000001715157211 */ /* 0x000fe400000f16ff */
[C---:B------:R-:W-:Y:S02]  /*6f00*/  LEA R34, P0, R22.reuse, R20, 0x2 ;  /* 0x0000001416227211 */ /* 0x040fe400078010ff */
[----:B----4-:R-:W-:Y:S01]  /*6f10*/  @P2 LOP3.LUT R47, R245, 0x7, R46, 0xf8, !PT ;  /* 0x00000007f52f2812 */ /* 0x010fe200078ef82e */
[----:B------:R-:W-:Y:S01]  /*6f20*/  STL.64 [R1+0x20], R20 ;  /* 0x0000201401007387 */ /* 0x000fe20000100a00 */
[----:B------:R-:W-:Y:S01]  /*6f30*/  LEA.HI.X.SX32 R35, R22, R21, 0x2, P0 ;  /* 0x0000001516237211 */ /* 0x000fe200000f16ff */
[----:B------:R-:W-:Y:S01]  /*6f40*/  IMAD.MOV.U32 R22, RZ, RZ, 0x4 ;  /* 0x00000004ff167424 */ /* 0x000fe200078e00ff */
[C---:B------:R-:W-:Y:S01]  /*6f50*/  LEA R32, P0, R2.reuse, R34, 0x5 ;  /* 0x0000002202207211 */ /* 0x040fe200078028ff */
[----:B------:R1:W2:Y:S02]  /*6f60*/  LDL R49, [R1+0x38] ;  /* 0x0000380001317983 */ /* 0x0002a40000100800 */
[----:B------:R-:W-:Y:S01]  /*6f70*/  @P2 IMAD.WIDE.U32 R36, R47, R22, UR18 ;  /* 0x000000122f242e25 */ /* 0x000fe2000f8e0016 */
[C---:B------:R-:W-:Y:S01]  /*6f80*/  LEA.HI.X.SX32 R33, R2.reuse, R35, 0x5, P0 ;  /* 0x0000002302217211 */ /* 0x040fe200000f2eff */
[----:B------:R1:W3:Y:S01]  /*6f90*/  LDL R48, [R1+0x3c] ;  /* 0x00003c0001307983 */ /* 0x0002e20000100800 */
[C---:B------:R-:W-:Y:S01]  /*6fa0*/  LEA R30, P0, R2.reuse, R32, 0x5 ;  /* 0x00000020021e7211 */ /* 0x040fe200078028ff */
[----:B------:R-:W-:Y:S01]  /*6fb0*/  @UP0 UMOV UR18, UR61 ;  /* 0x0000003d00120c82 */ /* 0x000fe20008000000 */
[----:B------:R-:W-:Y:S01]  /*6fc0*/  @UP0 UMOV UR19, UR31 ;  /* 0x0000001f00130c82 */ /* 0x000fe20008000000 */
[----:B------:R-:W-:Y:S01]  /*6fd0*/  @P2 STL [R1+0x34], R47 ;  /* 0x0000342f01002387 */ /* 0x000fe20000100800 */
        /* <DEDUP_REMOVED lines=15> */
[C---:B------:R-:W-:Y:S01]  /*70d0*/  LEA.HI.X.SX32 R23, R2.reuse, R245, 0x5, P0 ;  /* 0x000000f502177211 */ /* 0x040fe200000f2eff */
[----:B--2---:R-:W2:Y:S04]  /*70e0*/  @P2 LDG.E R49, desc[UR34][R36.64+-0xe0] ;  /* 0xffff202224312981 */ /* 0x004ea8000c1e1900 */
[----:B---3--:R-:W3:Y:S04]  /*70f0*/  @P2 LDG.E R48, desc[UR34][R36.64+-0x100] ;  /* 0xffff002224302981 */ /* 0x008ee8000c1e1900 */
[----:B------:R-:W-:Y:S04]  /*7100*/  REDG.E.ADD.F32.FTZ.RN.STRONG.GPU desc[UR34][R20.64], R4 ;  /* 0x00000004140079a6 */ /* 0x000fe8000c12f322 */
        /* <DEDUP_REMOVED lines=12> */
[----:B--2---:R-:W-:Y:S04]  /*71d0*/  @P2 STL [R1+0x38], R49 ;  /* 0x0000383101002387 */ /* 0x004fe80000100800 */
[----:B---3--:R2:W-:Y:S02]  /*71e0*/  @P2 STL [R1+0x3c], R48 ;  /* 0x00003c3001002387 */ /* 0x0085e40000100800 */
[C---:B--2---:R-:W-:Y:S04]  /*71f0*/  LEA R48, P0, R2.reuse, R22, 0x5 ;  /* 0x0000001602307211 */ /* 0x044fe800078028ff */
[C---:B------:R-:W-:Y:S02]  /*7200*/  LEA.HI.X.SX32 R49, R2.reuse, R23, 0x5, P0 ;  /* 0x0000001702317211 */ /* 0x040fe400000f2eff */
[C---:B------:R-:W-:Y:S03]  /*7210*/  LEA R46, P0, R2.reuse, R48, 0x5 ;  /* 0x00000030022e7211 */ /* 0x040fe600078028ff */
[----:B------:R2:W-:Y:S01]  /*7220*/  REDG.E.ADD.F32.FTZ.RN.STRONG.GPU desc[UR34][R48.64+0x80], R13 ;  /* 0x0000800d300079a6 */ /* 0x0005e2000c12f322 */
[C---:B------:R-:W-:Y:S02]  /*7230*/  LEA.HI.X.SX32 R47, R2.reuse, R49, 0x5, P0 ;  /* 0x00000031022f7211 */ /* 0x040fe400000f2eff */
[C---:B------:R-:W-:Y:S03]  /*7240*/  LEA R44, P0, R2.reuse, R46, 0x5 ;  /* 0x0000002e022c7211 */ /* 0x040fe600078028ff */
[----:B------:R3:W-:Y:S01]  /*7250*/  REDG.E.ADD.F32.FTZ.RN.STRONG.GPU desc[UR34][R46.64+0x80], R14 ;  /* 0x0000800e2e0079a6 */ /* 0x0007e2000c12f322 */
        /* <DEDUP_REMOVED lines=11> */
[----:B--2---:R2:W5:Y:S03]  /*7310*/  LDL.LU.64 R48, [R1+0xb8] ;  /* 0x0000b80001307983 */ /* 0x0045660000300a00 */
[C---:B------:R-:W-:Y:S01]  /*7320*/  LEA.HI.X.SX32 R39, R2.reuse, R41, 0x5, P0 ;  /* 0x0000002902277211 */ /* 0x040fe200000f2eff */
[----:B------:R2:W-:Y:S01]  /*7330*/  REDG.E.ADD.F32.FTZ.RN.STRONG.GPU desc[UR34][R40.64+0x100], R71 ;  /* 0x00010047280079a6 */ /* 0x0005e2000c12f322 */
        /* <DEDUP_REMOVED lines=8> */
[----:B------:R-:W-:Y:S01]  /*73c0*/  REDG.E.ADD.F32.FTZ.RN.STRONG.GPU desc[UR34][R34.64+0x100], R74 ;  /* 0x0001004a220079a6 */ /* 0x000fe2000c12f322 */
        /* <DEDUP_REMOVED lines=19> */
[----:B-1----:R3:W5:Y:S03]  /*7500*/  LDL.LU.64 R42, [R1+0xa0] ;  /* 0x0000a000012a7983 */ /* 0x0027660000300a00 */
[C---:B------:R-:W-:Y:S01]  /*7510*/  LEA.HI.X.SX32 R5, R2.reuse, R249, 0x5, P0 ;  /* 0x000000f902057211 */ /* 0x040fe200000f2eff */
[----:B------:R-:W-:Y:S01]  /*7520*/  REDG.E.ADD.F32.FTZ.RN.STRONG.GPU desc[UR34][R248.64+0x180], R77 ;  /* 0x0001804df80079a6 */ /* 0x000fe2000c12f322 */
[C---:B------:R-:W-:Y:S03]  /*7530*/  LEA R24, P0, R2.reuse, R4, 0x5 ;  /* 0x0000000402187211 */ /* 0x040fe600078028ff */
[----:B------:R1:W-:Y:S01]  /*7540*/  REDG.E.ADD.F32.FTZ.RN.STRONG.GPU desc[UR34][R4.64+0x180], R78 ;  /* 0x0001804e040079a6 */ /* 0x0003e2000c12f322 */
        /* <DEDUP_REMOVED lines=26> */
[C-C-:B------:R-:W-:Y:S03]  /*76f0*/  IMAD.WIDE R8, R2.reuse, -0xc0, R68.reuse ;  /* 0xffffff4002087825 */ /* 0x140fe600078e0244 */
[----:B------:R-:W-:Y:S01]  /*7700*/  REDG.E.ADD.F32.FTZ.RN.STRONG.GPU desc[UR34][R68.64+0x200], R91 ;  /* 0x0002005b440079a6 */ /* 0x000fe2000c12f322 */
[C---:B------:R-:W-:Y:S01]  /*7710*/  IMAD.WIDE R70, R2.reuse, -0xc0, R68 ;  /* 0xffffff4002467825 */ /* 0x040fe200078e0244 */
[C---:B------:R-:W-:Y:S02]  /*7720*/  LEA R12, P0, R2.reuse, R8, 0x5 ;  /* 0x00000008020c7211 */ /* 0x040fe400078028ff */
[----:B------:R-:W-:Y:S02]  /*7730*/  REDG.E.ADD.F32.FTZ.RN.STRONG.GPU desc[UR34][R20.64+0x280], R96 ;  /* 0x00028060140079a6 */ /* 0x000fe4000c12f322 */
        /* <DEDUP_REMOVED lines=12> */
[C---:B-1----:R-:W-:Y:S01]  /*7800*/  LEA R4, P0, R2.reuse, R6, 0x5 ;  /* 0x0000000602047211 */ /* 0x042fe200078028ff */
[----:B------:R-:W-:Y:S03]  /*7810*/  LDSM.16.MT88.4 R8, [R0] ;  /* 0x000000000008783b */ /* 0x000fe60000004200 */
[C---:B------:R-:W-:Y:S01]  /*7820*/  LEA.HI.X.SX32 R5, R2.reuse, R7, 0x5, P0 ;  /* 0x0000000702057211 */ /* 0x040fe200000f2eff */
[----:B------:R-:W-:Y:S01]  /*7830*/  REDG.E.ADD.F32.FTZ.RN.STRONG.GPU desc[UR34][R6.64+0x280], R93 ;  /* 0x0002805d060079a6 */ /* 0x000fe2000c12f322 */
[C---:B--2---:R-:W-:Y:S03]  /*7840*/  LEA R14, P0, R2.reuse, R4, 0x5 ;  /* 0x00000004020e7211 */ /* 0x044fe600078028ff */
[----:B------:R-:W-:Y:S01]  /*7850*/  REDG.E.ADD.F32.FTZ.RN.STRONG.GPU desc[UR34][R4.64+0x280], R94 ;  /* 0x0002805e040079a6 */ /* 0x000fe2000c12f322 */
[----:B------:R-:W-:Y:S03]  /*7860*/  LEA.HI.X.SX32 R15, R2, R5, 0x5, P0 ;  /* 0x00000005020f7211 */ /* 0x000fe600000f2eff */
[----:B------:R-:W1:Y:S04]  /*7870*/  LDSM.16.MT88.4 R4, [R3+0x12000] ;  /* 0x012000000304783b */ /* 0x000e680000004200 */
[----:B------:R-:W-:Y:S04]  /*7880*/  REDG.E.ADD.F32.FTZ.RN.STRONG.GPU desc[UR34][R14.64+0x280], R95 ;  /* 0x0002805f0e0079a6 */ /* 0x000fe8000c12f322 */
[----:B------:R-:W-:Y:S01]  /*7890*/  LDSM.16.MT88.4 R88, [R0+0x1800] ;  /* 0x001800000058783b */ /* 0x000fe20000004200 */
[C---:B----4-:R-:W-:Y:S03]  /*78a0*/  VIADD R92, R3.reuse, 0x40 ;  /* 0x00000040035c7836 */ /* 0x050fe60000000000 */
[----:B------:R-:W-:Y:S01]  /*78b0*/  LDSM.16.MT88.4 R96, [R0+0x5800] ;  /* 0x005800000060783b */ /* 0x000fe20000004200 */
[----:B------:R-:W-:Y:S03]  /*78c0*/  @P1 VIADD R92, R3, 0xffffffc0 ;  /* 0xffffffc0035c1836 */ /* 0x000fe60000000000 */
[----:B------:R3:W5:Y:S04]  /*78d0*/  LDL.LU.64 R38, [R1+0x90] ;  /* 0x0000900001267983 */ /* 0x0007680000300a00 */
[----:B------:R-:W2:Y:S04]  /*78e0*/  LDSM.16.MT88.4 R12, [R92+0x12000] ;  /* 0x012000005c0c783b */ /* 0x000ea80000004200 */
[----:B------:R-:W4:Y:S04]  /*78f0*/  LDSM.16.MT88.4 R80, [R92+0x12800] ;  /* 0x012800005c50783b */ /* 0x000f280000004200 */
[----:B------:R3:W5:Y:S04]  /*7900*/  LDL.LU.64 R36, [R1+0x88] ;  /* 0x0000880001247983 */ /* 0x0007680000300a00 */
[----:B------:R3:W5:Y:S04]  /*7910*/  LDL.LU.64 R34, [R1+0x80] ;  /* 0x0000800001227983 */ /* 0x0007680000300a00 */
[----:B------:R3:W5:Y:S01]  /*7920*/  LDL.LU.64 R32, [R1+0x78] ;  /* 0x0000780001207983 */ /* 0x0007620000300a00 */
[-C--:B-1----:R-:W-:Y:S03]  /*7930*/  HMMA.16816.F32.BF16 R100, R4, R8.reuse, R100 ;  /* 0x000000080464723c */ /* 0x082fe60000041864 */
[----:B------:R3:W5:Y:S04]  /*7940*/  LDL.LU.64 R30, [R1+0x70] ;  /* 0x00007000011e7983 */ /* 0x0007680000300a00 */
[----:B------:R3:W5:Y:S04]  /*7950*/  LDL.LU.64 R28, [R1+0x68] ;  /* 0x00006800011c7983 */ /* 0x0007680000300a00 */
[----:B------:R3:W5:Y:S04]  /*7960*/  LDL.LU.64 R26, [R1+0x60] ;  /* 0x00006000011a7983 */ /* 0x0007680000300a00 */
[----:B------:R3:W5:Y:S04]  /*7970*/  LDL.LU.64 R24, [R1+0x58] ;  /* 0x0000580001187983 */ /* 0x0007680000300a00 */
[----:B------:R3:W5:Y:S01]  /*7980*/  LDL.LU.64 R22, [R1+0x50] ;  /* 0x0000500001167983 */ /* 0x0007620000300a00 */
[C---:B--2---:R-:W-:Y:S03]  /*7990*/  HMMA.16816.F32.BF16 R104, R12.reuse, R8, R104 ;  /* 0x000000080c68723c */ /* 0x044fe60000041868 */
[----:B------:R3:W5:Y:S01]  /*79a0*/  LDL.LU.64 R20, [R1+0x48] ;  /* 0x0000480001147983 */ /* 0x0007620000300a00 */
[----:B------:R-:W1:Y:S04]  /*79b0*/  S2R R249, SR_TID.X ;  /* 0x0000000000f97919 */ /* 0x000e680000002100 */
[-C--:B------:R-:W-:Y:S08]  /*79c0*/  HMMA.16816.F32.BF16 R108, R12, R10.reuse, R108 ;  /* 0x0000000a0c6c723c */ /* 0x080ff0000004186c */
[C---:B------:R-:W-:Y:S01]  /*79d0*/  HMMA.16816.F32.BF16 R112, R4.reuse, R10, R112 ;  /* 0x0000000a0470723c */ /* 0x040fe20000041870 */
[----:B------:R-:W2:Y:S07]  /*79e0*/  LDSM.16.MT88.4 R8, [R0+0x4800] ;  /* 0x004800000008783b */ /* 0x000eae0000004200 */
[-C--:B------:R-:W-:Y:S08]  /*79f0*/  HMMA.16816.F32.BF16 R116, R4, R16.reuse, R116 ;  /* 0x000000100474723c */ /* 0x080ff00000041874 */
[C---:B------:R-:W-:Y:S04]  /*7a00*/  HMMA.16816.F32.BF16 R120, R12.reuse, R16, R120 ;  /* 0x000000100c78723c */ /* 0x040fe80000041878 */
[----:B-1----:R-:W-:Y:S04]  /*7a10*/  IMAD.SHL.U32 R250, R249, 0x8, RZ ;  /* 0x00000008f9fa7824 */ /* 0x002fe800078e00ff */
        /* <DEDUP_REMOVED lines=11> */
[----:B------:R-:W3:Y:S03]  /*7ad0*/  LDSM.16.MT88.4 R68, [R0+0x3000] ;  /* 0x003000000044783b */ /* 0x000ee60000004200 */
        /* <DEDUP_REMOVED lines=11> */
[C---:B------:R-:W-:Y:S08]  /*7b90*/  HMMA.16816.F32.BF16 R136, R80.reuse, R8, R136 ;  /* 0x000000085088723c */ /* 0x040ff00000041888 */
[-C--:B------:R-:W-:Y:S01]  /*7ba0*/  HMMA.16816.F32.BF16 R140, R80, R10.reuse, R140 ;  /* 0x0000000a508c723c */ /* 0x080fe2000004188c */
[----:B------:R-:W2:Y:S07]  /*7bb0*/  LDSM.16.MT88.4 R80, [R0+0x3800] ;  /* 0x003800000050783b */ /* 0x000eae0000004200 */
[----:B------:R-:W-:Y:S08]  /*7bc0*/  HMMA.16816.F32.BF16 R144, R72, R10, R144 ;  /* 0x0000000a4890723c */ /* 0x000ff00000041890 */
[-C--:B-1----:R-:W-:Y:S08]  /*7bd0*/  HMMA.16816.F32.BF16 R100, R4, R12.reuse, R100 ;  /* 0x0000000c0464723c */ /* 0x082ff00000041864 */
[C---:B------:R-:W-:Y:S08]  /*7be0*/  HMMA.16816.F32.BF16 R104, R16.reuse, R12, R104 ;  /* 0x0000000c1068723c */ /* 0x040ff00000041868 */
[-C--:B------:R-:W-:Y:S08]  /*7bf0*/  HMMA.16816.F32.BF16 R108, R16, R14.reuse, R108 ;  /* 0x0000000e106c723c */ /* 0x080ff0000004186c */
[C---:B------:R-:W-:Y:S08]  /*7c00*/  HMMA.16816.F32.BF16 R112, R4.reuse, R14, R112 ;  /* 0x0000000e0470723c */ /* 0x040ff00000041870 */
[-C--:B---3--:R-:W-:Y:S08]  /*7c10*/  HMMA.16816.F32.BF16 R116, R4, R68.reuse, R116 ;  /* 0x000000440474723c */ /* 0x088ff00000041874 */
        /* <DEDUP_REMOVED lines=24> */
[C---:B------:R-:W-:Y:S02]  /*7da0*/  ISETP.GE.AND P3, PT, R251.reuse, UR8, PT ;  /* 0x00000008fb007c0c */ /* 0x040fe4000bf66270 */
[----:B------:R-:W3:Y:S05]  /*7db0*/  LDL.LU R244, [R1+0x28] ;  /* 0x0000280001f47983 */ /* 0x000eea0000300800 */
[----:B------:R-:W-:Y:S01]  /*7dc0*/  BAR.SYNC.DEFER_BLOCKING 0x0 ;  /* 0x0000000000007b1d */ /* 0x000fe20000010000 */
[----:B------:R-:W-:Y:S02]  /*7dd0*/  IADD3 R2, P0, PT, RZ, -UR33, RZ ;  /* 0x80000021ff027c10 */ /* 0x000fe4000ff1e0ff */
[----:B------:R-:W-:Y:S02]  /*7de0*/  LOP3.LUT R5, R250, 0x1f8, RZ, 0xc0, !PT ;  /* 0x000001f8fa057812 */ /* 0x000fe400078ec0ff */
[----:B------:R-:W-:Y:S02]  /*7df0*/  LOP3.LUT R4, R251, 0x40, RZ, 0xfc, !PT ;  /* 0x00000040fb047812 */ /* 0x000fe400078efcff */
[----:B------:R-:W-:Y:S02]  /*7e00*/  ISETP.GE.AND P1, PT, R68, UR8, PT ;  /* 0x0000000844007c0c */ /* 0x000fe4000bf26270 */
[----:B------:R-:W-:Y:S01]  /*7e10*/  ISETP.GE.AND P2, PT, R4, UR8, PT ;  /* 0x0000000804007c0c */ /* 0x000fe2000bf46270 */
[----:B------:R-:W4:Y:S01]  /*7e20*/  LDC R11, c[0x0][0x3b4] ;  /* 0x0000ed00ff0b7b82 */ /* 0x000f220000000800 */
[----:B-1----:R-:W-:Y:S04]  /*7e30*/  IMAD.SHL.U32 R0, R10, 0x40, RZ ;  /* 0x000000400a007824 */ /* 0x002fe800078e00ff */
[----:B------:R-:W-:Y:S05]  /*7e40*/  IMAD.X R0, RZ, RZ, ~R0, P0 ;  /* 0x000000ffff007224 */ /* 0x000fea00000e0e00 */
[----:B------:R-:W-:Y:S02]  /*7e50*/  SHF.R.S64 R3, R2, 0x1f, R0 ;  /* 0x0000001f02037819 */ /* 0x000fe40000001000 */
[----:B------:R-:W-:Y:S02]  /*7e60*/  LOP3.LUT R2, R5, 0x38, R249, 0x78, !PT ;  /* 0x0000003805027812 */ /* 0x000fe400078e78f9 */
[----:B---3--:R-:W-:Y:S02]  /*7e70*/  IADD3 R244, P4, PT, R3, R244, RZ ;  /* 0x000000f403f47210 */ /* 0x008fe40007f9e0ff */
[----:B------:R-:W-:Y:S02]  /*7e80*/  LOP3.LUT R3, R2, 0x1e00, R250, 0xf8, !PT ;  /* 0x00001e0002037812 */ /* 0x000fe400078ef8fa */
[----:B--2---:R-:W-:Y:S01]  /*7e90*/  LEA.HI.X.SX32 R245, R0, R245, 0x1, P4 ;  /* 0x000000f500f57211 */ /* 0x004fe200020f0eff */
[----:B------:R1:W-:Y:S01]  /*7ea0*/  STL [R1+0x28], R244 ;  /* 0x000028f401007387 */ /* 0x0003e20000100800 */
[----:B------:R-:W-:Y:S01]  /*7eb0*/  LEA R0, R3, UR4, 0x1 ;  /* 0x0000000403007c11 */ /* 0x000fe2000f8e08ff */
[--C-:B------:R-:W-:Y:S01]  /*7ec0*/  @!P3 IMAD.MOV.U32 R4, RZ, RZ, R244.reuse ;  /* 0x000000ffff04b224 */ /* 0x100fe200078e00f4 */
[----:B------:R-:W-:Y:S01]  /*7ed0*/  LEA R2, P0, R10, RZ, 0x6 ;  /* 0x000000ff0a027211 */ /* 0x000fe200078030ff */
[----:B------:R1:W-:Y:S01]  /*7ee0*/  STL [R1+0x1c], R245 ;  /* 0x00001cf501007387 */ /* 0x0003e20000100800 */
[--C-:B------:R-:W-:Y:S02]  /*7ef0*/  @!P3 IMAD.MOV.U32 R5, RZ, RZ, R245.reuse ;  /* 0x000000ffff05b224 */ /* 0x100fe400078e00f5 */
[--C-:B------:R-:W-:Y:S01]  /*7f00*/  @!P2 IMAD.MOV.U32 R8, RZ, RZ, R244.reuse ;  /* 0x000000ffff08a224 */ /* 0x100fe200078e00f4 */
[----:B------:R-:W-:Y:S01]  /*7f10*/  @!P3 IADD3 R6, P5, PT, R244, R2, RZ ;  /* 0x00000002f406b210 */ /* 0x000fe20007fbe0ff */
[----:B------:R-:W-:Y:S01]  /*7f20*/  @!P2 IMAD.MOV.U32 R9, RZ, RZ, R245 ;  /* 0x000000ffff09a224 */ /* 0x000fe200078e00f5 */
[----:B------:R-:W-:Y:S01]  /*7f30*/  @!PT LDS RZ, [RZ] ;  /* 0x00000000fffff984 */ /* 0x000fe20000000800 */
[----:B------:R-:W-:Y:S01]  /*7f40*/  @!PT LDS RZ, [RZ] ;  /* 0x00000000fffff984 */ /* 0x000fe20000000800 */
[----:B------:R-:W-:Y:S01]  /*7f50*/  @!PT LDS RZ, [RZ] ;  /* 0x00000000fffff984 */ /* 0x000fe20000000800 */
[----:B------:R4:W-:Y:S01]  /*7f60*/  @!P3 LDGSTS.E.BYPASS.LTC128B.128 [R0], desc[UR34][R4.64] ;  /* 0x000000000400bfae */ /* 0x0009e2000b981a22 */
[C---:B------:R-:W-:Y:S02]  /*7f70*/  LEA.HI.X R3, R10.reuse, RZ, RZ, 0x6, P0 ;  /* 0x000000ff0a037211 */ /* 0x040fe400000f34ff */
[CC--:B------:R-:W-:Y:S01]  /*7f80*/  @!P1 LEA R2, P0, R10.reuse, R244.reuse, 0x6 ;  /* 0x000000f40a029211 */ /* 0x0c0fe200078030ff */
        /* <DEDUP_REMOVED lines=34> */
.L_x_894:
[----:B------:R-:W-:Y:S02]  /*81b0*/  UISETP.GT.AND UP0, UPT, UR48, UR45, UPT ;  /* 0x0000002d3000728c */ /* 0x000fe4000bf04270 */
[----:B------:R-:W-:Y:S07]  /*81c0*/  UIADD3 UR48, UPT, UPT, UR48, -0x1, URZ ;  /* 0xffffffff30307890 */ /* 0x000fee000fffe0ff */
[----:B------:R-:W-:Y:S05]  /*81d0*/  BRA.U UP0, `(.L_x_895) ;  /* 0xffffffb900847547 */ /* 0x000fea000b83ffff */
[----:B------:R-:W1:Y:S01]  /*81e0*/  LDCU UR9, c[0x0][0x4fc] ;  /* 0x00009f80ff0977ac */ /* 0x000e620008000800 */
[----:B------:R-:W2:Y:S01]  /*81f0*/  S2R R80, SR_TID.X ;  /* 0x0000000000507919 */ /* 0x000ea20000002100 */
[----:B------:R-:W-:Y:S01]  /*8200*/  LOP3.LUT P0, RZ, R249, 0x10, RZ, 0xc0, !PT ;  /* 0x00000010f9ff7812 */ /* 0x000fe2000780c0ff */
[----:B------:R-:W3:Y:S01]  /*8210*/  LDCU UR8, c[0x0][0x500] ;  /* 0x0000a000ff0877ac */ /* 0x000ee20008000800 */
[----:B------:R-:W-:Y:S01]  /*8220*/  UISETP.NE.AND UP0, UPT, UR41, -0x1, UPT ;  /* 0xffffffff2900788c */ /* 0x000fe2000bf05270 */
[----:B------:R-:W-:Y:S01]  /*8230*/  UMOV UR25, UR7 ;  /* 0x0000000700197c82 */ /* 0x000fe20008000000 */
[----:B------:R-:W-:Y:S01]  /*8240*/  UISETP.NE.AND UP1, UPT, UR41, -0x1, UPT ;  /* 0xffffffff2900788c */ /* 0x000fe2000bf25270 */
        /* <DEDUP_REMOVED lines=8> */
[----:B------:R-:W-:Y:S01]  /*82d0*/  F2FP.BF16.F32.PACK_AB R18, R18, R0 ;  /* 0x000000001212723e */ /* 0x000fe200000010ff */
[----:B------:R-:W-:Y:S01]  /*82e0*/  FMUL.FTZ R3, R42, UR9 ;  /* 0x000000092a037c20 */ /* 0x000fe20008410000 */
[----:B------:R-:W-:Y:S01]  /*82f0*/  LOP3.LUT R45, R45, 0x400, RZ, 0xc0, !PT ;  /* 0x000004002d2d7812 */ /* 0x000fe200078ec0ff */
[----:B------:R-:W-:Y:S01]  /*8300*/  FMUL.FTZ R15, R43, UR9 ;  /* 0x000000092b0f7c20 */ /* 0x000fe20008410000 */
[----:B------:R-:W-:Y:S01]  /*8310*/  F2FP.BF16.F32.PACK_AB R16, R16, R2 ;  /* 0x000000021010723e */ /* 0x000fe200000010ff */
[----:B------:R-:W-:Y:S01]  /*8320*/  FMUL.FTZ R69, R38, UR9 ;  /* 0x0000000926457c20 */ /* 0x000fe20008410000 */
[----:B------:R-:W-:Y:S01]  /*8330*/  FMUL.FTZ R17, R39, UR9 ;  /* 0x0000000927117c20 */ /* 0x000fe20008410000 */
[----:B--2---:R-:W-:Y:S01]  /*8340*/  SHF.L.U32 R81, R80, 0x4, RZ ;  /* 0x0000000450517819 */ /* 0x004fe200000006ff */
[----:B---3--:R-:W-:Y:S01]  /*8350*/  FMUL.FTZ R100, R100, UR8 ;  /* 0x0000000864647c20 */ /* 0x008fe20008410000 */
[----:B------:R-:W-:Y:S01]  /*8360*/  SHF.L.U32 R80, R80, 0x1, RZ ;  /* 0x0000000150507819 */ /* 0x000fe200000006ff */
[----:B------:R-:W-:Y:S01]  /*8370*/  FMUL.FTZ R43, R101, UR8 ;  /* 0x00000008652b7c20 */ /* 0x000fe20008410000 */
[----:B------:R-:W-:Y:S01]  /*8380*/  LOP3.LUT R81, R81, 0x1c0, RZ, 0xc0, !PT ;  /* 0x000001c051517812 */ /* 0x000fe200078ec0ff */
[----:B------:R-:W-:Y:S01]  /*8390*/  FMUL.FTZ R102, R102, UR8 ;  /* 0x0000000866667c20 */ /* 0x000fe20008410000 */
[--C-:B------:R-:W-:Y:S01]  /*83a0*/  LOP3.LUT R2, R45, 0x6, R80.reuse, 0xf8, !PT ;  /* 0x000000062d027812 */ /* 0x100fe200078ef850 */
        /* <DEDUP_REMOVED lines=146> */
[----:B------:R-:W-:Y:S01]  /*8cd0*/  F2FP.BF16.F32.PACK_AB R12, R12, R44 ;  /* 0x0000002c0c0c723e */ /* 0x000fe200000010ff */
[----:B------:R1:W-:Y:S01]  /*8ce0*/  STS [R2+0x4000], R144 ;  /* 0x0040009002007388 */ /* 0x0003e20000000800 */
[----:B------:R-:W-:Y:S01]  /*8cf0*/  F2FP.BF16.F32.PACK_AB R11, R11, R46 ;  /* 0x0000002e0b0b723e */ /* 0x000fe200000010ff */
[----:B------:R-:W2:Y:S01]  /*8d00*/  @UP0 LDCU.64 UR10, c[0x0][0x5c0] ;  /* 0x0000b800ff0a07ac */ /* 0x000ea20008000a00 */
[----:B------:R-:W-:Y:S01]  /*8d10*/  F2FP.BF16.F32.PACK_AB R10, R10, R52 ;  /* 0x000000340a0a723e */ /* 0x000fe200000010ff */
[----:B------:R1:W-:Y:S01]  /*8d20*/  STS [R2+0x4400], R146 ;  /* 0x0044009202007388 */ /* 0x0003e20000000800 */
[----:B------:R-:W-:Y:S01]  /*8d30*/  F2FP.BF16.F32.PACK_AB R9, R9, R54 ;  /* 0x000000360909723e */ /* 0x000fe200000010ff */
[----:B------:R-:W-:Y:S01]  /*8d40*/  @UP0 UIADD3 UR18, UPT, UPT, UR40, UR41, URZ ;  /* 0x0000002928120290 */ /* 0x000fe2000fffe0ff */
        /* <DEDUP_REMOVED lines=8> */
[----:B------:R-:W-:-:S03]  /*8dd0*/  F2FP.BF16.F32.PACK_AB R3, R63, R62 ;  /* 0x0000003e3f03723e */ /* 0x000fc600000010ff */
[----:B------:R1:W-:Y:S01]  /*8de0*/  STS [R2+0x5400], R142 ;  /* 0x0054008e02007388 */ /* 0x0003e20000000800 */
[----:B--2---:R-:W-:Y:S02]  /*8df0*/  @UP0 UIMAD.WIDE.U32 UR30, UR18, UR10, URZ ;  /* 0x0000000a121e02a5 */ /* 0x004fe4000f8e00ff */
[----:B------:R-:W-:Y:S01]  /*8e00*/  @UP0 UIMAD UR18, UR18, UR11, URZ ;  /* 0x0000000b121202a4 */ /* 0x000fe2000f8e02ff */
[----:B------:R1:W-:Y:S03]  /*8e10*/  STS [R0+0x12000], R26 ;  /* 0x0120001a00007388 */ /* 0x0003e60000000800 */
[----:B------:R-:W-:Y:S01]  /*8e20*/  @UP0 UIADD3 UR18, UPT, UPT, UR31, UR18, URZ ;  /* 0x000000121f120290 */ /* 0x000fe2000fffe0ff */
        /* <DEDUP_REMOVED lines=33> */
[----:B------:R-:W-:-:S12]  /*9040*/  UIMAD UR18, UR25, UR9, UR31 ;  /* 0x00000009191272a4 */ /* 0x000fd8000f8e021f */
.L_x_896:
        /* <DEDUP_REMOVED lines=12> */
[----:B------:R-:W-:Y:S06]  /*9110*/  BRA `(.L_x_898) ;  /* 0x0000000000187947 */ /* 0x000fec0003800000 */
.L_x_897:
[----:B------:R-:W2:Y:S01]  /*9120*/  LDCU.64 UR8, c[0x0][0x5c8] ;  /* 0x0000b900ff0877ac */ /* 0x000ea20008000a00 */
[----:B------:R-:W-:-:S04]  /*9130*/  UIADD3 UR14, UPT, UPT, UR40, UR41, URZ ;  /* 0x00000029280e7290 */ /* 0x000fc8000fffe0ff */
[----:B--2---:R-:W-:Y:S02]  /*9140*/  UIMAD.WIDE.U32 UR40, UR14, UR8, URZ ;  /* 0x000000080e2872a5 */ /* 0x004fe4000f8e00ff */
[----:B------:R-:W-:-:S04]  /*9150*/  UIMAD UR14, UR14, UR9, URZ ;  /* 0x000000090e0e72a4 */ /* 0x000fc8000f8e02ff */
[----:B------:R-:W-:-:S06]  /*9160*/  UIADD3 UR14, UPT, UPT, UR41, UR14, URZ ;  /* 0x0000000e290e7290 */ /* 0x000fcc000fffe0ff */
[----:B-1----:R-:W-:-:S07]  /*9170*/  MOV R23, UR14 ;  /* 0x0000000e00177c02 */ /* 0x002fce0008000f00 */
.L_x_898:
        /* <DEDUP_REMOVED lines=17> */
[----:B------:R-:W-:Y:S01]  /*9290*/  ISETP.GE.AND P3, PT, R61, UR36, PT ;  /* 0x000000243d007c0c */ /* 0x000fe2000bf66270 */
[----:B------:R-:W-:Y:S01]  /*92a0*/  IMAD.U32 R3, RZ, RZ, UR43 ;  /* 0x0000002bff037e24 */ /* 0x000fe2000f8e00ff */
[----:B------:R-:W-:Y:S01]  /*92b0*/  LOP3.LUT R4, R2, 0x38, R250, 0xf8, !PT ;  /* 0x0000003802047812 */ /* 0x000fe200078ef8fa */
[----:B------:R-:W-:Y:S01]  /*92c0*/  IMAD.U32 R56, RZ, RZ, UR8 ;  /* 0x00000008ff387e24 */ /* 0x000fe2000f8e00ff */
[----:B------:R-:W-:-:S02]  /*92d0*/  ISETP.GE.AND P5, PT, R5, UR36, PT ;  /* 0x0000002405007c0c */ /* 0x000fc4000bfa6270 */
[----:B------:R-:W-:Y:S01]  /*92e0*/  IADD3 R2, P0, PT, R4, UR30, RZ ;  /* 0x0000001e04027c10 */ /* 0x000fe2000ff1e0ff */
[----:B------:R3:W4:Y:S01]  /*92f0*/  LDS.128 R28, [R0+0xd000] ;  /* 0x00d00000001c7984 */ /* 0x0007220000000c00 */
[----:B------:R-:W-:Y:S01]  /*9300*/  IMAD.U32 R4, RZ, RZ, UR15 ;  /* 0x0000000fff047e24 */ /* 0x000fe2000f8e00ff */
[----:B------:R-:W-:Y:S02]  /*9310*/  LOP3.LUT R57, R251, 0x40, RZ, 0xfc, !PT ;  /* 0x00000040fb397812 */ /* 0x000fe400078efcff */
[----:B------:R3:W2:Y:S02]  /*9320*/  LDS.128 R24, [R0+0xf000] ;  /* 0x00f0000000187984 */ /* 0x0006a40000000c00 */
[----:B------:R-:W-:Y:S02]  /*9330*/  IADD3.X R3, PT, PT, R3, UR18, R4, P0, !PT ;  /* 0x0000001203037c10 */ /* 0x000fe400087fe404 */
[----:B------:R3:W2:Y:S01]  /*9340*/  LDS.128 R40, [R0+0x12000] ;  /* 0x0120000000287984 */ /* 0x0006a20000000c00 */
[----:B------:R-:W-:Y:S01]  /*9350*/  IADD3 R21, P0, PT, R61, 0x20, RZ ;  /* 0x000000203d157810 */ /* 0x000fe20007f1e0ff */
[----:B-1----:R-:W-:-:S02]  /*9360*/  IMAD.WIDE.U32 R4, R6, UR21, R2 ;  /* 0x0000001506047c25 */ /* 0x002fc4000f8e0002 */
[----:B------:R3:W1:Y:S02]  /*9370*/  LDS.128 R52, [R0+0x13000] ;  /* 0x0130000000347984 */ /* 0x0006640000000c00 */
[----:B------:R-:W-:Y:S02]  /*9380*/  IMAD R20, R7, UR21, R5 ;  /* 0x0000001507147c24 */ /* 0x000fe4000f8e0205 */
[----:B------:R3:W1:Y:S01]  /*9390*/  LDS.128 R36, [R0+0x14000] ;  /* 0x0140000000247984 */ /* 0x0006620000000c00 */
[----:B------:R-:W-:-:S03]  /*93a0*/  IMAD.X R22, RZ, RZ, RZ, P0 ;  /* 0x000000ffff167224 */ /* 0x000fc600000e06ff */
        /* <DEDUP_REMOVED lines=21> */
.L_x_900:
[----:B------:R-:W-:Y:S05]  /*9500*/  BSYNC.RECONVERGENT B0 ;  /* 0x0000000000007941 */ /* 0x000fea0003800200 */
.L_x_899:
        /* <DEDUP_REMOVED lines=19> */
.L_x_902:
[----:B------:R-:W-:Y:S05]  /*9640*/  BSYNC.RECONVERGENT B0 ;  /* 0x0000000000007941 */ /* 0x000fea0003800200 */
.L_x_901:
        /* <DEDUP_REMOVED lines=25> */
.L_x_904:
[----:B------:R-:W-:Y:S05]  /*97e0*/  BSYNC.RECONVERGENT B0 ;  /* 0x0000000000007941 */ /* 0x000fea0003800200 */
.L_x_903:
        /* <DEDUP_REMOVED lines=17> */
.L_x_862:
[----:B------:R-:W-:Y:S05]  /*9900*/  BSYNC.RECONVERGENT B1 ;  /* 0x0000000000017941 */ /* 0x000fea0003800200 */
.L_x_840:
        /* <DEDUP_REMOVED lines=11> */
.L_x_906:
        /* <DEDUP_REMOVED lines=12> */
.L_x_2167:


//--------------------- .text._ZN5flash44flash_bwd_dq_dk_dv_loop_seqk_parallel_kernelI23Flash_bwd_kernel_traitsILi192ELi64ELi64ELi8ELi4ELi2ELi2ELb1ELb1EN7cutlass10bfloat16_tE19Flash_kernel_traitsILi192ELi64ELi64ELi8ES3_EELb0ELb0ELb1ELb0ELb0ELb0ELb1EEEvNS_16Flash_bwd_paramsE --------------------------
	.section	.text._ZN5flash44flash_bwd_dq_dk_dv_loop_seqk_parallel_kernelI23Flash_bwd_kernel_traitsILi192ELi64ELi64ELi8ELi4ELi2ELi2ELb1ELb1EN7cutlass10bfloat16_tE19Flash_kernel_traitsILi192ELi64ELi64ELi8ES3_EELb0ELb0ELb1ELb0ELb0ELb0ELb1EEEvNS_16Flash_bwd_paramsE,"ax",@progbits
	.align	128
        .global         _ZN5flash44flash_bwd_dq_dk_dv_loop_seqk_parallel_kernelI23Flash_bwd_kernel_traitsILi192ELi64ELi64ELi8ELi4ELi2ELi2ELb1ELb1EN7cutlass10bfloat16_tE19Flash_kernel_traitsILi192ELi64ELi64ELi8ES3_EELb0ELb0ELb1ELb0ELb0ELb0ELb1EEEvNS_16Flash_bwd_paramsE
        .type           _ZN5flash44flash_bwd_dq_dk_dv_loop_seqk_parallel_kernelI23Flash_bwd_kernel_traitsILi192ELi64ELi64ELi8ELi4ELi2ELi2ELb1ELb1EN7cutlass10bfloat16_tE19Flash_kernel_traitsILi192ELi64ELi64ELi8ES3_EELb0ELb0ELb1ELb0ELb0ELb0ELb1EEEvNS_16Flash_bwd_paramsE,@function
        .size           _ZN5flash44flash_bwd_dq_dk_dv_loop_seqk_parallel_kernelI23Flash_bwd_kernel_traitsILi192ELi64ELi64ELi8ELi4ELi2ELi2ELb1ELb1EN7cutlass10bfloat16_tE19Flash_kernel_traitsILi192ELi64ELi64ELi8ES3_EELb0ELb0ELb1ELb0ELb0ELb0ELb1EEEvNS_16Flash_bwd_paramsE,(.L_x_2168 - _ZN5flash44flash_bwd_dq_dk_dv_loop_seqk_parallel_kernelI23Flash_bwd_kernel_traitsILi192ELi64ELi64ELi8ELi4ELi2ELi2ELb1ELb1EN7cutlass10bfloat16_tE19Flash_kernel_traitsILi192ELi64ELi64ELi8ES3_EELb0ELb0ELb1ELb0ELb0ELb0ELb1EEEvNS_16Flash_bwd_paramsE)
        .other          _ZN5flash44flash_bwd_dq_dk_dv_loop_seqk_parallel_kernelI23Flash_bwd_kernel_traitsILi192ELi64ELi64ELi8ELi4ELi2ELi2ELb1ELb1EN7cutlass10bfloat16_tE19Flash_kernel_traitsILi192ELi64ELi64ELi8ES3_EELb0ELb0ELb1ELb0ELb0ELb0ELb1EEEvNS_16Flash_bwd_paramsE,@"STO_CUDA_ENTRY STV_DEFAULT"
_ZN5flash44flash_bwd_dq_dk_dv_loop_seqk_parallel_kernelI23Flash_bwd_kernel_traitsILi192ELi64ELi64ELi8ELi4ELi2ELi2ELb1ELb1EN7cutlass10bfloat16_tE19Flash_kernel_traitsILi192ELi64ELi64ELi8ES3_EELb0ELb0ELb1ELb0ELb0ELb0ELb1EEEvNS_16Flash_bwd_paramsE:
.text._ZN5flash44flash_bwd_dq_dk_dv_loop_seqk_parallel_kernelI23Flash_bwd_kernel_traitsILi192ELi64ELi64ELi8ELi4ELi2ELi2ELb1ELb1EN7cutlass10bfloat16_tE19Flash_kernel_traitsILi192ELi64ELi64ELi8ES3_EELb0ELb0ELb1ELb0ELb0ELb0ELb1EEEvNS_16Flash_bwd_paramsE:
        /* <DEDUP_REMOVED lines=49> */
.L_x_973:
        /* <DEDUP_REMOVED lines=52> */
.L_x_907:
        /* <DEDUP_REMOVED lines=43> */
.L_x_909:
[----:B------:R-:W1:Y:S01]  /*0900*/  LDCU.64 UR16, c[0x0][0x3b8] ;  /* 0x00007700ff1077ac */ /* 0x000e620008000a00 */
[----:B------:R-:W-:-:S04]  /*0910*/  UIADD3 UR8, UPT, UPT, UR37, UR41, URZ ;  /* 0x0000002925087290 */ /* 0x000fc8000fffe0ff */
[----:B-1----:R-:W-:Y:S02]  /*0920*/  UIMAD.WIDE.U32 UR10, UR8, UR16, URZ ;  /* 0x00000010080a72a5 */ /* 0x002fe4000f8e00ff */
[----:B------:R-:W-:-:S04]  /*0930*/  UIMAD UR8, UR8, UR17, URZ ;  /* 0x00000011080872a4 */ /* 0x000fc8000f8e02ff */
[----:B------:R-:W-:Y:S01]  /*0940*/  UIADD3 UR8, UPT, UPT, UR11, UR8, URZ ;  /* 0x000000080b087290 */ /* 0x000fe2000fffe0ff */
[----:B------:R-:W-:-:S05]  /*0950*/  UMOV UR44, UR10 ;  /* 0x0000000a002c7c82 */ /* 0x000fca0008000000 */
[----:B------:R-:W-:Y:S02]  /*0960*/  MOV R20, UR8 ;  /* 0x0000000800147c02 */ /* 0x000fe40008000f00 */
.L_x_910:
[----:B------:R-:W1:Y:S01]  /*0970*/  LDC R5, c[0x0][0x3e8] ;  /* 0x0000fa00ff057b82 */ /* 0x000e620000000800 */
[----:B------:R-:W2:Y:S01]  /*0980*/  S2R R6, SR_CTAID.Z ;  /* 0x0000000000067919 */ /* 0x000ea20000002700 */
[----:B------:R-:W-:Y:S01]  /*0990*/  USHF.R.S32.HI UR27, URZ, 0x1f, UR30 ;  /* 0x0000001fff1b7899 */ /* 0x000fe2000801141e */
[----:B-1----:R-:W-:-:S04]  /*09a0*/  IABS R4, R5 ;  /* 0x0000000500047213 */ /* 0x002fc80000000000 */
[----:B------:R-:W1:Y:S01]  /*09b0*/  I2F.RP R2, R4 ;  /* 0x0000000400027306 */ /* 0x000e620000209400 */
[----:B--2---:R-:W-:-:S07]  /*09c0*/  IABS R6, R6 ;  /* 0x0000000600067213 */ /* 0x004fce0000000000 */
[----:B-1----:R-:W1:Y:S02]  /*09d0*/  MUFU.RCP R2, R2 ;  /* 0x0000000200027308 */ /* 0x002e640000001000 */
[----:B-1----:R-:W-:-:S06]  /*09e0*/  VIADD R2, R2, 0xffffffe ;  /* 0x0ffffffe02027836 */ /* 0x002fcc0000000000 */
[----:B------:R-:W1:Y:S02]  /*09f0*/  F2I.FTZ.U32.TRUNC.NTZ R3, R2 ;  /* 0x0000000200037305 */ /* 0x000e64000021f000 */
[----:B-1----:R-:W-:Y:S01]  /*0a00*/  IMAD.MOV R0, RZ, RZ, -R3 ;  /* 0x000000ffff007224 */ /* 0x002fe200078e0a03 */
[----:B------:R-:W-:-:S03]  /*0a10*/  MOV R2, RZ ;  /* 0x000000ff00027202 */ /* 0x000fc60000000f00 */
[----:B------:R-:W-:-:S04]  /*0a20*/  IMAD R0, R0, R4, RZ ;  /* 0x0000000400007224 */ /* 0x000fc800078e02ff */
[----:B------:R-:W-:-:S04]  /*0a30*/  IMAD.HI.U32 R0, R3, R0, R2 ;  /* 0x0000000003007227 */ /* 0x000fc800078e0002 */
[----:B------:R-:W-:-:S04]  /*0a40*/  IMAD.MOV.U32 R3, RZ, RZ, R6 ;  /* 0x000000ffff037224 */ /* 0x000fc800078e0006 */
[----:B------:R-:W-:-:S04]  /*0a50*/  IMAD.HI.U32 R0, R0, R3, RZ ;  /* 0x0000000300007227 */ /* 0x000fc800078e00ff */
[----:B------:R-:W-:-:S04]  /*0a60*/  IMAD.MOV R2, RZ, RZ, -R0 ;  /* 0x000000ffff027224 */ /* 0x000fc800078e0a00 */
[----:B------:R-:W-:-:S05]  /*0a70*/  IMAD R2, R4, R2, R3 ;  /* 0x0000000204027224 */ /* 0x000fca00078e0203 */
[----:B------:R-:W-:-:S13]  /*0a80*/  ISETP.GT.U32.AND P1, PT, R4, R2, PT ;  /* 0x000000020400720c */ /* 0x000fda0003f24070 */
[-C--:B------:R-:W-:Y:S01]  /*0a90*/  @!P1 IADD3 R2, PT, PT, R2, -R4.reuse, RZ ;  /* 0x8000000402029210 */ /* 0x080fe20007ffe0ff */
        /* <DEDUP_REMOVED lines=24> */
.L_x_911:
[----:B------:R-:W1:Y:S01]  /*0c20*/  LDCU.64 UR14, c[0x0][0x3c0] ;  /* 0x00007800ff0e77ac */ /* 0x000e620008000a00 */
[----:B------:R-:W-:-:S04]  /*0c30*/  UIADD3 UR8, UPT, UPT, UR37, UR41, URZ ;  /* 0x0000002925087290 */ /* 0x000fc8000fffe0ff */
[----:B-1----:R-:W-:Y:S02]  /*0c40*/  UIMAD.WIDE.U32 UR10, UR8, UR14, URZ ;  /* 0x0000000e080a72a5 */ /* 0x002fe4000f8e00ff */
[----:B------:R-:W-:-:S04]  /*0c50*/  UIMAD UR8, UR8, UR15, URZ ;  /* 0x0000000f080872a4 */ /* 0x000fc8000f8e02ff */
[----:B------:R-:W-:Y:S01]  /*0c60*/  UIADD3 UR8, UPT, UPT, UR11, UR8, URZ ;  /* 0x000000080b087290 */ /* 0x000fe2000fffe0ff */
[----:B------:R-:W-:-:S05]  /*0c70*/  UMOV UR50, UR10 ;  /* 0x0000000a00327c82 */ /* 0x000fca0008000000 */
[----:B------:R-:W-:-:S07]  /*0c80*/  MOV R18, UR8 ;  /* 0x0000000800127c02 */ /* 0x000fce0008000f00 */
.L_x_912:
        /* <DEDUP_REMOVED lines=28> */
.L_x_913:
[----:B------:R-:W-:Y:S02]  /*0e50*/  UIMAD.WIDE.U32 UR10, UR56, UR43, URZ ;  /* 0x0000002b380a72a5 */ /* 0x000fe4000f8e00ff */
[----:B------:R-:W-:-:S04]  /*0e60*/  UIMAD UR8, UR57, UR43, URZ ;  /* 0x0000002b390872a4 */ /* 0x000fc8000f8e02ff */
[----:B------:R-:W-:-:S12]  /*0e70*/  UIADD3 UR8, UPT, UPT, UR11, UR8, URZ ;  /* 0x000000080b087290 */ /* 0x000fd8000fffe0ff */
.L_x_914:
        /* <DEDUP_REMOVED lines=20> */
.L_x_915:
[----:B------:R-:W1:Y:S01]  /*0fc0*/  LDCU UR57, c[0x0][0x434] ;  /* 0x00008680ff3977ac */ /* 0x000e620008000800 */
[----:B------:R-:W-:-:S04]  /*0fd0*/  UIMAD UR9, UR40, UR19, UR24 ;  /* 0x00000013280972a4 */ /* 0x000fc8000f8e0218 */
[----:B-1----:R-:W-:Y:S02]  /*0fe0*/  UIMAD UR57, UR9, UR57, URZ ;  /* 0x00000039093972a4 */ /* 0x002fe4000f8e02ff */
.L_x_916:
        /* <DEDUP_REMOVED lines=11> */
.L_x_917:
[----:B------:R-:W1:Y:S01]  /*10a0*/  LDCU UR56, c[0x0][0x444] ;  /* 0x00008880ff3877ac */ /* 0x000e620008000800 */
[----:B------:R-:W-:-:S04]  /*10b0*/  UIMAD UR9, UR40, UR19, UR24 ;  /* 0x00000013280972a4 */ /* 0x000fc8000f8e0218 */
[----:B-1----:R-:W-:-:S12]  /*10c0*/  UIMAD UR56, UR9, UR56, URZ ;  /* 0x00000038093872a4 */ /* 0x002fd8000f8e02ff */
.L_x_918:
        /* <DEDUP_REMOVED lines=105> */
.L_x_920:
[----:B------:R-:W1:Y:S01]  /*1760*/  LDCU.64 UR14, c[0x0][0x5c0] ;  /* 0x0000b800ff0e77ac */ /* 0x000e620008000a00 */
[----:B------:R-:W-:-:S04]  /*1770*/  UIADD3 UR8, UPT, UPT, UR37, UR41, URZ ;  /* 0x0000002925087290 */ /* 0x000fc8000fffe0ff */
[----:B-1----:R-:W-:Y:S02]  /*1780*/  UIMAD.WIDE.U32 UR18, UR8, UR14, URZ ;  /* 0x0000000e081272a5 */ /* 0x002fe4000f8e00ff */
[----:B------:R-:W-:-:S04]  /*1790*/  UIMAD UR8, UR8, UR15, URZ ;  /* 0x0000000f080872a4 */ /* 0x000fc8000f8e02ff */
[----:B------:R-:W-:-:S06]  /*17a0*/  UIADD3 UR8, UPT, UPT, UR19, UR8, URZ ;  /* 0x0000000813087290 */ /* 0x000fcc000fffe0ff */
[----:B------:R-:W-:Y:S02]  /*17b0*/  MOV R0, UR8 ;  /* 0x0000000800007c02 */ /* 0x000fe40008000f00 */
.L_x_921:
        /* <DEDUP_REMOVED lines=13> */
.L_x_922:
[----:B------:R-:W1:Y:S01]  /*1890*/  LDCU.64 UR10, c[0x0][0x5c8] ;  /* 0x0000b900ff0a77ac */ /* 0x000e620008000a00 */
[----:B------:R-:W-:-:S04]  /*18a0*/  UIADD3 UR37, UPT, UPT, UR37, UR41, URZ ;  /* 0x0000002925257290 */ /* 0x000fc8000fffe0ff */
[----:B-1----:R-:W-:Y:S02]  /*18b0*/  UIMAD.WIDE.U32 UR16, UR37, UR10, URZ ;  /* 0x0000000a251072a5 */ /* 0x002fe4000f8e00ff */
[----:B------:R-:W-:-:S04]  /*18c0*/  UIMAD UR37, UR37, UR11, URZ ;  /* 0x0000000b252572a4 */ /* 0x000fc8000f8e02ff */
[----:B------:R-:W-:-:S06]  /*18d0*/  UIADD3 UR37, UPT, UPT, UR17, UR37, URZ ;  /* 0x0000002511257290 */ /* 0x000fcc000fffe0ff */
[----:B------:R-:W-:-:S07]  /*18e0*/  MOV R10, UR37 ;  /* 0x00000025000a7c02 */ /* 0x000fce0008000f00 */
.L_x_923:
        /* <DEDUP_REMOVED lines=30> */
.L_x_925:
[----:B------:R-:W-:Y:S05]  /*1ad0*/  BSYNC.RECONVERGENT B0 ;  /* 0x0000000000007941 */ /* 0x000fea0003800200 */
.L_x_924:
        /* <DEDUP_REMOVED lines=17> */
.L_x_927:
[----:B------:R-:W-:Y:S05]  /*1bf0*/  BSYNC.RECONVERGENT B0 ;  /* 0x0000000000007941 */ /* 0x000fea0003800200 */
.L_x_926:
        /* <DEDUP_REMOVED lines=27> */
.L_x_929:
[----:B------:R-:W-:Y:S05]  /*1db0*/  BSYNC.RECONVERGENT B0 ;  /* 0x0000000000007941 */ /* 0x000fea0003800200 */
.L_x_928:
        /* <DEDUP_REMOVED lines=18> */
.L_x_919:
        /* <DEDUP_REMOVED lines=47> */
.L_x_933:
[----:B------:R2:W-:Y:S01]  /*21d0*/  STS.128 [R0+0x16000], RZ ;  /* 0x016000ff00007388 */ /* 0x0005e20000000c00 */
[----:B------:R-:W-:Y:S05]  /*21e0*/  BRA `(.L_x_934) ;  /* 0x00000000000c7947 */ /* 0x000fea0003800000 */
.L_x_932:
[----:B------:R1:W-:Y:S04]  /*21f0*/  STS.128 [R0+0x12000], RZ ;  /* 0x012000ff00007388 */ /* 0x0003e80000000c00 */
[----:B------:R1:W-:Y:S04]  /*2200*/  STS.128 [R0+0x14000], RZ ;  /* 0x014000ff00007388 */ /* 0x0003e80000000c00 */
[----:B------:R1:W-:Y:S02]  /*2210*/  STS.128 [R0+0x16000], RZ ;  /* 0x016000ff00007388 */ /* 0x0003e40000000c00 */
.L_x_934:
[----:B------:R-:W-:Y:S05]  /*2220*/  BSYNC.RECONVERGENT B0 ;  /* 0x0000000000007941 */ /* 0x000fea0003800200 */
.L_x_931:
        /* <DEDUP_REMOVED lines=34> */
.L_x_937:
[----:B------:R3:W-:Y:S02]  /*2450*/  STS.128 [R0+0x17000], RZ ;  /* 0x017000ff00007388 */ /* 0x0007e40000000c00 */
.L_x_936:
[----:B------:R-:W-:Y:S05]  /*2460*/  BSYNC.RECONVERGENT B0 ;  /* 0x0000000000007941 */ /* 0x000fea0003800200 */
.L_x_935:
        /* <DEDUP_REMOVED lines=31> */
.L_x_940:
[----:B------:R3:W-:Y:S01]  /*2660*/  STS.128 [R0+0xa000], RZ ;  /* 0x00a000ff00007388 */ /* 0x0007e20000000c00 */
[----:B------:R-:W-:Y:S05]  /*2670*/  BRA `(.L_x_941) ;  /* 0x00000000000c7947 */ /* 0x000fea0003800000 */
.L_x_939:
[----:B------:R1:W-:Y:S04]  /*2680*/  STS.128 [R0+0x6000], RZ ;  /* 0x006000ff00007388 */ /* 0x0003e80000000c00 */
[----:B------:R1:W-:Y:S04]  /*2690*/  STS.128 [R0+0x8000], RZ ;  /* 0x008000ff00007388 */ /* 0x0003e80000000c00 */
[----:B------:R1:W-:Y:S02]  /*26a0*/  STS.128 [R0+0xa000], RZ ;  /* 0x00a000ff00007388 */ /* 0x0003e40000000c00 */
.L_x_941:
[----:B------:R-:W-:Y:S05]  /*26b0*/  BSYNC.RECONVERGENT B0 ;  /* 0x0000000000007941 */ /* 0x000fea0003800200 */
.L_x_938:
        /* <DEDUP_REMOVED lines=31> */
.L_x_944:
[----:B------:R3:W-:Y:S02]  /*28b0*/  STS.128 [R0+0xb000], RZ ;  /* 0x00b000ff00007388 */ /* 0x0007e40000000c00 */
.L_x_943:
[----:B------:R-:W-:Y:S05]  /*28c0*/  BSYNC.RECONVERGENT B0 ;  /* 0x0000000000007941 */ /* 0x000fea0003800200 */
.L_x_942:
        /* <DEDUP_REMOVED lines=28> */
.L_x_947:
[----:B------:R3:W-:Y:S01]  /*2a90*/  STS.128 [R0+0x4000], RZ ;  /* 0x004000ff00007388 */ /* 0x0007e20000000c00 */
[----:B------:R-:W-:Y:S05]  /*2aa0*/  BRA `(.L_x_948) ;  /* 0x00000000000c7947 */ /* 0x000fea0003800000 */
.L_x_946:
[----:B------:R1:W-:Y:S04]  /*2ab0*/  STS.128 [R0], RZ ;  /* 0x000000ff00007388 */ /* 0x0003e80000000c00 */
[----:B------:R1:W-:Y:S04]  /*2ac0*/  STS.128 [R0+0x2000], RZ ;  /* 0x002000ff00007388 */ /* 0x0003e80000000c00 */
[----:B------:R1:W-:Y:S02]  /*2ad0*/  STS.128 [R0+0x4000], RZ ;  /* 0x004000ff00007388 */ /* 0x0003e40000000c00 */
.L_x_948:
[----:B------:R-:W-:Y:S05]  /*2ae0*/  BSYNC.RECONVERGENT B0 ;  /* 0x0000000000007941 */ /* 0x000fea0003800200 */
.L_x_945:
        /* <DEDUP_REMOVED lines=27> */
.L_x_951:
[----:B------:R3:W-:Y:S02]  /*2ca0*/  STS.128 [R0+0x5000], RZ ;  /* 0x005000ff00007388 */ /* 0x0007e40000000c00 */
.L_x_950:
[----:B------:R-:W-:Y:S05]  /*2cb0*/  BSYNC.RECONVERGENT B0 ;  /* 0x0000000000007941 */ /* 0x000fea0003800200 */
.L_x_949:
        /* <DEDUP_REMOVED lines=56> */
.L_x_954:
[----:B------:R3:W-:Y:S01]  /*3040*/  STS.128 [R0+0x10000], RZ ;  /* 0x010000ff00007388 */ /* 0x0007e20000000c00 */
[----:B------:R-:W-:Y:S05]  /*3050*/  BRA `(.L_x_955) ;  /* 0x00000000000c7947 */ /* 0x000fea0003800000 */
.L_x_953:
[----:B------:R1:W-:Y:S04]  /*3060*/  STS.128 [R0+0xc000], RZ ;  /* 0x00c000ff00007388 */ /* 0x0003e80000000c00 */
[----:B------:R1:W-:Y:S04]  /*3070*/  STS.128 [R0+0xe000], RZ ;  /* 0x00e000ff00007388 */ /* 0x0003e80000000c00 */
[----:B------:R1:W-:Y:S02]  /*3080*/  STS.128 [R0+0x10000], RZ ;  /* 0x010000ff00007388 */ /* 0x0003e40000000c00 */
.L_x_955:
[----:B------:R-:W-:Y:S05]  /*3090*/  BSYNC.RECONVERGENT B0 ;  /* 0x0000000000007941 */ /* 0x000fea0003800200 */
.L_x_952:
        /* <DEDUP_REMOVED lines=33> */
.L_x_958:
[----:B------:R2:W-:Y:S02]  /*32b0*/  STS.128 [R0+0x11000], RZ ;  /* 0x011000ff00007388 */ /* 0x0005e40000000c00 */
.L_x_957:
[----:B------:R-:W-:Y:S05]  /*32c0*/  BSYNC.RECONVERGENT B0 ;  /* 0x0000000000007941 */ /* 0x000fea0003800200 */
.L_x_956:
        /* <DEDUP_REMOVED lines=42> */
[C---:B------:R-:W-:Y:S01]  /*3570*/  IMAD.IADD R240, R0.reuse, 0x1, R232 ;  /* 0x0000000100f07824 */ /* 0x040fe200078e02e8 */
[----:B------:R-:W-:Y:S01]  /*3580*/  CS2R R122, SRZ ;  /* 0x00000000007a7805 */ /* 0x000fe2000001ff00 */
[----:B------:R-:W-:Y:S01]  /*3590*/  IMAD.IADD R7, R0, 0x1, R6 ;  /* 0x0000000100077824 */ /* 0x000fe200078e0206 */
[----:B------:R-:W-:Y:S01]  /*35a0*/  CS2R R120, SRZ ;  /* 0x0000000000787805 */ /* 0x000fe2000001ff00 */
[----:B------:R-:W-:Y:S01]  /*35b0*/  IMAD.IADD R4, R6, 0x1, R2 ;  /* 0x0000000106047824 */ /* 0x000fe200078e0202 */
[----:B------:R-:W-:Y:S01]  /*35c0*/  CS2R R118, SRZ ;  /* 0x0000000000767805 */ /* 0x000fe2000001ff00 */
[----:B------:R-:W-:Y:S01]  /*35d0*/  IMAD.IADD R3, R2, 0x1, R5 ;  /* 0x0000000102037824 */ /* 0x000fe200078e0205 */
[----:B------:R-:W1:Y:S01]  /*35e0*/  LDSM.16.M88.4 R164, [R232] ;  /* 0x00000000e8a4783b */ /* 0x000e620000000200 */
[----:B------:R-:W-:Y:S01]  /*35f0*/  IMAD.IADD R2, R0, 0x1, R4 ;  /* 0x0000000100027824 */ /* 0x000fe200078e0204 */
[----:B------:R-:W-:-:S02]  /*3600*/  CS2R R116, SRZ ;  /* 0x0000000000747805 */ /* 0x000fc4000001ff00 */
[----:B------:R-:W-:Y:S01]  /*3610*/  CS2R R110, SRZ ;  /* 0x00000000006e7805 */ /* 0x000fe2000001ff00 */
[----:B------:R-:W2:Y:S01]  /*3620*/  LDSM.16.M88.4 R168, [R232+0x800] ;  /* 0x00080000e8a8783b */ /* 0x000ea20000000200 */
[----:B------:R-:W-:Y:S02]  /*3630*/  CS2R R108, SRZ ;  /* 0x00000000006c7805 */ /* 0x000fe4000001ff00 */
[----:B------:R-:W-:Y:S02]  /*3640*/  CS2R R114, SRZ ;  /* 0x0000000000727805 */ /* 0x000fe4000001ff00 */
[----:B------:R-:W-:Y:S01]  /*3650*/  CS2R R112, SRZ ;  /* 0x0000000000707805 */ /* 0x000fe2000001ff00 */
[----:B------:R-:W3:Y:S01]  /*3660*/  LDSM.16.M88.4 R196, [R232+0x2000] ;  /* 0x00200000e8c4783b */ /* 0x000ee20000000200 */
        /* <DEDUP_REMOVED lines=11> */
[----:B------:R-:W1:Y:S01]  /*3720*/  LDSM.16.M88.4 R172, [R240] ;  /* 0x00000000f0ac783b */ /* 0x000e620000000200 */
        /* <DEDUP_REMOVED lines=14> */
[----:B----4-:R-:W-:Y:S01]  /*3810*/  CS2R R30, SRZ ;  /* 0x00000000001e7805 */ /* 0x010fe2000001ff00 */
[----:B------:R-:W4:Y:S01]  /*3820*/  LDSM.16.M88.4 R236, [R240+0x4000] ;  /* 0x00400000f0ec783b */ /* 0x000f220000000200 */
        /* <DEDUP_REMOVED lines=8> */
[----:B------:R-:W-:Y:S01]  /*38b0*/  CS2R R20, SRZ ;  /* 0x0000000000147805 */ /* 0x000fe2000001ff00 */
[----:B------:R-:W1:Y:S02]  /*38c0*/  LDCU UR8, c[0x0][0x440] ;  /* 0x00008800ff0877ac */ /* 0x000e640008000800 */
        /* <DEDUP_REMOVED lines=15> */
[----:B------:R-:W1:Y:S04]  /*39c0*/  LDSM.16.M88.4 R220, [R7+0x16000] ;  /* 0x0160000007dc783b */ /* 0x000e680000000200 */
[----:B------:R-:W1:Y:S04]  /*39d0*/  LDSM.16.M88.4 R224, [R7+0x16800] ;  /* 0x0168000007e0783b */ /* 0x000e680000000200 */
[----:B------:R-:W1:Y:S04]  /*39e0*/  LDSM.16.M88.4 R232, [R232+0x4800] ;  /* 0x00480000e8e8783b */ /* 0x000e680000000200 */
[----:B------:R-:W1:Y:S04]  /*39f0*/  LDSM.16.M88.4 R240, [R240+0x4800] ;  /* 0x00480000f0f0783b */ /* 0x000e680000000200 */
[----:B------:R-:W-:Y:S04]  /*3a00*/  STL [R1+0x10], R7 ;  /* 0x0000100701007387 */ /* 0x000fe80000100800 */
[----:B------:R5:W-:Y:S04]  /*3a10*/  STL [R1+0x8], R5 ;  /* 0x0000080501007387 */ /* 0x000be80000100800 */
[----:B------:R1:W-:Y:S01]  /*3a20*/  STL [R1+0x14], R4 ;  /* 0x0000140401007387 */ /* 0x0003e20000100800 */
[----:B-----5:R-:W-:-:S02]  /*3a30*/  IMAD.IADD R5, R0, 0x1, R5 ;  /* 0x0000000100057824 */ /* 0x020fc400078e0205 */
[----:B------:R-:W-:-:S03]  /*3a40*/  IMAD.IADD R0, R0, 0x1, R3 ;  /* 0x0000000100007824 */ /* 0x000fc600078e0203 */
[----:B------:R1:W-:Y:S04]  /*3a50*/  STL [R1+0x20], R5 ;  /* 0x0000200501007387 */ /* 0x0003e80000100800 */
[----:B------:R1:W-:Y:S04]  /*3a60*/  STL [R1+0x1c], R3 ;  /* 0x00001c0301007387 */ /* 0x0003e80000100800 */
[----:B------:R1:W-:Y:S04]  /*3a70*/  STL [R1+0x18], R2 ;  /* 0x0000180201007387 */ /* 0x0003e80000100800 */
[----:B--234-:R1:W-:Y:S02]  /*3a80*/  STL [R1+0x24], R0 ;  /* 0x0000240001007387 */ /* 0x01c3e40000100800 */
.L_x_963:
[----:B------:R-:W2:Y:S01]  /*3a90*/  LDL R93, [R1+0x44] ;  /* 0x00004400015d7983 */ /* 0x000ea20000100800 */
[----:B-1----:R-:W-:Y:S01]  /*3aa0*/  MOV R2, UR10 ;  /* 0x0000000a00027c02 */ /* 0x002fe20008000f00 */
[----:B------:R-:W-:Y:S01]  /*3ab0*/  USHF.L.U32 UR30, UR47, 0x6, URZ ;  /* 0x000000062f1e7899 */ /* 0x000fe200080006ff */
[----:B------:R-:W-:Y:S01]  /*3ac0*/  MOV R3, UR11 ;  /* 0x0000000b00037c02 */ /* 0x000fe20008000f00 */
[----:B------:R-:W3:Y:S02]  /*3ad0*/  LDL.LU R244, [R1+0x8] ;  /* 0x0000080001f47983 */ /* 0x000ee40000300800 */
        /* <DEDUP_REMOVED lines=11> */
[C---:B--2---:R-:W-:Y:S05]  /*3b90*/  LEA R2, P0, R93.reuse, R2, 0x2 ;  /* 0x000000025d027211 */ /* 0x044fea00078010ff */
[----:B---3--:R-:W-:Y:S01]  /*3ba0*/  LDSM.16.M88.4 R16, [R244] ;  /* 0x00000000f410783b */ /* 0x008fe20000000200 */
[----:B------:R-:W-:Y:S03]  /*3bb0*/  LEA.HI.X R3, R93, R3, RZ, 0x2, P0 ;  /* 0x000000035d037211 */ /* 0x000fe600000f14ff */
[----:B----4-:R-:W1:Y:S04]  /*3bc0*/  LDSM.16.M88.4 R8, [R99+0xc000] ;  /* 0x00c000006308783b */ /* 0x010e680000000200 */
[----:B------:R-:W2:Y:S04]  /*3bd0*/  LDSM.16.M88.4 R68, [R99+0xc800] ;  /* 0x00c800006344783b */ /* 0x000ea80000000200 */
[----:B------:R-:W-:Y:S04]  /*3be0*/  LDSM.16.M88.4 R72, [R98] ;  /* 0x000000006248783b */ /* 0x000fe80000000200 */
[----:B------:R-:W3:Y:S04]  /*3bf0*/  LDSM.16.M88.4 R76, [R97+0xc000] ;  /* 0x00c00000614c783b */ /* 0x000ee80000000200 */
[----:B------:R-:W4:Y:S04]  /*3c00*/  LDSM.16.M88.4 R80, [R97+0xc800] ;  /* 0x00c800006150783b */ /* 0x000f280000000200 */
[----:B------:R-:W-:Y:S04]  /*3c10*/  LDSM.16.M88.4 R84, [R96] ;  /* 0x000000006054783b */ /* 0x000fe80000000200 */
[----:B------:R-:W4:Y:S04]  /*3c20*/  LDSM.16.M88.4 R88, [R95+0xc000] ;  /* 0x00c000005f58783b */ /* 0x000f280000000200 */
[----:B-----5:R2:W5:Y:S04]  /*3c30*/  LDG.E R94, desc[UR34][R2.64] ;  /* 0x00000022025e7981 */ /* 0x020568000c1e1900 */
[----:B------:R3:W5:Y:S01]  /*3c40*/  LDG.E R93, desc[UR34][R2.64+0x20] ;  /* 0x00002022025d7981 */ /* 0x000762000c1e1900 */
[C---:B-1----:R-:W-:Y:S08]  /*3c50*/  HMMA.16816.F32.BF16 R4, R16.reuse, R8, RZ ;  /* 0x000000081004723c */ /* 0x042ff000000418ff */
        /* <DEDUP_REMOVED lines=24> */
[----:B------:R-:W-:Y:S03]  /*3de0*/  LDSM.16.M88.4 R80, [R96+0x2000] ;  /* 0x002000006050783b */ /* 0x000fe60000000200 */
[C---:B-1----:R-:W-:Y:S08]  /*3df0*/  HMMA.16816.F32.BF16 R4, R68.reuse, R84, R4 ;  /* 0x000000544404723c */ /* 0x042ff00000041804 */
[C---:B------:R-:W-:Y:S01]  /*3e00*/  HMMA.16816.F32.BF16 R8, R68.reuse, R86, R8 ;  /* 0x000000564408723c */ /* 0x040fe20000041808 */
[----:B------:R-:W-:Y:S07]  /*3e10*/  LDSM.16.M88.4 R84, [R95+0xe000] ;  /* 0x00e000005f54783b */ /* 0x000fee0000000200 */
[C---:B------:R-:W-:Y:S08]  /*3e20*/  HMMA.16816.F32.BF16 R12, R68.reuse, R88, R12 ;  /* 0x00000058440c723c */ /* 0x040ff0000004180c */
[----:B------:R-:W-:Y:S01]  /*3e30*/  HMMA.16816.F32.BF16 R16, R68, R90, R16 ;  /* 0x0000005a4410723c */ /* 0x000fe20000041810 */
[----:B------:R-:W1:Y:S04]  /*3e40*/  LDSM.16.M88.4 R68, [R97+0xe800] ;  /* 0x00e800006144783b */ /* 0x000e680000000200 */
[----:B------:R-:W-:Y:S03]  /*3e50*/  LDSM.16.M88.4 R88, [R99+0x10800] ;  /* 0x010800006358783b */ /* 0x000fe60000000200 */
[C---:B--2---:R-:W-:Y:S08]  /*3e60*/  HMMA.16816.F32.BF16 R4, R72.reuse, R76, R4 ;  /* 0x0000004c4804723c */ /* 0x044ff00000041804 */
[C---:B------:R-:W-:Y:S01]  /*3e70*/  HMMA.16816.F32.BF16 R8, R72.reuse, R78, R8 ;  /* 0x0000004e4808723c */ /* 0x040fe20000041808 */
[----:B------:R-:W2:Y:S07]  /*3e80*/  LDSM.16.M88.4 R76, [R95+0xe800] ;  /* 0x00e800005f4c783b */ /* 0x000eae0000000200 */
[C---:B-1----:R-:W-:Y:S08]  /*3e90*/  HMMA.16816.F32.BF16 R12, R72.reuse, R68, R12 ;  /* 0x00000044480c723c */ /* 0x042ff0000004180c */
[----:B------:R-:W-:Y:S01]  /*3ea0*/  HMMA.16816.F32.BF16 R16, R72, R70, R16 ;  /* 0x000000464810723c */ /* 0x000fe20000041810 */
[----:B------:R-:W-:Y:S04]  /*3eb0*/  LDSM.16.M88.4 R68, [R92+0x2000] ;  /* 0x002000005c44783b */ /* 0x000fe80000000200 */
[----:B------:R-:W1:Y:S03]  /*3ec0*/  LDSM.16.M88.4 R72, [R0+0xe000] ;  /* 0x00e000000048783b */ /* 0x000e660000000200 */
[C---:B------:R-:W-:Y:S08]  /*3ed0*/  HMMA.16816.F32.BF16 R4, R80.reuse, R84, R4 ;  /* 0x000000545004723c */ /* 0x040ff00000041804 */
[C---:B------:R-:W-:Y:S01]  /*3ee0*/  HMMA.16816.F32.BF16 R8, R80.reuse, R86, R8 ;  /* 0x000000565008723c */ /* 0x040fe20000041808 */
[----:B------:R-:W3:Y:S07]  /*3ef0*/  LDSM.16.M88.4 R84, [R0+0xe800] ;  /* 0x00e800000054783b */ /* 0x000eee0000000200 */
[C---:B--2---:R-:W-:Y:S08]  /*3f00*/  HMMA.16816.F32.BF16 R12, R80.reuse, R76, R12 ;  /* 0x0000004c500c723c */ /* 0x044ff0000004180c */
[----:B------:R-:W-:Y:S01]  /*3f10*/  HMMA.16816.F32.BF16 R16, R80, R78, R16 ;  /* 0x0000004e5010723c */ /* 0x000fe20000041810 */
[----:B------:R-:W-:Y:S04]  /*3f20*/  LDSM.16.M88.4 R76, [R244+0x4000] ;  /* 0x00400000f44c783b */ /* 0x000fe80000000200 */
[----:B------:R-:W2:Y:S03]  /*3f30*/  LDSM.16.M88.4 R80, [R99+0x10000] ;  /* 0x010000006350783b */ /* 0x000ea60000000200 */
[C---:B-1----:R-:W-:Y:S08]  /*3f40*/  HMMA.16816.F32.BF16 R4, R68.reuse, R72, R4 ;  /* 0x000000484404723c */ /* 0x042ff00000041804 */
[C---:B------:R-:W-:Y:S01]  /*3f50*/  HMMA.16816.F32.BF16 R8, R68.reuse, R74, R8 ;  /* 0x0000004a4408723c */ /* 0x040fe20000041808 */
[----:B------:R-:W-:Y:S07]  /*3f60*/  LDSM.16.M88.4 R72, [R97+0x10000] ;  /* 0x010000006148783b */ /* 0x000fee0000000200 */
[C---:B---3--:R-:W-:Y:S08]  /*3f70*/  HMMA.16816.F32.BF16 R12, R68.reuse, R84, R12 ;  /* 0x00000054440c723c */ /* 0x048ff0000004180c */
[----:B------:R-:W-:Y:S01]  /*3f80*/  HMMA.16816.F32.BF16 R16, R68, R86, R16 ;  /* 0x000000564410723c */ /* 0x000fe20000041810 */
[----:B------:R-:W1:Y:S04]  /*3f90*/  LDSM.16.M88.4 R68, [R98+0x4000] ;  /* 0x004000006244783b */ /* 0x000e680000000200 */
[----:B------:R-:W3:Y:S03]  /*3fa0*/  LDSM.16.M88.4 R84, [R97+0x10800] ;  /* 0x010800006154783b */ /* 0x000ee60000000200 */
[C---:B--2---:R-:W-:Y:S08]  /*3fb0*/  HMMA.16816.F32.BF16 R4, R76.reuse, R80, R4 ;  /* 0x000000504c04723c */ /* 0x044ff00000041804 */
[C---:B------:R-:W-:Y:S01]  /*3fc0*/  HMMA.16816.F32.BF16 R8, R76.reuse, R82, R8 ;  /* 0x000000524c08723c */ /* 0x040fe20000041808 */
[----:B------:R-:W-:Y:S07]  /*3fd0*/  LDSM.16.M88.4 R80, [R95+0x10000] ;  /* 0x010000005f50783b */ /* 0x000fee0000000200 */
[C---:B------:R-:W-:Y:S08]  /*3fe0*/  HMMA.16816.F32.BF16 R12, R76.reuse, R88, R12 ;  /* 0x000000584c0c723c */ /* 0x040ff0000004180c */
[----:B------:R-:W-:Y:S01]  /*3ff0*/  HMMA.16816.F32.BF16 R16, R76, R90, R16 ;  /* 0x0000005a4c10723c */ /* 0x000fe20000041810 */
[----:B------:R-:W2:Y:S07]  /*4000*/  LDSM.16.M88.4 R76, [R96+0x4000] ;  /* 0x00400000604c783b */ /* 0x000eae0000000200 */
        /* <DEDUP_REMOVED lines=8> */
[C---:B------:R-:W-:Y:S08]  /*4090*/  HMMA.16816.F32.BF16 R8, R76.reuse, R82, R8 ;  /* 0x000000524c08723c */ /* 0x040ff00000041808 */
[C---:B-1----:R-:W-:Y:S08]  /*40a0*/  HMMA.16816.F32.BF16 R12, R76.reuse, R68, R12 ;  /* 0x000000444c0c723c */ /* 0x042ff0000004180c */
[----:B------:R-:W-:Y:S01]  /*40b0*/  HMMA.16816.F32.BF16 R16, R76, R70, R16 ;  /* 0x000000464c10723c */ /* 0x000fe20000041810 */
[----:B------:R-:W1:Y:S07]  /*40c0*/  LDSM.16.M88.4 R68, [R0+0x10800] ;  /* 0x010800000044783b */ /* 0x000e6e0000000200 */
[C---:B---3--:R-:W-:Y:S08]  /*40d0*/  HMMA.16816.F32.BF16 R4, R72.reuse, R84, R4 ;  /* 0x000000544804723c */ /* 0x048ff00000041804 */
[C---:B------:R-:W-:Y:S11]  /*40e0*/  HMMA.16816.F32.BF16 R8, R72.reuse, R86, R8 ;  /* 0x000000564808723c */ /* 0x040ff60000041808 */
[----:B------:R-:W-:Y:S01]  /*40f0*/  FMUL.FTZ R4, R4, UR17 ;  /* 0x0000001104047c20 */ /* 0x000fe20008410000 */
[----:B------:R-:W-:Y:S01]  /*4100*/  FMUL.FTZ R5, R5, UR17 ;  /* 0x0000001105057c20 */ /* 0x000fe20008410000 */
[----:B------:R-:W-:Y:S01]  /*4110*/  FMUL.FTZ R6, R6, UR17 ;  /* 0x0000001106067c20 */ /* 0x000fe20008410000 */
[----:B------:R-:W-:Y:S01]  /*4120*/  FMUL.FTZ R7, R7, UR17 ;  /* 0x0000001107077c20 */ /* 0x000fe20008410000 */
[----:B------:R2:W3:Y:S04]  /*4130*/  MUFU.TANH R96, R4 ;  /* 0x0000000400607308 */ /* 0x0004e80000002400 */
[----:B------:R-:W-:Y:S01]  /*4140*/  FMUL.FTZ R8, R8, UR17 ;  /* 0x0000001108087c20 */ /* 0x000fe20008410000 */
[----:B------:R-:W-:Y:S01]  /*4150*/  FMUL.FTZ R9, R9, UR17 ;  /* 0x0000001109097c20 */ /* 0x000fe20008410000 */
[----:B------:R-:W-:Y:S01]  /*4160*/  FMUL.FTZ R10, R10, UR17 ;  /* 0x000000110a0a7c20 */ /* 0x000fe20008410000 */
[----:B------:R-:W-:Y:S03]  /*4170*/  FMUL.FTZ R11, R11, UR17 ;  /* 0x000000110b0b7c20 */ /* 0x000fe60008410000 */
[----:B------:R2:W4:Y:S01]  /*4180*/  MUFU.TANH R95, R5 ;  /* 0x00000005005f7308 */ /* 0x0005220000002400 */
[C---:B-1----:R-:W-:Y:S09]  /*4190*/  HMMA.16816.F32.BF16 R12, R72.reuse, R68, R12 ;  /* 0x00000044480c723c */ /* 0x042ff2000004180c */
[----:B------:R2:W1:Y:S01]  /*41a0*/  MUFU.TANH R91, R6 ;  /* 0x00000006005b7308 */ /* 0x0004620000002400 */
[----:B------:R-:W-:Y:S09]  /*41b0*/  HMMA.16816.F32.BF16 R16, R72, R70, R16 ;  /* 0x000000464810723c */ /* 0x000ff20000041810 */
[----:B------:R2:W1:Y:S01]  /*41c0*/  MUFU.TANH R90, R7 ;  /* 0x00000007005a7308 */ /* 0x0004620000002400 */
[----:B------:R-:W-:Y:S01]  /*41d0*/  FMUL.FTZ R12, R12, UR17 ;  /* 0x000000110c0c7c20 */ /* 0x000fe20008410000 */
[----:B------:R-:W-:Y:S01]  /*41e0*/  FMUL.FTZ R13, R13, UR17 ;  /* 0x000000110d0d7c20 */ /* 0x000fe20008410000 */
[----:B------:R-:W-:Y:S07]  /*41f0*/  FMUL.FTZ R14, R14, UR17 ;  /* 0x000000110e0e7c20 */ /* 0x000fee0008410000 */
[----:B------:R2:W1:Y:S01]  /*4200*/  MUFU.TANH R244, R8 ;  /* 0x0000000800f47308 */ /* 0x0004620000002400 */
[----:B------:R-:W-:Y:S01]  /*4210*/  FMUL.FTZ R15, R15, UR17 ;  /* 0x000000110f0f7c20 */ /* 0x000fe20008410000 */
[----:B------:R-:W-:Y:S01]  /*4220*/  FMUL.FTZ R16, R16, UR17 ;  /* 0x0000001110107c20 */ /* 0x000fe20008410000 */
[----:B------:R-:W-:Y:S01]  /*4230*/  FMUL.FTZ R17, R17, UR17 ;  /* 0x0000001111117c20 */ /* 0x000fe20008410000 */
[----:B------:R-:W-:Y:S06]  /*4240*/  FMUL.FTZ R18, R18, UR17 ;  /* 0x0000001112127c20 */ /* 0x000fec0008410000 */
[----:B------:R2:W1:Y:S01]  /*4250*/  MUFU.TANH R99, R9 ;  /* 0x0000000900637308 */ /* 0x0004620000002400 */
[----:B------:R-:W-:Y:S09]  /*4260*/  FMUL.FTZ R19, R19, UR17 ;  /* 0x0000001113137c20 */ /* 0x000ff20008410000 */
[----:B------:R2:W1:Y:S10]  /*4270*/  MUFU.TANH R98, R10 ;  /* 0x0000000a00627308 */ /* 0x0004740000002400 */
        /* <DEDUP_REMOVED lines=8> */
[----:B------:R2:W1:Y:S01]  /*4300*/  MUFU.TANH R86, R19 ;  /* 0x0000001300567308 */ /* 0x0004620000002400 */
[----:B---34-:R-:W-:Y:S05]  /*4310*/  BRA.U !UP0, `(.L_x_959) ;  /* 0x00000001086c7547 */ /* 0x018fea000b800000 */
[----:B-12---:R-:W-:Y:S01]  /*4320*/  MOV R11, R86 ;  /* 0x00000056000b7202 */ /* 0x006fe20000000f00 */
[----:B------:R-:W-:Y:S01]  /*4330*/  USHF.L.U32 UR27, UR36, 0x6, URZ ;  /* 0x00000006241b7899 */ /* 0x000fe200080006ff */
[----:B------:R-:W-:Y:S01]  /*4340*/  MOV R9, R88 ;  /* 0x0000005800097202 */ /* 0x000fe20000000f00 */
[----:B------:R-:W-:Y:S01]  /*4350*/  IMAD.MOV.U32 R10, RZ, RZ, R87 ;  /* 0x000000ffff0a7224 */ /* 0x000fe200078e0057 */
[----:B------:R-:W-:Y:S01]  /*4360*/  MOV R8, R82 ;  /* 0x0000005200087202 */ /* 0x000fe20000000f00 */
[----:B------:R-:W-:Y:S01]  /*4370*/  IMAD.MOV.U32 R12, RZ, RZ, R89 ;  /* 0x000000ffff0c7224 */ /* 0x000fe200078e0059 */
[----:B------:R-:W-:Y:S01]  /*4380*/  MOV R17, R84 ;  /* 0x0000005400117202 */ /* 0x000fe20000000f00 */
[----:B------:R-:W-:Y:S01]  /*4390*/  IMAD.MOV.U32 R7, RZ, RZ, R83 ;  /* 0x000000ffff077224 */ /* 0x000fe200078e0053 */
[----:B------:R-:W-:Y:S01]  /*43a0*/  MOV R6, R97 ;  /* 0x0000006100067202 */ /* 0x000fe20000000f00 */
[----:B------:R-:W-:Y:S01]  /*43b0*/  IMAD.MOV.U32 R18, RZ, RZ, R85 ;  /* 0x000000ffff127224 */ /* 0x000fe200078e0055 */
[----:B------:R-:W-:Y:S01]  /*43c0*/  UIADD3 UR27, UPT, UPT, UR27, 0x40, URZ ;  /* 0x000000401b1b7890 */ /* 0x000fe2000fffe0ff */
[----:B------:R-:W-:Y:S01]  /*43d0*/  MOV R16, R99 ;  /* 0x0000006300107202 */ /* 0x000fe20000000f00 */
[----:B------:R-:W-:Y:S01]  /*43e0*/  IMAD.MOV.U32 R4, RZ, RZ, R98 ;  /* 0x000000ffff047224 */ /* 0x000fe200078e0062 */
[----:B------:R-:W-:Y:S01]  /*43f0*/  UIADD3 UR30, UPT, UPT, UR30, 0x40, URZ ;  /* 0x000000401e1e7890 */ /* 0x000fe2000fffe0ff */
[----:B------:R-:W-:Y:S01]  /*4400*/  MOV R3, R90 ;  /* 0x0000005a00037202 */ /* 0x000fe20000000f00 */
[----:B------:R-:W-:Y:S01]  /*4410*/  IMAD.MOV.U32 R15, RZ, RZ, R244 ;  /* 0x000000ffff0f7224 */ /* 0x000fe200078e00f4 */
[----:B------:R-:W-:Y:S01]  /*4420*/  MOV R14, R95 ;  /* 0x0000005f000e7202 */ /* 0x000fe20000000f00 */
[----:B------:R-:W-:Y:S01]  /*4430*/  IMAD.U32 R0, RZ, RZ, UR27 ;  /* 0x0000001bff007e24 */ /* 0x000fe2000f8e00ff */
[----:B------:R-:W-:Y:S01]  /*4440*/  UIADD3 UR27, UPT, UPT, -UR33, UR42, UR27 ;  /* 0x0000002a211b7290 */ /* 0x000fe2000fffe11b */
[----:B------:R-:W-:Y:S02]  /*4450*/  IMAD.MOV.U32 R5, RZ, RZ, R91 ;  /* 0x000000ffff057224 */ /* 0x000fe400078e005b */
[----:B------:R-:W-:Y:S01]  /*4460*/  IMAD.MOV.U32 R13, RZ, RZ, R96 ;  /* 0x000000ffff0d7224 */ /* 0x000fe200078e0060 */
[----:B------:R-:W-:Y:S01]  /*4470*/  UIADD3 UR27, UPT, UPT, UR27, -0x40, UR15 ;  /* 0xffffffc01b1b7890 */ /* 0x000fe2000fffe00f */
[----:B------:R-:W-:Y:S03]  /*4480*/  ISETP.LT.AND P0, PT, R0, UR33, PT ;  /* 0x0000002100007c0c */ /* 0x000fe6000bf01270 */
[----:B------:R-:W-:Y:S06]  /*4490*/  UISETP.GE.AND UP0, UPT, UR30, UR27, UPT ;  /* 0x0000001b1e00728c */ /* 0x000fec000bf06270 */
[----:B------:R-:W-:Y:S11]  /*44a0*/  PLOP3.LUT P1, PT, PT, PT, UP0, 0x80, 0x8 ;  /* 0x000000000008781c */ /* 0x000ff60003f2f008 */
[----:B------:R-:W-:Y:S02]  /*44b0*/  @!UPT UIADD3 URZ, UPT, UPT, URZ, URZ, URZ ;  /* 0x000000fffffff290 */ /* 0x000fe4000fffe0ff */
[----:B------:R-:W-:Y:S05]  /*44c0*/  @!P1 BRA P0, `(.L_x_960) ;  /* 0x0000000400d49947 */ /* 0x000fea0000000000 */
.L_x_959:
[----:B--2---:R-:W2:Y:S01]  /*44d0*/  S2R R4, SR_TID.X ;  /* 0x0000000000047919 */ /* 0x004ea20000002100 */
[----:B------:R-:W-:Y:S01]  /*44e0*/  UIADD3 UR27, UPT, UPT, UR33, UR14, -UR42 ;  /* 0x0000000e211b7290 */ /* 0x000fe2000fffe82a */
[----:B------:R-:W-:Y:S01]  /*44f0*/  IMAD.U32 R3, RZ, RZ, UR47 ;  /* 0x0000002fff037e24 */ /* 0x000fe2000f8e00ff */
[----:B------:R-:W-:Y:S01]  /*4500*/  UIADD3 UR30, UPT, UPT, UR33, -UR15, -UR42 ;  /* 0x8000000f211e7290 */ /* 0x000fe2000fffe82a */
[----:B------:R-:W-:Y:S01]  /*4510*/  IMAD.MOV.U32 R6, RZ, RZ, 0x9 ;  /* 0x00000009ff067424 */ /* 0x000fe200078e00ff */
[--C-:B--2---:R-:W-:Y:S01]  /*4520*/  SHF.R.U32.HI R0, RZ, 0x1, R4.reuse ;  /* 0x00000001ff007819 */ /* 0x104fe20000011604 */
[----:B------:R-:W-:Y:S01]  /*4530*/  IMAD.SHL.U32 R2, R4, 0x2, RZ ;  /* 0x0000000204027824 */ /* 0x000fe200078e00ff */
[----:B------:R-:W-:Y:S02]  /*4540*/  SHF.R.U32.HI R4, RZ, 0x2, R4 ;  /* 0x00000002ff047819 */ /* 0x000fe40000011604 */
[----:B------:R-:W-:Y:S02]  /*4550*/  LOP3.LUT R0, R0, 0x30, RZ, 0xc0, !PT ;  /* 0x0000003000007812 */ /* 0x000fe400078ec0ff */
[----:B------:R-:W-:Y:S02]  /*4560*/  LOP3.LUT R2, R2, 0x6, RZ, 0xc0, !PT ;  /* 0x0000000602027812 */ /* 0x000fe400078ec0ff */
[--C-:B------:R-:W-:Y:S01]  /*4570*/  LOP3.LUT R5, R0, 0x7, R4.reuse, 0xf8, !PT ;  /* 0x0000000700057812 */ /* 0x100fe200078ef804 */
[----:B------:R-:W-:Y:S01]  /*4580*/  IMAD.U32 R0, RZ, RZ, UR36 ;  /* 0x00000024ff007e24 */ /* 0x000fe2000f8e00ff */
[----:B------:R-:W-:Y:S03]  /*4590*/  LOP3.LUT R4, R2, 0xe0, R4, 0xf8, !PT ;  /* 0x000000e002047812 */ /* 0x000fe600078ef804 */
[----:B------:R2:W-:Y:S01]  /*45a0*/  STL [R1+0x44], R5 ;  /* 0x0000440501007387 */ /* 0x0005e20000100800 */
[----:B------:R-:W-:Y:S02]  /*45b0*/  IMAD R3, R3, 0x40, R5 ;  /* 0x0000004003037824 */ /* 0x000fe400078e0205 */
[----:B------:R-:W-:Y:S01]  /*45c0*/  IMAD R0, R0, 0x40, R4 ;  /* 0x0000004000007824 */ /* 0x000fe200078e0204 */
[----:B------:R-:W3:Y:S01]  /*45d0*/  LDL.LU R75, [R1+0x28] ;  /* 0x00002800014b7983 */ /* 0x000ee20000300800 */
[C---:B------:R-:W-:Y:S02]  /*45e0*/  VIADD R2, R3.reuse, UR27 ;  /* 0x0000001b03027c36 */ /* 0x040fe40008000000 */
[C---:B------:R-:W-:Y:S02]  /*45f0*/  VIADD R9, R0.reuse, 0x10 ;  /* 0x0000001000097836 */ /* 0x040fe40000000000 */
[C---:B------:R-:W-:Y:S02]  /*4600*/  VIADD R7, R0.reuse, 0x18 ;  /* 0x0000001800077836 */ /* 0x040fe40000000000 */
[----:B------:R-:W-:Y:S02]  /*4610*/  VIADD R3, R3, UR30 ;  /* 0x0000001e03037c36 */ /* 0x000fe40008000000 */
[C---:B------:R-:W-:Y:S02]  /*4620*/  VIADD R12, R0.reuse, 0x1 ;  /* 0x00000001000c7836 */ /* 0x040fe40000000000 */
[C---:B------:R-:W-:Y:S02]  /*4630*/  VIADD R11, R0.reuse, 0x8 ;  /* 0x00000008000b7836 */ /* 0x040fe40000000000 */
[C---:B------:R-:W-:Y:S02]  /*4640*/  VIADD R10, R0.reuse, 0x9 ;  /* 0x00000009000a7836 */ /* 0x040fe40000000000 */
[----:B------:R-:W-:Y:S02]  /*4650*/  VIADD R8, R0, 0x11 ;  /* 0x0000001100087836 */ /* 0x000fe40000000000 */
[----:B--2---:R-:W-:Y:S05]  /*4660*/  IMAD.MOV.U32 R5, RZ, RZ, 0x1 ;  /* 0x00000001ff057424 */ /* 0x004fea00078e00ff */
[C---:B------:R-:W-:Y:S02]  /*4670*/  VIADDMNMX R4, R2.reuse, R5, UR33, PT ;  /* 0x0000002102047e46 */ /* 0x040fe4000b800105 */
[----:B------:R-:W-:Y:S02]  /*4680*/  VIMNMX R5, PT, PT, RZ, R3, !PT ;  /* 0x00000003ff057248 */ /* 0x000fe40007fe0100 */
[----:B------:R-:W-:Y:S01]  /*4690*/  VIADDMNMX R2, R2, R6, UR33, PT ;  /* 0x0000002102027e46 */ /* 0x000fe2000b800106 */
[C---:B------:R-:W-:Y:S01]  /*46a0*/  VIADD R6, R0.reuse, 0x19 ;  /* 0x0000001900067836 */ /* 0x040fe20000000000 */
[-C--:B------:R-:W-:Y:S02]  /*46b0*/  ISETP.GE.AND P5, PT, R0, R5.reuse, PT ;  /* 0x000000050000720c */ /* 0x080fe40003fa6270 */
[-C--:B------:R-:W-:Y:S02]  /*46c0*/  ISETP.GE.AND P6, PT, R7, R5.reuse, PT ;  /* 0x000000050700720c */ /* 0x080fe40003fc6270 */
[----:B------:R-:W-:Y:S02]  /*46d0*/  FSEL R13, R96, -INF , P5 ;  /* 0xff800000600d7808 */ /* 0x000fe40002800000 */
[-C--:B------:R-:W-:Y:S02]  /*46e0*/  ISETP.GE.AND P4, PT, R12, R5.reuse, PT ;  /* 0x000000050c00720c */ /* 0x080fe40003f86270 */
[-C--:B------:R-:W-:Y:S02]  /*46f0*/  ISETP.GE.AND P3, PT, R11, R5.reuse, PT ;  /* 0x000000050b00720c */ /* 0x080fe40003f66270 */
[-C--:B------:R-:W-:Y:S02]  /*4700*/  ISETP.GE.AND P2, PT, R10, R5.reuse, PT ;  /* 0x000000050a00720c */ /* 0x080fe40003f46270 */
[-C--:B------:R-:W-:Y:S02]  /*4710*/  ISETP.GE.AND P1, PT, R9, R5.reuse, PT ;  /* 0x000000050900720c */ /* 0x080fe40003f26270 */
[-C--:B------:R-:W-:Y:S02]  /*4720*/  ISETP.GE.AND P0, PT, R8, R5.reuse, PT ;  /* 0x000000050800720c */ /* 0x080fe40003f06270 */
[----:B------:R-:W-:Y:S02]  /*4730*/  ISETP.GE.AND P5, PT, R6, R5, PT ;  /* 0x000000050600720c */ /* 0x000fe40003fa6270 */
[----:B-1----:R-:W-:Y:S02]  /*4740*/  FSEL R5, R89, -INF , P6 ;  /* 0xff80000059057808 */ /* 0x002fe40003000000 */
[-C--:B------:R-:W-:Y:S02]  /*4750*/  ISETP.GE.AND P6, PT, R0, R4.reuse, PT ;  /* 0x000000040000720c */ /* 0x080fe40003fc6270 */
[----:B------:R-:W-:Y:S02]  /*4760*/  VIADDMNMX R3, R3, 0x8, RZ, !PT ;  /* 0x0000000803037846 */ /* 0x000fe400078001ff */
[----:B------:R-:W-:Y:S02]  /*4770*/  FSEL R19, R88, -INF , P5 ;  /* 0xff80000058137808 */ /* 0x000fe40002800000 */
[-C--:B------:R-:W-:Y:S02]  /*4780*/  ISETP.GE.AND P5, PT, R12, R4.reuse, PT ;  /* 0x000000040c00720c */ /* 0x080fe40003fa6270 */
[----:B------:R-:W-:Y:S02]  /*4790*/  FSEL R14, R95, -INF , P4 ;  /* 0xff8000005f0e7808 */ /* 0x000fe40002000000 */
[-C--:B------:R-:W-:Y:S02]  /*47a0*/  ISETP.GE.AND P4, PT, R0, R3.reuse, PT ;  /* 0x000000030000720c */ /* 0x080fe40003f86270 */
[----:B------:R-:W-:Y:S02]  /*47b0*/  FSEL R15, R244, -INF , P3 ;  /* 0xff800000f40f7808 */ /* 0x000fe40001800000 */
[----:B------:R-:W-:Y:S02]  /*47c0*/  FSEL R68, R91, -INF , P4 ;  /* 0xff8000005b447808 */ /* 0x000fe40002000000 */
[-C--:B------:R-:W-:Y:S02]  /*47d0*/  ISETP.GE.AND P4, PT, R11, R4.reuse, PT ;  /* 0x000000040b00720c */ /* 0x080fe40003f86270 */
[-C--:B------:R-:W-:Y:S02]  /*47e0*/  ISETP.GE.AND P3, PT, R12, R3.reuse, PT ;  /* 0x000000030c00720c */ /* 0x080fe40003f66270 */
[----:B------:R-:W-:Y:S02]  /*47f0*/  FSEL R17, R84, -INF , P0 ;  /* 0xff80000054117808 */ /* 0x000fe40000000000 */
[----:B------:R-:W-:Y:S02]  /*4800*/  FSEL R69, R90, -INF , P3 ;  /* 0xff8000005a457808 */ /* 0x000fe40001800000 */
[----:B------:R-:W-:Y:S02]  /*4810*/  ISETP.GE.AND P3, PT, R10, R4, PT ;  /* 0x000000040a00720c */ /* 0x000fe40003f66270 */
[-C--:B------:R-:W-:Y:S02]  /*4820*/  ISETP.GE.AND P0, PT, R9, R3.reuse, PT ;  /* 0x000000030900720c */ /* 0x080fe40003f06270 */
[----:B------:R-:W-:Y:S02]  /*4830*/  FSEL R16, R99, -INF , P2 ;  /* 0xff80000063107808 */ /* 0x000fe40001000000 */
[----:B------:R-:W-:Y:S02]  /*4840*/  FSEL R73, R83, -INF , P0 ;  /* 0xff80000053497808 */ /* 0x000fe40000000000 */
[-C--:B------:R-:W-:Y:S02]  /*4850*/  ISETP.GE.AND P0, PT, R8, R3.reuse, PT ;  /* 0x000000030800720c */ /* 0x080fe40003f06270 */
[-C--:B------:R-:W-:Y:S02]  /*4860*/  ISETP.GE.AND P2, PT, R11, R3.reuse, PT ;  /* 0x000000030b00720c */ /* 0x080fe40003f46270 */
[----:B------:R-:W-:Y:S02]  /*4870*/  FSEL R72, R82, -INF , P0 ;  /* 0xff80000052487808 */ /* 0x000fe40000000000 */
[-C--:B------:R-:W-:Y:S02]  /*4880*/  ISETP.GE.AND P0, PT, R7, R3.reuse, PT ;  /* 0x000000030700720c */ /* 0x080fe40003f06270 */
[----:B------:R-:W-:Y:S02]  /*4890*/  FSEL R18, R85, -INF , P1 ;  /* 0xff80000055127808 */ /* 0x000fe40000800000 */
[----:B------:R-:W-:Y:S02]  /*48a0*/  FSEL R71, R87, -INF , P0 ;  /* 0xff80000057477808 */ /* 0x000fe40000000000 */
[-C--:B------:R-:W-:Y:S02]  /*48b0*/  ISETP.GE.AND P0, PT, R6, R3.reuse, PT ;  /* 0x000000030600720c */ /* 0x080fe40003f06270 */
[----:B------:R-:W-:Y:S02]  /*48c0*/  ISETP.GE.AND P1, PT, R10, R3, PT ;  /* 0x000000030a00720c */ /* 0x000fe40003f26270 */
[----:B------:R-:W-:Y:S02]  /*48d0*/  FSEL R70, R98, -INF , P2 ;  /* 0xff80000062467808 */ /* 0x000fe40001000000 */
[-C--:B------:R-:W-:Y:S02]  /*48e0*/  ISETP.GE.AND P2, PT, R0, R2.reuse, PT ;  /* 0x000000020000720c */ /* 0x080fe40003f46270 */
[----:B------:R-:W-:Y:S02]  /*48f0*/  FSEL R0, R86, -INF , P0 ;  /* 0xff80000056007808 */ /* 0x000fe40000000000 */
[----:B------:R-:W-:Y:S02]  /*4900*/  FSEL R74, R97, -INF , P1 ;  /* 0xff800000614a7808 */ /* 0x000fe40000800000 */
[----:B------:R-:W-:Y:S04]  /*4910*/  ISETP.GE.AND P1, PT, R12, R2, PT ;  /* 0x000000020c00720c */ /* 0x000fe80003f26270 */
[----:B------:R-:W-:Y:S02]  /*4920*/  FSEL R3, R69, -INF , !P1 ;  /* 0xff80000045037808 */ /* 0x000fe40004800000 */
[----:B---3--:R-:W-:Y:S04]  /*4930*/  LOP3.LUT R75, R75, 0xfffffff7, RZ, 0xc0, !PT ;  /* 0xfffffff74b4b7812 */ /* 0x008fe800078ec0ff */
[----:B------:R-:W-:Y:S02]  /*4940*/  @P6 LOP3.LUT R75, R75, 0x8, RZ, 0xfc, !PT ;  /* 0x000000084b4b6812 */ /* 0x000fe400078efcff */
[-C--:B------:R-:W-:Y:S02]  /*4950*/  ISETP.GE.AND P6, PT, R9, R4.reuse, PT ;  /* 0x000000040900720c */ /* 0x080fe40003fc6270 */
[----:B------:R-:W-:Y:S04]  /*4960*/  LOP3.LUT R75, R75, 0xfffffffb, RZ, 0xc0, !PT ;  /* 0xfffffffb4b4b7812 */ /* 0x000fe800078ec0ff */
[----:B------:R-:W-:Y:S02]  /*4970*/  @P5 LOP3.LUT R75, R75, 0x4, RZ, 0xfc, !PT ;  /* 0x000000044b4b5812 */ /* 0x000fe400078efcff */
[-C--:B------:R-:W-:Y:S02]  /*4980*/  ISETP.GE.AND P5, PT, R8, R4.reuse, PT ;  /* 0x000000040800720c */ /* 0x080fe40003fa6270 */
[----:B------:R-:W-:Y:S02]  /*4990*/  LOP3.LUT R75, R75, 0xfffffffd, RZ, 0xc0, !PT ;  /* 0xfffffffd4b4b7812 */ /* 0x000fe400078ec0ff */
[----:B------:R-:W-:Y:S02]  /*49a0*/  FSEL R17, R17, -INF , !P5 ;  /* 0xff80000011117808 */ /* 0x000fe40006800000 */
[----:B------:R-:W-:Y:S02]  /*49b0*/  @P4 LOP3.LUT R75, R75, 0x2, RZ, 0xfc, !PT ;  /* 0x000000024b4b4812 */ /* 0x000fe400078efcff */
[----:B------:R-:W-:Y:S02]  /*49c0*/  ISETP.GE.AND P4, PT, R7, R4, PT ;  /* 0x000000040700720c */ /* 0x000fe40003f86270 */
[----:B------:R-:W-:Y:S02]  /*49d0*/  LOP3.LUT R75, R75, 0xfffffffe, RZ, 0xc0, !PT ;  /* 0xfffffffe4b4b7812 */ /* 0x000fe400078ec0ff */
[----:B------:R-:W-:Y:S02]  /*49e0*/  ISETP.GE.AND P5, PT, R9, R2, PT ;  /* 0x000000020900720c */ /* 0x000fe40003fa6270 */
[----:B------:R-:W-:Y:S02]  /*49f0*/  @P3 LOP3.LUT R75, R75, 0x1, RZ, 0xfc, !PT ;  /* 0x000000014b4b3812 */ /* 0x000fe400078efcff */
[----:B------:R-:W-:Y:S02]  /*4a00*/  ISETP.GE.AND P3, PT, R6, R4, PT ;  /* 0x000000040600720c */ /* 0x000fe40003f66270 */
[----:B------:R-:W-:Y:S02]  /*4a10*/  LOP3.LUT R75, R75, 0xffffffef, RZ, 0xc0, !PT ;  /* 0xffffffef4b4b7812 */ /* 0x000fe400078ec0ff */
[----:B------:R-:W-:Y:S02]  /*4a20*/  FSEL R12, R5, -INF , !P4 ;  /* 0xff800000050c7808 */ /* 0x000fe40006000000 */
[----:B------:R-:W-:Y:S02]  /*4a30*/  @P6 LOP3.LUT R75, R75, 0x10, RZ, 0xfc, !PT ;  /* 0x000000104b4b6812 */ /* 0x000fe400078efcff */
[----:B------:R-:W-:Y:S02]  /*4a40*/  FSEL R9, R19, -INF , !P3 ;  /* 0xff80000013097808 */ /* 0x000fe40005800000 */
[C---:B------:R-:W-:Y:S02]  /*4a50*/  LOP3.LUT P6, RZ, R75.reuse, 0x2, RZ, 0xc0, !PT ;  /* 0x000000024bff7812 */ /* 0x040fe400078cc0ff */
[----:B------:R-:W-:Y:S02]  /*4a60*/  LOP3.LUT R75, R75, 0xffffffdf, RZ, 0xc0, !PT ;  /* 0xffffffdf4b4b7812 */ /* 0x000fe400078ec0ff */
[----:B------:R-:W-:Y:S02]  /*4a70*/  FSEL R5, R68, -INF , !P2 ;  /* 0xff80000044057808 */ /* 0x000fe40005000000 */
[-C--:B------:R-:W-:Y:S02]  /*4a80*/  ISETP.GE.AND P4, PT, R8, R2.reuse, PT ;  /* 0x000000020800720c */ /* 0x080fe40003f86270 */
[-C--:B------:R-:W-:Y:S02]  /*4a90*/  ISETP.GE.AND P3, PT, R7, R2.reuse, PT ;  /* 0x000000020700720c */ /* 0x080fe40003f66270 */
[-C--:B------:R-:W-:Y:S02]  /*4aa0*/  ISETP.GE.AND P2, PT, R6, R2.reuse, PT ;  /* 0x000000020600720c */ /* 0x080fe40003f46270 */
[----:B------:R-:W-:Y:S02]  /*4ab0*/  FSEL R7, R73, -INF , !P5 ;  /* 0xff80000049077808 */ /* 0x000fe40006800000 */
[----:B------:R-:W-:Y:S02]  /*4ac0*/  @P6 LOP3.LUT R75, R75, 0x20, RZ, 0xfc, !PT ;  /* 0x000000204b4b6812 */ /* 0x000fe400078efcff */
[----:B------:R-:W-:Y:S02]  /*4ad0*/  FSEL R8, R72, -INF , !P4 ;  /* 0xff80000048087808 */ /* 0x000fe40006000000 */
[C---:B------:R-:W-:Y:S02]  /*4ae0*/  LOP3.LUT P6, RZ, R75.reuse, 0x4, RZ, 0xc0, !PT ;  /* 0x000000044bff7812 */ /* 0x040fe400078cc0ff */
[----:B------:R-:W-:Y:S11]  /*4af0*/  LOP3.LUT R75, R75, 0xffffffbf, RZ, 0xc0, !PT ;  /* 0xffffffbf4b4b7812 */ /* 0x000ff600078ec0ff */
[----:B------:R-:W-:Y:S04]  /*4b00*/  @P6 LOP3.LUT R75, R75, 0x40, RZ, 0xfc, !PT ;  /* 0x000000404b4b6812 */ /* 0x000fe800078efcff */
[C---:B------:R-:W-:Y:S01]  /*4b10*/  LOP3.LUT P6, RZ, R75.reuse, 0x8, RZ, 0xc0, !PT ;  /* 0x000000084bff7812 */ /* 0x040fe200078cc0ff */
[----:B------:R1:W-:Y:S01]  /*4b20*/  STL [R1+0x28], R75 ;  /* 0x0000284b01007387 */ /* 0x0003e20000100800 */
[----:B------:R-:W-:Y:S02]  /*4b30*/  LOP3.LUT P0, RZ, R75, 0x1, RZ, 0xc0, !PT ;  /* 0x000000014bff7812 */ /* 0x000fe4000780c0ff */
[----:B------:R-:W-:Y:S02]  /*4b40*/  FSEL R13, R13, -INF , !P6 ;  /* 0xff8000000d0d7808 */ /* 0x000fe40007000000 */
[C---:B------:R-:W-:Y:S02]  /*4b50*/  LOP3.LUT P6, RZ, R75.reuse, 0x40, RZ, 0xc0, !PT ;  /* 0x000000404bff7812 */ /* 0x040fe400078cc0ff */
[----:B------:R-:W-:Y:S02]  /*4b60*/  FSEL R16, R16, -INF , !P0 ;  /* 0xff80000010107808 */ /* 0x000fe40004000000 */
[----:B------:R-:W-:Y:S02]  /*4b70*/  FSEL R14, R14, -INF , !P6 ;  /* 0xff8000000e0e7808 */ /* 0x000fe40007000000 */
[----:B------:R-:W-:Y:S02]  /*4b80*/  LOP3.LUT P6, RZ, R75, 0x20, RZ, 0xc0, !PT ;  /* 0x000000204bff7812 */ /* 0x000fe400078cc0ff */
[-C--:B------:R-:W-:Y:S02]  /*4b90*/  ISETP.GE.AND P0, PT, R11, R2.reuse, PT ;  /* 0x000000020b00720c */ /* 0x080fe40003f06270 */
[----:B------:R-:W-:Y:S02]  /*4ba0*/  FSEL R15, R15, -INF , !P6 ;  /* 0xff8000000f0f7808 */ /* 0x000fe40007000000 */
[----:B------:R-:W-:Y:S02]  /*4bb0*/  LOP3.LUT P6, RZ, R75, 0x10, RZ, 0xc0, !PT ;  /* 0x000000104bff7812 */ /* 0x000fe400078cc0ff */
[----:B------:R-:W-:Y:S02]  /*4bc0*/  FSEL R4, R70, -INF , !P0 ;  /* 0xff80000046047808 */ /* 0x000fe40004000000 */
[----:B------:R-:W-:Y:S02]  /*4bd0*/  FSEL R18, R18, -INF , !P6 ;  /* 0xff80000012127808 */ /* 0x000fe40007000000 */
[----:B------:R-:W-:Y:S02]  /*4be0*/  ISETP.GE.AND P6, PT, R10, R2, PT ;  /* 0x000000020a00720c */ /* 0x000fe40003fc6270 */
[----:B------:R-:W-:Y:S02]  /*4bf0*/  FSEL R10, R71, -INF , !P3 ;  /* 0xff800000470a7808 */ /* 0x000fe40005800000 */
[----:B------:R-:W-:Y:S02]  /*4c00*/  FSEL R6, R74, -INF , !P6 ;  /* 0xff8000004a067808 */ /* 0x000fe40007000000 */
[----:B-1----:R-:W-:Y:S07]  /*4c10*/  FSEL R11, R0, -INF , !P2 ;  /* 0xff800000000b7808 */ /* 0x002fee0005000000 */
.L_x_960:
[----:B------:R-:W2:Y:S01]  /*4c20*/  LDL R0, [R1+0x48] ;  /* 0x0000480001007983 */ /* 0x000ea20000100800 */
[----:B------:R-:W-:Y:S01]  /*4c30*/  MOV R245, 0x10 ;  /* 0x0000001000f57802 */ /* 0x000fe20000000f00 */
[----:B------:R-:W-:Y:S01]  /*4c40*/  UISETP.GT.AND UP0, UPT, UR47, UR43, UPT ;  /* 0x0000002b2f00728c */ /* 0x000fe2000bf04270 */
[----:B------:R-:W-:Y:S01]  /*4c50*/  MOV R77, 0x40 ;  /* 0x00000040004d7802 */ /* 0x000fe20000000f00 */
[----:B------:R-:W3:Y:S04]  /*4c60*/  LDL R19, [R1+0x4c] ;  /* 0x00004c0001137983 */ /* 0x000ee80000100800 */
[----:B------:R1:W-:Y:S04]  /*4c70*/  STL [R1+0x80], R111 ;  /* 0x0000806f01007387 */ /* 0x0003e80000100800 */
[----:B------:R-:W-:Y:S01]  /*4c80*/  STL [R1+0x7c], R110 ;  /* 0x00007c6e01007387 */ /* 0x000fe20000100800 */
[----:B------:R-:W-:Y:S03]  /*4c90*/  @UP0 UIADD3 UR30, UP1, UPT, UR18, -0x100, URZ ;  /* 0xffffff00121e0890 */ /* 0x000fe6000ff3e0ff */
[----:B------:R-:W-:Y:S01]  /*4ca0*/  STL [R1+0x78], R109 ;  /* 0x0000786d01007387 */ /* 0x000fe20000100800 */
[----:B------:R-:W-:Y:S02]  /*4cb0*/  @UP0 UIADD3.X UR27, UPT, UPT, UR19, -0x1, URZ, UP1, !UPT ;  /* 0xffffffff131b0890 */ /* 0x000fe40008ffe4ff */
[----:B------:R-:W-:Y:S01]  /*4cc0*/  @UP0 UIADD3 UR10, UP1, UPT, UR10, -0x100, URZ ;  /* 0xffffff000a0a0890 */ /* 0x000fe2000ff3e0ff */
[----:B------:R-:W-:Y:S03]  /*4cd0*/  STL [R1+0x74], R108 ;  /* 0x0000746c01007387 */ /* 0x000fe60000100800 */
[----:B------:R-:W-:Y:S01]  /*4ce0*/  @UP0 UIADD3.X UR11, UPT, UPT, UR11, -0x1, URZ, UP1, !UPT ;  /* 0xffffffff0b0b0890 */ /* 0x000fe20008ffe4ff */
[----:B------:R-:W-:Y:S01]  /*4cf0*/  STL [R1+0x70], R107 ;  /* 0x0000706b01007387 */ /* 0x000fe20000100800 */
[----:B------:R-:W4:Y:S03]  /*4d00*/  S2R R68, SR_TID.X ;  /* 0x0000000000447919 */ /* 0x000f260000002100 */
[----:B------:R-:W-:Y:S04]  /*4d10*/  STL [R1+0x6c], R106 ;  /* 0x00006c6a01007387 */ /* 0x000fe80000100800 */
[----:B------:R-:W-:Y:S04]  /*4d20*/  STL [R1+0x68], R105 ;  /* 0x0000686901007387 */ /* 0x000fe80000100800 */
[----:B------:R-:W-:Y:S04]  /*4d30*/  STL [R1+0x64], R104 ;  /* 0x0000646801007387 */ /* 0x000fe80000100800 */
[----:B------:R-:W-:Y:S04]  /*4d40*/  STL [R1+0x60], R103 ;  /* 0x0000606701007387 */ /* 0x000fe80000100800 */
[----:B------:R1:W-:Y:S04]  /*4d50*/  STL [R1+0x5c], R102 ;  /* 0x00005c6601007387 */ /* 0x0003e80000100800 */
[----:B------:R1:W-:Y:S04]  /*4d60*/  STL [R1+0x58], R101 ;  /* 0x0000586501007387 */ /* 0x0003e80000100800 */
[----:B------:R1:W-:Y:S01]  /*4d70*/  STL [R1+0x50], R100 ;  /* 0x0000506401007387 */ /* 0x0003e20000100800 */
[C---:B---3--:R-:W-:Y:S01]  /*4d80*/  FMUL.FTZ R2, R19.reuse, 1.4426950216293334961 ;  /* 0x3fb8aa3b13027820 */ /* 0x048fe20000410000 */
[C---:B--2---:R-:W-:Y:S01]  /*4d90*/  FSETP.NEU.FTZ.AND P0, PT, R0.reuse, -INF , PT ;  /* 0xff8000000000780b */ /* 0x044fe20003f1d000 */
[----:B------:R-:W-:Y:S01]  /*4da0*/  FMUL.FTZ R0, R0, 1.4426950216293334961 ;  /* 0x3fb8aa3b00007820 */ /* 0x000fe20000410000 */
[----:B------:R-:W-:Y:S02]  /*4db0*/  FSETP.NEU.FTZ.AND P1, PT, R19, -INF , PT ;  /* 0xff8000001300780b */ /* 0x000fe40003f3d000 */
[----:B----4-:R-:W-:Y:S02]  /*4dc0*/  SHF.L.U32 R250, R68, 0x5, RZ ;  /* 0x0000000544fa7819 */ /* 0x010fe400000006ff */
[----:B------:R-:W-:Y:S02]  /*4dd0*/  FSEL R0, R0, RZ, P0 ;  /* 0x000000ff00007208 */ /* 0x000fe40000000000 */
[----:B------:R-:W-:Y:S02]  /*4de0*/  FSEL R2, R2, RZ, P1 ;  /* 0x000000ff02027208 */ /* 0x000fe40000800000 */
[----:B------:R-:W-:Y:S01]  /*4df0*/  SHF.L.U32 R71, R68, 0x1, RZ ;  /* 0x0000000144477819 */ /* 0x000fe200000006ff */
[--C-:B------:R-:W-:Y:S01]  /*4e00*/  FFMA.FTZ R5, R5, UR16, -R0.reuse ;  /* 0x0000001005057c23 */ /* 0x100fe20008010800 */
[----:B------:R-:W-:Y:S01]  /*4e10*/  FFMA.FTZ R3, R3, UR16, -R0 ;  /* 0x0000001003037c23 */ /* 0x000fe20008010800 */
[--C-:B------:R-:W-:Y:S01]  /*4e20*/  FFMA.FTZ R19, R13, UR16, -R2.reuse ;  /* 0x000000100d137c23 */ /* 0x100fe20008010802 */
[----:B------:R-:W-:Y:S01]  /*4e30*/  FFMA.FTZ R13, R14, UR16, -R2 ;  /* 0x000000100e0d7c23 */ /* 0x000fe20008010802 */
[----:B------:R2:W-:Y:S01]  /*4e40*/  MUFU.EX2 R252, R5 ;  /* 0x0000000500fc7308 */ /* 0x0005e20000000800 */
[----:B------:R-:W-:Y:S01]  /*4e50*/  SHF.R.U32.HI R70, RZ, 0x2, R68 ;  /* 0x00000002ff467819 */ /* 0x000fe20000011644 */
[--C-:B------:R-:W-:Y:S01]  /*4e60*/  FFMA.FTZ R12, R12, UR16, -R2.reuse ;  /* 0x000000100c0c7c23 */ /* 0x100fe20008010802 */
[C---:B------:R-:W-:Y:S07]  /*4e70*/  SHF.L.U32 R78, R68.reuse, 0x6, RZ ;  /* 0x00000006444e7819 */ /* 0x040fee00000006ff */
[----:B------:R3:W4:Y:S01]  /*4e80*/  MUFU.EX2 R247, R3 ;  /* 0x0000000300f77308 */ /* 0x0007220000000800 */
[----:B------:R-:W-:Y:S02]  /*4e90*/  LOP3.LUT P0, RZ, R68, 0x8, RZ, 0xc0, !PT ;  /* 0x0000000844ff7812 */ /* 0x000fe4000780c0ff */
[----:B------:R-:W-:Y:S07]  /*4ea0*/  LOP3.LUT R251, R78, 0x200, RZ, 0xc0, !PT ;  /* 0x000002004efb7812 */ /* 0x000fee00078ec0ff */
[----:B-1----:R1:W-:Y:S01]  /*4eb0*/  MUFU.EX2 R111, R13 ;  /* 0x0000000d006f7308 */ /* 0x0023e20000000800 */
[----:B------:R-:W-:Y:S02]  /*4ec0*/  SHF.L.U32 R92, R68, 0x3, RZ ;  /* 0x00000003445c7819 */ /* 0x000fe400000006ff */
[----:B------:R-:W-:Y:S07]  /*4ed0*/  LOP3.LUT R76, R78, 0x1c0, RZ, 0xc0, !PT ;  /* 0x000001c04e4c7812 */ /* 0x000fee00078ec0ff */
[----:B------:R-:W4:Y:S01]  /*4ee0*/  MUFU.EX2 R246, R19 ;  /* 0x0000001300f67308 */ /* 0x000f220000000800 */
[----:B--2---:R-:W-:Y:S01]  /*4ef0*/  FFMA.FTZ R5, R15, UR16, -R2 ;  /* 0x000000100f057c23 */ /* 0x004fe20008010802 */
[----:B------:R-:W-:Y:S08]  /*4f00*/  LOP3.LUT R76, R76, 0x38, R92, 0xf8, !PT ;  /* 0x000000384c4c7812 */ /* 0x000ff000078ef85c */
[----:B------:R-:W-:Y:S01]  /*4f10*/  MUFU.EX2 R102, R12 ;  /* 0x0000000c00667308 */ /* 0x000fe20000000800 */
[----:B---3--:R-:W-:Y:S09]  /*4f20*/  FFMA.FTZ R3, R16, UR16, -R2 ;  /* 0x0000001010037c23 */ /* 0x008ff20008010802 */
[----:B------:R2:W-:Y:S01]  /*4f30*/  MUFU.EX2 R110, R5 ;  /* 0x00000005006e7308 */ /* 0x0005e20000000800 */
[----:B-1----:R-:W-:Y:S09]  /*4f40*/  SHF.L.U32 R13, R68, 0x4, RZ ;  /* 0x00000004440d7819 */ /* 0x002ff200000006ff */
[----:B------:R1:W-:Y:S01]  /*4f50*/  MUFU.EX2 R109, R3 ;  /* 0x00000003006d7308 */ /* 0x0003e20000000800 */
[----:B------:R-:W-:Y:S02]  /*4f60*/  LOP3.LUT R69, R13, 0x1c0, RZ, 0xc0, !PT ;  /* 0x000001c00d457812 */ /* 0x000fe400078ec0ff */
[----:B------:R-:W-:Y:S01]  /*4f70*/  LOP3.LUT R13, R71, 0x38, RZ, 0xc0, !PT ;  /* 0x00000038470d7812 */ /* 0x000fe200078ec0ff */
[--C-:B--2---:R-:W-:Y:S01]  /*4f80*/  FFMA.FTZ R5, R4, UR16, -R0.reuse ;  /* 0x0000001004057c23 */ /* 0x104fe20008010800 */
[----:B------:R-:W-:Y:S01]  /*4f90*/  FFMA.FTZ R4, R6, UR16, -R0 ;  /* 0x0000001006047c23 */ /* 0x000fe20008010800 */
[--C-:B------:R-:W-:Y:S04]  /*4fa0*/  FFMA.FTZ R6, R17, UR16, -R2.reuse ;  /* 0x0000001011067c23 */ /* 0x100fe80008010802 */
[----:B------:R2:W-:Y:S01]  /*4fb0*/  MUFU.EX2 R108, R5 ;  /* 0x00000005006c7308 */ /* 0x0005e20000000800 */
[--C-:B-1----:R-:W-:Y:S01]  /*4fc0*/  FFMA.FTZ R3, R18, UR16, -R2.reuse ;  /* 0x0000001012037c23 */ /* 0x102fe20008010802 */
[----:B------:R-:W-:Y:S08]  /*4fd0*/  FFMA.FTZ R2, R9, UR16, -R2 ;  /* 0x0000001009027c23 */ /* 0x000ff00008010802 */
[----:B------:R1:W-:Y:S10]  /*4fe0*/  MUFU.EX2 R107, R4 ;  /* 0x00000004006b7308 */ /* 0x0003f40000000800 */
[----:B------:R3:W-:Y:S10]  /*4ff0*/  MUFU.EX2 R106, R3 ;  /* 0x00000003006a7308 */ /* 0x0007f40000000800 */
[----:B------:R4:W-:Y:S01]  /*5000*/  MUFU.EX2 R105, R6 ;  /* 0x0000000600697308 */ /* 0x0009e20000000800 */
[----:B--2---:R-:W-:Y:S09]  /*5010*/  LOP3.LUT R5, R250, 0xc00, RZ, 0xc0, !PT ;  /* 0x00000c00fa057812 */ /* 0x004ff200078ec0ff */
[----:B------:R2:W-:Y:S01]  /*5020*/  MUFU.EX2 R101, R2 ;  /* 0x0000000200657308 */ /* 0x0005e20000000800 */
[--C-:B-1----:R-:W-:Y:S01]  /*5030*/  FFMA.FTZ R4, R7, UR16, -R0.reuse ;  /* 0x0000001007047c23 */ /* 0x102fe20008010800 */
[----:B------:R-:W-:Y:S01]  /*5040*/  FFMA.FTZ R7, R10, UR16, -R0 ;  /* 0x000000100a077c23 */ /* 0x000fe20008010800 */
[----:B---3--:R-:W-:Y:S07]  /*5050*/  LOP3.LUT R3, R5, 0x6, R71, 0xf8, !PT ;  /* 0x0000000605037812 */ /* 0x008fee00078ef847 */
[----:B------:R1:W-:Y:S01]  /*5060*/  MUFU.EX2 R104, R4 ;  /* 0x0000000400687308 */ /* 0x0003e20000000800 */
[----:B------:R-:W-:Y:S01]  /*5070*/  LOP3.LUT R5, R13, 0x20, R70, 0x78, !PT ;  /* 0x000000200d057812 */ /* 0x000fe200078e7846 */
[--C-:B----4-:R-:W-:Y:S01]  /*5080*/  FFMA.FTZ R6, R8, UR16, -R0.reuse ;  /* 0x0000001008067c23 */ /* 0x110fe20008010800 */
[----:B------:R-:W-:Y:S02]  /*5090*/  FFMA.FTZ R0, R11, UR16, -R0 ;  /* 0x000000100b007c23 */ /* 0x000fe40008010800 */
[----:B------:R-:W-:Y:S05]  /*50a0*/  LOP3.LUT R5, R3, R5, R69, 0xfe, !PT ;  /* 0x0000000503057212 */ /* 0x000fea00078efe45 */
[----:B------:R-:W-:Y:S01]  /*50b0*/  MUFU.EX2 R100, R7 ;  /* 0x0000000700647308 */ /* 0x000fe20000000800 */
[----:B------:R-:W-:Y:S02]  /*50c0*/  F2FP.BF16.F32.PACK_AB R3, R247, R252 ;  /* 0x000000fcf703723e */ /* 0x000fe400000010ff */
[C---:B------:R-:W-:Y:S07]  /*50d0*/  LEA R81, R5.reuse, UR4, 0x1 ;  /* 0x0000000405517c11 */ /* 0x040fee000f8e08ff */
[----:B------:R-:W3:Y:S01]  /*50e0*/  MUFU.EX2 R0, R0 ;  /* 0x0000000000007308 */ /* 0x000ee20000000800 */
[----:B--2---:R-:W-:Y:S02]  /*50f0*/  LEA R2, R5, UR5, 0x1 ;  /* 0x0000000505027c11 */ /* 0x004fe4000f8e08ff */
[----:B------:R-:W-:Y:S01]  /*5100*/  LOP3.LUT R5, R251, 0xc00, R250, 0xf8, !PT ;  /* 0x00000c00fb057812 */ /* 0x000fe200078ef8fa */
[----:B------:R2:W-:Y:S01]  /*5110*/  STS [R81+0x14400], R3 ;  /* 0x0144000351007388 */ /* 0x0005e20000000800 */
[----:B-1----:R-:W-:Y:S05]  /*5120*/  F2FP.BF16.F32.PACK_AB R4, R111, R246 ;  /* 0x000000f66f04723e */ /* 0x002fea00000010ff */
[----:B------:R1:W4:Y:S01]  /*5130*/  MUFU.EX2 R103, R6 ;  /* 0x0000000600677308 */ /* 0x0003220000000800 */
[C---:B------:R-:W-:Y:S02]  /*5140*/  IADD3 R79, PT, PT, R2.reuse, 0x20, RZ ;  /* 0x00000020024f7810 */ /* 0x040fe40007ffe0ff */
[----:B------:R-:W-:Y:S01]  /*5150*/  @P0 IADD3 R79, PT, PT, R2, -0x20, RZ ;  /* 0xffffffe0024f0810 */ /* 0x000fe20007ffe0ff */
[----:B------:R3:W-:Y:S01]  /*5160*/  STS [R81+0x14000], R4 ;  /* 0x0140000451007388 */ /* 0x0007e20000000800 */
[C---:B------:R-:W-:Y:S02]  /*5170*/  LOP3.LUT P0, R249, R68.reuse, 0x2, RZ, 0xc0, !PT ;  /* 0x0000000244f97812 */ /* 0x040fe4000780c0ff */
[----:B-1----:R-:W-:Y:S02]  /*5180*/  MOV R6, 0x20 ;  /* 0x0000002000067802 */ /* 0x002fe40000000f00 */
[----:B--2---:R-:W-:Y:S04]  /*5190*/  LOP3.LUT P1, R3, R68, 0x4, RZ, 0xc0, !PT ;  /* 0x0000000444037812 */ /* 0x004fe8000782c0ff */
[----:B------:R-:W-:Y:S01]  /*51a0*/  SEL R245, R245, 0xfffffff0, !P1 ;  /* 0xfffffff0f5f57807 */ /* 0x000fe20004800000 */
[----:B------:R1:W-:Y:S01]  /*51b0*/  STL [R1+0x4], R3 ;  /* 0x0000040301007387 */ /* 0x0003e20000100800 */
[----:B---3--:R-:W-:Y:S02]  /*51c0*/  SHF.R.U32.HI R4, RZ, 0x1, R68 ;  /* 0x00000001ff047819 */ /* 0x008fe40000011644 */
[----:B------:R-:W-:Y:S01]  /*51d0*/  IADD3 R80, PT, PT, R2, R245, RZ ;  /* 0x000000f502507210 */ /* 0x000fe20007ffe0ff */
[----:B------:R2:W-:Y:S01]  /*51e0*/  STL [R1], R0 ;  /* 0x0000000001007387 */ /* 0x0005e20000100800 */
[----:B------:R-:W-:Y:S02]  /*51f0*/  LOP3.LUT R248, R76, 0x8, R4, 0x78, !PT ;  /* 0x000000084cf87812 */ /* 0x000fe400078e7804 */
[----:B------:R-:W-:Y:S01]  /*5200*/  F2FP.BF16.F32.PACK_AB R4, R105, R106 ;  /* 0x0000006a6904723e */ /* 0x000fe200000010ff */
[----:B------:R-:W3:Y:S01]  /*5210*/  LDL.LU R251, [R1] ;  /* 0x0000000001fb7983 */ /* 0x000ee20000300800 */
[----:B------:R-:W-:Y:S02]  /*5220*/  F2FP.BF16.F32.PACK_AB R2, R101, R102 ;  /* 0x000000666502723e */ /* 0x000fe400000010ff */
[----:B------:R-:W-:Y:S02]  /*5230*/  IADD3 R245, PT, PT, R245, R79, RZ ;  /* 0x0000004ff5f57210 */ /* 0x000fe40007ffe0ff */
[----:B------:R-:W-:Y:S02]  /*5240*/  LOP3.LUT R5, R5, R248, RZ, 0xfc, !PT ;  /* 0x000000f805057212 */ /* 0x000fe400078efcff */
[----:B------:R-:W-:Y:S02]  /*5250*/  SEL R77, R77, 0xffffffc0, !P1 ;  /* 0xffffffc04d4d7807 */ /* 0x000fe40004800000 */
[----:B------:R-:W-:Y:S05]  /*5260*/  LEA R78, R5, UR4, 0x1 ;  /* 0x00000004054e7c11 */ /* 0x000fea000f8e08ff */
[----:B------:R-:W-:Y:S01]  /*5270*/  STL [R1+0x8], R78 ;  /* 0x0000084e01007387 */ /* 0x000fe20000100800 */
[----:B-1----:R-:W-:Y:S02]  /*5280*/  F2FP.BF16.F32.PACK_AB R3, R109, R110 ;  /* 0x0000006e6d03723e */ /* 0x002fe400000010ff */
[----:B--2---:R-:W-:Y:S03]  /*5290*/  F2FP.BF16.F32.PACK_AB R0, R107, R108 ;  /* 0x0000006c6b00723e */ /* 0x004fe600000010ff */
[----:B------:R4:W-:Y:S04]  /*52a0*/  STS [R80], R3 ;  /* 0x0000000350007388 */ /* 0x0009e80000000800 */
[----:B------:R-:W-:Y:S04]  /*52b0*/  STS [R80+0x400], R0 ;  /* 0x0004000050007388 */ /* 0x000fe80000000800 */
[----:B------:R-:W-:Y:S01]  /*52c0*/  STS [R79], R4 ;  /* 0x000000044f007388 */ /* 0x000fe20000000800 */
[----:B----4-:R-:W-:Y:S05]  /*52d0*/  F2FP.BF16.F32.PACK_AB R3, R103, R104 ;  /* 0x000000686703723e */ /* 0x010fea00000010ff */
[----:B------:R-:W-:Y:S04]  /*52e0*/  STS [R79+0x400], R3 ;  /* 0x000400034f007388 */ /* 0x000fe80000000800 */
[----:B------:R1:W-:Y:S02]  /*52f0*/  STS [R245], R2 ;  /* 0x00000002f5007388 */ /* 0x0003e40000000800 */
[----:B-1----:R-:W-:Y:S02]  /*5300*/  IADD3 R2, PT, PT, R78, R77, RZ ;  /* 0x0000004d4e027210 */ /* 0x002fe40007ffe0ff */
[----:B---3--:R-:W-:Y:S05]  /*5310*/  F2FP.BF16.F32.PACK_AB R0, R251, R100 ;  /* 0x00000064fb00723e */ /* 0x008fea00000010ff */
[----:B------:R1:W-:Y:S04]  /*5320*/  STS [R245+0x400], R0 ;  /* 0x00040000f5007388 */ /* 0x0003e80000000800 */
[----:B------:R-:W2:Y:S04]  /*5330*/  LDSM.16.M88.4 R16, [R78+0x6000] ;  /* 0x006000004e10783b */ /* 0x000ea80000000200 */
[----:B------:R-:W-:Y:S01]  /*5340*/  LDSM.16.M88.4 R72, [R2+0x6000] ;  /* 0x006000000248783b */ /* 0x000fe20000000200 */
[----:B-1----:R-:W-:Y:S04]  /*5350*/  SEL R0, R6, 0xffffffe0, !P0 ;  /* 0xffffffe006007807 */ /* 0x002fe80004000000 */
[-C--:B------:R-:W-:Y:S02]  /*5360*/  IADD3 R3, PT, PT, R78, R0.reuse, RZ ;  /* 0x000000004e037210 */ /* 0x080fe40007ffe0ff */
[----:B------:R-:W-:Y:S03]  /*5370*/  IADD3 R0, PT, PT, R2, R0, RZ ;  /* 0x0000000002007210 */ /* 0x000fe60007ffe0ff */
[----:B------:R-:W1:Y:S01]  /*5380*/  LDSM.16.M88.4 R68, [R3+0x6000] ;  /* 0x006000000344783b */ /* 0x000e620000000200 */
[C---:B--2---:R-:W-:Y:S08]  /*5390*/  HMMA.16816.F32.BF16 R4, R16.reuse, R148, RZ ;  /* 0x000000941004723c */ /* 0x044ff000000418ff */
[C---:B------:R-:W-:Y:S08]  /*53a0*/  HMMA.16816.F32.BF16 R8, R16.reuse, R150, RZ ;  /* 0x000000961008723c */ /* 0x040ff000000418ff */
        /* <DEDUP_REMOVED lines=32> */
[C---:B-1----:R-:W-:Y:S08]  /*55b0*/  HMMA.16816.F32.BF16 R4, R68.reuse, R204, R4 ;  /* 0x000000cc4404723c */ /* 0x042ff00000041804 */
[C---:B------:R-:W-:Y:S01]  /*55c0*/  HMMA.16816.F32.BF16 R8, R68.reuse, R206, R8 ;  /* 0x000000ce4408723c */ /* 0x040fe20000041808 */
[----:B--2---:R-:W1:Y:S07]  /*55d0*/  S2R R78, SR_TID.X ;  /* 0x00000000004e7919 */ /* 0x004e6e0000002100 */
[C---:B------:R-:W-:Y:S08]  /*55e0*/  HMMA.16816.F32.BF16 R12, R68.reuse, R208, R12 ;  /* 0x000000d0440c723c */ /* 0x040ff0000004180c */
[----:B------:R-:W-:Y:S01]  /*55f0*/  HMMA.16816.F32.BF16 R16, R68, R210, R16 ;  /* 0x000000d24410723c */ /* 0x000fe20000041810 */
[----:B------:R2:W4:Y:S07]  /*5600*/  LDSM.16.M88.4 R68, [R3+0xa000] ;  /* 0x00a000000344783b */ /* 0x00052e0000000200 */
[C---:B---3--:R-:W-:Y:S08]  /*5610*/  HMMA.16816.F32.BF16 R4, R72.reuse, R212, R4 ;  /* 0x000000d44804723c */ /* 0x048ff00000041804 */
[C---:B------:R-:W-:Y:S03]  /*5620*/  HMMA.16816.F32.BF16 R8, R72.reuse, R214, R8 ;  /* 0x000000d64808723c */ /* 0x040fe60000041808 */
[----:B-1----:R-:W-:Y:S05]  /*5630*/  SHF.L.U32 R78, R78, 0x6, RZ ;  /* 0x000000064e4e7819 */ /* 0x002fea00000006ff */
[C---:B------:R-:W-:Y:S01]  /*5640*/  HMMA.16816.F32.BF16 R12, R72.reuse, R216, R12 ;  /* 0x000000d8480c723c */ /* 0x040fe2000004180c */
[----:B--2---:R-:W1:Y:S07]  /*5650*/  S2R R3, SR_TID.X ;  /* 0x0000000000037919 */ /* 0x004e6e0000002100 */
[----:B------:R-:W-:Y:S01]  /*5660*/  HMMA.16816.F32.BF16 R16, R72, R218, R16 ;  /* 0x000000da4810723c */ /* 0x000fe20000041810 */
[----:B------:R1:W2:Y:S07]  /*5670*/  LDSM.16.M88.4 R72, [R2+0xa000] ;  /* 0x00a000000248783b */ /* 0x0002ae0000000200 */
[C---:B----4-:R-:W-:Y:S08]  /*5680*/  HMMA.16816.F32.BF16 R4, R68.reuse, R220, R4 ;  /* 0x000000dc4404723c */ /* 0x050ff00000041804 */
[C---:B------:R-:W-:Y:S08]  /*5690*/  HMMA.16816.F32.BF16 R8, R68.reuse, R222, R8 ;  /* 0x000000de4408723c */ /* 0x040ff00000041808 */
[C---:B------:R-:W-:Y:S03]  /*56a0*/  HMMA.16816.F32.BF16 R12, R68.reuse, R224, R12 ;  /* 0x000000e0440c723c */ /* 0x040fe6000004180c */
[----:B-1----:R-:W-:Y:S04]  /*56b0*/  SHF.L.U32 R2, R3, 0x1, RZ ;  /* 0x0000000103027819 */ /* 0x002fe800000006ff */
[----:B------:R-:W-:Y:S01]  /*56c0*/  LOP3.LUT R2, R2, 0x20, RZ, 0xc0, !PT ;  /* 0x0000002002027812 */ /* 0x000fe200078ec0ff */
[----:B------:R-:W-:Y:S01]  /*56d0*/  HMMA.16816.F32.BF16 R16, R68, R226, R16 ;  /* 0x000000e24410723c */ /* 0x000fe20000041810 */
[----:B------:R1:W3:Y:S07]  /*56e0*/  LDSM.16.M88.4 R68, [R0+0xa000] ;  /* 0x00a000000044783b */ /* 0x0002ee0000000200 */
[C---:B--2---:R-:W-:Y:S08]  /*56f0*/  HMMA.16816.F32.BF16 R4, R72.reuse, R228, R4 ;  /* 0x000000e44804723c */ /* 0x044ff00000041804 */
[C---:B------:R-:W-:Y:S08]  /*5700*/  HMMA.16816.F32.BF16 R8, R72.reuse, R230, R8 ;  /* 0x000000e64808723c */ /* 0x040ff00000041808 */
[C---:B------:R-:W-:Y:S03]  /*5710*/  HMMA.16816.F32.BF16 R12, R72.reuse, R232, R12 ;  /* 0x000000e8480c723c */ /* 0x040fe6000004180c */
[----:B-1----:R-:W-:Y:S04]  /*5720*/  SHF.R.U32.HI R0, RZ, 0x1, R3 ;  /* 0x00000001ff007819 */ /* 0x002fe80000011603 */
[----:B------:R-:W-:Y:S01]  /*5730*/  LOP3.LUT R0, R0, 0x10, RZ, 0xc0, !PT ;  /* 0x0000001000007812 */ /* 0x000fe200078ec0ff */
[----:B------:R-:W-:Y:S01]  /*5740*/  HMMA.16816.F32.BF16 R16, R72, R234, R16 ;  /* 0x000000ea4810723c */ /* 0x000fe20000041810 */
[----:B------:R-:W1:Y:S07]  /*5750*/  S2R R75, SR_TID.X ;  /* 0x00000000004b7919 */ /* 0x000e6e0000002100 */
[C---:B---3--:R-:W-:Y:S08]  /*5760*/  HMMA.16816.F32.BF16 R4, R68.reuse, R236, R4 ;  /* 0x000000ec4404723c */ /* 0x048ff00000041804 */
[C---:B------:R-:W-:Y:S08]  /*5770*/  HMMA.16816.F32.BF16 R8, R68.reuse, R238, R8 ;  /* 0x000000ee4408723c */ /* 0x040ff00000041808 */
[C---:B------:R-:W-:Y:S03]  /*5780*/  HMMA.16816.F32.BF16 R12, R68.reuse, R240, R12 ;  /* 0x000000f0440c723c */ /* 0x040fe6000004180c */
[C---:B-----5:R-:W-:Y:S01]  /*5790*/  FADD.FTZ R5, -R94.reuse, R5 ;  /* 0x000000055e057221 */ /* 0x060fe20000010100 */
[C---:B------:R-:W-:Y:S01]  /*57a0*/  FADD.FTZ R6, -R93.reuse, R6 ;  /* 0x000000065d067221 */ /* 0x040fe20000010100 */
[----:B------:R-:W-:Y:S01]  /*57b0*/  FADD.FTZ R4, -R94, R4 ;  /* 0x000000045e047221 */ /* 0x000fe20000010100 */
[----:B------:R-:W-:Y:S01]  /*57c0*/  FADD.FTZ R7, -R93, R7 ;  /* 0x000000075d077221 */ /* 0x000fe20000010100 */
[----:B------:R-:W-:Y:S01]  /*57d0*/  FMUL.FTZ R74, R111, R5 ;  /* 0x000000056f4a7220 */ /* 0x000fe20000410000 */
[----:B------:R-:W-:Y:S01]  /*57e0*/  HMMA.16816.F32.BF16 R16, R68, R242, R16 ;  /* 0x000000f24410723c */ /* 0x000fe20000041810 */
[----:B------:R2:W5:Y:S02]  /*57f0*/  LDL.LU R111, [R1+0x80] ;  /* 0x00008000016f7983 */ /* 0x0005640000300800 */
[--C-:B-1----:R-:W-:Y:S01]  /*5800*/  SHF.R.U32.HI R3, RZ, 0x3, R75.reuse ;  /* 0x00000003ff037819 */ /* 0x102fe2000001164b */
[----:B------:R-:W-:Y:S01]  /*5810*/  FMUL.FTZ R73, R252, R6 ;  /* 0x00000006fc497220 */ /* 0x000fe20000410000 */
[----:B------:R-:W-:Y:S01]  /*5820*/  LOP3.LUT R0, R0, 0x8, R75, 0xf8, !PT ;  /* 0x0000000800007812 */ /* 0x000fe200078ef84b */
[----:B------:R-:W-:Y:S01]  /*5830*/  FMUL.FTZ R75, R246, R4 ;  /* 0x00000004f64b7220 */ /* 0x000fe20000410000 */
[----:B------:R-:W-:Y:S01]  /*5840*/  FFMA.FTZ R6, -R96, R96, 1 ;  /* 0x3f80000060067423 */ /* 0x000fe20000010160 */
[----:B------:R-:W-:Y:S01]  /*5850*/  FFMA.FTZ R5, -R95, R95, 1 ;  /* 0x3f8000005f057423 */ /* 0x000fe2000001015f */
[----:B------:R-:W-:Y:S01]  /*5860*/  LOP3.LUT R2, R2, 0x18, R3, 0xf8, !PT ;  /* 0x0000001802027812 */ /* 0x000fe200078ef803 */
[----:B------:R-:W-:Y:S01]  /*5870*/  FFMA.FTZ R4, -R91, R91, 1 ;  /* 0x3f8000005b047423 */ /* 0x000fe2000001015b */
[----:B------:R-:W-:Y:S01]  /*5880*/  FFMA.FTZ R3, -R90, R90, 1 ;  /* 0x3f8000005a037423 */ /* 0x000fe2000001015a */
[----:B------:R-:W-:Y:S01]  /*5890*/  FMUL.FTZ R72, R247, R7 ;  /* 0x00000007f7487220 */ /* 0x000fe20000410000 */
[----:B------:R-:W-:Y:S01]  /*58a0*/  FMUL.FTZ R68, R6, UR17 ;  /* 0x0000001106447c20 */ /* 0x000fe20008410000 */
[----:B------:R-:W-:Y:S01]  /*58b0*/  FMUL.FTZ R7, R5, UR17 ;  /* 0x0000001105077c20 */ /* 0x000fe20008410000 */
[----:B------:R-:W-:Y:S01]  /*58c0*/  FMUL.FTZ R6, R4, UR17 ;  /* 0x0000001104067c20 */ /* 0x000fe20008410000 */
[----:B------:R-:W-:Y:S01]  /*58d0*/  FMUL.FTZ R5, R3, UR17 ;  /* 0x0000001103057c20 */ /* 0x000fe20008410000 */
        /* <DEDUP_REMOVED lines=9> */
[----:B------:R-:W-:Y:S01]  /*5970*/  FMUL.FTZ R69, R110, R8 ;  /* 0x000000086e457220 */ /* 0x000fe20000410000 */
[----:B------:R-:W-:Y:S01]  /*5980*/  FADD.FTZ R11, -R93, R11 ;  /* 0x0000000b5d0b7221 */ /* 0x000fe20000010100 */
[----:B------:R1:W-:Y:S01]  /*5990*/  STS [R81+0x12000], R4 ;  /* 0x0120000451007388 */ /* 0x0003e20000000800 */
[----:B------:R-:W-:Y:S01]  /*59a0*/  FFMA.FTZ R8, -R244, R244, 1 ;  /* 0x3f800000f4087423 */ /* 0x000fe200000101f4 */
[----:B------:R-:W-:Y:S01]  /*59b0*/  FFMA.FTZ R7, -R99, R99, 1 ;  /* 0x3f80000063077423 */ /* 0x000fe20000010163 */
[----:B------:R-:W-:Y:S01]  /*59c0*/  FFMA.FTZ R6, -R98, R98, 1 ;  /* 0x3f80000062067423 */ /* 0x000fe20000010162 */
[----:B------:R3:W-:Y:S01]  /*59d0*/  STS [R81+0x12400], R3 ;  /* 0x0124000351007388 */ /* 0x0007e20000000800 */
[----:B------:R-:W-:Y:S01]  /*59e0*/  FFMA.FTZ R5, -R97, R97, 1 ;  /* 0x3f80000061057423 */ /* 0x000fe20000010161 */
[----:B------:R-:W-:Y:S01]  /*59f0*/  FMUL.FTZ R68, R109, R9 ;  /* 0x000000096d447220 */ /* 0x000fe20000410000 */
[----:B------:R-:W-:Y:S01]  /*5a00*/  FADD.FTZ R13, -R94, R13 ;  /* 0x0000000d5e0d7221 */ /* 0x000fe20000010100 */
[----:B------:R-:W-:Y:S01]  /*5a10*/  FMUL.FTZ R10, R108, R10 ;  /* 0x0000000a6c0a7220 */ /* 0x000fe20000410000 */
[----:B------:R-:W-:Y:S01]  /*5a20*/  FMUL.FTZ R9, R107, R11 ;  /* 0x0000000b6b097220 */ /* 0x000fe20000410000 */
[C---:B------:R-:W-:Y:S01]  /*5a30*/  FADD.FTZ R14, -R93.reuse, R14 ;  /* 0x0000000e5d0e7221 */ /* 0x040fe20000010100 */
[----:B------:R-:W-:Y:S01]  /*5a40*/  FADD.FTZ R15, -R93, R15 ;  /* 0x0000000f5d0f7221 */ /* 0x000fe20000010100 */
        /* <DEDUP_REMOVED lines=8> */
[----:B------:R-:W-:Y:S01]  /*5ad0*/  FMUL.FTZ R7, R68, R7 ;  /* 0x0000000744077220 */ /* 0x000fe20000410000 */
[----:B------:R-:W-:Y:S01]  /*5ae0*/  FMUL.FTZ R10, R10, R6 ;  /* 0x000000060a0a7220 */ /* 0x000fe20000410000 */
[----:B------:R-:W-:Y:S01]  /*5af0*/  FMUL.FTZ R9, R9, R5 ;  /* 0x0000000509097220 */ /* 0x000fe20000410000 */
[----:B------:R-:W-:Y:S01]  /*5b00*/  FADD.FTZ R12, -R94, R12 ;  /* 0x0000000c5e0c7221 */ /* 0x000fe20000010100 */
[----:B------:R-:W-:Y:S01]  /*5b10*/  FFMA.FTZ R6, -R85, R85, 1 ;  /* 0x3f80000055067423 */ /* 0x000fe20000010155 */
[----:B-1----:R-:W-:Y:S01]  /*5b20*/  FFMA.FTZ R4, -R83, R83, 1 ;  /* 0x3f80000053047423 */ /* 0x002fe20000010153 */
[----:B------:R-:W-:Y:S01]  /*5b30*/  FFMA.FTZ R5, -R84, R84, 1 ;  /* 0x3f80000054057423 */ /* 0x000fe20000010154 */
[----:B------:R-:W-:Y:S01]  /*5b40*/  FMUL.FTZ R12, R106, R12 ;  /* 0x0000000c6a0c7220 */ /* 0x000fe20000410000 */
[----:B------:R-:W-:Y:S01]  /*5b50*/  FMUL.FTZ R6, R6, UR17 ;  /* 0x0000001106067c20 */ /* 0x000fe20008410000 */
[----:B---3--:R-:W-:Y:S01]  /*5b60*/  FFMA.FTZ R3, -R82, R82, 1 ;  /* 0x3f80000052037423 */ /* 0x008fe20000010152 */
[----:B------:R-:W-:Y:S01]  /*5b70*/  FMUL.FTZ R4, R4, UR17 ;  /* 0x0000001104047c20 */ /* 0x000fe20008410000 */
[----:B------:R-:W-:Y:S01]  /*5b80*/  FMUL.FTZ R5, R5, UR17 ;  /* 0x0000001105057c20 */ /* 0x000fe20008410000 */
[----:B------:R-:W-:Y:S01]  /*5b90*/  FMUL.FTZ R12, R12, R6 ;  /* 0x000000060c0c7220 */ /* 0x000fe20000410000 */
[----:B------:R-:W-:Y:S01]  /*5ba0*/  FMUL.FTZ R3, R3, UR17 ;  /* 0x0000001103037c20 */ /* 0x000fe20008410000 */
[----:B------:R-:W-:Y:S01]  /*5bb0*/  FMUL.FTZ R14, R14, R4 ;  /* 0x000000040e0e7220 */ /* 0x000fe20000410000 */
[----:B------:R-:W-:Y:S01]  /*5bc0*/  F2FP.BF16.F32.PACK_AB R4, R7, R8 ;  /* 0x000000080704723e */ /* 0x000fe200000010ff */
[----:B------:R-:W-:Y:S01]  /*5bd0*/  FMUL.FTZ R11, R11, R5 ;  /* 0x000000050b0b7220 */ /* 0x000fe20000410000 */
[----:B------:R-:W-:Y:S01]  /*5be0*/  FMUL.FTZ R13, R13, R3 ;  /* 0x000000030d0d7220 */ /* 0x000fe20000410000 */
[----:B------:R-:W-:Y:S01]  /*5bf0*/  F2FP.BF16.F32.PACK_AB R3, R9, R10 ;  /* 0x0000000a0903723e */ /* 0x000fe200000010ff */
[C---:B------:R-:W-:Y:S01]  /*5c00*/  FADD.FTZ R16, -R94.reuse, R16 ;  /* 0x000000105e107221 */ /* 0x040fe20000010100 */
[----:B------:R1:W-:Y:S01]  /*5c10*/  STS [R80+-0x2000], R4 ;  /* 0xffe0000450007388 */ /* 0x0003e20000000800 */
[----:B------:R-:W-:Y:S01]  /*5c20*/  FADD.FTZ R17, -R94, R17 ;  /* 0x000000115e117221 */ /* 0x000fe20000010100 */
[C---:B------:R-:W-:Y:S01]  /*5c30*/  FADD.FTZ R18, -R93.reuse, R18 ;  /* 0x000000125d127221 */ /* 0x040fe20000010100 */
[----:B------:R-:W-:Y:S01]  /*5c40*/  FADD.FTZ R19, -R93, R19 ;  /* 0x000000135d137221 */ /* 0x000fe20000010100 */
[----:B------:R3:W-:Y:S01]  /*5c50*/  STS [R80+-0x1c00], R3 ;  /* 0xffe4000350007388 */ /* 0x0007e20000000800 */
[----:B------:R-:W-:Y:S01]  /*5c60*/  FFMA.FTZ R8, -R89, R89, 1 ;  /* 0x3f80000059087423 */ /* 0x000fe20000010159 */
[----:B------:R-:W-:Y:S01]  /*5c70*/  FFMA.FTZ R7, -R88, R88, 1 ;  /* 0x3f80000058077423 */ /* 0x000fe20000010158 */
[----:B------:R-:W-:Y:S01]  /*5c80*/  FFMA.FTZ R6, -R87, R87, 1 ;  /* 0x3f80000057067423 */ /* 0x000fe20000010157 */
[----:B------:R-:W-:Y:S01]  /*5c90*/  FFMA.FTZ R5, -R86, R86, 1 ;  /* 0x3f80000056057423 */ /* 0x000fe20000010156 */
[----:B------:R-:W-:Y:S01]  /*5ca0*/  FMUL.FTZ R16, R102, R16 ;  /* 0x0000001066107220 */ /* 0x000fe20000410000 */
[----:B------:R-:W-:Y:S01]  /*5cb0*/  FMUL.FTZ R17, R101, R17 ;  /* 0x0000001165117220 */ /* 0x000fe20000410000 */
[----:B------:R-:W-:Y:S01]  /*5cc0*/  FMUL.FTZ R18, R100, R18 ;  /* 0x0000001264127220 */ /* 0x000fe20000410000 */
        /* <DEDUP_REMOVED lines=9> */
[----:B------:R-:W-:Y:S01]  /*5d60*/  F2FP.BF16.F32.PACK_AB R6, R11, R12 ;  /* 0x0000000c0b06723e */ /* 0x000fe200000010ff */
[----:B------:R2:W5:Y:S01]  /*5d70*/  LDL.LU R110, [R1+0x7c] ;  /* 0x00007c00016e7983 */ /* 0x0005620000300800 */
[----:B------:R-:W-:Y:S02]  /*5d80*/  F2FP.BF16.F32.PACK_AB R5, R13, R14 ;  /* 0x0000000e0d05723e */ /* 0x000fe400000010ff */
[----:B-1----:R-:W-:Y:S01]  /*5d90*/  F2FP.BF16.F32.PACK_AB R4, R7, R8 ;  /* 0x000000080704723e */ /* 0x002fe200000010ff */
[----:B------:R-:W-:Y:S01]  /*5da0*/  STS [R79+-0x2000], R6 ;  /* 0xffe000064f007388 */ /* 0x000fe20000000800 */
[----:B------:R-:W-:Y:S02]  /*5db0*/  LOP3.LUT R2, R2, 0x1c0, R78, 0xf8, !PT ;  /* 0x000001c002027812 */ /* 0x000fe400078ef84e */
[----:B---3--:R-:W-:Y:S01]  /*5dc0*/  F2FP.BF16.F32.PACK_AB R3, R9, R10 ;  /* 0x0000000a0903723e */ /* 0x008fe200000010ff */
[----:B------:R-:W-:Y:S01]  /*5dd0*/  STS [R79+-0x1c00], R5 ;  /* 0xffe400054f007388 */ /* 0x000fe20000000800 */
[----:B------:R-:W-:Y:S02]  /*5de0*/  LOP3.LUT R0, R0, R76, RZ, 0x3c, !PT ;  /* 0x0000004c00007212 */ /* 0x000fe400078e3cff */
[----:B------:R-:W-:Y:S01]  /*5df0*/  LOP3.LUT R2, R2, 0x38, R92, 0x78, !PT ;  /* 0x0000003802027812 */ /* 0x000fe200078e785c */
[----:B------:R-:W-:Y:S01]  /*5e00*/  STS [R245+-0x2000], R4 ;  /* 0xffe00004f5007388 */ /* 0x000fe20000000800 */
[----:B------:R-:W-:Y:S02]  /*5e10*/  LOP3.LUT R0, R0, 0x200, R250, 0xf8, !PT ;  /* 0x0000020000007812 */ /* 0x000fe400078ef8fa */
[----:B------:R-:W-:Y:S01]  /*5e20*/  LOP3.LUT R2, R2, 0x200, R78, 0xf8, !PT ;  /* 0x0000020002027812 */ /* 0x000fe200078ef84e */
[----:B------:R-:W-:Y:S01]  /*5e30*/  STS [R245+-0x1c00], R3 ;  /* 0xffe40003f5007388 */ /* 0x000fe20000000800 */
[C---:B------:R-:W-:Y:S02]  /*5e40*/  LEA R252, R0.reuse, UR4, 0x1 ;  /* 0x0000000400fc7c11 */ /* 0x040fe4000f8e08ff */
[----:B------:R-:W-:Y:S01]  /*5e50*/  LEA R92, R0, UR5, 0x1 ;  /* 0x00000005005c7c11 */ /* 0x000fe2000f8e08ff */
[----:B------:R-:W-:Y:S01]  /*5e60*/  BAR.SYNC.DEFER_BLOCKING 0x0 ;  /* 0x0000000000007b1d */ /* 0x000fe20000010000 */
[----:B------:R-:W-:Y:S02]  /*5e70*/  LEA R0, R2, UR4, 0x1 ;  /* 0x0000000402007c11 */ /* 0x000fe4000f8e08ff */
[----:B------:R-:W-:Y:S03]  /*5e80*/  IADD3 R92, PT, PT, R77, R92, RZ ;  /* 0x0000005c4d5c7210 */ /* 0x000fe60007ffe0ff */
[----:B------:R-:W-:Y:S04]  /*5e90*/  LDSM.16.MT88.4 R4, [R252+0x14000] ;  /* 0x01400000fc04783b */ /* 0x000fe80000004200 */
[----:B------:R-:W1:Y:S04]  /*5ea0*/  LDSM.16.MT88.4 R8, [R0+0x6000] ;  /* 0x006000000008783b */ /* 0x000e680000004200 */
[----:B------:R-:W3:Y:S04]  /*5eb0*/  LDSM.16.MT88.4 R12, [R92] ;  /* 0x000000005c0c783b */ /* 0x000ee80000004200 */
[----:B------:R-:W4:Y:S04]  /*5ec0*/  LDSM.16.MT88.4 R16, [R0+0x8000] ;  /* 0x008000000010783b */ /* 0x000f280000004200 */
[----:B------:R-:W2:Y:S04]  /*5ed0*/  LDSM.16.MT88.4 R68, [R0+0xa000] ;  /* 0x00a000000044783b */ /* 0x000ea80000004200 */
[----:B------:R-:W-:Y:S04]  /*5ee0*/  LDSM.16.MT88.4 R72, [R252+0x14800] ;  /* 0x01480000fc48783b */ /* 0x000fe80000004200 */
[----:B------:R-:W2:Y:S04]  /*5ef0*/  LDSM.16.MT88.4 R76, [R0+0x6800] ;  /* 0x00680000004c783b */ /* 0x000ea80000004200 */
[----:B------:R-:W2:Y:S04]  /*5f00*/  LDSM.16.MT88.4 R80, [R92+0x800] ;  /* 0x000800005c50783b */ /* 0x000ea80000004200 */
[----:B------:R-:W2:Y:S04]  /*5f10*/  LDSM.16.MT88.4 R84, [R0+0x8800] ;  /* 0x008800000054783b */ /* 0x000ea80000004200 */
[----:B------:R-:W-:Y:S04]  /*5f20*/  LDSM.16.MT88.4 R88, [R0+0x7800] ;  /* 0x007800000058783b */ /* 0x000fe80000004200 */
[----:B------:R-:W-:Y:S01]  /*5f30*/  LDSM.16.MT88.4 R96, [R0+0x9800] ;  /* 0x009800000060783b */ /* 0x000fe20000004200 */
[-C--:B-1----:R-:W-:Y:S03]  /*5f40*/  HMMA.16816.F32.BF16 R20, R4, R8.reuse, R20 ;  /* 0x000000080414723c */ /* 0x082fe60000041814 */
[----:B------:R-:W-:Y:S04]  /*5f50*/  LDSM.16.MT88.4 R244, [R0+0xb800] ;  /* 0x00b8000000f4783b */ /* 0x000fe80000004200 */
[----:B------:R1:W5:Y:S01]  /*5f60*/  LDL.LU R109, [R1+0x78] ;  /* 0x00007800016d7983 */ /* 0x0003620000300800 */
[C---:B---3--:R-:W-:Y:S03]  /*5f70*/  HMMA.16816.F32.BF16 R24, R12.reuse, R8, R24 ;  /* 0x000000080c18723c */ /* 0x048fe60000041818 */
[----:B------:R1:W5:Y:S04]  /*5f80*/  LDL.LU R108, [R1+0x74] ;  /* 0x00007400016c7983 */ /* 0x0003680000300800 */
[----:B------:R1:W5:Y:S01]  /*5f90*/  LDL.LU R107, [R1+0x70] ;  /* 0x00007000016b7983 */ /* 0x0003620000300800 */
[-C--:B------:R-:W-:Y:S03]  /*5fa0*/  HMMA.16816.F32.BF16 R28, R12, R10.reuse, R28 ;  /* 0x0000000a0c1c723c */ /* 0x080fe6000004181c */
[----:B------:R1:W5:Y:S04]  /*5fb0*/  LDL.LU R106, [R1+0x6c] ;  /* 0x00006c00016a7983 */ /* 0x0003680000300800 */
[----:B------:R1:W5:Y:S01]  /*5fc0*/  LDL.LU R105, [R1+0x68] ;  /* 0x0000680001697983 */ /* 0x0003620000300800 */
[C---:B------:R-:W-:Y:S03]  /*5fd0*/  HMMA.16816.F32.BF16 R32, R4.reuse, R10, R32 ;  /* 0x0000000a0420723c */ /* 0x040fe60000041820 */
[----:B------:R-:W3:Y:S04]  /*5fe0*/  LDSM.16.MT88.4 R8, [R0+0xa800] ;  /* 0x00a800000008783b */ /* 0x000ee80000004200 */
[----:B------:R1:W5:Y:S01]  /*5ff0*/  LDL.LU R104, [R1+0x64] ;  /* 0x0000640001687983 */ /* 0x0003620000300800 */
[-C--:B----4-:R-:W-:Y:S03]  /*6000*/  HMMA.16816.F32.BF16 R36, R4, R16.reuse, R36 ;  /* 0x000000100424723c */ /* 0x090fe60000041824 */
[----:B------:R1:W5:Y:S04]  /*6010*/  LDL.LU R103, [R1+0x60] ;  /* 0x0000600001677983 */ /* 0x0003680000300800 */
[----:B------:R1:W5:Y:S01]  /*6020*/  LDL.LU R102, [R1+0x5c] ;  /* 0x00005c0001667983 */ /* 0x0003620000300800 */
[C---:B------:R-:W-:Y:S03]  /*6030*/  HMMA.16816.F32.BF16 R40, R12.reuse, R16, R40 ;  /* 0x000000100c28723c */ /* 0x040fe60000041828 */
[----:B------:R1:W5:Y:S04]  /*6040*/  LDL.LU R101, [R1+0x58] ;  /* 0x0000580001657983 */ /* 0x0003680000300800 */
[----:B------:R1:W5:Y:S01]  /*6050*/  LDL.LU R100, [R1+0x50] ;  /* 0x0000500001647983 */ /* 0x0003620000300800 */
[-C--:B------:R-:W-:Y:S01]  /*6060*/  HMMA.16816.F32.BF16 R44, R12, R18.reuse, R44 ;  /* 0x000000120c2c723c */ /* 0x080fe2000004182c */
[----:B------:R-:W4:Y:S07]  /*6070*/  S2R R251, SR_TID.X ;  /* 0x0000000000fb7919 */ /* 0x000f2e0000002100 */
[C---:B------:R-:W-:Y:S01]  /*6080*/  HMMA.16816.F32.BF16 R48, R4.reuse, R18, R48 ;  /* 0x000000120430723c */ /* 0x040fe20000041830 */
[----:B------:R-:W-:Y:S04]  /*6090*/  LDSM.16.MT88.4 R16, [R92+0x1000] ;  /* 0x001000005c10783b */ /* 0x000fe80000004200 */
[----:B------:R-:W-:Y:S03]  /*60a0*/  LDSM.16.MT88.4 R92, [R92+0x1800] ;  /* 0x001800005c5c783b */ /* 0x000fe60000004200 */
[-C--:B--2---:R-:W-:Y:S08]  /*60b0*/  HMMA.16816.F32.BF16 R52, R4, R68.reuse, R52 ;  /* 0x000000440434723c */ /* 0x084ff00000041834 */
[C---:B------:R-:W-:Y:S08]  /*60c0*/  HMMA.16816.F32.BF16 R56, R12.reuse, R68, R56 ;  /* 0x000000440c38723c */ /* 0x040ff00000041838 */
[-C--:B------:R-:W-:Y:S01]  /*60d0*/  HMMA.16816.F32.BF16 R60, R12, R70.reuse, R60 ;  /* 0x000000460c3c723c */ /* 0x080fe2000004183c */
[----:B------:R-:W-:Y:S02]  /*60e0*/  LDSM.16.MT88.4 R12, [R0+0x7000] ;  /* 0x00700000000c783b */ /* 0x000fe40000004200 */
[----:B----4-:R-:W-:Y:S04]  /*60f0*/  SHF.L.U32 R251, R251, 0x6, RZ ;  /* 0x00000006fbfb7819 */ /* 0x010fe800000006ff */
[----:B------:R-:W-:Y:S01]  /*6100*/  LOP3.LUT R251, R251, 0x200, RZ, 0xc0, !PT ;  /* 0x00000200fbfb7812 */ /* 0x000fe200078ec0ff */
[----:B------:R-:W-:Y:S01]  /*6110*/  HMMA.16816.F32.BF16 R64, R4, R70, R64 ;  /* 0x000000460440723c */ /* 0x000fe20000041840 */
[----:B------:R-:W2:Y:S03]  /*6120*/  LDSM.16.MT88.4 R4, [R252+0x15000] ;  /* 0x01500000fc04783b */ /* 0x000ea60000004200 */
[----:B------:R-:W-:Y:S01]  /*6130*/  LOP3.LUT R2, R251, 0x400, R250, 0xf8, !PT ;  /* 0x00000400fb027812 */ /* 0x000fe200078ef8fa */
[----:B------:R-:W4:Y:S03]  /*6140*/  LDSM.16.MT88.4 R68, [R0+0x9000] ;  /* 0x009000000044783b */ /* 0x000f260000004200 */
[-C--:B------:R-:W-:Y:S05]  /*6150*/  HMMA.16816.F32.BF16 R20, R72, R76.reuse, R20 ;  /* 0x0000004c4814723c */ /* 0x080fea0000041814 */
[----:B------:R-:W-:Y:S03]  /*6160*/  LOP3.LUT R2, R2, R248, RZ, 0xfc, !PT ;  /* 0x000000f802027212 */ /* 0x000fe600078efcff */
[C---:B------:R-:W-:Y:S04]  /*6170*/  HMMA.16816.F32.BF16 R24, R80.reuse, R76, R24 ;  /* 0x0000004c5018723c */ /* 0x040fe80000041818 */
[----:B------:R-:W-:Y:S04]  /*6180*/  LEA R2, R2, UR4, 0x1 ;  /* 0x0000000402027c11 */ /* 0x000fe8000f8e08ff */
        /* <DEDUP_REMOVED lines=9> */
[-C--:B---3--:R-:W-:Y:S08]  /*6220*/  HMMA.16816.F32.BF16 R52, R72, R8.reuse, R52 ;  /* 0x000000084834723c */ /* 0x088ff00000041834 */
[C---:B------:R-:W-:Y:S08]  /*6230*/  HMMA.16816.F32.BF16 R56, R80.reuse, R8, R56 ;  /* 0x000000085038723c */ /* 0x040ff00000041838 */
[-C--:B------:R-:W-:Y:S08]  /*6240*/  HMMA.16816.F32.BF16 R60, R80, R10.reuse, R60 ;  /* 0x0000000a503c723c */ /* 0x080ff0000004183c */
[----:B------:R-:W-:Y:S08]  /*6250*/  HMMA.16816.F32.BF16 R64, R72, R10, R64 ;  /* 0x0000000a4840723c */ /* 0x000ff00000041840 */
[-C--:B--2---:R-:W-:Y:S08]  /*6260*/  HMMA.16816.F32.BF16 R20, R4, R12.reuse, R20 ;  /* 0x0000000c0414723c */ /* 0x084ff00000041814 */
        /* <DEDUP_REMOVED lines=20> */
[-C--:B------:R-:W-:Y:S03]  /*63b0*/  HMMA.16816.F32.BF16 R52, R84, R244.reuse, R52 ;  /* 0x000000f45434723c */ /* 0x080fe60000041834 */
[----:B-1----:R-:W-:Y:S04]  /*63c0*/  SHF.L.U32 R81, R80, 0x3, RZ ;  /* 0x0000000350517819 */ /* 0x002fe800000006ff */
[----:B------:R-:W-:Y:S01]  /*63d0*/  LOP3.LUT R9, R81, 0x38, RZ, 0xc0, !PT ;  /* 0x0000003851097812 */ /* 0x000fe200078ec0ff */
        /* <DEDUP_REMOVED lines=75> */
.L_x_961:
[----:B------:R-:W-:Y:S01]  /*6890*/  LDSM.16.M88.4 R96, [R2+0x12000] ;  /* 0x012000000260783b */ /* 0x000fe20000000200 */
[----:B-1----:R-:W-:Y:S01]  /*68a0*/  IMAD.MOV.U32 R3, RZ, RZ, 0x20 ;  /* 0x00000020ff037424 */ /* 0x002fe200078e00ff */
[----:B------:R-:W-:Y:S02]  /*68b0*/  ISETP.NE.AND P0, PT, R249, RZ, PT ;  /* 0x000000fff900720c */ /* 0x000fe40003f05270 */
[----:B------:R-:W1:Y:S01]  /*68c0*/  LDSM.16.MT88.4 R16, [R0+0xc000] ;  /* 0x00c000000010783b */ /* 0x000e620000004200 */
[----:B------:R-:W-:Y:S03]  /*68d0*/  PLOP3.LUT P1, PT, PT, PT, UP0, 0x80, 0x8 ;  /* 0x000000000008781c */ /* 0x000fe60003f2f008 */
[----:B------:R-:W2:Y:S04]  /*68e0*/  LDSM.16.M88.4 R92, [R2+0x13000] ;  /* 0x01300000025c783b */ /* 0x000ea80000000200 */
[----:B------:R3:W-:Y:S04]  /*68f0*/  STL.64 [R1+0xc0], R46 ;  /* 0x0000c02e01007387 */ /* 0x0007e80000100a00 */
[----:B------:R-:W4:Y:S04]  /*6900*/  LDSM.16.MT88.4 R80, [R0+0xe000] ;  /* 0x00e000000050783b */ /* 0x000f280000004200 */
[----:B------:R-:W4:Y:S04]  /*6910*/  LDSM.16.MT88.4 R244, [R0+0x10000] ;  /* 0x0100000000f4783b */ /* 0x000f280000004200 */
[----:B---3--:R-:W3:Y:S01]  /*6920*/  LDL.LU R46, [R1+0x4] ;  /* 0x00000400012e7983 */ /* 0x008ee20000300800 */
[----:B------:R-:W-:Y:S03]  /*6930*/  SEL R47, R3, 0xffffffe0, !P0 ;  /* 0xffffffe0032f7807 */ /* 0x000fe60004000000 */
[----:B------:R4:W-:Y:S01]  /*6940*/  STL.64 [R1+0xb8], R44 ;  /* 0x0000b82c01007387 */ /* 0x0009e20000100a00 */
[-C--:B-1----:R-:W-:Y:S03]  /*6950*/  HMMA.16816.F32.BF16 R4, R96, R16.reuse, RZ ;  /* 0x000000106004723c */ /* 0x082fe600000418ff */
[----:B------:R-:W-:Y:S01]  /*6960*/  STL.64 [R1+0xb0], R42 ;  /* 0x0000b02a01007387 */ /* 0x000fe20000100a00 */
[----:B------:R-:W-:Y:S03]  /*6970*/  IMAD.IADD R3, R47, 0x1, R2 ;  /* 0x000000012f037824 */ /* 0x000fe600078e0202 */
[----:B------:R-:W-:Y:S01]  /*6980*/  STL.64 [R1+0xa8], R40 ;  /* 0x0000a82801007387 */ /* 0x000fe20000100a00 */
[C---:B--2---:R-:W-:Y:S03]  /*6990*/  HMMA.16816.F32.BF16 R8, R92.reuse, R16, RZ ;  /* 0x000000105c08723c */ /* 0x044fe600000418ff */
[----:B------:R-:W-:Y:S04]  /*69a0*/  LDSM.16.M88.4 R248, [R3+0x12000] ;  /* 0x0120000003f8783b */ /* 0x000fe80000000200 */
[----:B------:R-:W-:Y:S01]  /*69b0*/  LDSM.16.MT88.4 R40, [R0+0x11800] ;  /* 0x011800000028783b */ /* 0x000fe20000004200 */
[-C--:B------:R-:W-:Y:S03]  /*69c0*/  HMMA.16816.F32.BF16 R12, R92, R18.reuse, RZ ;  /* 0x000000125c0c723c */ /* 0x080fe600000418ff */
[----:B------:R-:W-:Y:S04]  /*69d0*/  STL.64 [R1+0xa0], R38 ;  /* 0x0000a02601007387 */ /* 0x000fe80000100a00 */
[----:B------:R-:W-:Y:S01]  /*69e0*/  STL.64 [R1+0x98], R36 ;  /* 0x0000982401007387 */ /* 0x000fe20000100a00 */
[C---:B------:R-:W-:Y:S03]  /*69f0*/  HMMA.16816.F32.BF16 R16, R96.reuse, R18, RZ ;  /* 0x000000126010723c */ /* 0x040fe600000418ff */
[----:B------:R-:W-:Y:S04]  /*6a00*/  STL.64 [R1+0x90], R34 ;  /* 0x0000902201007387 */ /* 0x000fe80000100a00 */
[----:B------:R-:W-:Y:S01]  /*6a10*/  STL.64 [R1+0x88], R32 ;  /* 0x0000882001007387 */ /* 0x000fe20000100a00 */
[-C--:B----4-:R-:W-:Y:S03]  /*6a20*/  HMMA.16816.F32.BF16 R68, R96, R80.reuse, RZ ;  /* 0x000000506044723c */ /* 0x090fe600000418ff */
[----:B------:R-:W-:Y:S04]  /*6a30*/  LDSM.16.MT88.4 R32, [R0+0x11000] ;  /* 0x011000000020783b */ /* 0x000fe80000004200 */
[----:B------:R-:W-:Y:S01]  /*6a40*/  STL.64 [R1+0x80], R30 ;  /* 0x0000801e01007387 */ /* 0x000fe20000100a00 */
[C---:B------:R-:W-:Y:S03]  /*6a50*/  HMMA.16816.F32.BF16 R72, R92.reuse, R80, RZ ;  /* 0x000000505c48723c */ /* 0x040fe600000418ff */
[----:B------:R-:W-:Y:S04]  /*6a60*/  STL.64 [R1+0x78], R28 ;  /* 0x0000781c01007387 */ /* 0x000fe80000100a00 */
[----:B------:R-:W-:Y:S01]  /*6a70*/  LDSM.16.MT88.4 R28, [R0+0x10800] ;  /* 0x01080000001c783b */ /* 0x000fe20000004200 */
[-C--:B------:R-:W-:Y:S03]  /*6a80*/  HMMA.16816.F32.BF16 R76, R92, R82.reuse, RZ ;  /* 0x000000525c4c723c */ /* 0x080fe600000418ff */
[----:B------:R-:W-:Y:S04]  /*6a90*/  STL.64 [R1+0x70], R26 ;  /* 0x0000701a01007387 */ /* 0x000fe80000100a00 */
[----:B------:R-:W-:Y:S01]  /*6aa0*/  STL.64 [R1+0x68], R24 ;  /* 0x0000681801007387 */ /* 0x000fe20000100a00 */
[C---:B------:R-:W-:Y:S03]  /*6ab0*/  HMMA.16816.F32.BF16 R80, R96.reuse, R82, RZ ;  /* 0x000000526050723c */ /* 0x040fe600000418ff */
[----:B------:R-:W1:Y:S04]  /*6ac0*/  LDSM.16.MT88.4 R24, [R0+0xc800] ;  /* 0x00c800000018783b */ /* 0x000e680000004200 */
[----:B------:R-:W-:Y:S01]  /*6ad0*/  STL.64 [R1+0x60], R22 ;  /* 0x0000601601007387 */ /* 0x000fe20000100a00 */
[-C--:B------:R-:W-:Y:S03]  /*6ae0*/  HMMA.16816.F32.BF16 R84, R96, R244.reuse, RZ ;  /* 0x000000f46054723c */ /* 0x080fe600000418ff */
[----:B------:R-:W-:Y:S04]  /*6af0*/  STL.64 [R1+0x58], R20 ;  /* 0x0000581401007387 */ /* 0x000fe80000100a00 */
[----:B------:R2:W4:Y:S01]  /*6b00*/  LDSM.16.M88.4 R20, [R3+0x13000] ;  /* 0x013000000314783b */ /* 0x0005220000000200 */
[C---:B------:R-:W-:Y:S01]  /*6b10*/  HMMA.16816.F32.BF16 R88, R92.reuse, R244, RZ ;  /* 0x000000f45c58723c */ /* 0x040fe200000418ff */
[----:B------:R-:W3:Y:S07]  /*6b20*/  S2R R44, SR_TID.X ;  /* 0x00000000002c7919 */ /* 0x000eee0000002100 */
[-C--:B------:R-:W-:Y:S08]  /*6b30*/  HMMA.16816.F32.BF16 R92, R92, R246.reuse, RZ ;  /* 0x000000f65c5c723c */ /* 0x080ff000000418ff */
[----:B------:R-:W-:Y:S01]  /*6b40*/  HMMA.16816.F32.BF16 R96, R96, R246, RZ ;  /* 0x000000f66060723c */ /* 0x000fe200000418ff */
[----:B------:R-:W4:Y:S01]  /*6b50*/  LDSM.16.MT88.4 R244, [R0+0xe800] ;  /* 0x00e8000000f4783b */ /* 0x000f220000004200 */
[C---:B--2---:R-:W-:Y:S02]  /*6b60*/  VIADD R3, R2.reuse, 0x12000 ;  /* 0x0001200002037836 */ /* 0x044fe40000000000 */
[----:B------:R-:W-:Y:S04]  /*6b70*/  VIADD R2, R2, 0x12040 ;  /* 0x0001204002027836 */ /* 0x000fe80000000000 */
        /* <DEDUP_REMOVED lines=8> */
[C---:B------:R-:W-:Y:S08]  /*6c00*/  HMMA.16816.F32.BF16 R80, R248.reuse, R246, R80 ;  /* 0x000000f6f850723c */ /* 0x040ff00000041850 */
[-C--:B------:R-:W-:Y:S08]  /*6c10*/  HMMA.16816.F32.BF16 R84, R248, R28.reuse, R84 ;  /* 0x0000001cf854723c */ /* 0x080ff00000041854 */
[C---:B------:R-:W-:Y:S08]  /*6c20*/  HMMA.16816.F32.BF16 R88, R20.reuse, R28, R88 ;  /* 0x0000001c1458723c */ /* 0x040ff00000041858 */
[-C--:B------:R-:W-:Y:S01]  /*6c30*/  HMMA.16816.F32.BF16 R92, R20, R30.reuse, R92 ;  /* 0x0000001e145c723c */ /* 0x080fe2000004185c */
[----:B------:R-:W2:Y:S04]  /*6c40*/  LDL.LU.64 R22, [R1+0x30] ;  /* 0x0000300001167983 */ /* 0x000ea80000300a00 */
[----:B------:R1:W4:Y:S03]  /*6c50*/  LDL R45, [R1+0x44] ;  /* 0x00004400012d7983 */ /* 0x0003260000100800 */
[----:B------:R-:W-:Y:S01]  /*6c60*/  HMMA.16816.F32.BF16 R96, R248, R30, R96 ;  /* 0x0000001ef860723c */ /* 0x000fe20000041860 */
[----:B------:R-:W-:Y:S04]  /*6c70*/  LDSM.16.MT88.4 R248, [R0+0xf000] ;  /* 0x00f0000000f8783b */ /* 0x000fe80000004200 */
[----:B------:R-:W-:Y:S01]  /*6c80*/  LDSM.16.MT88.4 R28, [R0+0xd800] ;  /* 0x00d80000001c783b */ /* 0x000fe20000004200 */
[----:B---3--:R-:W-:Y:S11]  /*6c90*/  ISETP.NE.AND P0, PT, R46, RZ, PT ;  /* 0x000000ff2e00720c */ /* 0x008ff60003f05270 */
[----:B------:R-:W-:Y:S02]  /*6ca0*/  @!UPT UIADD3 URZ, UPT, UPT, URZ, URZ, URZ ;  /* 0x000000fffffff290 */ /* 0x000fe4000fffe0ff */
[----:B------:R-:W-:Y:S05]  /*6cb0*/  @P0 VIADD R2, R3, 0xffffffc0 ;  /* 0xffffffc003020836 */ /* 0x000fea0000000000 */
[----:B------:R-:W3:Y:S04]  /*6cc0*/  LDSM.16.M88.4 R244, [R2] ;  /* 0x0000000002f4783b */ /* 0x000ee80000000200 */
[----:B------:R1:W3:Y:S02]  /*6cd0*/  LDSM.16.M88.4 R36, [R2+0x1000] ;  /* 0x001000000224783b */ /* 0x0002e40000000200 */
        /* <DEDUP_REMOVED lines=14> */
[----:B-1----:R-:W1:Y:S07]  /*6dc0*/  LDC R2, c[0x0][0x44c] ;  /* 0x00011300ff027b82 */ /* 0x002e6e0000000800 */
[----:B------:R-:W-:Y:S01]  /*6dd0*/  HMMA.16816.F32.BF16 R96, R244, R34, R96 ;  /* 0x00000022f460723c */ /* 0x000fe20000041860 */
[----:B------:R-:W2:Y:S07]  /*6de0*/  LDSM.16.MT88.4 R244, [R0+0xf800] ;  /* 0x00f8000000f4783b */ /* 0x000eae0000004200 */
[-C--:B---3--:R-:W-:Y:S08]  /*6df0*/  HMMA.16816.F32.BF16 R4, R248, R28.reuse, R4 ;  /* 0x0000001cf804723c */ /* 0x088ff00000041804 */
[C---:B------:R-:W-:Y:S04]  /*6e00*/  HMMA.16816.F32.BF16 R8, R24.reuse, R28, R8 ;  /* 0x0000001c1808723c */ /* 0x040fe80000041808 */
[----:B-1----:R-:W-:Y:S04]  /*6e10*/  IMAD R20, R2, UR9, RZ ;  /* 0x0000000902147c24 */ /* 0x002fe8000f8e02ff */
[-C--:B------:R-:W-:Y:S03]  /*6e20*/  HMMA.16816.F32.BF16 R12, R24, R30.reuse, R12 ;  /* 0x0000001e180c723c */ /* 0x080fe6000004180c */
[C---:B------:R-:W-:Y:S02]  /*6e30*/  IMAD.U32 R2, R20.reuse, -0x40, RZ ;  /* 0xffffffc014027824 */ /* 0x040fe400078e00ff */
[----:B------:R-:W-:Y:S03]  /*6e40*/  IMAD.SHL.U32 R21, R20, 0x8, RZ ;  /* 0x0000000814157824 */ /* 0x000fe600078e00ff */
[C---:B------:R-:W-:Y:S08]  /*6e50*/  HMMA.16816.F32.BF16 R16, R248.reuse, R30, R16 ;  /* 0x0000001ef810723c */ /* 0x040ff00000041810 */
[-C--:B--2---:R-:W-:Y:S03]  /*6e60*/  HMMA.16816.F32.BF16 R68, R248, R244.reuse, R68 ;  /* 0x000000f4f844723c */ /* 0x084fe60000041844 */
[C---:B------:R-:W-:Y:S04]  /*6e70*/  LEA R3, P0, R2.reuse, R22, 0x2 ;  /* 0x0000001602037211 */ /* 0x040fe800078010ff */
[----:B------:R-:W-:Y:S01]  /*6e80*/  LEA.HI.X.SX32 R2, R2, R23, 0x2, P0 ;  /* 0x0000001702027211 */ /* 0x000fe200000f16ff */
[C---:B------:R-:W-:Y:S04]  /*6e90*/  HMMA.16816.F32.BF16 R72, R24.reuse, R244, R72 ;  /* 0x000000f41848723c */ /* 0x040fe80000041848 */
[----:B------:R-:W-:Y:S02]  /*6ea0*/  IMAD.MOV.U32 R22, RZ, RZ, R3 ;  /* 0x000000ffff167224 */ /* 0x000fe400078e0003 */
[----:B------:R-:W-:Y:S02]  /*6eb0*/  IMAD.MOV.U32 R23, RZ, RZ, R2 ;  /* 0x000000ffff177224 */ /* 0x000fe400078e0002 */
[-C--:B------:R-:W-:Y:S03]  /*6ec0*/  HMMA.16816.F32.BF16 R76, R24, R246.reuse, R76 ;  /* 0x000000f6184c723c */ /* 0x080fe6000004184c */
[----:B------:R-:W-:Y:S01]  /*6ed0*/  STL.64 [R1+0x30], R22 ;  /* 0x0000301601007387 */ /* 0x000fe20000100a00 */
[C---:B------:R-:W-:Y:S03]  /*6ee0*/  LEA R36, P0, R21.reuse, R22, 0x2 ;  /* 0x0000001615247211 */ /* 0x040fe600078010ff */
[----:B------:R1:W2:Y:S01]  /*6ef0*/  LDL R47, [R1+0x48] ;  /* 0x00004800012f7983 */ /* 0x0002a20000100800 */
[C---:B------:R-:W-:Y:S03]  /*6f00*/  HMMA.16816.F32.BF16 R80, R248.reuse, R246, R80 ;  /* 0x000000f6f850723c */ /* 0x040fe60000041850 */
[----:B------:R1:W3:Y:S01]  /*6f10*/  LDL R46, [R1+0x4c] ;  /* 0x00004c00012e7983 */ /* 0x0002e20000100800 */
[----:B------:R-:W-:Y:S02]  /*6f20*/  LEA.HI.X.SX32 R37, R21, R23, 0x2, P0 ;  /* 0x0000001715257211 */ /* 0x000fe400000f16ff */
[C---:B------:R-:W-:Y:S02]  /*6f30*/  LEA R34, P0, R20.reuse, R36, 0x5 ;  /* 0x0000002414227211 */ /* 0x040fe400078028ff */
[-C--:B------:R-:W-:Y:S03]  /*6f40*/  HMMA.16816.F32.BF16 R84, R248, R40.reuse, R84 ;  /* 0x00000028f854723c */ /* 0x080fe60000041854 */
        /* <DEDUP_REMOVED lines=8> */
[----:B------:R-:W-:Y:S01]  /*6fd0*/  HMMA.16816.F32.BF16 R96, R248, R42, R96 ;  /* 0x0000002af860723c */ /* 0x000fe20000041860 */
[----:B------:R-:W-:Y:S03]  /*6fe0*/  IMAD.MOV.U32 R250, RZ, RZ, 0x4 ;  /* 0x00000004fffa7424 */ /* 0x000fe600078e00ff */
[--C-:B------:R-:W-:Y:S02]  /*6ff0*/  SHF.R.U32.HI R43, RZ, 0x1, R44.reuse ;  /* 0x00000001ff2b7819 */ /* 0x100fe4000001162c */
[----:B------:R-:W-:Y:S02]  /*7000*/  SHF.R.U32.HI R44, RZ, 0x2, R44 ;  /* 0x00000002ff2c7819 */ /* 0x000fe4000001162c */
[----:B------:R-:W-:Y:S02]  /*7010*/  @P1 LOP3.LUT R3, R43, 0x30, RZ, 0xc0, !PT ;  /* 0x000000302b031812 */ /* 0x000fe400078ec0ff */
[C---:B------:R-:W-:Y:S02]  /*7020*/  LEA.HI.X.SX32 R29, R20.reuse, R31, 0x5, P0 ;  /* 0x0000001f141d7211 */ /* 0x040fe400000f2eff */
[----:B----4-:R-:W-:Y:S02]  /*7030*/  @P1 LOP3.LUT R45, R3, 0x7, R44, 0xf8, !PT ;  /* 0x00000007032d1812 */ /* 0x010fe400078ef82c */
[C---:B------:R-:W-:Y:S03]  /*7040*/  LEA R246, P0, R20.reuse, R28, 0x5 ;  /* 0x0000001c14f67211 */ /* 0x040fe600078028ff */
[----:B------:R-:W-:Y:S01]  /*7050*/  @P1 IMAD.WIDE.U32 R250, R45, R250, UR18 ;  /* 0x000000122dfa1e25 */ /* 0x000fe2000f8e00fa */
[----:B------:R-:W-:Y:S01]  /*7060*/  @P1 STL [R1+0x44], R45 ;  /* 0x0000442d01001387 */ /* 0x000fe20000100800 */
[----:B------:R-:W-:Y:S01]  /*7070*/  @UP0 UMOV UR18, UR30 ;  /* 0x0000001e00120c82 */ /* 0x000fe20008000000 */
[C---:B------:R-:W-:Y:S01]  /*7080*/  LEA.HI.X.SX32 R247, R20.reuse, R29, 0x5, P0 ;  /* 0x0000001d14f77211 */ /* 0x040fe200000f2eff */
[----:B------:R-:W-:Y:S01]  /*7090*/  @UP0 UMOV UR19, UR27 ;  /* 0x0000001b00130c82 */ /* 0x000fe20008000000 */
        /* <DEDUP_REMOVED lines=32> */
[----:B------:R-:W-:Y:S01]  /*72a0*/  REDG.E.ADD.F32.FTZ.RN.STRONG.GPU desc[UR34][R4.64+0x80], R14 ;  /* 0x0000800e040079a6 */ /* 0x000fe2000c12f322 */
[C---:B------:R-:W-:Y:S03]  /*72b0*/  LEA.HI.X.SX32 R45, R20.reuse, R5, 0x5, P0 ;  /* 0x00000005142d7211 */ /* 0x040fe600000f2eff */
[C---:B------:R-:W-:Y:S02]  /*72c0*/  IMAD.WIDE R42, R20.reuse, -0xc0, R44 ;  /* 0xffffff40142a7825 */ /* 0x040fe400078e022c */
[----:B------:R3:W-:Y:S01]  /*72d0*/  REDG.E.ADD.F32.FTZ.RN.STRONG.GPU desc[UR34][R44.64+0x80], R15 ;  /* 0x0000800f2c0079a6 */ /* 0x0007e2000c12f322 */
[C---:B------:R-:W-:Y:S03]  /*72e0*/  LEA R6, P0, R20.reuse, R42, 0x5 ;  /* 0x0000002a14067211 */ /* 0x040fe600078028ff */
[----:B------:R-:W-:Y:S01]  /*72f0*/  REDG.E.ADD.F32.FTZ.RN.STRONG.GPU desc[UR34][R22.64+0x100], R68 ;  /* 0x00010044160079a6 */ /* 0x000fe2000c12f322 */
[C---:B------:R-:W-:Y:S03]  /*7300*/  LEA.HI.X.SX32 R7, R20.reuse, R43, 0x5, P0 ;  /* 0x0000002b14077211 */ /* 0x040fe600000f2eff */
[----:B------:R-:W-:Y:S01]  /*7310*/  REDG.E.ADD.F32.FTZ.RN.STRONG.GPU desc[UR34][R42.64+0x100], R69 ;  /* 0x000100452a0079a6 */ /* 0x000fe2000c12f322 */
[C---:B------:R-:W-:Y:S03]  /*7320*/  LEA R40, P0, R20.reuse, R6, 0x5 ;  /* 0x0000000614287211 */ /* 0x040fe600078028ff */
[----:B------:R4:W-:Y:S01]  /*7330*/  REDG.E.ADD.F32.FTZ.RN.STRONG.GPU desc[UR34][R6.64+0x100], R70 ;  /* 0x00010046060079a6 */ /* 0x0009e2000c12f322 */
[C---:B------:R-:W-:Y:S02]  /*7340*/  LEA.HI.X.SX32 R41, R20.reuse, R7, 0x5, P0 ;  /* 0x0000000714297211 */ /* 0x040fe400000f2eff */
[C---:B------:R-:W-:Y:S01]  /*7350*/  LEA R38, P0, R20.reuse, R40, 0x5 ;  /* 0x0000002814267211 */ /* 0x040fe200078028ff */
[----:B--2---:R1:W5:Y:S03]  /*7360*/  LDL.LU.64 R46, [R1+0xc0] ;  /* 0x0000c000012e7983 */ /* 0x0043660000300a00 */
[C---:B------:R-:W-:Y:S01]  /*7370*/  LEA.HI.X.SX32 R39, R20.reuse, R41, 0x5, P0 ;  /* 0x0000002914277211 */ /* 0x040fe200000f2eff */
[----:B------:R2:W-:Y:S01]  /*7380*/  REDG.E.ADD.F32.FTZ.RN.STRONG.GPU desc[UR34][R40.64+0x100], R71 ;  /* 0x00010047280079a6 */ /* 0x0005e2000c12f322 */
        /* <DEDUP_REMOVED lines=8> */
[----:B------:R-:W-:Y:S01]  /*7410*/  REDG.E.ADD.F32.FTZ.RN.STRONG.GPU desc[UR34][R34.64+0x100], R74 ;  /* 0x0001004a220079a6 */ /* 0x000fe2000c12f322 */
[C---:B------:R-:W-:Y:S01]  /*7420*/  LEA.HI.X.SX32 R33, R20.reuse, R35, 0x5, P0 ;  /* 0x0000002314217211 */ /* 0x040fe200000f2eff */
[----:B----4-:R-:W4:Y:S02]  /*7430*/  LDC R70, c[0x0][0x44c] ;  /* 0x00011300ff467b82 */ /* 0x010f240000000800 */
        /* <DEDUP_REMOVED lines=14> */
[----:B------:R-:W-:Y:S01]  /*7520*/  LEA R246, P0, R20, R248, 0x5 ;  /* 0x000000f814f67211 */ /* 0x000fe200078028ff */
[----:B----4-:R-:W-:Y:S02]  /*7530*/  IMAD R70, R70, UR9, RZ ;  /* 0x0000000946467c24 */ /* 0x010fe4000f8e02ff */
[----:B------:R4:W-:Y:S01]  /*7540*/  REDG.E.ADD.F32.FTZ.RN.STRONG.GPU desc[UR34][R248.64+0x180], R76 ;  /* 0x0001804cf80079a6 */ /* 0x0009e2000c12f322 */
[C---:B------:R-:W-:Y:S02]  /*7550*/  LEA.HI.X.SX32 R247, R20.reuse, R249, 0x5, P0 ;  /* 0x000000f914f77211 */ /* 0x040fe400000f2eff */
[C---:B------:R-:W-:Y:S01]  /*7560*/  LEA R2, P0, R20.reuse, R246, 0x5 ;  /* 0x000000f614027211 */ /* 0x040fe200078028ff */
[----:B--2---:R3:W5:Y:S03]  /*7570*/  LDL.LU.64 R40, [R1+0xa8] ;  /* 0x0000a80001287983 */ /* 0x0047660000300a00 */
[C---:B------:R-:W-:Y:S01]  /*7580*/  LEA.HI.X.SX32 R3, R20.reuse, R247, 0x5, P0 ;  /* 0x000000f714037211 */ /* 0x040fe200000f2eff */
[----:B------:R-:W-:Y:S01]  /*7590*/  REDG.E.ADD.F32.FTZ.RN.STRONG.GPU desc[UR34][R246.64+0x180], R77 ;  /* 0x0001804df60079a6 */ /* 0x000fe2000c12f322 */
[C---:B------:R-:W-:Y:S03]  /*75a0*/  LEA R26, P0, R20.reuse, R2, 0x5 ;  /* 0x00000002141a7211 */ /* 0x040fe600078028ff */
[----:B------:R2:W-:Y:S01]  /*75b0*/  REDG.E.ADD.F32.FTZ.RN.STRONG.GPU desc[UR34][R2.64+0x180], R78 ;  /* 0x0001804e020079a6 */ /* 0x0005e2000c12f322 */
[C---:B------:R-:W-:Y:S03]  /*75c0*/  LEA.HI.X.SX32 R27, R20.reuse, R3, 0x5, P0 ;  /* 0x00000003141b7211 */ /* 0x040fe600000f2eff */
[----:B-1----:R3:W5:Y:S01]  /*75d0*/  LDL.LU.64 R38, [R1+0xa0] ;  /* 0x0000a00001267983 */ /* 0x0027620000300a00 */
        /* <DEDUP_REMOVED lines=10> */
[----:B----4-:R-:W1:Y:S03]  /*7680*/  S2R R249, SR_TID.X ;  /* 0x0000000000f97919 */ /* 0x010e660000002100 */
        /* <DEDUP_REMOVED lines=15> */
[C---:B------:R-:W-:Y:S03]  /*7780*/  LEA R10, P0, R70.reuse, R20, 0x5 ;  /* 0x00000014460a7211 */ /* 0x040fe600078028ff */
[----:B------:R-:W-:Y:S01]  /*7790*/  REDG.E.ADD.F32.FTZ.RN.STRONG.GPU desc[UR34][R22.64+0x280], R96 ;  /* 0x00028060160079a6 */ /* 0x000fe2000c12f322 */
[C---:B-1----:R-:W-:Y:S01]  /*77a0*/  IMAD.SHL.U32 R250, R249.reuse, 0x8, RZ ;  /* 0x00000008f9fa7824 */ /* 0x042fe200078e00ff */
        /* <DEDUP_REMOVED lines=17> */
[C---:B----4-:R-:W-:Y:S03]  /*78c0*/  LEA R12, P0, R70.reuse, R2, 0x5 ;  /* 0x00000002460c7211 */ /* 0x050fe600078028ff */
[----:B------:R-:W2:Y:S01]  /*78d0*/  LDSM.16.MT88.4 R4, [R252+0x12000] ;  /* 0x01200000fc04783b */ /* 0x000ea20000004200 */
        /* <DEDUP_REMOVED lines=12> */
[----:B------:R3:W5:Y:S02]  /*79a0*/  LDL.LU.64 R34, [R1+0x90] ;  /* 0x0000900001227983 */ /* 0x0007640000300a00 */
[-C--:B--2--5:R-:W-:Y:S02]  /*79b0*/  HMMA.16816.F32.BF16 R100, R4, R8.reuse, R100 ;  /* 0x000000080464723c */ /* 0x0a4fe40000041864 */
[----:B------:R3:W5:Y:S04]  /*79c0*/  LDL.LU.64 R32, [R1+0x88] ;  /* 0x0000880001207983 */ /* 0x0007680000300a00 */
[----:B------:R3:W5:Y:S04]  /*79d0*/  LDL.LU.64 R30, [R1+0x80] ;  /* 0x00008000011e7983 */ /* 0x0007680000300a00 */
[----:B------:R3:W5:Y:S04]  /*79e0*/  LDL.LU.64 R28, [R1+0x78] ;  /* 0x00007800011c7983 */ /* 0x0007680000300a00 */
[----:B------:R3:W5:Y:S04]  /*79f0*/  LDL.LU.64 R26, [R1+0x70] ;  /* 0x00007000011a7983 */ /* 0x0007680000300a00 */
[----:B------:R3:W5:Y:S04]  /*7a00*/  LDL.LU.64 R24, [R1+0x68] ;  /* 0x0000680001187983 */ /* 0x0007680000300a00 */
[----:B------:R3:W5:Y:S01]  /*7a10*/  LDL.LU.64 R22, [R1+0x60] ;  /* 0x0000600001167983 */ /* 0x0007620000300a00 */
[C---:B-1----:R-:W-:Y:S03]  /*7a20*/  HMMA.16816.F32.BF16 R104, R12.reuse, R8, R104 ;  /* 0x000000080c68723c */ /* 0x042fe60000041868 */
[----:B------:R3:W5:Y:S05]  /*7a30*/  LDL.LU.64 R20, [R1+0x58] ;  /* 0x0000580001147983 */ /* 0x00076a0000300a00 */
[-C--:B------:R-:W-:Y:S08]  /*7a40*/  HMMA.16816.F32.BF16 R108, R12, R10.reuse, R108 ;  /* 0x0000000a0c6c723c */ /* 0x080ff0000004186c */
[C---:B------:R-:W-:Y:S01]  /*7a50*/  HMMA.16816.F32.BF16 R112, R4.reuse, R10, R112 ;  /* 0x0000000a0470723c */ /* 0x040fe20000041870 */
[----:B------:R-:W1:Y:S07]  /*7a60*/  LDSM.16.MT88.4 R8, [R0+0x4800] ;  /* 0x004800000008783b */ /* 0x000e6e0000004200 */
        /* <DEDUP_REMOVED lines=23> */
[-C--:B-1----:R-:W-:Y:S08]  /*7be0*/  HMMA.16816.F32.BF16 R132, R72, R8.reuse, R132 ;  /* 0x000000084884723c */ /* 0x082ff00000041884 */
[C---:B------:R-:W-:Y:S08]  /*7bf0*/  HMMA.16816.F32.BF16 R136, R80.reuse, R8, R136 ;  /* 0x000000085088723c */ /* 0x040ff00000041888 */
[-C--:B------:R-:W-:Y:S01]  /*7c00*/  HMMA.16816.F32.BF16 R140, R80, R10.reuse, R140 ;  /* 0x0000000a508c723c */ /* 0x080fe2000004188c */
[----:B------:R-:W1:Y:S07]  /*7c10*/  LDSM.16.MT88.4 R80, [R0+0x3800] ;  /* 0x003800000050783b */ /* 0x000e6e0000004200 */
[----:B------:R-:W-:Y:S08]  /*7c20*/  HMMA.16816.F32.BF16 R144, R72, R10, R144 ;  /* 0x0000000a4890723c */ /* 0x000ff00000041890 */
[-C--:B--2---:R-:W-:Y:S08]  /*7c30*/  HMMA.16816.F32.BF16 R100, R4, R12.reuse, R100 ;  /* 0x0000000c0464723c */ /* 0x084ff00000041864 */
[C---:B------:R-:W-:Y:S08]  /*7c40*/  HMMA.16816.F32.BF16 R104, R16.reuse, R12, R104 ;  /* 0x0000000c1068723c */ /* 0x040ff00000041868 */
[-C--:B------:R-:W-:Y:S08]  /*7c50*/  HMMA.16816.F32.BF16 R108, R16, R14.reuse, R108 ;  /* 0x0000000e106c723c */ /* 0x080ff0000004186c */
[C---:B------:R-:W-:Y:S08]  /*7c60*/  HMMA.16816.F32.BF16 R112, R4.reuse, R14, R112 ;  /* 0x0000000e0470723c */ /* 0x040ff00000041870 */
[-C--:B---3--:R-:W-:Y:S08]  /*7c70*/  HMMA.16816.F32.BF16 R116, R4, R68.reuse, R116 ;  /* 0x000000440474723c */ /* 0x088ff00000041874 */
        /* <DEDUP_REMOVED lines=8> */
[----:B------:R-:W-:Y:S04]  /*7d00*/  HMMA.16816.F32.BF16 R144, R4, R78, R144 ;  /* 0x0000004e0490723c */ /* 0x000fe80000041890 */
[----:B------:R-:W-:Y:S04]  /*7d10*/  LOP3.LUT R4, R250, 0x1f8, RZ, 0xc0, !PT ;  /* 0x000001f8fa047812 */ /* 0x000fe800078ec0ff */
[-C--:B------:R-:W-:Y:S05]  /*7d20*/  HMMA.16816.F32.BF16 R100, R84, R88.reuse, R100 ;  /* 0x000000585464723c */ /* 0x080fea0000041864 */
[----:B------:R-:W-:Y:S03]  /*7d30*/  LOP3.LUT R4, R4, 0x38, R249, 0x78, !PT ;  /* 0x0000003804047812 */ /* 0x000fe600078e78f9 */
[C---:B------:R-:W-:Y:S04]  /*7d40*/  HMMA.16816.F32.BF16 R104, R92.reuse, R88, R104 ;  /* 0x000000585c68723c */ /* 0x040fe80000041868 */
[----:B------:R-:W-:Y:S04]  /*7d50*/  LOP3.LUT R4, R4, 0x1e00, R250, 0xf8, !PT ;  /* 0x00001e0004047812 */ /* 0x000fe800078ef8fa */
[-C--:B------:R-:W-:Y:S03]  /*7d60*/  HMMA.16816.F32.BF16 R108, R92, R90.reuse, R108 ;  /* 0x0000005a5c6c723c */ /* 0x080fe6000004186c */
[----:B------:R-:W-:Y:S05]  /*7d70*/  LEA R4, R4, UR4, 0x1 ;  /* 0x0000000404047c11 */ /* 0x000fea000f8e08ff */
[C---:B------:R-:W-:Y:S08]  /*7d80*/  HMMA.16816.F32.BF16 R112, R84.reuse, R90, R112 ;  /* 0x0000005a5470723c */ /* 0x040ff00000041870 */
[-C--:B-1----:R-:W-:Y:S08]  /*7d90*/  HMMA.16816.F32.BF16 R116, R84, R80.reuse, R116 ;  /* 0x000000505474723c */ /* 0x082ff00000041874 */
        /* <DEDUP_REMOVED lines=71> */
.L_x_962:
        /* <DEDUP_REMOVED lines=10> */
[----:B------:R-:W-:Y:S01]  /*82b0*/  F2FP.BF16.F32.PACK_AB R72, R23, R22 ;  /* 0x000000161748723e */ /* 0x000fe200000010ff */
        /* <DEDUP_REMOVED lines=22> */
[----:B------:R-:W-:Y:S02]  /*8420*/  IMAD.SHL.U32 R0, R249, 0x20, RZ ;  /* 0x00000020f9007824 */ /* 0x000fe400078e00ff */
[----:B------:R-:W-:Y:S01]  /*8430*/  FMUL.FTZ R21, R109, UR8 ;  /* 0x000000086d157c20 */ /* 0x000fe20008410000 */
[----:B------:R-:W-:Y:S01]  /*8440*/  FMUL.FTZ R110, R110, UR8 ;  /* 0x000000086e6e7c20 */ /* 0x000fe20008410000 */
[----:B------:R-:W-:Y:S01]  /*8450*/  LOP3.LUT R2, R2, 0x1c0, RZ, 0xc0, !PT ;  /* 0x000001c002027812 */ /* 0x000fe200078ec0ff */
        /* <DEDUP_REMOVED lines=21> */
[----:B------:R-:W-:-:S02]  /*85b0*/  VIADD R3, R0, 0xc000 ;  /* 0x0000c00000037836 */ /* 0x000fc40000000000 */
[----:B------:R-:W-:Y:S01]  /*85c0*/  FMUL.FTZ R16, R123, UR8 ;  /* 0x000000087b107c20 */ /* 0x000fe20008410000 */
[----:B------:R-:W-:Y:S01]  /*85d0*/  VIADD R2, R0, 0xc040 ;  /* 0x0000c04000027836 */ /* 0x000fe20000000000 */
        /* <DEDUP_REMOVED lines=125> */
.L_x_964:
[----:B------:R-:W-:Y:S05]  /*8db0*/  BRA.U UP1, `(.L_x_965) ;  /* 0x00000001012c7547 */ /* 0x000fea000b800000 */
[----:B------:R-:W1:Y:S01]  /*8dc0*/  LDCU.64 UR8, c[0x0][0x5c8] ;  /* 0x0000b900ff0877ac */ /* 0x000e620008000a00 */
[----:B------:R-:W3:Y:S01]  /*8dd0*/  LDCU.64 UR14, c[0x0][0x5b0] ;  /* 0x0000b600ff0e77ac */ /* 0x000ee20008000a00 */
[----:B------:R-:W-:-:S04]  /*8de0*/  USHF.R.S32.HI UR16, URZ, 0x1f, UR37 ;  /* 0x0000001fff107899 */ /* 0x000fc80008011425 */
[----:B-1----:R-:W-:Y:S02]  /*8df0*/  UIMAD UR16, UR16, UR8, URZ ;  /* 0x00000008101072a4 */ /* 0x002fe4000f8e02ff */
[----:B------:R-:W-:Y:S02]  /*8e00*/  UIMAD.WIDE.U32 UR42, UR37, UR8, URZ ;  /* 0x00000008252a72a5 */ /* 0x000fe4000f8e00ff */
[----:B------:R-:W-:-:S04]  /*8e10*/  UIMAD UR16, UR37, UR9, UR16 ;  /* 0x00000009251072a4 */ /* 0x000fc8000f8e0210 */
[----:B------:R-:W-:-:S04]  /*8e20*/  UIADD3 UR43, UPT, UPT, UR43, UR16, URZ ;  /* 0x000000102b2b7290 */ /* 0x000fc8000fffe0ff */
[----:B---3--:R-:W-:-:S04]  /*8e30*/  UIMAD.WIDE.U32 UR42, UR40, UR14, UR42 ;  /* 0x0000000e282a72a5 */ /* 0x008fc8000f8e002a */
[----:B------:R-:W-:-:S06]  /*8e40*/  UIMAD UR15, UR40, UR15, UR43 ;  /* 0x0000000f280f72a4 */ /* 0x000fcc000f8e022b */
[----:B--2---:R-:W-:Y:S01]  /*8e50*/  MOV R25, UR15 ;  /* 0x0000000f00197c02 */ /* 0x004fe20008000f00 */
[----:B------:R-:W-:Y:S06]  /*8e60*/  BRA `(.L_x_966) ;  /* 0x0000000000187947 */ /* 0x000fec0003800000 */
.L_x_965:
[----:B------:R-:W1:Y:S01]  /*8e70*/  LDCU.64 UR8, c[0x0][0x5c8] ;  /* 0x0000b900ff0877ac */ /* 0x000e620008000a00 */
[----:B------:R-:W-:-:S04]  /*8e80*/  UIADD3 UR14, UPT, UPT, UR37, UR41, URZ ;  /* 0x00000029250e7290 */ /* 0x000fc8000fffe0ff */
[----:B-1----:R-:W-:Y:S02]  /*8e90*/  UIMAD.WIDE.U32 UR42, UR14, UR8, URZ ;  /* 0x000000080e2a72a5 */ /* 0x002fe4000f8e00ff */
[----:B------:R-:W-:-:S04]  /*8ea0*/  UIMAD UR14, UR14, UR9, URZ ;  /* 0x000000090e0e72a4 */ /* 0x000fc8000f8e02ff */
[----:B------:R-:W-:-:S06]  /*8eb0*/  UIADD3 UR14, UPT, UPT, UR43, UR14, URZ ;  /* 0x0000000e2b0e7290 */ /* 0x000fcc000fffe0ff */
[----:B--2---:R-:W-:-:S07]  /*8ec0*/  MOV R25, UR14 ;  /* 0x0000000e00197c02 */ /* 0x004fce0008000f00 */
.L_x_966:
        /* <DEDUP_REMOVED lines=51> */
.L_x_968:
[----:B------:R-:W-:Y:S05]  /*9200*/  BSYNC.RECONVERGENT B0 ;  /* 0x0000000000007941 */ /* 0x000fea0003800200 */
.L_x_967:
[----:B------:R2:W1:Y:S01]  /*9210*/  LDS.128 R8, [R4+0x11000] ;  /* 0x0110000004087984 */ /* 0x0004620000000c00 */
[----:B------:R-:W-:Y:S04]  /*9220*/  BSSY.RECONVERGENT B0, `(.L_x_969) ;  /* 0x0000012000007945 */ /* 0x000fe80003800200 */
[----:B------:R-:W-:Y:S05]  /*9230*/  @P5 BRA `(.L_x_970) ;  /* 0x0000000000405947 */ /* 0x000fea0003800000 */
[----:B------:R-:W5:Y:S01]  /*9240*/  LDCU UR18, c[0x0][0x440] ;  /* 0x00008800ff1277ac */ /* 0x000f620008000800 */
[----:B----4-:R-:W-:Y:S01]  /*9250*/  MOV R3, R5 ;  /* 0x0000000500037202 */ /* 0x010fe20000000f00 */
[----:B------:R-:W-:Y:S01]  /*9260*/  IMAD R0, R26, UR10, RZ ;  /* 0x0000000a1a007c24 */ /* 0x000fe2000f8e02ff */
[----:B------:R-:W4:Y:S01]  /*9270*/  LDCU.64 UR14, c[0x0][0x560] ;  /* 0x0000ac00ff0e77ac */ /* 0x000f220008000a00 */
[----:B------:R-:W-:Y:S02]  /*9280*/  IMAD.MOV.U32 R2, RZ, RZ, R6 ;  /* 0x000000ffff027224 */ /* 0x000fe400078e0006 */
[C---:B------:R-:W-:Y:S02]  /*9290*/  IMAD R0, R24.reuse, UR11, R0 ;  /* 0x0000000b18007c24 */ /* 0x040fe4000f8e0200 */
[----:B--23--:R-:W-:-:S04]  /*92a0*/  IMAD.WIDE.U32 R4, R24, UR10, R2 ;  /* 0x0000000a18047c25 */ /* 0x00cfc8000f8e0002 */
[----:B------:R-:W-:Y:S01]  /*92b0*/  IMAD.IADD R0, R0, 0x1, R5 ;  /* 0x0000000100007824 */ /* 0x000fe200078e0205 */
[----:B-----5:R-:W-:Y:S02]  /*92c0*/  ISETP.GE.AND P2, PT, R251, UR18, PT ;  /* 0x00000012fb007c0c */ /* 0x020fe4000bf46270 */
[----:B------:R-:W-:Y:S02]  /*92d0*/  ISETP.GE.AND P1, PT, R68, UR18, PT ;  /* 0x0000001244007c0c */ /* 0x000fe4000bf26270 */
[----:B------:R-:W-:Y:S02]  /*92e0*/  ISETP.GE.AND P0, PT, R69, UR18, PT ;  /* 0x0000001245007c0c */ /* 0x000fe4000bf06270 */
[----:B----4-:R-:W-:-:S04]  /*92f0*/  LEA R2, P4, R4, UR14, 0x1 ;  /* 0x0000000e04027c11 */ /* 0x010fc8000f8808ff */
[----:B------:R-:W-:-:S05]  /*9300*/  LEA.HI.X R3, R4, UR15, R0, 0x1, P4 ;  /* 0x0000000f04037c11 */ /* 0x000fca000a0f0c00 */
[----:B------:R2:W-:Y:S04]  /*9310*/  @!P2 STG.E.128 desc[UR34][R2.64], R32 ;  /* 0x000000200200a986 */ /* 0x0005e8000c101d22 */
[----:B------:R2:W-:Y:S04]  /*9320*/  @!P1 STG.E.128 desc[UR34][R2.64+0x80], R28 ;  /* 0x0000801c02009986 */ /* 0x0005e8000c101d22 */
[----:B-1----:R2:W-:Y:S02]  /*9330*/  @!P0 STG.E.128 desc[UR34][R2.64+0x100], R8 ;  /* 0x0001000802008986 */ /* 0x0025e4000c101d22 */
.L_x_970:
[----:B------:R-:W-:Y:S05]  /*9340*/  BSYNC.RECONVERGENT B0 ;  /* 0x0000000000007941 */ /* 0x000fea0003800200 */
.L_x_969:
        /* <DEDUP_REMOVED lines=8> */
[----:B---3--:R-:W-:-:S04]  /*93d0*/  IMAD.WIDE.U32 R4, R60, UR21, R2 ;  /* 0x000000153c047c25 */ /* 0x008fc8000f8e0002 */
[----:B------:R-:W-:Y:S01]  /*93e0*/  IMAD R0, R61, UR21, R5 ;  /* 0x000000153d007c24 */ /* 0x000fe2000f8e0205 */
        /* <DEDUP_REMOVED lines=15> */
.L_x_972:
[----:B------:R-:W-:Y:S05]  /*94e0*/  BSYNC.RECONVERGENT B0 ;  /* 0x0000000000007941 */ /* 0x000fea0003800200 */
.L_x_971:
        /* <DEDUP_REMOVED lines=17> */
.L_x_930:
[----:B------:R-:W-:Y:S05]  /*9600*/  BSYNC.RECONVERGENT B1 ;  /* 0x0000000000017941 */ /* 0x000fea0003800200 */
.L_x_908:
        /* <DEDUP_REMOVED lines=11> */
.L_x_974:
        /* <DEDUP_REMOVED lines=12> */
.L_x_2168:


//--------------------- .text._ZN5flash44flash_bwd_dq_dk_dv_loop_seqk_parallel_kernelI23Flash_bwd_kernel_traitsILi192ELi64ELi64ELi8ELi4ELi2ELi2ELb1ELb1EN7cutlass10bfloat16_tE19Flash_kernel_traitsILi192ELi64ELi64ELi8ES3_EELb1ELb0ELb0ELb0ELb0ELb1ELb0EEEvNS_16Flash_bwd_paramsE --------------------------
	.section	.text._ZN5flash44flash_bwd_dq_dk_dv_loop_seqk_parallel_kernelI23Flash_bwd_kernel_traitsILi192ELi64ELi64ELi8ELi4ELi2ELi2ELb1ELb1EN7cutlass10bfloat16_tE19Flash_kernel_traitsILi192ELi64ELi64ELi8ES3_EELb1ELb0ELb0ELb0ELb0ELb1ELb0EEEvNS_16Flash_bwd_paramsE,"ax",@progbits
	.align	128
        .global         _ZN5flash44flash_bwd_dq_dk_dv_loop_seqk_parallel_kernelI23Flash_bwd_kernel_traitsILi192ELi64ELi64ELi8ELi4ELi2ELi2ELb1ELb1EN7cutlass10bfloat16_tE19Flash_kernel_traitsILi192ELi64ELi64ELi8ES3_EELb1ELb0ELb0ELb0ELb0ELb1ELb0EEEvNS_16Flash_bwd_paramsE
        .type           _ZN5flash44flash_bwd_dq_dk_dv_loop_seqk_parallel_kernelI23Flash_bwd_kernel_traitsILi192ELi64ELi64ELi8ELi4ELi2ELi2ELb1ELb1EN7cutlass10bfloat16_tE19Flash_kernel_traitsILi192ELi64ELi64ELi8ES3_EELb1ELb0ELb0ELb0ELb0ELb1ELb0EEEvNS_16Flash_bwd_paramsE,@function
        .size           _ZN5flash44flash_bwd_dq_dk_dv_loop_seqk_parallel_kernelI23Flash_bwd_kernel_traitsILi192ELi64ELi64ELi8ELi4ELi2ELi2ELb1ELb1EN7cutlass10bfloat16_tE19Flash_kernel_traitsILi192ELi64ELi64ELi8ES3_EELb1ELb0ELb0ELb0ELb0ELb1ELb0EEEvNS_16Flash_bwd_paramsE,(.L_x_2169 - _ZN5flash44flash_bwd_dq_dk_dv_loop_seqk_parallel_kernelI23Flash_bwd_kernel_traitsILi192ELi64ELi64ELi8ELi4ELi2ELi2ELb1ELb1EN7cutlass10bfloat16_tE19Flash_kernel_traitsILi192ELi64ELi64ELi8ES3_EELb1ELb0ELb0ELb0ELb0ELb1ELb0EEEvNS_16Flash_bwd_paramsE)
        .other          _ZN5flash44flash_bwd_dq_dk_dv_loop_seqk_parallel_kernelI23Flash_bwd_kernel_traitsILi192ELi64ELi64ELi8ELi4ELi2ELi2ELb1ELb1EN7cutlass10bfloat16_tE19Flash_kernel_traitsILi192ELi64ELi64ELi8ES3_EELb1ELb0ELb0ELb0ELb0ELb1ELb0EEEvNS_16Flash_bwd_paramsE,@"STO_CUDA_ENTRY STV_DEFAULT"
_ZN5flash44flash_bwd_dq_dk_dv_loop_seqk_parallel_kernelI23Flash_bwd_kernel_traitsILi192ELi64ELi64ELi8ELi4ELi2ELi2ELb1ELb1EN7cutlass10bfloat16_tE19Flash_kernel_traitsILi192ELi64ELi64ELi8ES3_EELb1ELb0ELb0ELb0ELb0ELb1ELb0EEEvNS_16Flash_bwd_paramsE:
.text._ZN5flash44flash_bwd_dq_dk_dv_loop_seqk_parallel_kernelI23Flash_bwd_kernel_traitsILi192ELi64ELi64ELi8ELi4ELi2ELi2ELb1ELb1EN7cutlass10bfloat16_tE19Flash_kernel_traitsILi192ELi64ELi64ELi8ES3_EELb1ELb0ELb0ELb0ELb0ELb1ELb0EEEvNS_16Flash_bwd_paramsE:
        /* <DEDUP_REMOVED lines=49> */
.L_x_1012:
        /* <DEDUP_REMOVED lines=52> */
.L_x_975:
        /* <DEDUP_REMOVED lines=13> */
[----:B------:R-:W-:Y:S02]  /*0720*/  ULEA UR49, UR42, 0xffffffc0, 0x6 ;  /* 0xffffffc02a317891 */ /* 0x000fe4000f8e30ff */
[----:B-1----:R-:W-:Y:S02]  /*0730*/  @!UP1 UIMAD.WIDE.U32 UR50, UR25, UR10, URZ ;  /* 0x0000000a193292a5 */ /* 0x002fe4000f8e00ff */
[----:B--2---:R-:W-:Y:S02]  /*0740*/  @UP1 UIMAD.WIDE.U32 UR16, UR18, UR8, URZ ;  /* 0x00000008121012a5 */ /* 0x004fe4000f8e00ff */
[----:B------:R-:W-:Y:S02]  /*0750*/  @!UP1 UIMAD UR47, UR25, UR11, UR51 ;  /* 0x0000000b192f92a4 */ /* 0x000fe4000f8e0233 */
        /* <DEDUP_REMOVED lines=16> */
.L_x_977:
[----:B------:R-:W1:Y:S01]  /*0860*/  LDCU.64 UR16, c[0x0][0x3b8] ;  /* 0x00007700ff1077ac */ /* 0x000e620008000a00 */
[----:B------:R-:W-:-:S04]  /*0870*/  UIADD3 UR8, UPT, UPT, UR35, UR40, URZ ;  /* 0x0000002823087290 */ /* 0x000fc8000fffe0ff */
[----:B-1----:R-:W-:Y:S02]  /*0880*/  UIMAD.WIDE.U32 UR44, UR8, UR16, URZ ;  /* 0x00000010082c72a5 */ /* 0x002fe4000f8e00ff */
[----:B------:R-:W-:-:S04]  /*0890*/  UIMAD UR8, UR8, UR17, URZ ;  /* 0x00000011080872a4 */ /* 0x000fc8000f8e02ff */
[----:B------:R-:W-:-:S06]  /*08a0*/  UIADD3 UR8, UPT, UPT, UR45, UR8, URZ ;  /* 0x000000082d087290 */ /* 0x000fcc000fffe0ff */
[----:B------:R-:W-:Y:S02]  /*08b0*/  MOV R21, UR8 ;  /* 0x0000000800157c02 */ /* 0x000fe40008000f00 */
.L_x_978:
        /* <DEDUP_REMOVED lines=44> */
.L_x_979:
[----:B------:R-:W1:Y:S01]  /*0b80*/  LDCU.64 UR14, c[0x0][0x3c0] ;  /* 0x00007800ff0e77ac */ /* 0x000e620008000a00 */
[----:B------:R-:W-:-:S04]  /*0b90*/  UIADD3 UR8, UPT, UPT, UR35, UR40, URZ ;  /* 0x0000002823087290 */ /* 0x000fc8000fffe0ff */
[----:B-1----:R-:W-:Y:S02]  /*0ba0*/  UIMAD.WIDE.U32 UR10, UR8, UR14, URZ ;  /* 0x0000000e080a72a5 */ /* 0x002fe4000f8e00ff */
[----:B------:R-:W-:-:S04]  /*0bb0*/  UIMAD UR8, UR8, UR15, URZ ;  /* 0x0000000f080872a4 */ /* 0x000fc8000f8e02ff */
[----:B------:R-:W-:Y:S01]  /*0bc0*/  UIADD3 UR8, UPT, UPT, UR11, UR8, URZ ;  /* 0x000000080b087290 */ /* 0x000fe2000fffe0ff */
[----:B------:R-:W-:-:S05]  /*0bd0*/  UMOV UR46, UR10 ;  /* 0x0000000a002e7c82 */ /* 0x000fca0008000000 */
[----:B------:R-:W-:-:S07]  /*0be0*/  MOV R19, UR8 ;  /* 0x0000000800137c02 */ /* 0x000fce0008000f00 */
.L_x_980:
        /* <DEDUP_REMOVED lines=28> */
.L_x_981:
[----:B------:R-:W-:Y:S02]  /*0db0*/  UIMAD.WIDE.U32 UR10, UR62, UR18, URZ ;  /* 0x000000123e0a72a5 */ /* 0x000fe4000f8e00ff */
[----:B------:R-:W-:-:S04]  /*0dc0*/  UIMAD UR8, UR63, UR18, URZ ;  /* 0x000000123f0872a4 */ /* 0x000fc8000f8e02ff */
[----:B------:R-:W-:-:S12]  /*0dd0*/  UIADD3 UR8, UPT, UPT, UR11, UR8, URZ ;  /* 0x000000080b087290 */ /* 0x000fd8000fffe0ff */
.L_x_982:
        /* <DEDUP_REMOVED lines=20> */
.L_x_983:
[----:B------:R-:W1:Y:S01]  /*0f20*/  LDCU UR55, c[0x0][0x434] ;  /* 0x00008680ff3777ac */ /* 0x000e620008000800 */
[----:B------:R-:W-:-:S04]  /*0f30*/  UIMAD UR9, UR25, UR45, UR24 ;  /* 0x0000002d190972a4 */ /* 0x000fc8000f8e0218 */
[----:B-1----:R-:W-:Y:S02]  /*0f40*/  UIMAD UR55, UR9, UR55, URZ ;  /* 0x00000037093772a4 */ /* 0x002fe4000f8e02ff */
.L_x_984:
        /* <DEDUP_REMOVED lines=11> */
.L_x_985:
[----:B------:R-:W1:Y:S01]  /*1000*/  LDCU UR54, c[0x0][0x444] ;  /* 0x00008880ff3677ac */ /* 0x000e620008000800 */
[----:B------:R-:W-:-:S04]  /*1010*/  UIMAD UR9, UR25, UR45, UR24 ;  /* 0x0000002d190972a4 */ /* 0x000fc8000f8e0218 */
[----:B-1----:R-:W-:-:S12]  /*1020*/  UIMAD UR54, UR9, UR54, URZ ;  /* 0x00000036093672a4 */ /* 0x002fd8000f8e02ff */
.L_x_986:
        /* <DEDUP_REMOVED lines=9> */
[----:B------:R-:W-:Y:S01]  /*10c0*/  UISETP.GT.AND UP0, UPT, UR43, URZ, UPT ;  /* 0x000000ff2b00728c */ /* 0x000fe2000bf04270 */
[----:B------:R-:W3:Y:S01]  /*10d0*/  LDC.64 R16, c[0x0][0x5f8] ;  /* 0x00017e00ff107b82 */ /* 0x000ee20000000a00 */
[----:B------:R-:W-:Y:S01]  /*10e0*/  ULEA UR54, UR48, UR54, 0x6 ;  /* 0x0000003630367291 */ /* 0x000fe2000f8e30ff */
[----:B------:R-:W4:Y:S01]  /*10f0*/  LDCU.128 UR8, c[0x0][0x590] ;  /* 0x0000b200ff0877ac */ /* 0x000f220008000c00 */
[----:B------:R-:W-:Y:S01]  /*1100*/  ULEA UR55, UR48, UR55, 0x6 ;  /* 0x0000003730377291 */ /* 0x000fe2000f8e30ff */
[----:B--2---:R-:W-:Y:S01]  /*1110*/  IMAD R6, R12, UR51, RZ ;  /* 0x000000330c067c24 */ /* 0x004fe2000f8e02ff */
[----:B----4-:R-:W-:Y:S01]  /*1120*/  UIMAD UR18, UR51, UR8, URZ ;  /* 0x00000008331272a4 */ /* 0x010fe2000f8e02ff */
[C---:B-1----:R-:W-:Y:S01]  /*1130*/  IMAD.SHL.U32 R26, R25.reuse, 0x8, RZ ;  /* 0x00000008191a7824 */ /* 0x042fe200078e00ff */
[----:B------:R-:W-:Y:S01]  /*1140*/  SHF.R.U32.HI R24, RZ, 0x3, R25 ;  /* 0x00000003ff187819 */ /* 0x000fe20000011619 */
[----:B------:R-:W-:Y:S01]  /*1150*/  IMAD.U32 R0, RZ, RZ, UR8 ;  /* 0x00000008ff007e24 */ /* 0x000fe2000f8e00ff */
[----:B------:R-:W-:Y:S01]  /*1160*/  UIMAD UR18, UR49, UR9, UR18 ;  /* 0x00000009311272a4 */ /* 0x000fe2000f8e0212 */
[----:B------:R-:W-:-:S02]  /*1170*/  LOP3.LUT R29, R25, 0x1f, RZ, 0xc0, !PT ;  /* 0x0000001f191d7812 */ /* 0x000fc400078ec0ff */
[----:B------:R-:W-:Y:S02]  /*1180*/  LOP3.LUT R8, R26, 0x38, RZ, 0xc0, !PT ;  /* 0x000000381a087812 */ /* 0x000fe400078ec0ff */
[----:B------:R-:W-:Y:S02]  /*1190*/  SHF.R.U32.HI R28, RZ, 0x5, R25 ;  /* 0x00000005ff1c7819 */ /* 0x000fe40000011619 */
[----:B------:R-:W-:Y:S01]  /*11a0*/  IADD3 R2, P0, PT, R8, UR58, RZ ;  /* 0x0000003a08027c10 */ /* 0x000fe2000ff1e0ff */
[----:B------:R-:W-:Y:S01]  /*11b0*/  IMAD.WIDE.U32 R4, R12, UR49, R8 ;  /* 0x000000310c047c25 */ /* 0x000fe2000f8e0008 */
[----:B------:R-:W1:Y:S03]  /*11c0*/  LDCU.64 UR58, c[0x0][0x420] ;  /* 0x00008400ff3a77ac */ /* 0x000e660008000a00 */
[----:B------:R-:W-:Y:S02]  /*11d0*/  IMAD.X R3, RZ, RZ, UR19, P0 ;  /* 0x00000013ff037e24 */ /* 0x000fe400080e06ff */
[----:B------:R-:W-:-:S04]  /*11e0*/  IMAD.WIDE.U32 R2, R0, UR49, R2 ;  /* 0x0000003100027c25 */ /* 0x000fc8000f8e0002 */
[----:B------:R-:W-:Y:S01]  /*11f0*/  IMAD.U32 R0, RZ, RZ, UR10 ;  /* 0x0000000aff007e24 */ /* 0x000fe2000f8e00ff */
[----:B------:R-:W-:Y:S01]  /*1200*/  IADD3 R3, PT, PT, R3, UR18, RZ ;  /* 0x0000001203037c10 */ /* 0x000fe2000fffe0ff */
[----:B------:R-:W2:Y:S02]  /*1210*/  LDCU.64 UR18, c[0x0][0x3c8] ;  /* 0x00007900ff1277ac */ /* 0x000ea40008000a00 */
[----:B------:R-:W-:-:S04]  /*1220*/  IMAD.WIDE.U32 R2, R0, UR24, R2 ;  /* 0x0000001800027c25 */ /* 0x000fc8000f8e0002 */
[----:B------:R-:W-:Y:S01]  /*1230*/  IMAD.U32 R0, RZ, RZ, UR11 ;  /* 0x0000000bff007e24 */ /* 0x000fe2000f8e00ff */
[----:B------:R-:W4:Y:S03]  /*1240*/  LDCU.64 UR10, c[0x0][0x550] ;  /* 0x0000aa00ff0a77ac */ /* 0x000f260008000a00 */
[----:B------:R-:W-:Y:S02]  /*1250*/  IMAD R3, R0, UR24, R3 ;  /* 0x0000001800037c24 */ /* 0x000fe4000f8e0203 */
[----:B------:R-:W-:Y:S01]  /*1260*/  IMAD R0, R13, UR49, R6 ;  /* 0x000000310d007c24 */ /* 0x000fe2000f8e0206 */
[----:B------:R-:W-:Y:S01]  /*1270*/  IADD3 R6, P0, PT, R4, UR50, RZ ;  /* 0x0000003204067c10 */ /* 0x000fe2000ff1e0ff */
[C---:B------:R-:W-:Y:S01]  /*1280*/  IMAD.WIDE.U32 R2, R24.reuse, UR8, R2 ;  /* 0x0000000818027c25 */ /* 0x040fe2000f8e0002 */
[----:B------:R-:W-:Y:S02]  /*1290*/  USHF.L.U32 UR49, UR8, 0x5, URZ ;  /* 0x0000000508317899 */ /* 0x000fe400080006ff */
[----:B------:R-:W-:Y:S01]  /*12a0*/  IADD3.X R7, PT, PT, R5, UR47, R0, P0, !PT ;  /* 0x0000002f05077c10 */ /* 0x000fe200087fe400 */
[----:B--2---:R-:W-:Y:S01]  /*12b0*/  IMAD.U32 R0, RZ, RZ, UR18 ;  /* 0x00000012ff007e24 */ /* 0x004fe2000f8e00ff */
[----:B------:R-:W-:Y:S01]  /*12c0*/  USHF.L.U64.HI UR47, UR8, 0x5, UR9 ;  /* 0x00000005082f7899 */ /* 0x000fe20008010209 */
[----:B------:R-:W-:Y:S01]  /*12d0*/  IMAD R15, R24, UR9, R3 ;  /* 0x00000009180f7c24 */ /* 0x000fe2000f8e0203 */
[----:B------:R-:W2:Y:S01]  /*12e0*/  LDCU.64 UR8, c[0x0][0x380] ;  /* 0x00007000ff0877ac */ /* 0x000ea20008000a00 */
[----:B---3--:R-:W-:Y:S01]  /*12f0*/  IMAD.WIDE.U32 R4, R16, UR22, RZ ;  /* 0x0000001610047c25 */ /* 0x008fe2000f8e00ff */
[----:B----4-:R-:W-:-:S03]  /*1300*/  LEA R34, P2, R2, UR10, 0x1 ;  /* 0x0000000a02227c11 */ /* 0x010fc6000f8408ff */
[----:B------:R-:W-:Y:S01]  /*1310*/  IMAD.U32 R3, RZ, RZ, UR19 ;  /* 0x00000013ff037e24 */ /* 0x000fe2000f8e00ff */
[----:B------:R-:W3:Y:S01]  /*1320*/  LDCU.64 UR18, c[0x0][0x570] ;  /* 0x0000ae00ff1277ac */ /* 0x000ee20008000a00 */
[----:B------:R-:W-:Y:S01]  /*1330*/  IMAD.WIDE.U32 R6, R0, UR24, R6 ;  /* 0x0000001800067c25 */ /* 0x000fe2000f8e0006 */
[----:B------:R-:W-:Y:S02]  /*1340*/  SEL R4, R4, RZ, P3 ;  /* 0x000000ff04047207 */ /* 0x000fe40001800000 */
[----:B------:R-:W-:Y:S01]  /*1350*/  LEA.HI.X R35, R2, UR11, R15, 0x1, P2 ;  /* 0x0000000b02237c11 */ /* 0x000fe200090f0c0f */
[----:B------:R-:W-:Y:S01]  /*1360*/  IMAD R0, R28, UR56, R29 ;  /* 0x000000381c007c24 */ /* 0x000fe2000f8e021d */
[----:B------:R-:W-:Y:S01]  /*1370*/  USHF.L.U32 UR56, UR56, 0x6, URZ ;  /* 0x0000000638387899 */ /* 0x000fe200080006ff */
[----:B------:R-:W-:Y:S01]  /*1380*/  IMAD R10, R17, UR22, R5 ;  /* 0x00000016110a7c24 */ /* 0x000fe2000f8e0205 */
[----:B------:R-:W-:Y:S01]  /*1390*/  MOV R2, R6 ;  /* 0x0000000600027202 */ /* 0x000fe20000000f00 */
[----:B------:R-:W-:Y:S01]  /*13a0*/  IMAD R3, R3, UR24, R7 ;  /* 0x0000001803037c24 */ /* 0x000fe2000f8e0207 */
[----:B------:R-:W-:Y:S01]  /*13b0*/  IADD3 R14, P1, P0, R0, UR53, R4 ;  /* 0x00000035000e7c10 */ /* 0x000fe2000f83e004 */
[----:B------:R-:W4:Y:S01]  /*13c0*/  LDCU.64 UR50, c[0x0][0x5e8] ;  /* 0x0000bd00ff3277ac */ /* 0x000f220008000a00 */
[----:B------:R-:W-:Y:S01]  /*13d0*/  SHF.R.S32.HI R5, RZ, 0x1f, R0 ;  /* 0x0000001fff057819 */ /* 0x000fe20000011400 */
[----:B------:R-:W-:Y:S01]  /*13e0*/  IMAD.WIDE.U32 R2, R24, R12, R2 ;  /* 0x0000000c18027225 */ /* 0x000fe200078e0002 */
[----:B------:R-:W-:Y:S01]  /*13f0*/  SEL R0, R10, RZ, P3 ;  /* 0x000000ff0a007207 */ /* 0x000fe20001800000 */
[----:B------:R1:W-:Y:S01]  /*1400*/  STL.64 [R1+0x40], R34 ;  /* 0x0000402201007387 */ /* 0x0003e20000100a00 */
[C---:B------:R-:W-:Y:S01]  /*1410*/  IADD3 R6, PT, PT, R24.reuse, 0x20, RZ ;  /* 0x0000002018067810 */ /* 0x040fe20007ffe0ff */
[----:B------:R-:W-:Y:S01]  /*1420*/  IMAD.U32 R4, RZ, RZ, UR56 ;  /* 0x00000038ff047e24 */ /* 0x000fe2000f8e00ff */
[----:B------:R-:W-:Y:S01]  /*1430*/  IADD3.X R5, PT, PT, R5, UR52, R0, P1, P0 ;  /* 0x0000003405057c10 */ /* 0x000fe20008fe0400 */
[----:B------:R-:W-:Y:S01]  /*1440*/  IMAD R3, R24, R13, R3 ;  /* 0x0000000d18037224 */ /* 0x000fe200078e0203 */
[----:B------:R-:W-:Y:S01]  /*1450*/  IADD3 R0, P0, PT, R14, UR56, RZ ;  /* 0x000000380e007c10 */ /* 0x000fe2000ff1e0ff */
[----:B------:R-:W-:Y:S01]  /*1460*/  IMAD.SHL.U32 R7, R12, 0x20, RZ ;  /* 0x000000200c077824 */ /* 0x000fe200078e00ff */
[----:B--2---:R-:W-:-:S02]  /*1470*/  LEA R32, P1, R2, UR8, 0x1 ;  /* 0x0000000802207c11 */ /* 0x004fc4000f8208ff */
[----:B------:R-:W-:Y:S02]  /*1480*/  LEA.HI.X.SX32 R4, R4, R5, 0x1, P0 ;  /* 0x0000000504047211 */ /* 0x000fe400000f0eff */
[----:B---3--:R-:W-:Y:S02]  /*1490*/  LEA R22, P0, R0, UR18, 0x2 ;  /* 0x0000001200167c11 */ /* 0x008fe4000f8010ff */
[----:B------:R-:W-:Y:S01]  /*14a0*/  LEA.HI.X R33, R2, UR9, R3, 0x1, P1 ;  /* 0x0000000902217c11 */ /* 0x000fe200088f0c03 */
[----:B----4-:R-:W-:Y:S01]  /*14b0*/  UIMAD.WIDE UR10, UR54, 0x4, UR50 ;  /* 0x00000004360a78a5 */ /* 0x010fe2000f8e0232 */
[----:B------:R-:W-:Y:S01]  /*14c0*/  LEA.HI.X R23, R0, UR19, R4, 0x2, P0 ;  /* 0x0000001300177c11 */ /* 0x000fe200080f1404 */
[----:B-1----:R-:W-:Y:S01]  /*14d0*/  UIMAD.WIDE UR50, UR55, 0x4, UR58 ;  /* 0x00000004373278a5 */ /* 0x002fe2000f8e023a */
[----:B------:R-:W-:Y:S01]  /*14e0*/  IADD3 R17, P0, PT, R24, 0x20, RZ ;  /* 0x0000002018117810 */ /* 0x000fe20007f1e0ff */
[----:B------:R1:W-:Y:S01]  /*14f0*/  STL.64 [R1+0x38], R32 ;  /* 0x0000382001007387 */ /* 0x0003e20000100a00 */
[----:B------:R-:W-:-:S02]  /*1500*/  SHF.L.U64.HI R13, R12, 0x5, R13 ;  /* 0x000000050c0d7819 */ /* 0x000fc4000001020d */
[----:B------:R-:W-:Y:S01]  /*1510*/  UMOV UR18, UR10 ;  /* 0x0000000a00127c82 */ /* 0x000fe20008000000 */
[----:B------:R1:W-:Y:S01]  /*1520*/  STL.64 [R1+0x28], R22 ;  /* 0x0000281601007387 */ /* 0x0003e20000100a00 */
[----:B------:R-:W-:Y:S01]  /*1530*/  IMAD.X R18, RZ, RZ, RZ, P0 ;  /* 0x000000ffff127224 */ /* 0x000fe200000e06ff */
[----:B------:R-:W-:Y:S01]  /*1540*/  UMOV UR19, UR11 ;  /* 0x0000000b00137c82 */ /* 0x000fe20008000000 */
[----:B------:R-:W-:Y:S05]  /*1550*/  BRA.U UP0, `(.L_x_987) ;  /* 0x0000000500d07547 */ /* 0x000fea000b800000 */
        /* <DEDUP_REMOVED lines=11> */
[----:B------:R-:W-:Y:S01]  /*1610*/  MOV R0, UR9 ;  /* 0x0000000900007c02 */ /* 0x000fe20008000f00 */
[----:B------:R-:W-:Y:S05]  /*1620*/  BRA `(.L_x_989) ;  /* 0x0000000000187947 */ /* 0x000fea0003800000 */
.L_x_988:
[----:B------:R-:W2:Y:S01]  /*1630*/  LDCU.64 UR14, c[0x0][0x5c0] ;  /* 0x0000b800ff0e77ac */ /* 0x000ea20008000a00 */
[----:B------:R-:W-:-:S04]  /*1640*/  UIADD3 UR8, UPT, UPT, UR35, UR40, URZ ;  /* 0x0000002823087290 */ /* 0x000fc8000fffe0ff */
[----:B--2---:R-:W-:Y:S02]  /*1650*/  UIMAD.WIDE.U32 UR18, UR8, UR14, URZ ;  /* 0x0000000e081272a5 */ /* 0x004fe4000f8e00ff */
[----:B------:R-:W-:-:S04]  /*1660*/  UIMAD UR8, UR8, UR15, URZ ;  /* 0x0000000f080872a4 */ /* 0x000fc8000f8e02ff */
[----:B------:R-:W-:-:S06]  /*1670*/  UIADD3 UR8, UPT, UPT, UR19, UR8, URZ ;  /* 0x0000000813087290 */ /* 0x000fcc000fffe0ff */
[----:B------:R-:W-:Y:S02]  /*1680*/  MOV R0, UR8 ;  /* 0x0000000800007c02 */ /* 0x000fe40008000f00 */
.L_x_989:
        /* <DEDUP_REMOVED lines=12> */
[----:B------:R-:W-:Y:S06]  /*1750*/  BRA `(.L_x_991) ;  /* 0x0000000000187947 */ /* 0x000fec0003800000 */
.L_x_990:
[----:B------:R-:W2:Y:S01]  /*1760*/  LDCU.64 UR10, c[0x0][0x5c8] ;  /* 0x0000b900ff0a77ac */ /* 0x000ea20008000a00 */
[----:B------:R-:W-:-:S04]  /*1770*/  UIADD3 UR35, UPT, UPT, UR35, UR40, URZ ;  /* 0x0000002823237290 */ /* 0x000fc8000fffe0ff */
[----:B--2---:R-:W-:Y:S02]  /*1780*/  UIMAD.WIDE.U32 UR16, UR35, UR10, URZ ;  /* 0x0000000a231072a5 */ /* 0x004fe4000f8e00ff */
[----:B------:R-:W-:-:S04]  /*1790*/  UIMAD UR35, UR35, UR11, URZ ;  /* 0x0000000b232372a4 */ /* 0x000fc8000f8e02ff */
[----:B------:R-:W-:-:S06]  /*17a0*/  UIADD3 UR35, UPT, UPT, UR17, UR35, URZ ;  /* 0x0000002311237290 */ /* 0x000fcc000fffe0ff */
[----:B------:R-:W-:-:S07]  /*17b0*/  MOV R10, UR35 ;  /* 0x00000023000a7c02 */ /* 0x000fce0008000f00 */
.L_x_991:
[----:B------:R-:W2:Y:S01]  /*17c0*/  LDCU.64 UR8, c[0x0][0x5d8] ;  /* 0x0000bb00ff0877ac */ /* 0x000ea20008000a00 */
        /* <DEDUP_REMOVED lines=10> */
[----:B--2---:R-:W-:Y:S01]  /*1870*/  IMAD.U32 R0, RZ, RZ, UR9 ;  /* 0x00000009ff007e24 */ /* 0x004fe2000f8e00ff */
[----:B------:R-:W-:-:S05]  /*1880*/  MOV R4, UR8 ;  /* 0x0000000800047c02 */ /* 0x000fca0008000f00 */
        /* <DEDUP_REMOVED lines=13> */
.L_x_993:
[----:B------:R-:W-:Y:S05]  /*1960*/  BSYNC.RECONVERGENT B0 ;  /* 0x0000000000007941 */ /* 0x000fea0003800200 */
.L_x_992:
[----:B------:R-:W-:Y:S04]  /*1970*/  BSSY.RECONVERGENT B0, `(.L_x_994) ;  /* 0x000000d000007945 */ /* 0x000fe80003800200 */
[----:B------:R-:W-:Y:S05]  /*1980*/  @P1 BRA `(.L_x_995) ;  /* 0x00000000002c1947 */ /* 0x000fea0003800000 */
[----:B------:R-:W3:Y:S01]  /*1990*/  LDCU.64 UR8, c[0x0][0x560] ;  /* 0x0000ac00ff0877ac */ /* 0x000ee20008000a00 */
[----:B------:R-:W-:Y:S01]  /*19a0*/  MOV R5, R0 ;  /* 0x0000000000057202 */ /* 0x000fe20000000f00 */
[----:B--2---:R-:W-:Y:S02]  /*19b0*/  IMAD R2, R18, UR14, RZ ;  /* 0x0000000e12027c24 */ /* 0x004fe4000f8e02ff */
[----:B------:R-:W-:-:S04]  /*19c0*/  IMAD.WIDE.U32 R4, R17, UR14, R4 ;  /* 0x0000000e11047c25 */ /* 0x000fc8000f8e0004 */
[----:B------:R-:W-:-:S05]  /*19d0*/  IMAD R0, R17, UR15, R2 ;  /* 0x0000000f11007c24 */ /* 0x000fca000f8e0202 */
[----:B------:R-:W-:Y:S02]  /*19e0*/  IADD3 R0, PT, PT, R5, R0, RZ ;  /* 0x0000000005007210 */ /* 0x000fe40007ffe0ff */
[----:B---3--:R-:W-:-:S04]  /*19f0*/  LEA R2, P0, R4, UR8, 0x1 ;  /* 0x0000000804027c11 */ /* 0x008fc8000f8008ff */
[----:B------:R-:W-:-:S05]  /*1a00*/  LEA.HI.X R3, R4, UR9, R0, 0x1, P0 ;  /* 0x0000000904037c11 */ /* 0x000fca00080f0c00 */
[----:B------:R3:W-:Y:S04]  /*1a10*/  STG.E.128 desc[UR32][R2.64], RZ ;  /* 0x000000ff02007986 */ /* 0x0007e8000c101d20 */
[----:B------:R3:W-:Y:S04]  /*1a20*/  STG.E.128 desc[UR32][R2.64+0x80], RZ ;  /* 0x000080ff02007986 */ /* 0x0007e8000c101d20 */
[----:B------:R3:W-:Y:S02]  /*1a30*/  STG.E.128 desc[UR32][R2.64+0x100], RZ ;  /* 0x000100ff02007986 */ /* 0x0007e4000c101d20 */
.L_x_995:
[----:B------:R-:W-:Y:S05]  /*1a40*/  BSYNC.RECONVERGENT B0 ;  /* 0x0000000000007941 */ /* 0x000fea0003800200 */
.L_x_994:
[----:B------:R-:W4:Y:S01]  /*1a50*/  LDCU.64 UR8, c[0x0][0x5e0] ;  /* 0x0000bc00ff0877ac */ /* 0x000f220008000a00 */
[----:B--23--:R-:W-:Y:S01]  /*1a60*/  MOV R2, UR10 ;  /* 0x0000000a00027c02 */ /* 0x00cfe20008000f00 */
        /* <DEDUP_REMOVED lines=21> */
.L_x_997:
[----:B------:R-:W-:Y:S05]  /*1bc0*/  BSYNC.RECONVERGENT B0 ;  /* 0x0000000000007941 */ /* 0x000fea0003800200 */
.L_x_996:
        /* <DEDUP_REMOVED lines=11> */
[----:B------:R2:W-:Y:S01]  /*1c80*/  STG.E.128 desc[UR32][R2.64+0x100], RZ ;  /* 0x000100ff02007986 */ /* 0x0005e2000c101d20 */
[----:B------:R-:W-:Y:S05]  /*1c90*/  BRA `(.L_x_998) ;  /* 0x0000006800107947 */ /* 0x000fea0003800000 */
.L_x_987:
[----:B------:R-:W-:Y:S01]  /*1ca0*/  UIADD3 UR52, UPT, UPT, -UR37, UR34, URZ ;  /* 0x0000002225347290 */ /* 0x000fe2000fffe1ff */
[----:B------:R-:W-:Y:S01]  /*1cb0*/  IMAD.U32 R2, RZ, RZ, UR14 ;  /* 0x0000000eff027e24 */ /* 0x000fe2000f8e00ff */
[----:B------:R-:W2:Y:S01]  /*1cc0*/  LDCU.64 UR10, c[0x0][0x3d8] ;  /* 0x00007b00ff0a77ac */ /* 0x000ea20008000a00 */
[----:B------:R-:W-:Y:S01]  /*1cd0*/  IMAD.U32 R4, RZ, RZ, UR16 ;  /* 0x00000010ff047e24 */ /* 0x000fe2000f8e00ff */
[----:B------:R-:W-:Y:S01]  /*1ce0*/  SHF.R.U32.HI R27, RZ, 0x1, R25 ;  /* 0x00000001ff1b7819 */ /* 0x000fe20000011619 */
[--C-:B------:R-:W-:Y:S01]  /*1cf0*/  IMAD.WIDE.U32 R2, R2, UR37, R8.reuse ;  /* 0x0000002502027c25 */ /* 0x100fe2000f8e0008 */
[----:B------:R-:W-:Y:S01]  /*1d00*/  ISETP.GE.AND P5, PT, R24, UR52, PT ;  /* 0x0000003418007c0c */ /* 0x000fe2000bfa6270 */
[----:B------:R-:W-:Y:S01]  /*1d10*/  UIMAD UR43, UR48, -0x40, UR43 ;  /* 0xffffffc0302b78a4 */ /* 0x000fe2000f8e022b */
[----:B------:R-:W-:Y:S01]  /*1d20*/  LOP3.LUT R0, R27, 0x30, RZ, 0xc0, !PT ;  /* 0x000000301b007812 */ /* 0x000fe200078ec0ff */
[----:B------:R-:W-:Y:S01]  /*1d30*/  IMAD.WIDE.U32 R4, R4, UR37, R8 ;  /* 0x0000002504047c25 */ /* 0x000fe2000f8e0008 */
[----:B------:R-:W-:Y:S01]  /*1d40*/  SHF.R.U32.HI R8, RZ, 0x2, R25 ;  /* 0x00000002ff087819 */ /* 0x000fe20000011619 */
[----:B------:R-:W-:Y:S01]  /*1d50*/  UIMAD UR53, UR41, UR14, URZ ;  /* 0x0000000e293572a4 */ /* 0x000fe2000f8e02ff */
[C---:B------:R-:W-:Y:S01]  /*1d60*/  ISETP.GE.AND P4, PT, R6.reuse, UR52, PT ;  /* 0x0000003406007c0c */ /* 0x040fe2000bf86270 */
[----:B------:R-:W-:Y:S01]  /*1d70*/  UIMAD UR41, UR41, UR16, URZ ;  /* 0x00000010292972a4 */ /* 0x000fe2000f8e02ff */
[----:B------:R-:W-:Y:S01]  /*1d80*/  ISETP.GE.AND P2, PT, R6, UR43, PT ;  /* 0x0000002b06007c0c */ /* 0x000fe2000bf46270 */
[----:B------:R-:W-:Y:S01]  /*1d90*/  UIMAD UR53, UR37, UR15, UR53 ;  /* 0x0000000f253572a4 */ /* 0x000fe2000f8e0235 */
[----:B------:R-:W-:Y:S01]  /*1da0*/  LOP3.LUT R30, R0, 0x7, R8, 0xf8, !PT ;  /* 0x00000007001e7812 */ /* 0x000fe200078ef808 */
[----:B------:R-:W3:Y:S01]  /*1db0*/  LDCU.64 UR8, c[0x0][0x3d0] ;  /* 0x00007a00ff0877ac */ /* 0x000ee20008000a00 */
[----:B------:R-:W-:Y:S01]  /*1dc0*/  IADD3 R2, P1, PT, R2, UR46, RZ ;  /* 0x0000002e02027c10 */ /* 0x000fe2000ff3e0ff */
[----:B------:R-:W4:Y:S01]  /*1dd0*/  @!P5 LDC.64 R8, c[0x0][0x390] ;  /* 0x0000e400ff08db82 */ /* 0x000f220000000a00 */
[----:B------:R-:W-:Y:S01]  /*1de0*/  IADD3 R4, P0, PT, R4, UR44, RZ ;  /* 0x0000002c04047c10 */ /* 0x000fe2000ff1e0ff */
[----:B------:R-:W-:Y:S01]  /*1df0*/  UIMAD UR41, UR37, UR17, UR41 ;  /* 0x00000011252972a4 */ /* 0x000fe2000f8e0229 */
[----:B------:R-:W-:Y:S01]  /*1e00*/  IMAD.U32 R14, RZ, RZ, UR49 ;  /* 0x00000031ff0e7e24 */ /* 0x000fe2000f8e00ff */
[----:B------:R-:W-:Y:S01]  /*1e10*/  IADD3.X R3, PT, PT, R19, UR53, R3, P1, !PT ;  /* 0x0000003513037c10 */ /* 0x000fe20008ffe403 */
[----:B--2---:R-:W-:-:S03]  /*1e20*/  IMAD R0, R20, UR10, RZ ;  /* 0x0000000a14007c24 */ /* 0x004fc6000f8e02ff */
[----:B------:R-:W-:Y:S01]  /*1e30*/  @P3 BAR.SYNC.DEFER_BLOCKING 0x0 ;  /* 0x0000000000003b1d */ /* 0x000fe20000010000 */
[----:B------:R-:W-:Y:S01]  /*1e40*/  IMAD.U32 R12, RZ, RZ, UR49 ;  /* 0x00000031ff0c7e24 */ /* 0x000fe2000f8e00ff */
[----:B------:R-:W-:Y:S01]  /*1e50*/  IADD3.X R5, PT, PT, R21, UR41, R5, P0, !PT ;  /* 0x0000002915057c10 */ /* 0x000fe200087fe405 */
[----:B------:R-:W-:Y:S01]  /*1e60*/  IMAD.U32 R10, RZ, RZ, UR47 ;  /* 0x0000002fff0a7e24 */ /* 0x000fe2000f8e00ff */
[----:B------:R-:W-:Y:S01]  /*1e70*/  @!P2 LEA R14, P0, R14, R34, 0x1 ;  /* 0x000000220e0ea211 */ /* 0x000fe200078008ff */
[----:B------:R-:W-:-:S03]  /*1e80*/  IMAD R6, R11, UR11, R0 ;  /* 0x0000000b0b067c24 */ /* 0x000fc6000f8e0200 */
[----:B-1----:R-:W1:Y:S01]  /*1e90*/  @!P4 LDC.64 R22, c[0x0][0x390] ;  /* 0x0000e400ff16cb82 */ /* 0x002e620000000a00 */
[----:B------:R-:W-:Y:S01]  /*1ea0*/  IMAD.WIDE.U32 R2, R11, UR10, R2 ;  /* 0x0000000a0b027c25 */ /* 0x000fe2000f8e0002 */
[----:B------:R-:W-:Y:S01]  /*1eb0*/  @!P2 LEA.HI.X R15, R12, R35, R10, 0x1, P0 ;  /* 0x000000230c0fa211 */ /* 0x000fe200000f0c0a */
[----:B------:R-:W-:Y:S01]  /*1ec0*/  STL [R1+0x30], R30 ;  /* 0x0000301e01007387 */ /* 0x000fe20000100800 */
[----:B------:R-:W-:Y:S01]  /*1ed0*/  @!P2 LEA R12, P0, R7, R32, 0x1 ;  /* 0x00000020070ca211 */ /* 0x000fe200078008ff */
[----:B------:R-:W-:Y:S01]  /*1ee0*/  IMAD.IADD R3, R3, 0x1, R6 ;  /* 0x0000000103037824 */ /* 0x000fe200078e0206 */
[----:B------:R-:W-:Y:S01]  /*1ef0*/  LOP3.LUT R16, R26, 0x1f8, RZ, 0xc0, !PT ;  /* 0x000001f81a107812 */ /* 0x000fe200078ec0ff */
[--C-:B------:R-:W-:Y:S01]  /*1f00*/  @!P4 IMAD.MOV.U32 R6, RZ, RZ, R2.reuse ;  /* 0x000000ffff06c224 */ /* 0x100fe200078e0002 */
[----:B------:R-:W-:Y:S01]  /*1f10*/  @!P2 LEA.HI.X R13, R7, R33, R13, 0x1, P0 ;  /* 0x00000021070da211 */ /* 0x000fe200000f0c0d */
[----:B------:R-:W-:Y:S01]  /*1f20*/  @!P4 IMAD.MOV.U32 R7, RZ, RZ, R3 ;  /* 0x000000ffff07c224 */ /* 0x000fe200078e0003 */
[----:B------:R-:W-:Y:S01]  /*1f30*/  LOP3.LUT R16, R16, 0x38, R25, 0x78, !PT ;  /* 0x0000003810107812 */ /* 0x000fe200078e7819 */
[----:B---3--:R-:W-:Y:S01]  /*1f40*/  IMAD R0, R20, UR8, RZ ;  /* 0x0000000814007c24 */ /* 0x008fe2000f8e02ff */
[C---:B------:R-:W-:Y:S01]  /*1f50*/  ISETP.GE.AND P3, PT, R24.reuse, UR43, PT ;  /* 0x0000002b18007c0c */ /* 0x040fe2000bf66270 */
[----:B------:R-:W-:Y:S01]  /*1f60*/  @!P5 IMAD.WIDE.U32 R2, R24, UR14, R2 ;  /* 0x0000000e1802dc25 */ /* 0x000fe2000f8e0002 */
[----:B------:R-:W2:Y:S01]  /*1f70*/  @!P4 LDC.64 R20, c[0x0][0x388] ;  /* 0x0000e200ff14cb82 */ /* 0x000ea20000000a00 */
[----:B------:R-:W-:-:S02]  /*1f80*/  UIADD3 UR37, UPT, UPT, UR37, 0x40, URZ ;  /* 0x0000004025257890 */ /* 0x000fc4000fffe0ff */
[C---:B------:R-:W-:Y:S01]  /*1f90*/  IMAD R0, R11.reuse, UR9, R0 ;  /* 0x000000090b007c24 */ /* 0x040fe2000f8e0200 */
[----:B----4-:R-:W-:Y:S01]  /*1fa0*/  @!P5 LEA R8, P0, R2, R8, 0x1 ;  /* 0x000000080208d211 */ /* 0x010fe200078008ff */
[----:B------:R-:W-:Y:S01]  /*1fb0*/  IMAD.WIDE.U32 R4, R11, UR8, R4 ;  /* 0x000000080b047c25 */ /* 0x000fe2000f8e0004 */
[----:B------:R-:W-:Y:S02]  /*1fc0*/  CS2R R142, SRZ ;  /* 0x00000000008e7805 */ /* 0x000fe4000001ff00 */
[----:B------:R-:W-:Y:S02]  /*1fd0*/  CS2R R140, SRZ ;  /* 0x00000000008c7805 */ /* 0x000fe4000001ff00 */
[----:B------:R-:W-:Y:S01]  /*1fe0*/  CS2R R146, SRZ ;  /* 0x0000000000927805 */ /* 0x000fe2000001ff00 */
[----:B------:R-:W-:Y:S01]  /*1ff0*/  @!P5 IMAD R3, R24, UR15, R3 ;  /* 0x0000000f1803dc24 */ /* 0x000fe2000f8e0203 */
[----:B------:R-:W-:Y:S01]  /*2000*/  CS2R R144, SRZ ;  /* 0x0000000000907805 */ /* 0x000fe2000001ff00 */
[----:B------:R-:W-:Y:S01]  /*2010*/  IMAD.IADD R5, R5, 0x1, R0 ;  /* 0x0000000105057824 */ /* 0x000fe200078e0200 */
[----:B------:R-:W-:Y:S01]  /*2020*/  CS2R R138, SRZ ;  /* 0x00000000008a7805 */ /* 0x000fe2000001ff00 */
[----:B------:R-:W-:Y:S01]  /*2030*/  @!P4 IMAD R0, R18, UR14, RZ ;  /* 0x0000000e1200cc24 */ /* 0x000fe2000f8e02ff */
[----:B------:R-:W-:Y:S01]  /*2040*/  @!P5 LEA.HI.X R9, R2, R9, R3, 0x1, P0 ;  /* 0x000000090209d211 */ /* 0x000fe200000f0c03 */
[----:B------:R-:W-:Y:S01]  /*2050*/  @!P4 IMAD.WIDE.U32 R6, R17, UR14, R6 ;  /* 0x0000000e1106cc25 */ /* 0x000fe2000f8e0006 */
[----:B------:R-:W-:Y:S01]  /*2060*/  LOP3.LUT R3, R16, 0x1e00, R26, 0xf8, !PT ;  /* 0x00001e0010037812 */ /* 0x000fe200078ef81a */
[----:B------:R-:W-:-:S02]  /*2070*/  UIMAD UR9, UR25, UR45, UR24 ;  /* 0x0000002d190972a4 */ /* 0x000fc4000f8e0218 */
[----:B------:R-:W-:Y:S01]  /*2080*/  @!P4 IMAD R16, R18, UR16, RZ ;  /* 0x000000101210cc24 */ /* 0x000fe2000f8e02ff */
[C---:B-1----:R-:W-:Y:S01]  /*2090*/  @!P4 LEA R2, P0, R6.reuse, R22, 0x1 ;  /* 0x000000160602c211 */ /* 0x042fe200078008ff */
[----:B------:R-:W1:Y:S01]  /*20a0*/  @!P5 LDC.64 R18, c[0x0][0x388] ;  /* 0x0000e200ff12db82 */ /* 0x000e620000000a00 */
[----:B------:R-:W-:Y:S01]  /*20b0*/  @!P4 IMAD R0, R17, UR15, R0 ;  /* 0x0000000f1100cc24 */ /* 0x000fe2000f8e0200 */
[----:B------:R-:W-:Y:S01]  /*20c0*/  CS2R R136, SRZ ;  /* 0x0000000000887805 */ /* 0x000fe2000001ff00 */
[----:B------:R-:W-:Y:S01]  /*20d0*/  @!P4 IMAD.MOV.U32 R10, RZ, RZ, R4 ;  /* 0x000000ffff0ac224 */ /* 0x000fe200078e0004 */
[----:B------:R-:W-:Y:S01]  /*20e0*/  CS2R R134, SRZ ;  /* 0x0000000000867805 */ /* 0x000fe2000001ff00 */
[----:B------:R-:W-:Y:S01]  /*20f0*/  @!P4 IMAD.IADD R7, R7, 0x1, R0 ;  /* 0x000000010707c824 */ /* 0x000fe200078e0200 */
[----:B------:R-:W-:Y:S01]  /*2100*/  LEA R0, R3, UR6, 0x1 ;  /* 0x0000000603007c11 */ /* 0x000fe2000f8e08ff */
[----:B------:R-:W-:Y:S01]  /*2110*/  @!P4 IMAD.MOV.U32 R11, RZ, RZ, R5 ;  /* 0x000000ffff0bc224 */ /* 0x000fe200078e0005 */
[----:B------:R-:W-:Y:S01]  /*2120*/  CS2R R132, SRZ ;  /* 0x0000000000847805 */ /* 0x000fe2000001ff00 */
[----:B------:R-:W-:Y:S01]  /*2130*/  @!P4 IMAD R16, R17, UR17, R16 ;  /* 0x000000111110cc24 */ /* 0x000fe2000f8e0210 */
[----:B------:R-:W-:Y:S01]  /*2140*/  @!P4 LEA.HI.X R3, R6, R23, R7, 0x1, P0 ;  /* 0x000000170603c211 */ /* 0x000fe200000f0c07 */
[----:B------:R-:W-:Y:S01]  /*2150*/  @!PT LDS RZ, [RZ] ;  /* 0x00000000fffff984 */ /* 0x000fe20000000800 */
[----:B------:R-:W-:Y:S01]  /*2160*/  @!PT LDS RZ, [RZ] ;  /* 0x00000000fffff984 */ /* 0x000fe20000000800 */
[----:B------:R-:W-:Y:S01]  /*2170*/  @!PT LDS RZ, [RZ] ;  /* 0x00000000fffff984 */ /* 0x000fe20000000800 */
[----:B------:R-:W-:Y:S01]  /*2180*/  @!P5 LDGSTS.E.BYPASS.LTC128B.128 [R0+0x12000], desc[UR32][R8.64] ;  /* 0x120000000800dfae */ /* 0x000fe2000b981a20 */
[----:B------:R-:W-:Y:S01]  /*2190*/  @!P5 IMAD.WIDE.U32 R6, R24, UR16, R4 ;  /* 0x000000101806dc25 */ /* 0x000fe2000f8e0004 */
[----:B------:R-:W-:-:S02]  /*21a0*/  CS2R R126, SRZ ;  /* 0x00000000007e7805 */ /* 0x000fc4000001ff00 */
[----:B------:R-:W-:Y:S01]  /*21b0*/  CS2R R124, SRZ ;  /* 0x00000000007c7805 */ /* 0x000fe2000001ff00 */
[----:B------:R-:W-:Y:S01]  /*21c0*/  @!P5 LDGSTS.E.BYPASS.LTC128B.128 [R0+0x14000], desc[UR32][R8.64+0x80] ;  /* 0x140000800800dfae */ /* 0x000fe2000b981a20 */
[----:B------:R-:W-:Y:S01]  /*21d0*/  @!P4 IMAD.WIDE.U32 R10, R17, UR16, R10 ;  /* 0x00000010110acc25 */ /* 0x000fe2000f8e000a */
[----:B------:R-:W-:Y:S02]  /*21e0*/  CS2R R130, SRZ ;  /* 0x0000000000827805 */ /* 0x000fe4000001ff00 */
[----:B------:R-:W-:Y:S01]  /*21f0*/  CS2R R128, SRZ ;  /* 0x0000000000807805 */ /* 0x000fe2000001ff00 */
[----:B------:R3:W-:Y:S01]  /*2200*/  @!P5 LDGSTS.E.BYPASS.LTC128B.128 [R0+0x16000], desc[UR32][R8.64+0x100] ;  /* 0x160001000800dfae */ /* 0x0007e2000b981a20 */
[----:B------:R-:W-:Y:S02]  /*2210*/  CS2R R122, SRZ ;  /* 0x00000000007a7805 */ /* 0x000fe4000001ff00 */
[----:B------:R-:W-:Y:S02]  /*2220*/  CS2R R120, SRZ ;  /* 0x0000000000787805 */ /* 0x000fe4000001ff00 */
[----:B------:R-:W-:Y:S01]  /*2230*/  CS2R R118, SRZ ;  /* 0x0000000000767805 */ /* 0x000fe2000001ff00 */
[----:B------:R-:W-:Y:S01]  /*2240*/  @P5 STS.128 [R0+0x12000], RZ ;  /* 0x012000ff00005388 */ /* 0x000fe20000000c00 */
[----:B-1----:R-:W-:-:S02]  /*2250*/  @!P5 LEA R4, P1, R6, R18, 0x1 ;  /* 0x000000120604d211 */ /* 0x002fc400078208ff */
        /* <DEDUP_REMOVED lines=20> */
[----:B------:R-:W-:Y:S01]  /*23a0*/  CS2R R54, SRZ ;  /* 0x0000000000367805 */ /* 0x000fe2000001ff00 */
[----:B---3--:R-:W1:Y:S01]  /*23b0*/  LDC.64 R8, c[0x0][0x528] ;  /* 0x00014a00ff087b82 */ /* 0x008e620000000a00 */
[----:B------:R-:W-:Y:S01]  /*23c0*/  @!PT LDS RZ, [RZ] ;  /* 0x00000000fffff984 */ /* 0x000fe20000000800 */
[----:B------:R-:W-:Y:S01]  /*23d0*/  @!PT LDS RZ, [RZ] ;  /* 0x00000000fffff984 */ /* 0x000fe20000000800 */
[----:B------:R-:W-:Y:S01]  /*23e0*/  @!PT LDS RZ, [RZ] ;  /* 0x00000000fffff984 */ /* 0x000fe20000000800 */
[----:B------:R-:W-:Y:S01]  /*23f0*/  @!P4 LDGSTS.E.BYPASS.LTC128B.128 [R0+0x13000], desc[UR32][R2.64] ;  /* 0x130000000200cfae */ /* 0x000fe2000b981a20 */
[----:B------:R-:W-:Y:S02]  /*2400*/  CS2R R52, SRZ ;  /* 0x0000000000347805 */ /* 0x000fe4000001ff00 */
[----:B------:R-:W-:-:S02]  /*2410*/  CS2R R46, SRZ ;  /* 0x00000000002e7805 */ /* 0x000fc4000001ff00 */
[----:B------:R-:W-:Y:S01]  /*2420*/  CS2R R44, SRZ ;  /* 0x00000000002c7805 */ /* 0x000fe2000001ff00 */
[----:B------:R-:W-:Y:S01]  /*2430*/  @!P4 LDGSTS.E.BYPASS.LTC128B.128 [R0+0x15000], desc[UR32][R2.64+0x80] ;  /* 0x150000800200cfae */ /* 0x000fe2000b981a20 */
[----:B------:R-:W-:Y:S02]  /*2440*/  CS2R R50, SRZ ;  /* 0x0000000000327805 */ /* 0x000fe4000001ff00 */
[----:B------:R-:W-:Y:S02]  /*2450*/  CS2R R48, SRZ ;  /* 0x0000000000307805 */ /* 0x000fe4000001ff00 */
[----:B------:R-:W-:Y:S01]  /*2460*/  CS2R R42, SRZ ;  /* 0x00000000002a7805 */ /* 0x000fe2000001ff00 */
[----:B------:R3:W-:Y:S01]  /*2470*/  @!P4 LDGSTS.E.BYPASS.LTC128B.128 [R0+0x17000], desc[UR32][R2.64+0x100] ;  /* 0x170001000200cfae */ /* 0x0007e2000b981a20 */
[----:B------:R-:W-:Y:S02]  /*2480*/  CS2R R40, SRZ ;  /* 0x0000000000287805 */ /* 0x000fe4000001ff00 */
[----:B------:R-:W-:-:S02]  /*2490*/  CS2R R38, SRZ ;  /* 0x0000000000267805 */ /* 0x000fc4000001ff00 */
[----:B------:R-:W-:Y:S01]  /*24a0*/  CS2R R36, SRZ ;  /* 0x0000000000247805 */ /* 0x000fe2000001ff00 */
[----:B------:R-:W0:Y:S01]  /*24b0*/  LDGDEPBAR ;  /* 0x00000000000079af */ /* 0x000e220000000000 */
[----:B------:R-:W-:Y:S01]  /*24c0*/  UISETP.GE.AND UP1, UPT, UR37, UR34, UPT ;  /* 0x000000222500728c */ /* 0x000fe2000bf26270 */
[----:B------:R-:W4:Y:S02]  /*24d0*/  LDCU UR8, c[0x0][0x3e0] ;  /* 0x00007c00ff0877ac */ /* 0x000f240008000800 */
[----:B------:R-:W-:Y:S01]  /*24e0*/  @!P3 LDGSTS.E.BYPASS.LTC128B.128 [R0+0x6000], desc[UR32][R34.64] ;  /* 0x060000002200bfae */ /* 0x000fe2000b981a20 */
[----:B------:R-:W1:Y:S03]  /*24f0*/  LDCU UR10, c[0x0][0x45c] ;  /* 0x00008b80ff0a77ac */ /* 0x000e660008000800 */
[----:B------:R-:W-:Y:S04]  /*2500*/  @!P3 LDGSTS.E.BYPASS.LTC128B.128 [R0+0x8000], desc[UR32][R34.64+0x80] ;  /* 0x080000802200bfae */ /* 0x000fe8000b981a20 */
[----:B------:R-:W-:Y:S04]  /*2510*/  @!P3 LDGSTS.E.BYPASS.LTC128B.128 [R0+0xa000], desc[UR32][R34.64+0x100] ;  /* 0x0a0001002200bfae */ /* 0x000fe8000b981a20 */
[----:B------:R-:W-:Y:S04]  /*2520*/  @P3 STS.128 [R0+0x6000], RZ ;  /* 0x006000ff00003388 */ /* 0x000fe80000000c00 */
[----:B------:R-:W-:Y:S01]  /*2530*/  @P3 STS.128 [R0+0x8000], RZ ;  /* 0x008000ff00003388 */ /* 0x000fe20000000c00 */
[----:B---3--:R-:W-:-:S03]  /*2540*/  @!P5 IMAD R3, R24, UR17, R7 ;  /* 0x000000111803dc24 */ /* 0x008fc6000f8e0207 */
[----:B------:R-:W-:Y:S01]  /*2550*/  @P3 STS.128 [R0+0xa000], RZ ;  /* 0x00a000ff00003388 */ /* 0x000fe20000000c00 */
[----:B------:R-:W-:Y:S01]  /*2560*/  @!P4 IMAD.IADD R7, R11, 0x1, R16 ;  /* 0x000000010b07c824 */ /* 0x000fe200078e0210 */
[----:B--2---:R-:W-:Y:S02]  /*2570*/  @!P4 LEA R2, P0, R10, R20, 0x1 ;  /* 0x000000140a02c211 */ /* 0x004fe400078008ff */
[----:B------:R-:W-:Y:S01]  /*2580*/  @P2 STS.128 [R0+0x7000], RZ ;  /* 0x007000ff00002388 */ /* 0x000fe20000000c00 */
[----:B------:R-:W-:Y:S01]  /*2590*/  @!P5 LEA.HI.X R5, R6, R19, R3, 0x1, P1 ;  /* 0x000000130605d211 */ /* 0x000fe200008f0c03 */
[----:B------:R-:W-:Y:S01]  /*25a0*/  IMAD.MOV.U32 R6, RZ, RZ, 0x7f800000 ;  /* 0x7f800000ff067424 */ /* 0x000fe200078e00ff */
[----:B------:R-:W-:Y:S01]  /*25b0*/  @!P4 LEA.HI.X R3, R10, R21, R7, 0x1, P0 ;  /* 0x000000150a03c211 */ /* 0x000fe200000f0c07 */
[----:B------:R-:W-:Y:S01]  /*25c0*/  @P2 STS.128 [R0+0x9000], RZ ;  /* 0x009000ff00002388 */ /* 0x000fe20000000c00 */
[----:B------:R-:W-:-:S03]  /*25d0*/  ISETP.GE.AND P1, PT, R30, UR43, PT ;  /* 0x0000002b1e007c0c */ /* 0x000fc6000bf26270 */
[----:B------:R-:W-:Y:S04]  /*25e0*/  @P2 STS.128 [R0+0xb000], RZ ;  /* 0x00b000ff00002388 */ /* 0x000fe80000000c00 */
        /* <DEDUP_REMOVED lines=23> */
[----:B------:R-:W-:Y:S04]  /*2760*/  @!P5 LDGSTS.E.BYPASS.LTC128B.128 [R0+0x10000], desc[UR32][R4.64+0x100] ;  /* 0x100001000400dfae */ /* 0x000fe8000b981a20 */
[----:B------:R-:W-:Y:S04]  /*2770*/  @P5 STS.128 [R0+0xc000], RZ ;  /* 0x00c000ff00005388 */ /* 0x000fe80000000c00 */
[----:B------:R-:W-:Y:S04]  /*2780*/  @P5 STS.128 [R0+0xe000], RZ ;  /* 0x00e000ff00005388 */ /* 0x000fe80000000c00 */
[----:B------:R-:W-:Y:S04]  /*2790*/  @P5 STS.128 [R0+0x10000], RZ ;  /* 0x010000ff00005388 */ /* 0x000fe80000000c00 */
[----:B------:R-:W-:Y:S04]  /*27a0*/  @P4 STS.128 [R0+0xd000], RZ ;  /* 0x00d000ff00004388 */ /* 0x000fe80000000c00 */
[----:B------:R-:W-:Y:S04]  /*27b0*/  @P4 STS.128 [R0+0xf000], RZ ;  /* 0x00f000ff00004388 */ /* 0x000fe80000000c00 */
[----:B------:R2:W-:Y:S04]  /*27c0*/  @P4 STS.128 [R0+0x11000], RZ ;  /* 0x011000ff00004388 */ /* 0x0005e80000000c00 */
[----:B------:R-:W-:Y:S01]  /*27d0*/  @!PT LDS RZ, [RZ] ;  /* 0x00000000fffff984 */ /* 0x000fe20000000800 */
[----:B------:R-:W-:Y:S01]  /*27e0*/  @!PT LDS RZ, [RZ] ;  /* 0x00000000fffff984 */ /* 0x000fe20000000800 */
[----:B------:R-:W-:Y:S01]  /*27f0*/  @!PT LDS RZ, [RZ] ;  /* 0x00000000fffff984 */ /* 0x000fe20000000800 */
[----:B------:R-:W-:Y:S04]  /*2800*/  @!P4 LDGSTS.E.BYPASS.LTC128B.128 [R0+0xd000], desc[UR32][R2.64] ;  /* 0x0d0000000200cfae */ /* 0x000fe8000b981a20 */
[----:B------:R-:W-:Y:S04]  /*2810*/  @!P4 LDGSTS.E.BYPASS.LTC128B.128 [R0+0xf000], desc[UR32][R2.64+0x80] ;  /* 0x0f0000800200cfae */ /* 0x000fe8000b981a20 */
[----:B------:R3:W-:Y:S04]  /*2820*/  @!P4 LDGSTS.E.BYPASS.LTC128B.128 [R0+0x11000], desc[UR32][R2.64+0x100] ;  /* 0x110001000200cfae */ /* 0x0007e8000b981a20 */
[----:B------:R-:W0:Y:S01]  /*2830*/  LDGDEPBAR ;  /* 0x00000000000079af */ /* 0x000e220000000000 */
[----:B---3--:R-:W-:Y:S01]  /*2840*/  IMAD.MOV.U32 R2, RZ, RZ, 0x4 ;  /* 0x00000004ff027424 */ /* 0x008fe200078e00ff */
[----:B------:R-:W-:-:S04]  /*2850*/  DEPBAR.LE SB0, 0x1 ;  /* 0x000080400000791a */ /* 0x000fc80000000000 */
[----:B------:R-:W-:-:S04]  /*2860*/  IMAD.WIDE.U32 R2, R30, R2, UR50 ;  /* 0x000000321e027e25 */ /* 0x000fc8000f8e0002 */
[----:B--2---:R-:W-:Y:S01]  /*2870*/  VIADD R0, R30, 0x8 ;  /* 0x000000081e007836 */ /* 0x004fe20000000000 */
[----:B------:R-:W2:Y:S04]  /*2880*/  @!P1 LDG.E R6, desc[UR32][R2.64] ;  /* 0x0000002002069981 */ /* 0x000ea8000c1e1900 */
[----:B------:R-:W-:Y:S01]  /*2890*/  ISETP.GE.AND P0, PT, R0, UR43, PT ;  /* 0x0000002b00007c0c */ /* 0x000fe2000bf06270 */
[----:B------:R-:W-:-:S12]  /*28a0*/  IMAD.MOV.U32 R0, RZ, RZ, 0x7f800000 ;  /* 0x7f800000ff007424 */ /* 0x000fd800078e00ff */
[----:B------:R3:W5:Y:S01]  /*28b0*/  @!P0 LDG.E R0, desc[UR32][R2.64+0x20] ;  /* 0x0000202002008981 */ /* 0x000762000c1e1900 */
[----:B------:R-:W-:Y:S06]  /*28c0*/  BAR.SYNC.DEFER_BLOCKING 0x0 ;  /* 0x0000000000007b1d */ /* 0x000fec0000010000 */
[----:B------:R-:W4:Y:S01]  /*28d0*/  S2R R14, SR_TID.X ;  /* 0x00000000000e7919 */ /* 0x000f220000002100 */
[----:B--2---:R1:W-:Y:S04]  /*28e0*/  STL [R1+0x4c], R6 ;  /* 0x00004c0601007387 */ /* 0x0043e80000100800 */
[----:B-1----:R-:W2:Y:S04]  /*28f0*/  LDG.E.64 R6, desc[UR32][R8.64+0x8] ;  /* 0x0000082008067981 */ /* 0x002ea8000c1e1b00 */
[----:B------:R-:W2:Y:S01]  /*2900*/  LDG.E.64 R8, desc[UR32][R8.64] ;  /* 0x0000002008087981 */ /* 0x000ea2000c1e1b00 */
[----:B---3--:R-:W-:Y:S01]  /*2910*/  IMAD.SHL.U32 R2, R25, 0x40, RZ ;  /* 0x0000004019027824 */ /* 0x008fe200078e00ff */
[----:B------:R-:W-:-:S02]  /*2920*/  LOP3.LUT R3, R28, 0x3, RZ, 0xc0, !PT ;  /* 0x000000031c037812 */ /* 0x000fc400078ec0ff */
[----:B-----5:R1:W-:Y:S01]  /*2930*/  STL [R1+0x48], R0 ;  /* 0x0000480001007387 */ /* 0x0203e20000100800 */
[C---:B------:R-:W-:Y:S01]  /*2940*/  IMAD.SHL.U32 R5, R25.reuse, 0x20, RZ ;  /* 0x0000002019057824 */ /* 0x040fe200078e00ff */
[C---:B------:R-:W-:Y:S01]  /*2950*/  LOP3.LUT R4, R2.reuse, 0x1c0, RZ, 0xc0, !PT ;  /* 0x000001c002047812 */ /* 0x040fe200078ec0ff */
[----:B------:R-:W-:Y:S01]  /*2960*/  IMAD.SHL.U32 R11, R25, 0x10, RZ ;  /* 0x00000010190b7824 */ /* 0x000fe200078e00ff */
[----:B------:R-:W-:Y:S02]  /*2970*/  LOP3.LUT R2, R2, 0x200, RZ, 0xc0, !PT ;  /* 0x0000020002027812 */ /* 0x000fe400078ec0ff */
[----:B------:R-:W-:Y:S01]  /*2980*/  LOP3.LUT R10, R5, 0x200, RZ, 0xc0, !PT ;  /* 0x00000200050a7812 */ /* 0x000fe200078ec0ff */
[----:B----4-:R-:W-:Y:S01]  /*2990*/  IMAD.SHL.U32 R17, R14, 0x2, RZ ;  /* 0x000000020e117824 */ /* 0x010fe200078e00ff */
[----:B------:R-:W-:Y:S01]  /*29a0*/  LOP3.LUT R5, R2, 0xc00, R5, 0xf8, !PT ;  /* 0x00000c0002057812 */ /* 0x000fe200078ef805 */
[----:B------:R-:W-:Y:S01]  /*29b0*/  IMAD.SHL.U32 R13, R14, 0x20, RZ ;  /* 0x000000200e0d7824 */ /* 0x000fe200078e00ff */
[----:B------:R-:W-:Y:S01]  /*29c0*/  USHF.L.U32 UR9, UR9, 0x5, URZ ;  /* 0x0000000509097899 */ /* 0x000fe200080006ff */
[----:B-1----:R-:W-:-:S04]  /*29d0*/  IMAD.U32 R0, RZ, RZ, UR42 ;  /* 0x0000002aff007e24 */ /* 0x002fc8000f8e00ff */
[----:B------:R-:W-:Y:S01]  /*29e0*/  IMAD R3, R0, 0x4, R3 ;  /* 0x0000000400037824 */ /* 0x000fe200078e0203 */
[----:B------:R-:W-:Y:S02]  /*29f0*/  LOP3.LUT R0, R4, 0x38, R26, 0xf8, !PT ;  /* 0x0000003804007812 */ /* 0x000fe400078ef81a */
[----:B------:R-:W-:Y:S02]  /*2a00*/  LOP3.LUT R4, R10, 0x3800, R11, 0xf8, !PT ;  /* 0x000038000a047812 */ /* 0x000fe400078ef80b */
[----:B------:R1:W-:Y:S01]  /*2a10*/  STL [R1+0x50], R3 ;  /* 0x0000500301007387 */ /* 0x0003e20000100800 */
[----:B------:R-:W-:Y:S02]  /*2a20*/  LOP3.LUT R2, R0, 0x8, R27, 0x78, !PT ;  /* 0x0000000800027812 */ /* 0x000fe400078e781b */
[----:B------:R-:W-:Y:S02]  /*2a30*/  SHF.R.U32.HI R11, RZ, 0x3, R14 ;  /* 0x00000003ff0b7819 */ /* 0x000fe4000001160e */
[----:B------:R-:W-:-:S02]  /*2a40*/  LOP3.LUT R252, R5, R2, RZ, 0xfc, !PT ;  /* 0x0000000205fc7212 */ /* 0x000fc400078efcff */
[----:B------:R-:W-:Y:S02]  /*2a50*/  LOP3.LUT R10, R17, 0x20, RZ, 0xc0, !PT ;  /* 0x00000020110a7812 */ /* 0x000fe400078ec0ff */
[----:B------:R-:W-:Y:S02]  /*2a60*/  SHF.R.U32.HI R16, RZ, 0x2, R14 ;  /* 0x00000002ff107819 */ /* 0x000fe4000001160e */
[----:B------:R-:W-:Y:S01]  /*2a70*/  LOP3.LUT R2, R13, 0xc00, RZ, 0xc0, !PT ;  /* 0x00000c000d027812 */ /* 0x000fe200078ec0ff */
[----:B------:R-:W-:Y:S01]  /*2a80*/  USHF.R.S32.HI UR11, URZ, 0x1f, UR9 ;  /* 0x0000001fff0b7899 */ /* 0x000fe20008011409 */
[----:B------:R-:W-:Y:S02]  /*2a90*/  LOP3.LUT R10, R10, 0x18, R11, 0xf8, !PT ;  /* 0x000000180a0a7812 */ /* 0x000fe400078ef80b */
[----:B------:R-:W-:Y:S02]  /*2aa0*/  LOP3.LUT R2, R2, 0x6, R17, 0xf8, !PT ;  /* 0x0000000602027812 */ /* 0x000fe400078ef811 */
[----:B-1----:R-:W-:-:S04]  /*2ab0*/  LOP3.LUT R3, R0, 0x8, R25, 0x78, !PT ;  /* 0x0000000800037812 */ /* 0x002fc800078e7819 */
[----:B------:R-:W-:Y:S01]  /*2ac0*/  LOP3.LUT R0, R4, R3, RZ, 0xfc, !PT ;  /* 0x0000000304007212 */ /* 0x000fe200078efcff */
[----:B------:R-:W-:Y:S01]  /*2ad0*/  IMAD.SHL.U32 R4, R14, 0x10, RZ ;  /* 0x000000100e047824 */ /* 0x000fe200078e00ff */
[----:B------:R-:W-:Y:S02]  /*2ae0*/  LOP3.LUT R3, R17, 0x38, RZ, 0xc0, !PT ;  /* 0x0000003811037812 */ /* 0x000fe400078ec0ff */
[----:B------:R-:W-:Y:S02]  /*2af0*/  LEA R12, R0, UR6, 0x1 ;  /* 0x00000006000c7c11 */ /* 0x000fe4000f8e08ff */
[----:B------:R-:W-:Y:S02]  /*2b00*/  LOP3.LUT R15, R4, 0x1c0, RZ, 0xc0, !PT ;  /* 0x000001c0040f7812 */ /* 0x000fe400078ec0ff */
[----:B------:R-:W-:Y:S02]  /*2b10*/  LOP3.LUT R0, R3, 0x20, R16, 0x78, !PT ;  /* 0x0000002003007812 */ /* 0x000fe400078e7810 */
[----:B------:R-:W-:-:S02]  /*2b20*/  LOP3.LUT P3, RZ, R25, 0x2, RZ, 0xc0, !PT ;  /* 0x0000000219ff7812 */ /* 0x000fc4000786c0ff */
[----:B------:R-:W-:Y:S01]  /*2b30*/  LOP3.LUT P2, RZ, R25, 0x4, RZ, 0xc0, !PT ;  /* 0x0000000419ff7812 */ /* 0x000fe2000784c0ff */
[----:B------:R-:W-:Y:S01]  /*2b40*/  IMAD.MOV.U32 R5, RZ, RZ, 0x40 ;  /* 0x00000040ff057424 */ /* 0x000fe200078e00ff */
[----:B------:R-:W-:Y:S01]  /*2b50*/  LOP3.LUT R0, R2, R0, R15, 0xfe, !PT ;  /* 0x0000000002007212 */ /* 0x000fe200078efe0f */
[----:B------:R-:W-:Y:S01]  /*2b60*/  STL [R1+0xc], R12 ;  /* 0x00000c0c01007387 */ /* 0x000fe20000100800 */
[C---:B------:R-:W-:Y:S02]  /*2b70*/  IMAD.SHL.U32 R4, R14.reuse, 0x40, RZ ;  /* 0x000000400e047824 */ /* 0x040fe400078e00ff */
[----:B------:R-:W-:Y:S01]  /*2b80*/  IMAD.SHL.U32 R15, R14, 0x8, RZ ;  /* 0x000000080e0f7824 */ /* 0x000fe200078e00ff */
[----:B------:R-:W-:Y:S01]  /*2b90*/  LEA R252, R252, UR6, 0x1 ;  /* 0x00000006fcfc7c11 */ /* 0x000fe2000f8e08ff */
[----:B------:R-:W1:Y:S01]  /*2ba0*/  LDSM.16.M88.4 R148, [R12+0x12000] ;  /* 0x012000000c94783b */ /* 0x000e620000000200 */
[----:B------:R-:W-:-:S03]  /*2bb0*/  LOP3.LUT R2, R10, 0x1c0, R4, 0xf8, !PT ;  /* 0x000001c00a027812 */ /* 0x000fc600078ef804 */
[----:B------:R-:W3:Y:S01]  /*2bc0*/  LDSM.16.M88.4 R152, [R12+0x12800] ;  /* 0x012800000c98783b */ /* 0x000ee20000000200 */
[----:B------:R-:W-:-:S03]  /*2bd0*/  LOP3.LUT R2, R2, 0x38, R15, 0x78, !PT ;  /* 0x0000003802027812 */ /* 0x000fc600078e780f */
[----:B------:R-:W4:Y:S01]  /*2be0*/  LDSM.16.M88.4 R180, [R12+0x14000] ;  /* 0x014000000cb4783b */ /* 0x000f220000000200 */
[----:B------:R-:W-:Y:S01]  /*2bf0*/  LOP3.LUT R2, R2, 0x200, R4, 0xf8, !PT ;  /* 0x0000020002027812 */ /* 0x000fe200078ef804 */
[C---:B------:R-:W-:Y:S02]  /*2c00*/  VIADD R3, R12.reuse, 0x12000 ;  /* 0x000120000c037836 */ /* 0x040fe40000000000 */
[----:B------:R-:W-:Y:S01]  /*2c10*/  VIADD R232, R12, 0x12040 ;  /* 0x000120400ce87836 */ /* 0x000fe20000000000 */
[----:B------:R-:W1:Y:S01]  /*2c20*/  LDSM.16.M88.4 R184, [R12+0x14800] ;  /* 0x014800000cb8783b */ /* 0x000e620000000200 */
[----:B------:R-:W-:Y:S02]  /*2c30*/  @P2 VIADD R232, R3, 0xffffffc0 ;  /* 0xffffffc003e82836 */ /* 0x000fe40000000000 */
[----:B------:R-:W-:Y:S01]  /*2c40*/  IMAD.MOV.U32 R3, RZ, RZ, 0x40 ;  /* 0x00000040ff037424 */ /* 0x000fe200078e00ff */
[----:B------:R-:W1:Y:S04]  /*2c50*/  LDSM.16.M88.4 R212, [R12+0x16000] ;  /* 0x016000000cd4783b */ /* 0x000e680000000200 */
[----:B------:R-:W-:Y:S01]  /*2c60*/  SEL R3, R3, 0xffffffc0, !P2 ;  /* 0xffffffc003037807 */ /* 0x000fe20005000000 */
[----:B------:R-:W1:Y:S04]  /*2c70*/  LDSM.16.M88.4 R164, [R232] ;  /* 0x00000000e8a4783b */ /* 0x000e680000000200 */
[----:B------:R-:W1:Y:S04]  /*2c80*/  LDSM.16.M88.4 R168, [R232+0x800] ;  /* 0x00080000e8a8783b */ /* 0x000e680000000200 */
[----:B------:R-:W1:Y:S04]  /*2c90*/  LDSM.16.M88.4 R196, [R232+0x2000] ;  /* 0x00200000e8c4783b */ /* 0x000e680000000200 */
[----:B------:R-:W1:Y:S04]  /*2ca0*/  LDSM.16.M88.4 R200, [R232+0x2800] ;  /* 0x00280000e8c8783b */ /* 0x000e680000000200 */
[----:B------:R-:W1:Y:S04]  /*2cb0*/  LDSM.16.M88.4 R228, [R232+0x4000] ;  /* 0x00400000e8e4783b */ /* 0x000e680000000200 */
[----:B------:R-:W1:Y:S01]  /*2cc0*/  LDSM.16.M88.4 R216, [R12+0x16800] ;  /* 0x016800000cd8783b */ /* 0x000e620000000200 */
[----:B------:R-:W-:-:S02]  /*2cd0*/  CS2R R30, SRZ ;  /* 0x00000000001e7805 */ /* 0x000fc4000001ff00 */
[----:B------:R-:W-:Y:S02]  /*2ce0*/  CS2R R34, SRZ ;  /* 0x0000000000227805 */ /* 0x000fe4000001ff00 */
[----:B------:R-:W-:Y:S02]  /*2cf0*/  CS2R R32, SRZ ;  /* 0x0000000000207805 */ /* 0x000fe4000001ff00 */
[----:B------:R-:W-:Y:S02]  /*2d00*/  CS2R R26, SRZ ;  /* 0x00000000001a7805 */ /* 0x000fe4000001ff00 */
[----:B------:R-:W-:Y:S02]  /*2d10*/  CS2R R24, SRZ ;  /* 0x0000000000187805 */ /* 0x000fe4000001ff00 */
[----:B------:R-:W-:Y:S02]  /*2d20*/  CS2R R22, SRZ ;  /* 0x0000000000167805 */ /* 0x000fe4000001ff00 */
[----:B------:R-:W-:-:S02]  /*2d30*/  CS2R R20, SRZ ;  /* 0x0000000000147805 */ /* 0x000fc4000001ff00 */
[----:B------:R-:W-:Y:S02]  /*2d40*/  LOP3.LUT P2, RZ, R14, 0x8, RZ, 0xc0, !PT ;  /* 0x000000080eff7812 */ /* 0x000fe4000784c0ff */
[----:B--2---:R-:W-:Y:S01]  /*2d50*/  IADD3 R11, P1, P0, R6, UR9, R29 ;  /* 0x00000009060b7c10 */ /* 0x004fe2000f83e01d */
[----:B------:R-:W-:Y:S01]  /*2d60*/  IMAD.MOV.U32 R6, RZ, RZ, 0x20 ;  /* 0x00000020ff067424 */ /* 0x000fe200078e00ff */
[----:B------:R-:W2:Y:S02]  /*2d70*/  LDCU.U8 UR9, c[0x0][0x4f8] ;  /* 0x00009f00ff0977ac */ /* 0x000ea40008000000 */
[----:B------:R-:W-:Y:S02]  /*2d80*/  IADD3.X R0, PT, PT, R7, UR11, RZ, P1, P0 ;  /* 0x0000000b07007c10 */ /* 0x000fe40008fe04ff */
[----:B------:R-:W-:Y:S01]  /*2d90*/  LOP3.LUT R7, R4, 0x1c0, RZ, 0xc0, !PT ;  /* 0x000001c004077812 */ /* 0x000fe200078ec0ff */
[----:B------:R-:W5:Y:S02]  /*2da0*/  LDCU UR11, c[0x0][0x590] ;  /* 0x0000b200ff0b77ac */ /* 0x000f640008000800 */
[----:B------:R3:W-:Y:S01]  /*2db0*/  STL [R1+0x64], R0 ;  /* 0x0000640001007387 */ /* 0x0007e20000100800 */
[----:B------:R-:W-:-:S02]  /*2dc0*/  LOP3.LUT P0, RZ, R14, 0x2, RZ, 0xc0, !PT ;  /* 0x000000020eff7812 */ /* 0x000fc4000780c0ff */
[----:B------:R-:W-:Y:S01]  /*2dd0*/  LOP3.LUT P1, RZ, R14, 0x4, RZ, 0xc0, !PT ;  /* 0x000000040eff7812 */ /* 0x000fe2000782c0ff */
[----:B---3--:R-:W-:-:S05]  /*2de0*/  IMAD.MOV.U32 R0, RZ, RZ, 0x20 ;  /* 0x00000020ff007424 */ /* 0x008fca00078e00ff */
[----:B------:R-:W-:-:S05]  /*2df0*/  SEL R0, R0, 0xffffffe0, !P3 ;  /* 0xffffffe000007807 */ /* 0x000fca0005800000 */
[----:B------:R-:W-:Y:S01]  /*2e00*/  IMAD.IADD R10, R0, 0x1, R12 ;  /* 0x00000001000a7824 */ /* 0x000fe200078e020c */
[----:B------:R-:W-:-:S04]  /*2e10*/  R2UR UR54, R9 ;  /* 0x00000000093672ca */ /* 0x000fc800000e0000 */
[----:B------:R-:W-:Y:S04]  /*2e20*/  STL [R1+0x10], R10 ;  /* 0x0000100a01007387 */ /* 0x000fe80000100800 */
[----:B------:R-:W3:Y:S04]  /*2e30*/  LDSM.16.M88.4 R156, [R10+0x12000] ;  /* 0x012000000a9c783b */ /* 0x000ee80000000200 */
[----:B------:R-:W1:Y:S04]  /*2e40*/  LDSM.16.M88.4 R160, [R10+0x12800] ;  /* 0x012800000aa0783b */ /* 0x000e680000000200 */
[----:B------:R-:W1:Y:S04]  /*2e50*/  LDSM.16.M88.4 R188, [R10+0x14000] ;  /* 0x014000000abc783b */ /* 0x000e680000000200 */
[----:B------:R-:W1:Y:S04]  /*2e60*/  LDSM.16.M88.4 R192, [R10+0x14800] ;  /* 0x014800000ac0783b */ /* 0x000e680000000200 */
[----:B------:R-:W1:Y:S04]  /*2e70*/  LDSM.16.M88.4 R220, [R10+0x16000] ;  /* 0x016000000adc783b */ /* 0x000e680000000200 */
[----:B------:R4:W1:Y:S01]  /*2e80*/  LDSM.16.M88.4 R224, [R10+0x16800] ;  /* 0x016800000ae0783b */ /* 0x0008620000000200 */
[----:B------:R-:W-:-:S02]  /*2e90*/  SHF.R.U32.HI R9, RZ, 0x1, R14 ;  /* 0x00000001ff097819 */ /* 0x000fc4000001160e */
[----:B------:R-:W-:Y:S01]  /*2ea0*/  R2UR UR55, R8 ;  /* 0x00000000083772ca */ /* 0x000fe200000e0000 */
[----:B------:R-:W-:Y:S01]  /*2eb0*/  IMAD.MOV.U32 R8, RZ, RZ, 0x10 ;  /* 0x00000010ff087424 */ /* 0x000fe200078e00ff */
[----:B------:R2:W-:Y:S01]  /*2ec0*/  STL [R1+0x24], R2 ;  /* 0x0000240201007387 */ /* 0x0005e20000100800 */
[----:B------:R-:W-:Y:S02]  /*2ed0*/  SEL R5, R5, 0xffffffc0, !P1 ;  /* 0xffffffc005057807 */ /* 0x000fe40004800000 */
[----:B----4-:R-:W-:Y:S02]  /*2ee0*/  LOP3.LUT R10, R4, 0x200, RZ, 0xc0, !PT ;  /* 0x00000200040a7812 */ /* 0x010fe400078ec0ff */
[----:B------:R-:W-:-:S05]  /*2ef0*/  SEL R4, R6, 0xffffffe0, !P0 ;  /* 0xffffffe006047807 */ /* 0x000fca0004000000 */
[----:B------:R4:W-:Y:S01]  /*2f00*/  STL [R1+0x1c], R4 ;  /* 0x00001c0401007387 */ /* 0x0009e20000100800 */
[----:B--2---:R-:W-:Y:S02]  /*2f10*/  SEL R2, R8, 0xfffffff0, !P1 ;  /* 0xfffffff008027807 */ /* 0x004fe40004800000 */
[----:B------:R-:W-:Y:S02]  /*2f20*/  LOP3.LUT R2, R7, 0x38, R15, 0xf8, !PT ;  /* 0x0000003807027812 */ /* 0x000fe400078ef80f */
[----:B------:R-:W-:Y:S02]  /*2f30*/  LOP3.LUT R5, R10, 0xc00, R13, 0xf8, !PT ;  /* 0x00000c000a057812 */ /* 0x000fe400078ef80d */
[----:B------:R-:W-:Y:S01]  /*2f40*/  LOP3.LUT R6, R2, 0x8, R9, 0x78, !PT ;  /* 0x0000000802067812 */ /* 0x000fe200078e7809 */
[----:B------:R-:W-:Y:S02]  /*2f50*/  IMAD.IADD R240, R0, 0x1, R232 ;  /* 0x0000000100f07824 */ /* 0x000fe400078e02e8 */
[----:B------:R-:W2:Y:S04]  /*2f60*/  LDSM.16.M88.4 R232, [R232+0x4800] ;  /* 0x00480000e8e8783b */ /* 0x000ea80000000200 */
[----:B------:R-:W1:Y:S04]  /*2f70*/  LDSM.16.M88.4 R172, [R240] ;  /* 0x00000000f0ac783b */ /* 0x000e680000000200 */
[----:B------:R-:W1:Y:S04]  /*2f80*/  LDSM.16.M88.4 R176, [R240+0x800] ;  /* 0x00080000f0b0783b */ /* 0x000e680000000200 */
[----:B------:R-:W1:Y:S01]  /*2f90*/  LDSM.16.M88.4 R204, [R240+0x2000] ;  /* 0x00200000f0cc783b */ /* 0x000e620000000200 */
[----:B----4-:R-:W-:-:S03]  /*2fa0*/  LOP3.LUT R4, R9, 0x10, RZ, 0xc0, !PT ;  /* 0x0000001009047812 */ /* 0x010fc600078ec0ff */
[----:B------:R-:W4:Y:S01]  /*2fb0*/  LDSM.16.M88.4 R208, [R240+0x2800] ;  /* 0x00280000f0d0783b */ /* 0x000f220000000200 */
[----:B------:R-:W-:-:S03]  /*2fc0*/  LOP3.LUT R4, R4, 0x8, R14, 0xf8, !PT ;  /* 0x0000000804047812 */ /* 0x000fc600078ef80e */
[----:B------:R-:W1:Y:S01]  /*2fd0*/  LDSM.16.M88.4 R236, [R240+0x4000] ;  /* 0x00400000f0ec783b */ /* 0x000e620000000200 */
[----:B------:R-:W-:-:S03]  /*2fe0*/  LOP3.LUT R4, R4, R2, RZ, 0x3c, !PT ;  /* 0x0000000204047212 */ /* 0x000fc600078e3cff */
[----:B------:R-:W1:Y:S01]  /*2ff0*/  LDSM.16.M88.4 R240, [R240+0x4800] ;  /* 0x00480000f0f0783b */ /* 0x000e620000000200 */
[----:B------:R-:W-:Y:S02]  /*3000*/  LOP3.LUT R2, R5, R6, RZ, 0xfc, !PT ;  /* 0x0000000605027212 */ /* 0x000fe400078efcff */
[----:B------:R-:W-:Y:S01]  /*3010*/  LOP3.LUT R4, R4, 0x200, R13, 0xf8, !PT ;  /* 0x0000020004047812 */ /* 0x000fe200078ef80d */
[----:B------:R-:W-:-:S04]  /*3020*/  IMAD.IADD R5, R0, 0x1, R252 ;  /* 0x0000000100057824 */ /* 0x000fc800078e02fc */
[----:B------:R5:W-:Y:S04]  /*3030*/  STL [R1+0x20], R4 ;  /* 0x0000200401007387 */ /* 0x000be80000100800 */
[----:B------:R3:W-:Y:S01]  /*3040*/  STL [R1+0x60], R2 ;  /* 0x0000600201007387 */ /* 0x0007e20000100800 */
[----:B-----5:R-:W-:Y:S02]  /*3050*/  IMAD.IADD R4, R12, 0x1, R3 ;  /* 0x000000010c047824 */ /* 0x020fe400078e0203 */
[----:B---3--:R-:W-:Y:S02]  /*3060*/  IMAD.IADD R2, R3, 0x1, R252 ;  /* 0x0000000103027824 */ /* 0x008fe400078e02fc */
[C---:B------:R-:W-:Y:S01]  /*3070*/  IMAD.IADD R3, R0.reuse, 0x1, R4 ;  /* 0x0000000100037824 */ /* 0x040fe200078e0204 */
[----:B------:R-:W-:Y:S01]  /*3080*/  STL [R1+0x14], R4 ;  /* 0x0000140401007387 */ /* 0x000fe20000100800 */
[----:B------:R-:W-:-:S03]  /*3090*/  IMAD.IADD R0, R0, 0x1, R2 ;  /* 0x0000000100007824 */ /* 0x000fc600078e0202 */
[----:B------:R-:W-:Y:S04]  /*30a0*/  STL [R1], R2 ;  /* 0x0000000201007387 */ /* 0x000fe80000100800 */
[----:B------:R-:W-:Y:S04]  /*30b0*/  STL [R1+0x4], R5 ;  /* 0x0000040501007387 */ /* 0x000fe80000100800 */
[----:B------:R3:W-:Y:S02]  /*30c0*/  STL [R1+0x18], R3 ;  /* 0x0000180301007387 */ /* 0x0007e40000100800 */
[----:B---3--:R-:W-:-:S05]  /*30d0*/  IMAD.WIDE.U32 R2, R11, -0x2daee0ad, RZ ;  /* 0xd2511f530b027825 */ /* 0x008fca00078e00ff */
[----:B------:R3:W-:Y:S04]  /*30e0*/  STL.64 [R1+0x58], R2 ;  /* 0x0000580201007387 */ /* 0x0007e80000100a00 */
[----:B------:R3:W-:Y:S01]  /*30f0*/  STL [R1+0x8], R0 ;  /* 0x0000080001007387 */ /* 0x0007e20000100800 */
[----:B------:R-:W-:Y:S01]  /*3100*/  CS2R R28, SRZ ;  /* 0x00000000001c7805 */ /* 0x000fe2000001ff00 */
[----:B------:R-:W-:Y:S02]  /*3110*/  USHF.L.U32 UR11, UR11, 0x6, URZ ;  /* 0x000000060b0b7899 */ /* 0x000fe400080006ff */
[----:B------:R-:W-:Y:S02]  /*3120*/  UIADD3 UR53, UPT, UPT, UR55, -0x61c88647, URZ ;  /* 0x9e3779b937357890 */ /* 0x000fe4000fffe0ff */
[----:B------:R-:W-:-:S02]  /*3130*/  UIADD3 UR52, UPT, UPT, UR54, -0x4498517b, URZ ;  /* 0xbb67ae8536347890 */ /* 0x000fc4000fffe0ff */
[----:B------:R-:W-:Y:S02]  /*3140*/  UIADD3 UR46, UPT, UPT, UR55, 0x3c6ef372, URZ ;  /* 0x3c6ef372372e7890 */ /* 0x000fe4000fffe0ff */
[----:B------:R-:W-:Y:S02]  /*3150*/  UIADD3 UR45, UPT, UPT, UR54, 0x76cf5d0a, URZ ;  /* 0x76cf5d0a362d7890 */ /* 0x000fe4000fffe0ff */
[----:B------:R-:W-:Y:S02]  /*3160*/  UIADD3 UR44, UPT, UPT, UR55, -0x255992d5, URZ ;  /* 0xdaa66d2b372c7890 */ /* 0x000fe4000fffe0ff */
[----:B------:R-:W-:Y:S02]  /*3170*/  UIADD3 UR43, UPT, UPT, UR54, 0x32370b8f, URZ ;  /* 0x32370b8f362b7890 */ /* 0x000fe4000fffe0ff */
[----:B------:R-:W-:Y:S02]  /*3180*/  UIADD3 UR42, UPT, UPT, UR55, 0x78dde6e4, URZ ;  /* 0x78dde6e4372a7890 */ /* 0x000fe4000fffe0ff */
[----:B------:R-:W-:-:S02]  /*3190*/  UIADD3 UR41, UPT, UPT, UR54, -0x126145ec, URZ ;  /* 0xed9eba1436297890 */ /* 0x000fc4000fffe0ff */
[----:B------:R-:W-:Y:S02]  /*31a0*/  UIADD3 UR37, UPT, UPT, UR55, 0x1715609d, URZ ;  /* 0x1715609d37257890 */ /* 0x000fe4000fffe0ff */
[----:B------:R-:W-:Y:S02]  /*31b0*/  UIADD3 UR25, UPT, UPT, UR54, -0x56f99767, URZ ;  /* 0xa906689936197890 */ /* 0x000fe4000fffe0ff */
[----:B------:R-:W-:Y:S02]  /*31c0*/  UIADD3 UR17, UPT, UPT, UR55, -0x4ab325aa, URZ ;  /* 0xb54cda5637117890 */ /* 0x000fe4000fffe0ff */
[----:B-1234-:R-:W-:-:S12]  /*31d0*/  UIADD3 UR16, UPT, UPT, UR54, 0x646e171e, URZ ;  /* 0x646e171e36107890 */ /* 0x01efd8000fffe0ff */
.L_x_1001:
[----:B------:R-:W2:Y:S01]  /*31e0*/  LDL R248, [R1+0xc] ;  /* 0x00000c0001f87983 */ /* 0x000ea20000100800 */
[----:B------:R-:W-:Y:S01]  /*31f0*/  PLOP3.LUT P0, PT, PT, PT, UP1, 0x80, 0x8 ;  /* 0x000000000008781c */ /* 0x000fe20003f0f018 */
[----:B------:R-:W-:Y:S01]  /*3200*/  IMAD.U32 R244, RZ, RZ, UR18 ;  /* 0x00000012fff47e24 */ /* 0x000fe2000f8e00ff */
[----:B------:R-:W-:Y:S01]  /*3210*/  PLOP3.LUT P3, PT, PT, PT, UP1, 0x80, 0x8 ;  /* 0x000000000008781c */ /* 0x000fe20003f6f018 */
[----:B------:R-:W3:Y:S01]  /*3220*/  LDL.LU R247, [R1+0x4] ;  /* 0x0000040001f77983 */ /* 0x000ee20000300800 */
[----:B------:R-:W-:Y:S01]  /*3230*/  PLOP3.LUT P4, PT, PT, PT, UP1, 0x80, 0x8 ;  /* 0x000000000008781c */ /* 0x000fe20003f8f018 */
[----:B------:R-:W-:Y:S01]  /*3240*/  IMAD.U32 R245, RZ, RZ, UR19 ;  /* 0x00000013fff57e24 */ /* 0x000fe2000f8e00ff */
[----:B------:R-:W-:Y:S01]  /*3250*/  PLOP3.LUT P5, PT, PT, PT, UP1, 0x80, 0x8 ;  /* 0x000000000008781c */ /* 0x000fe20003faf018 */
[----:B------:R-:W4:Y:S01]  /*3260*/  LDL R246, [R1+0x10] ;  /* 0x0000100001f67983 */ /* 0x000f220000100800 */
[----:B------:R-:W-:Y:S01]  /*3270*/  PLOP3.LUT P6, PT, PT, PT, UP1, 0x80, 0x8 ;  /* 0x000000000008781c */ /* 0x000fe20003fcf018 */
[----:B------:R-:W-:Y:S02]  /*3280*/  UISETP.NE.AND UP2, UPT, UR48, URZ, UPT ;  /* 0x000000ff3000728c */ /* 0x000fe4000bf45270 */
[----:B-1---5:R-:W5:Y:S04]  /*3290*/  LDL.LU R3, [R1] ;  /* 0x0000000001037983 */ /* 0x022f680000300800 */
[----:B------:R-:W5:Y:S04]  /*32a0*/  LDL R2, [R1+0x14] ;  /* 0x0000140001027983 */ /* 0x000f680000100800 */
[----:B------:R-:W5:Y:S01]  /*32b0*/  LDL.LU R0, [R1+0x8] ;  /* 0x0000080001007983 */ /* 0x000f620000300800 */
[----:B------:R-:W-:Y:S03]  /*32c0*/  @UP2 UIADD3 UR15, UP0, UPT, UR50, -0x100, URZ ;  /* 0xffffff00320f2890 */ /* 0x000fe6000ff1e0ff */
[----:B------:R-:W5:Y:S01]  /*32d0*/  LDL R250, [R1+0x18] ;  /* 0x0000180001fa7983 */ /* 0x000f620000100800 */
[----:B------:R-:W-:Y:S02]  /*32e0*/  @UP2 UIADD3.X UR14, UPT, UPT, UR51, -0x1, URZ, UP0, !UPT ;  /* 0xffffffff330e2890 */ /* 0x000fe400087fe4ff */
[----:B------:R-:W-:Y:S01]  /*32f0*/  @UP2 UIADD3 UR18, UP0, UPT, UR18, -0x100, URZ ;  /* 0xffffff0012122890 */ /* 0x000fe2000ff1e0ff */
[----:B------:R-:W0:Y:S03]  /*3300*/  LDGDEPBAR ;  /* 0x00000000000079af */ /* 0x000e260000000000 */
[----:B------:R-:W-:Y:S01]  /*3310*/  @UP2 UIADD3.X UR19, UPT, UPT, UR19, -0x1, URZ, UP0, !UPT ;  /* 0xffffffff13132890 */ /* 0x000fe200087fe4ff */
[----:B------:R-:W-:Y:S04]  /*3320*/  DEPBAR.LE SB0, 0x0 ;  /* 0x000080000000791a */ /* 0x000fe80000000000 */
[----:B------:R-:W-:Y:S06]  /*3330*/  BAR.SYNC.DEFER_BLOCKING 0x0 ;  /* 0x0000000000007b1d */ /* 0x000fec0000010000 */
[----:B------:R-:W-:Y:S08]  /*3340*/  LDSM.16.M88.4 R16, [R252] ;  /* 0x00000000fc10783b */ /* 0x000ff00000000200 */
[----:B--2---:R-:W1:Y:S08]  /*3350*/  LDSM.16.M88.4 R8, [R248+0xc000] ;  /* 0x00c00000f808783b */ /* 0x004e700000000200 */
[----:B------:R-:W2:Y:S08]  /*3360*/  LDSM.16.M88.4 R68, [R248+0xc800] ;  /* 0x00c80000f844783b */ /* 0x000eb00000000200 */
[----:B---3--:R-:W-:Y:S08]  /*3370*/  LDSM.16.M88.4 R72, [R247] ;  /* 0x00000000f748783b */ /* 0x008ff00000000200 */
[----:B----4-:R-:W3:Y:S08]  /*3380*/  LDSM.16.M88.4 R76, [R246+0xc000] ;  /* 0x00c00000f64c783b */ /* 0x010ef00000000200 */
[----:B------:R-:W4:Y:S01]  /*3390*/  LDSM.16.M88.4 R80, [R246+0xc800] ;  /* 0x00c80000f650783b */ /* 0x000f220000000200 */
[C---:B-1----:R-:W-:Y:S07]  /*33a0*/  HMMA.16816.F32.BF16 R4, R16.reuse, R8, RZ ;  /* 0x000000081004723c */ /* 0x042fee00000418ff */
[----:B-----5:R-:W-:Y:S01]  /*33b0*/  LDSM.16.M88.4 R84, [R3] ;  /* 0x000000000354783b */ /* 0x020fe20000000200 */
[C---:B------:R-:W-:Y:S07]  /*33c0*/  HMMA.16816.F32.BF16 R8, R16.reuse, R10, RZ ;  /* 0x0000000a1008723c */ /* 0x040fee00000418ff */
[----:B------:R-:W1:Y:S01]  /*33d0*/  LDSM.16.M88.4 R88, [R2+0xc000] ;  /* 0x00c000000258783b */ /* 0x000e620000000200 */
[C---:B--2---:R-:W-:Y:S07]  /*33e0*/  HMMA.16816.F32.BF16 R12, R16.reuse, R68, RZ ;  /* 0x00000044100c723c */ /* 0x044fee00000418ff */
[----:B------:R-:W-:Y:S01]  /*33f0*/  LDSM.16.M88.4 R92, [R0] ;  /* 0x00000000005c783b */ /* 0x000fe20000000200 */
[----:B------:R-:W-:Y:S07]  /*3400*/  HMMA.16816.F32.BF16 R16, R16, R70, RZ ;  /* 0x000000461010723c */ /* 0x000fee00000418ff */
[----:B------:R-:W2:Y:S01]  /*3410*/  LDSM.16.M88.4 R68, [R2+0xc800] ;  /* 0x00c800000244783b */ /* 0x000ea20000000200 */
[C---:B---3--:R-:W-:Y:S07]  /*3420*/  HMMA.16816.F32.BF16 R4, R72.reuse, R76, R4 ;  /* 0x0000004c4804723c */ /* 0x048fee0000041804 */
[----:B------:R-:W3:Y:S01]  /*3430*/  LDSM.16.M88.4 R96, [R250+0xc000] ;  /* 0x00c00000fa60783b */ /* 0x000ee20000000200 */
[C---:B------:R-:W-:Y:S07]  /*3440*/  HMMA.16816.F32.BF16 R8, R72.reuse, R78, R8 ;  /* 0x0000004e4808723c */ /* 0x040fee0000041808 */
[----:B------:R-:W-:Y:S01]  /*3450*/  LDSM.16.M88.4 R76, [R252+0x2000] ;  /* 0x00200000fc4c783b */ /* 0x000fe20000000200 */
        /* <DEDUP_REMOVED lines=487> */
[-C--:B--2---:R-:W-:Y:S01]  /*52d0*/  HMMA.16816.F32.BF16 R36, R4, R16.reuse, R36 ;  /* 0x000000100424723c */ /* 0x084fe20000041824 */
[----:B------:R-:W2:Y:S07]  /*52e0*/  S2R R248, SR_TID.X ;  /* 0x0000000000f87919 */ /* 0x000eae0000002100 */
        /* <DEDUP_REMOVED lines=10> */
[----:B------:R-:W3:Y:S07]  /*5390*/  LDSM.16.MT88.4 R4, [R3+0x15000] ;  /* 0x015000000304783b */ /* 0x000eee0000004200 */
[-C--:B----4-:R-:W-:Y:S01]  /*53a0*/  HMMA.16816.F32.BF16 R20, R72, R76.reuse, R20 ;  /* 0x0000004c4814723c */ /* 0x090fe20000041814 */
[----:B------:R-:W4:Y:S07]  /*53b0*/  LDSM.16.MT88.4 R68, [R0+0x9000] ;  /* 0x009000000044783b */ /* 0x000f2e0000004200 */
[C---:B------:R-:W-:Y:S08]  /*53c0*/  HMMA.16816.F32.BF16 R24, R80.reuse, R76, R24 ;  /* 0x0000004c5018723c */ /* 0x040ff00000041818 */
[-C--:B------:R-:W-:Y:S08]  /*53d0*/  HMMA.16816.F32.BF16 R28, R80, R78.reuse, R28 ;  /* 0x0000004e501c723c */ /* 0x080ff0000004181c */
[C---:B------:R-:W-:Y:S01]  /*53e0*/  HMMA.16816.F32.BF16 R32, R72.reuse, R78, R32 ;  /* 0x0000004e4820723c */ /* 0x040fe20000041820 */
[----:B------:R-:W2:Y:S07]  /*53f0*/  LDSM.16.MT88.4 R76, [R0+0xb000] ;  /* 0x00b00000004c783b */ /* 0x000eae0000004200 */
        /* <DEDUP_REMOVED lines=66> */
.L_x_999:
        /* <DEDUP_REMOVED lines=95> */
[--C-:B------:R-:W-:Y:S02]  /*5e10*/  SHF.R.U32.HI R24, RZ, 0x1, R40.reuse ;  /* 0x00000001ff187819 */ /* 0x100fe40000011628 */
[----:B------:R-:W-:Y:S03]  /*5e20*/  SHF.R.U32.HI R40, RZ, 0x2, R40 ;  /* 0x00000002ff287819 */ /* 0x000fe60000011628 */
[----:B------:R-:W-:Y:S01]  /*5e30*/  HMMA.16816.F32.BF16 R96, R244, R38, R96 ;  /* 0x00000026f460723c */ /* 0x000fe20000041860 */
[----:B------:R-:W-:Y:S03]  /*5e40*/  IMAD.MOV.U32 R246, RZ, RZ, 0x4 ;  /* 0x00000004fff67424 */ /* 0x000fe600078e00ff */
        /* <DEDUP_REMOVED lines=231> */
[----:B------:R-:W-:Y:S02]  /*6cc0*/  IADD3 R2, P0, PT, RZ, -UR31, RZ ;  /* 0x8000001fff027c10 */ /* 0x000fe4000ff1e0ff */
[----:B------:R-:W-:Y:S04]  /*6cd0*/  LOP3.LUT R3, R251, 0x1f8, RZ, 0xc0, !PT ;  /* 0x000001f8fb037812 */ /* 0x000fe800078ec0ff */
[----:B------:R-:W-:Y:S04]  /*6ce0*/  LOP3.LUT R3, R3, 0x38, R250, 0x78, !PT ;  /* 0x0000003803037812 */ /* 0x000fe800078e78fa */
[----:B------:R-:W-:Y:S01]  /*6cf0*/  LOP3.LUT R3, R3, 0x1e00, R251, 0xf8, !PT ;  /* 0x00001e0003037812 */ /* 0x000fe200078ef8fb */
[----:B------:R-:W3:Y:S01]  /*6d00*/  LDC R7, c[0x0][0x3b4] ;  /* 0x0000ed00ff077b82 */ /* 0x000ee20000000800 */
[----:B-1----:R-:W-:Y:S04]  /*6d10*/  IMAD.SHL.U32 R0, R6, 0x40, RZ ;  /* 0x0000004006007824 */ /* 0x002fe800078e00ff */
[----:B------:R-:W-:Y:S05]  /*6d20*/  IMAD.X R0, RZ, RZ, ~R0, P0 ;  /* 0x000000ffff007224 */ /* 0x000fea00000e0e00 */
[----:B------:R-:W-:Y:S04]  /*6d30*/  SHF.R.S64 R2, R2, 0x1f, R0 ;  /* 0x0000001f02027819 */ /* 0x000fe80000001000 */
[----:B--2---:R-:W-:Y:S04]  /*6d40*/  IADD3 R5, P0, PT, R244, R2, RZ ;  /* 0x00000002f4057210 */ /* 0x004fe80007f1e0ff */
[----:B------:R-:W-:Y:S01]  /*6d50*/  LEA.HI.X.SX32 R4, R0, R245, 0x1, P0 ;  /* 0x000000f500047211 */ /* 0x000fe200000f0eff */
[----:B------:R-:W-:Y:S01]  /*6d60*/  IMAD.MOV.U32 R8, RZ, RZ, R5 ;  /* 0x000000ffff087224 */ /* 0x000fe200078e0005 */
[----:B------:R-:W-:Y:S02]  /*6d70*/  LEA R0, R3, UR4, 0x1 ;  /* 0x0000000403007c11 */ /* 0x000fe4000f8e08ff */
[C---:B------:R-:W-:Y:S01]  /*6d80*/  LEA R2, P0, R6.reuse, R5, 0x6 ;  /* 0x0000000506027211 */ /* 0x040fe200078030ff */
[----:B------:R-:W-:Y:S03]  /*6d90*/  IMAD.MOV.U32 R9, RZ, RZ, R4 ;  /* 0x000000ffff097224 */ /* 0x000fe600078e0004 */
[----:B---3--:R-:W-:Y:S02]  /*6da0*/  LEA.HI.X R3, R6, R4, R7, 0x6, P0 ;  /* 0x0000000406037211 */ /* 0x008fe400000f3407 */
        /* <DEDUP_REMOVED lines=11> */
.L_x_1000:
        /* <DEDUP_REMOVED lines=231> */
.L_x_1002:
[----:B------:R-:W2:Y:S01]  /*7cd0*/  LDCU.64 UR14, c[0x0][0x5c0] ;  /* 0x0000b800ff0e77ac */ /* 0x000ea20008000a00 */
[----:B------:R-:W-:-:S04]  /*7ce0*/  UIADD3 UR8, UPT, UPT, UR35, UR40, URZ ;  /* 0x0000002823087290 */ /* 0x000fc8000fffe0ff */
[----:B--2---:R-:W-:Y:S02]  /*7cf0*/  UIMAD.WIDE.U32 UR18, UR8, UR14, URZ ;  /* 0x0000000e081272a5 */ /* 0x004fe4000f8e00ff */
[----:B------:R-:W-:-:S04]  /*7d00*/  UIMAD UR8, UR8, UR15, URZ ;  /* 0x0000000f080872a4 */ /* 0x000fc8000f8e02ff */
[----:B------:R-:W-:-:S06]  /*7d10*/  UIADD3 UR8, UPT, UPT, UR19, UR8, URZ ;  /* 0x0000000813087290 */ /* 0x000fcc000fffe0ff */
[----:B-1----:R-:W-:Y:S02]  /*7d20*/  MOV R4, UR8 ;  /* 0x0000000800047c02 */ /* 0x002fe40008000f00 */
.L_x_1003:
        /* <DEDUP_REMOVED lines=12> */
.L_x_1004:
[----:B------:R-:W1:Y:S01]  /*7df0*/  LDCU.64 UR10, c[0x0][0x5c8] ;  /* 0x0000b900ff0a77ac */ /* 0x000e620008000a00 */
[----:B------:R-:W-:-:S04]  /*7e00*/  UIADD3 UR8, UPT, UPT, UR35, UR40, URZ ;  /* 0x0000002823087290 */ /* 0x000fc8000fffe0ff */
[----:B-1----:R-:W-:Y:S02]  /*7e10*/  UIMAD.WIDE.U32 UR40, UR8, UR10, URZ ;  /* 0x0000000a082872a5 */ /* 0x002fe4000f8e00ff */
[----:B------:R-:W-:-:S04]  /*7e20*/  UIMAD UR8, UR8, UR11, URZ ;  /* 0x0000000b080872a4 */ /* 0x000fc8000f8e02ff */
[----:B------:R-:W-:-:S06]  /*7e30*/  UIADD3 UR8, UPT, UPT, UR41, UR8, URZ ;  /* 0x0000000829087290 */ /* 0x000fcc000fffe0ff */
[----:B------:R-:W-:-:S07]  /*7e40*/  MOV R23, UR8 ;  /* 0x0000000800177c02 */ /* 0x000fce0008000f00 */
.L_x_1005:
[----:B------:R-:W-:Y:S01]  /*7e50*/  BAR.SYNC.DEFER_BLOCKING 0x0 ;  /* 0x0000000000007b1d */ /* 0x000fe20000010000 */
[----:B------:R-:W-:Y:S01]  /*7e60*/  LOP3.LUT R0, R251, 0x1f8, RZ, 0xc0, !PT ;  /* 0x000001f8fb007812 */ /* 0x000fe200078ec0ff */
[----:B------:R-:W-:Y:S01]  /*7e70*/  USHF.L.U32 UR16, UR36, 0x6, URZ ;  /* 0x0000000624107899 */ /* 0x000fe200080006ff */
[----:B------:R-:W-:Y:S01]  /*7e80*/  VIADD R5, R61, 0x20 ;  /* 0x000000203d057836 */ /* 0x000fe20000000000 */
[----:B------:R-:W-:Y:S01]  /*7e90*/  USHF.L.U32 UR9, UR36, 0x6, URZ ;  /* 0x0000000624097899 */ /* 0x000fe200080006ff */
[----:B------:R-:W-:Y:S01]  /*7ea0*/  LOP3.LUT R0, R0, 0x38, R250, 0x78, !PT ;  /* 0x0000003800007812 */ /* 0x000fe200078e78fa */
[----:B------:R-:W-:Y:S02]  /*7eb0*/  UIMAD.WIDE.U32 UR42, UR16, UR14, URZ ;  /* 0x0000000e102a72a5 */ /* 0x000fe4000f8e00ff */
[----:B------:R-:W1:Y:S01]  /*7ec0*/  LDC.64 R6, c[0x0][0x5d8] ;  /* 0x00017600ff067b82 */ /* 0x000e620000000a00 */
[----:B------:R-:W-:Y:S01]  /*7ed0*/  USHF.R.S32.HI UR17, URZ, 0x1f, UR16 ;  /* 0x0000001fff117899 */ /* 0x000fe20008011410 */
[--C-:B------:R-:W-:Y:S01]  /*7ee0*/  LOP3.LUT R0, R0, 0x1e00, R251.reuse, 0xf8, !PT ;  /* 0x00001e0000007812 */ /* 0x100fe200078ef8fb */
[----:B------:R-:W-:Y:S01]  /*7ef0*/  UIADD3 UR34, UPT, UPT, -UR9, UR34, URZ ;  /* 0x0000002209227290 */ /* 0x000fe2000fffe1ff */
[----:B------:R-:W-:Y:S01]  /*7f00*/  IMAD.SHL.U32 R57, R57, 0x8, RZ ;  /* 0x0000000839397824 */ /* 0x000fe200078e00ff */
[----:B------:R-:W-:Y:S01]  /*7f10*/  UIMAD UR8, UR17, UR14, URZ ;  /* 0x0000000e110872a4 */ /* 0x000fe2000f8e02ff */
[----:B------:R-:W-:Y:S01]  /*7f20*/  LEA R0, R0, UR4, 0x1 ;  /* 0x0000000400007c11 */ /* 0x000fe2000f8e08ff */
[----:B------:R-:W-:Y:S01]  /*7f30*/  IMAD.U32 R2, RZ, RZ, UR42 ;  /* 0x0000002aff027e24 */ /* 0x000fe2000f8e00ff */
[----:B------:R-:W2:Y:S01]  /*7f40*/  LDC.64 R58, c[0x0][0x5e0] ;  /* 0x00017800ff3a7b82 */ /* 0x000ea20000000a00 */
[----:B------:R-:W-:Y:S01]  /*7f50*/  UIMAD UR8, UR16, UR15, UR8 ;  /* 0x0000000f100872a4 */ /* 0x000fe2000f8e0208 */
[----:B------:R-:W-:Y:S01]  /*7f60*/  IMAD.U32 R3, RZ, RZ, UR43 ;  /* 0x0000002bff037e24 */ /* 0x000fe2000f8e00ff */
[----:B------:R-:W-:Y:S01]  /*7f70*/  ISETP.GE.AND P1, PT, R61, UR34, PT ;  /* 0x000000223d007c0c */ /* 0x000fe2000bf26270 */
[----:B------:R-:W-:Y:S01]  /*7f80*/  BSSY.RECONVERGENT B0, `(.L_x_1006) ;  /* 0x0000022000007945 */ /* 0x000fe20003800200 */
[----:B------:R-:W-:Y:S01]  /*7f90*/  LOP3.LUT R2, R2, 0x38, R251, 0xf8, !PT ;  /* 0x0000003802027812 */ /* 0x000fe200078ef8fb */
[----:B------:R-:W-:Y:S01]  /*7fa0*/  IMAD.U32 R56, RZ, RZ, UR10 ;  /* 0x0000000aff387e24 */ /* 0x000fe2000f8e00ff */
[----:B------:R-:W-:Y:S01]  /*7fb0*/  ISETP.GE.AND P2, PT, R5, UR34, PT ;  /* 0x0000002205007c0c */ /* 0x000fe2000bf46270 */
[----:B------:R-:W-:Y:S01]  /*7fc0*/  IMAD.U32 R3, RZ, RZ, UR8 ;  /* 0x00000008ff037e24 */ /* 0x000fe2000f8e00ff */
[----:B------:R3:W4:Y:S01]  /*7fd0*/  LDS.128 R28, [R0+0xd000] ;  /* 0x00d00000001c7984 */ /* 0x0007220000000c00 */
[----:B------:R-:W-:-:S02]  /*7fe0*/  IADD3 R2, P0, PT, R2, UR18, RZ ;  /* 0x0000001202027c10 */ /* 0x000fc4000ff1e0ff */
[----:B------:R-:W-:Y:S01]  /*7ff0*/  LOP3.LUT R57, R57, 0x38, RZ, 0xc0, !PT ;  /* 0x0000003839397812 */ /* 0x000fe200078ec0ff */
        /* <DEDUP_REMOVED lines=26> */
.L_x_1007:
[----:B------:R-:W-:Y:S05]  /*81a0*/  BSYNC.RECONVERGENT B0 ;  /* 0x0000000000007941 */ /* 0x000fea0003800200 */
.L_x_1006:
[----:B--2---:R2:W4:Y:S01]  /*81b0*/  LDS.128 R8, [R0+0x11000] ;  /* 0x0110000000087984 */ /* 0x0045220000000c00 */
[----:B------:R-:W-:Y:S04]  /*81c0*/  BSSY.RECONVERGENT B0, `(.L_x_1008) ;  /* 0x000000e000007945 */ /* 0x000fe80003800200 */
[----:B------:R-:W-:Y:S05]  /*81d0*/  @P2 BRA `(.L_x_1009) ;  /* 0x0000000000302947 */ /* 0x000fea0003800000 */
[----:B------:R-:W5:Y:S01]  /*81e0*/  LDCU.64 UR8, c[0x0][0x560] ;  /* 0x0000ac00ff0877ac */ /* 0x000f620008000a00 */
[----:B------:R-:W-:Y:S01]  /*81f0*/  MOV R2, R4 ;  /* 0x0000000400027202 */ /* 0x000fe20000000f00 */
[----:B--23--:R-:W-:Y:S01]  /*8200*/  IMAD R0, R22, UR14, RZ ;  /* 0x0000000e16007c24 */ /* 0x00cfe2000f8e02ff */
[----:B------:R-:W-:-:S03]  /*8210*/  MOV R3, R20 ;  /* 0x0000001400037202 */ /* 0x000fc60000000f00 */
[C---:B------:R-:W-:Y:S02]  /*8220*/  IMAD R0, R21.reuse, UR15, R0 ;  /* 0x0000000f15007c24 */ /* 0x040fe4000f8e0200 */
[----:B------:R-:W-:-:S05]  /*8230*/  IMAD.WIDE.U32 R4, R21, UR14, R2 ;  /* 0x0000000e15047c25 */ /* 0x000fca000f8e0002 */
[----:B------:R-:W-:Y:S02]  /*8240*/  IADD3 R0, PT, PT, R0, R5, RZ ;  /* 0x0000000500007210 */ /* 0x000fe40007ffe0ff */
[----:B-----5:R-:W-:-:S04]  /*8250*/  LEA R2, P0, R4, UR8, 0x1 ;  /* 0x0000000804027c11 */ /* 0x020fc8000f8008ff */
[----:B------:R-:W-:-:S05]  /*8260*/  LEA.HI.X R3, R4, UR9, R0, 0x1, P0 ;  /* 0x0000000904037c11 */ /* 0x000fca00080f0c00 */
[----:B------:R2:W-:Y:S04]  /*8270*/  STG.E.128 desc[UR32][R2.64], R28 ;  /* 0x0000001c02007986 */ /* 0x0005e8000c101d20 */
[----:B------:R2:W-:Y:S04]  /*8280*/  STG.E.128 desc[UR32][R2.64+0x80], R24 ;  /* 0x0000801802007986 */ /* 0x0005e8000c101d20 */
[----:B----4-:R2:W-:Y:S02]  /*8290*/  STG.E.128 desc[UR32][R2.64+0x100], R8 ;  /* 0x0001000802007986 */ /* 0x0105e4000c101d20 */
.L_x_1009:
[----:B------:R-:W-:Y:S05]  /*82a0*/  BSYNC.RECONVERGENT B0 ;  /* 0x0000000000007941 */ /* 0x000fea0003800200 */
.L_x_1008:
        /* <DEDUP_REMOVED lines=21> */
.L_x_1011:
[----:B------:R-:W-:Y:S05]  /*8400*/  BSYNC.RECONVERGENT B0 ;  /* 0x0000000000007941 */ /* 0x000fea0003800200 */
.L_x_1010:
[----:B------:R-:W-:Y:S05]  /*8410*/  @P2 BRA `(.L_x_998) ;  /* 0x0000000000302947 */ /* 0x000fea0003800000 */
[----:B------:R-:W3:Y:S01]  /*8420*/  LDCU.64 UR8, c[0x0][0x568] ;  /* 0x0000ad00ff0877ac */ /* 0x000ee20008000a00 */
[----:B--2---:R-:W-:Y:S01]  /*8430*/  MOV R2, R4 ;  /* 0x0000000400027202 */ /* 0x004fe20000000f00 */
[----:B------:R-:W-:Y:S01]  /*8440*/  IMAD R6, R22, UR10, RZ ;  /* 0x0000000a16067c24 */ /* 0x000fe2000f8e02ff */
[----:B------:R-:W-:-:S03]  /*8450*/  MOV R3, R0 ;  /* 0x0000000000037202 */ /* 0x000fc60000000f00 */
[C---:B------:R-:W-:Y:S02]  /*8460*/  IMAD R0, R21.reuse, UR11, R6 ;  /* 0x0000000b15007c24 */ /* 0x040fe4000f8e0206 */
[----:B------:R-:W-:-:S05]  /*8470*/  IMAD.WIDE.U32 R4, R21, UR10, R2 ;  /* 0x0000000a15047c25 */ /* 0x000fca000f8e0002 */
[----:B------:R-:W-:Y:S02]  /*8480*/  IADD3 R0, PT, PT, R0, R5, RZ ;  /* 0x0000000500007210 */ /* 0x000fe40007ffe0ff */
[----:B---3--:R-:W-:-:S04]  /*8490*/  LEA R2, P0, R4, UR8, 0x1 ;  /* 0x0000000804027c11 */ /* 0x008fc8000f8008ff */
[----:B------:R-:W-:-:S05]  /*84a0*/  LEA.HI.X R3, R4, UR9, R0, 0x1, P0 ;  /* 0x0000000904037c11 */ /* 0x000fca00080f0c00 */
[----:B-1----:R3:W-:Y:S04]  /*84b0*/  STG.E.128 desc[UR32][R2.64], R52 ;  /* 0x0000003402007986 */ /* 0x0027e8000c101d20 */
[----:B------:R3:W-:Y:S04]  /*84c0*/  STG.E.128 desc[UR32][R2.64+0x80], R48 ;  /* 0x0000803002007986 */ /* 0x0007e8000c101d20 */
[----:B------:R3:W-:Y:S02]  /*84d0*/  STG.E.128 desc[UR32][R2.64+0x100], R44 ;  /* 0x0001002c02007986 */ /* 0x0007e4000c101d20 */
.L_x_998:
[----:B------:R-:W-:Y:S05]  /*84e0*/  BSYNC.RECONVERGENT B1 ;  /* 0x0000000000017941 */ /* 0x000fea0003800200 */
.L_x_976:
        /* <DEDUP_REMOVED lines=11> */
.L_x_1013:
        /* <DEDUP_REMOVED lines=14> */
.L_x_2169:


//--------------------- .text._ZN5flash44flash_bwd_dq_dk_dv_loop_seqk_parallel_kernelI23Flash_bwd_kernel_traitsILi192ELi64ELi64ELi8ELi4ELi2ELi2ELb1ELb1EN7cutlass10bfloat16_tE19Flash_kernel_traitsILi192ELi64ELi64ELi8ES3_EELb0ELb0ELb0ELb0ELb0ELb1ELb1EEEvNS_16Flash_bwd_paramsE --------------------------
	.section	.text._ZN5flash44flash_bwd_dq_dk_dv_loop_seqk_parallel_kernelI23Flash_bwd_kernel_traitsILi192ELi64ELi64ELi8ELi4ELi2ELi2ELb1ELb1EN7cutlass10bfloat16_tE19Flash_kernel_traitsILi192ELi64ELi64ELi8ES3_EELb0ELb0ELb0ELb0ELb0ELb1ELb1EEEvNS_16Flash_bwd_paramsE,"ax",@progbits
	.align	128
        .global         _ZN5flash44flash_bwd_dq_dk_dv_loop_seqk_parallel_kernelI23Flash_bwd_kernel_traitsILi192ELi64ELi64ELi8ELi4ELi2ELi2ELb1ELb1EN7cutlass10bfloat16_tE19Flash_kernel_traitsILi192ELi64ELi64ELi8ES3_EELb0ELb0ELb0ELb0ELb0ELb1ELb1EEEvNS_16Flash_bwd_paramsE
        .type           _ZN5flash44flash_bwd_dq_dk_dv_loop_seqk_parallel_kernelI23Flash_bwd_kernel_traitsILi192ELi64ELi64ELi8ELi4ELi2ELi2ELb1ELb1EN7cutlass10bfloat16_tE19Flash_kernel_traitsILi192ELi64ELi64ELi8ES3_EELb0ELb0ELb0ELb0ELb0ELb1ELb1EEEvNS_16Flash_bwd_paramsE,@function
        .size           _ZN5flash44flash_bwd_dq_dk_dv_loop_seqk_parallel_kernelI23Flash_bwd_kernel_traitsILi192ELi64ELi64ELi8ELi4ELi2ELi2ELb1ELb1EN7cutlass10bfloat16_tE19Flash_kernel_traitsILi192ELi64ELi64ELi8ES3_EELb0ELb0ELb0ELb0ELb0ELb1ELb1EEEvNS_16Flash_bwd_paramsE,(.L_x_2170 - _ZN5flash44flash_bwd_dq_dk_dv_loop_seqk_parallel_kernelI23Flash_bwd_kernel_traitsILi192ELi64ELi64ELi8ELi4ELi2ELi2ELb1ELb1EN7cutlass10bfloat16_tE19Flash_kernel_traitsILi192ELi64ELi64ELi8ES3_EELb0ELb0ELb0ELb0ELb0ELb1ELb1EEEvNS_16Flash_bwd_paramsE)
        .other          _ZN5flash44flash_bwd_dq_dk_dv_loop_seqk_parallel_kernelI23Flash_bwd_kernel_traitsILi192ELi64ELi64ELi8ELi4ELi2ELi2ELb1ELb1EN7cutlass10bfloat16_tE19Flash_kernel_traitsILi192ELi64ELi64ELi8ES3_EELb0ELb0ELb0ELb0ELb0ELb1ELb1EEEvNS_16Flash_bwd_paramsE,@"STO_CUDA_ENTRY STV_DEFAULT"
_ZN5flash44flash_bwd_dq_dk_dv_loop_seqk_parallel_kernelI23Flash_bwd_kernel_traitsILi192ELi64ELi64ELi8ELi4ELi2ELi2ELb1ELb1EN7cutlass10bfloat16_tE19Flash_kernel_traitsILi192ELi64ELi64ELi8ES3_EELb0ELb0ELb0ELb0ELb0ELb1ELb1EEEvNS_16Flash_bwd_paramsE:
.text._ZN5flash44flash_bwd_dq_dk_dv_loop_seqk_parallel_kernelI23Flash_bwd_kernel_traitsILi192ELi64ELi64ELi8ELi4ELi2ELi2ELb1ELb1EN7cutlass10bfloat16_tE19Flash_kernel_traitsILi192ELi64ELi64ELi8ES3_EELb0ELb0ELb0ELb0ELb0ELb1ELb1EEEvNS_16Flash_bwd_paramsE:
        /* <DEDUP_REMOVED lines=49> */
.L_x_1051:
[----:B------:R-:W2:Y:S01]  /*0310*/  LDCU.64 UR8, c[0x0][0x478] ;  /* 0x00008f00ff0877ac */ /* 0x000ea20008000a00 */
        /* <DEDUP_REMOVED lines=51> */
.L_x_1014:
        /* <DEDUP_REMOVED lines=35> */
.L_x_1016:
[----:B------:R-:W1:Y:S01]  /*0880*/  LDCU.64 UR16, c[0x0][0x3b8] ;  /* 0x00007700ff1077ac */ /* 0x000e620008000a00 */
[----:B------:R-:W-:-:S04]  /*0890*/  UIADD3 UR8, UPT, UPT, UR40, UR41, URZ ;  /* 0x0000002928087290 */ /* 0x000fc8000fffe0ff */
[----:B-1----:R-:W-:Y:S02]  /*08a0*/  UIMAD.WIDE.U32 UR10, UR8, UR16, URZ ;  /* 0x00000010080a72a5 */ /* 0x002fe4000f8e00ff */
[----:B------:R-:W-:-:S04]  /*08b0*/  UIMAD UR8, UR8, UR17, URZ ;  /* 0x00000011080872a4 */ /* 0x000fc8000f8e02ff */
[----:B------:R-:W-:Y:S01]  /*08c0*/  UIADD3 UR8, UPT, UPT, UR11, UR8, URZ ;  /* 0x000000080b087290 */ /* 0x000fe2000fffe0ff */
[----:B------:R-:W-:-:S05]  /*08d0*/  UMOV UR44, UR10 ;  /* 0x0000000a002c7c82 */ /* 0x000fca0008000000 */
[----:B------:R-:W-:Y:S02]  /*08e0*/  MOV R21, UR8 ;  /* 0x0000000800157c02 */ /* 0x000fe40008000f00 */
.L_x_1017:
        /* <DEDUP_REMOVED lines=44> */
.L_x_1018:
[----:B------:R-:W1:Y:S01]  /*0bb0*/  LDCU.64 UR14, c[0x0][0x3c0] ;  /* 0x00007800ff0e77ac */ /* 0x000e620008000a00 */
[----:B------:R-:W-:-:S04]  /*0bc0*/  UIADD3 UR8, UPT, UPT, UR40, UR41, URZ ;  /* 0x0000002928087290 */ /* 0x000fc8000fffe0ff */
[----:B-1----:R-:W-:Y:S02]  /*0bd0*/  UIMAD.WIDE.U32 UR10, UR8, UR14, URZ ;  /* 0x0000000e080a72a5 */ /* 0x002fe4000f8e00ff */
[----:B------:R-:W-:-:S04]  /*0be0*/  UIMAD UR8, UR8, UR15, URZ ;  /* 0x0000000f080872a4 */ /* 0x000fc8000f8e02ff */
[----:B------:R-:W-:Y:S01]  /*0bf0*/  UIADD3 UR8, UPT, UPT, UR11, UR8, URZ ;  /* 0x000000080b087290 */ /* 0x000fe2000fffe0ff */
[----:B------:R-:W-:-:S05]  /*0c00*/  UMOV UR46, UR10 ;  /* 0x0000000a002e7c82 */ /* 0x000fca0008000000 */
[----:B------:R-:W-:-:S07]  /*0c10*/  MOV R18, UR8 ;  /* 0x0000000800127c02 */ /* 0x000fce0008000f00 */
.L_x_1019:
        /* <DEDUP_REMOVED lines=27> */
.L_x_1020:
[----:B------:R-:W-:Y:S02]  /*0dd0*/  UIMAD.WIDE.U32 UR52, UR62, UR18, URZ ;  /* 0x000000123e3472a5 */ /* 0x000fe4000f8e00ff */
[----:B------:R-:W-:-:S04]  /*0de0*/  UIMAD UR8, UR63, UR18, URZ ;  /* 0x000000123f0872a4 */ /* 0x000fc8000f8e02ff */
[----:B------:R-:W-:Y:S02]  /*0df0*/  UIADD3 UR8, UPT, UPT, UR53, UR8, URZ ;  /* 0x0000000835087290 */ /* 0x000fe4000fffe0ff */
.L_x_1021:
        /* <DEDUP_REMOVED lines=20> */
.L_x_1022:
[----:B------:R-:W1:Y:S01]  /*0f40*/  LDCU UR54, c[0x0][0x434] ;  /* 0x00008680ff3677ac */ /* 0x000e620008000800 */
[----:B------:R-:W-:-:S04]  /*0f50*/  UIMAD UR11, UR37, UR19, UR24 ;  /* 0x00000013250b72a4 */ /* 0x000fc8000f8e0218 */
[----:B-1----:R-:W-:Y:S02]  /*0f60*/  UIMAD UR54, UR11, UR54, URZ ;  /* 0x000000360b3672a4 */ /* 0x002fe4000f8e02ff */
.L_x_1023:
        /* <DEDUP_REMOVED lines=11> */
.L_x_1024:
[----:B------:R-:W1:Y:S01]  /*1020*/  LDCU UR53, c[0x0][0x444] ;  /* 0x00008880ff3577ac */ /* 0x000e620008000800 */
[----:B------:R-:W-:-:S04]  /*1030*/  UIMAD UR10, UR37, UR19, UR24 ;  /* 0x00000013250a72a4 */ /* 0x000fc8000f8e0218 */
[----:B-1----:R-:W-:-:S12]  /*1040*/  UIMAD UR53, UR10, UR53, URZ ;  /* 0x000000350a3572a4 */ /* 0x002fd8000f8e02ff */
.L_x_1025:
        /* <DEDUP_REMOVED lines=95> */
.L_x_1027:
[----:B------:R-:W1:Y:S01]  /*1640*/  LDCU.64 UR14, c[0x0][0x5c0] ;  /* 0x0000b800ff0e77ac */ /* 0x000e620008000a00 */
[----:B------:R-:W-:-:S04]  /*1650*/  UIADD3 UR8, UPT, UPT, UR40, UR41, URZ ;  /* 0x0000002928087290 */ /* 0x000fc8000fffe0ff */
[----:B-1----:R-:W-:Y:S02]  /*1660*/  UIMAD.WIDE.U32 UR18, UR8, UR14, URZ ;  /* 0x0000000e081272a5 */ /* 0x002fe4000f8e00ff */
[----:B------:R-:W-:-:S04]  /*1670*/  UIMAD UR8, UR8, UR15, URZ ;  /* 0x0000000f080872a4 */ /* 0x000fc8000f8e02ff */
[----:B------:R-:W-:-:S06]  /*1680*/  UIADD3 UR8, UPT, UPT, UR19, UR8, URZ ;  /* 0x0000000813087290 */ /* 0x000fcc000fffe0ff */
[----:B------:R-:W-:Y:S02]  /*1690*/  MOV R0, UR8 ;  /* 0x0000000800007c02 */ /* 0x000fe40008000f00 */
.L_x_1028:
        /* <DEDUP_REMOVED lines=13> */
.L_x_1029:
[----:B------:R-:W1:Y:S01]  /*1770*/  LDCU.64 UR10, c[0x0][0x5c8] ;  /* 0x0000b900ff0a77ac */ /* 0x000e620008000a00 */
[----:B------:R-:W-:-:S04]  /*1780*/  UIADD3 UR40, UPT, UPT, UR40, UR41, URZ ;  /* 0x0000002928287290 */ /* 0x000fc8000fffe0ff */
[----:B-1----:R-:W-:Y:S02]  /*1790*/  UIMAD.WIDE.U32 UR16, UR40, UR10, URZ ;  /* 0x0000000a281072a5 */ /* 0x002fe4000f8e00ff */
[----:B------:R-:W-:-:S04]  /*17a0*/  UIMAD UR40, UR40, UR11, URZ ;  /* 0x0000000b282872a4 */ /* 0x000fc8000f8e02ff */
[----:B------:R-:W-:-:S06]  /*17b0*/  UIADD3 UR40, UPT, UPT, UR17, UR40, URZ ;  /* 0x0000002811287290 */ /* 0x000fcc000fffe0ff */
[----:B------:R-:W-:-:S07]  /*17c0*/  MOV R10, UR40 ;  /* 0x00000028000a7c02 */ /* 0x000fce0008000f00 */
.L_x_1030:
        /* <DEDUP_REMOVED lines=26> */
.L_x_1032:
[----:B------:R-:W-:Y:S05]  /*1970*/  BSYNC.RECONVERGENT B0 ;  /* 0x0000000000007941 */ /* 0x000fea0003800200 */
.L_x_1031:
        /* <DEDUP_REMOVED lines=13> */
.L_x_1034:
[----:B------:R-:W-:Y:S05]  /*1a50*/  BSYNC.RECONVERGENT B0 ;  /* 0x0000000000007941 */ /* 0x000fea0003800200 */
.L_x_1033:
        /* <DEDUP_REMOVED lines=23> */
.L_x_1036:
[----:B------:R-:W-:Y:S05]  /*1bd0*/  BSYNC.RECONVERGENT B0 ;  /* 0x0000000000007941 */ /* 0x000fea0003800200 */
.L_x_1035:
        /* <DEDUP_REMOVED lines=13> */
.L_x_1026:
        /* <DEDUP_REMOVED lines=34> */
[----:B------:R-:W-:Y:S01]  /*1ed0*/  STL [R1+0x30], R28 ;  /* 0x0000301c01007387 */ /* 0x000fe20000100800 */
[----:B------:R-:W-:Y:S01]  /*1ee0*/  @!P2 LEA R12, P0, R11, R30, 0x1 ;  /* 0x0000001e0b0ca211 */ /* 0x000fe200078008ff */
[----:B------:R-:W-:Y:S01]  /*1ef0*/  IMAD.U32 R7, RZ, RZ, UR50 ;  /* 0x00000032ff077e24 */ /* 0x000fe2000f8e00ff */
[----:B------:R-:W-:Y:S01]  /*1f00*/  LOP3.LUT R16, R16, 0x38, R25, 0x78, !PT ;  /* 0x0000003810107812 */ /* 0x000fe200078e7819 */
[----:B------:R-:W-:Y:S01]  /*1f10*/  IMAD.IADD R3, R3, 0x1, R8 ;  /* 0x0000000103037824 */ /* 0x000fe200078e0208 */
[----:B------:R-:W-:Y:S01]  /*1f20*/  @!P2 LEA.HI.X R13, R11, R31, R13, 0x1, P0 ;  /* 0x0000001f0b0da211 */ /* 0x000fe200000f0c0d */
[C---:B------:R-:W-:Y:S01]  /*1f30*/  IMAD R6, R10.reuse, UR9, R0 ;  /* 0x000000090a067c24 */ /* 0x040fe2000f8e0200 */
[----:B------:R-:W-:Y:S01]  /*1f40*/  @!P2 LEA.HI.X R15, R9, R33, R7, 0x1, P1 ;  /* 0x00000021090fa211 */ /* 0x000fe200008f0c07 */
[----:B------:R-:W-:Y:S01]  /*1f50*/  IMAD.WIDE.U32 R4, R10, UR8, R4 ;  /* 0x000000080a047c25 */ /* 0x000fe2000f8e0004 */
[----:B------:R-:W-:Y:S01]  /*1f60*/  ISETP.GE.AND P5, PT, R24, UR42, PT ;  /* 0x0000002a18007c0c */ /* 0x000fe2000bfa6270 */
[----:B------:R-:W2:Y:S02]  /*1f70*/  LDCU UR11, c[0x0][0x590] ;  /* 0x0000b200ff0b77ac */ /* 0x000ea40008000800 */
[----:B------:R-:W-:-:S02]  /*1f80*/  @!P3 IMAD.MOV.U32 R8, RZ, RZ, R2 ;  /* 0x000000ffff08b224 */ /* 0x000fc400078e0002 */
[--C-:B------:R-:W-:Y:S01]  /*1f90*/  @!P3 IMAD.MOV.U32 R9, RZ, RZ, R3.reuse ;  /* 0x000000ffff09b224 */ /* 0x100fe200078e0003 */
[----:B------:R-:W-:Y:S01]  /*1fa0*/  UIADD3 UR30, UPT, UPT, UR30, 0x40, URZ ;  /* 0x000000401e1e7890 */ /* 0x000fe2000fffe0ff */
[----:B------:R-:W-:Y:S01]  /*1fb0*/  @!P4 IMAD.WIDE.U32 R2, R24, UR14, R2 ;  /* 0x0000000e1802cc25 */ /* 0x000fe2000f8e0002 */
[----:B------:R-:W-:Y:S02]  /*1fc0*/  CS2R R142, SRZ ;  /* 0x00000000008e7805 */ /* 0x000fe4000001ff00 */
[----:B------:R-:W-:Y:S02]  /*1fd0*/  CS2R R140, SRZ ;  /* 0x00000000008c7805 */ /* 0x000fe4000001ff00 */
        /* <DEDUP_REMOVED lines=8> */
[----:B-1----:R-:W-:Y:S01]  /*2060*/  @!P4 LEA R4, P0, R2, R20, 0x1 ;  /* 0x000000140204c211 */ /* 0x002fe200078008ff */
[----:B------:R-:W-:Y:S01]  /*2070*/  @!P4 IMAD R3, R24, UR15, R3 ;  /* 0x0000000f1803cc24 */ /* 0x000fe2000f8e0203 */
[----:B------:R-:W-:Y:S01]  /*2080*/  CS2R R136, SRZ ;  /* 0x0000000000887805 */ /* 0x000fe2000001ff00 */
[----:B------:R-:W-:Y:S01]  /*2090*/  @!P3 IMAD R0, R19, UR14, RZ ;  /* 0x0000000e1300bc24 */ /* 0x000fe2000f8e02ff */
[----:B------:R-:W-:Y:S01]  /*20a0*/  CS2R R134, SRZ ;  /* 0x0000000000867805 */ /* 0x000fe2000001ff00 */
[----:B------:R-:W-:Y:S01]  /*20b0*/  @!P3 IMAD.WIDE.U32 R8, R17, UR14, R8 ;  /* 0x0000000e1108bc25 */ /* 0x000fe2000f8e0008 */
[----:B------:R-:W-:-:S02]  /*20c0*/  @!P4 LEA.HI.X R5, R2, R21, R3, 0x1, P0 ;  /* 0x000000150205c211 */ /* 0x000fc400000f0c03 */
[----:B------:R-:W-:Y:S01]  /*20d0*/  CS2R R132, SRZ ;  /* 0x0000000000847805 */ /* 0x000fe2000001ff00 */
[----:B------:R-:W1:Y:S01]  /*20e0*/  @!P4 LDC.64 R20, c[0x0][0x388] ;  /* 0x0000e200ff14cb82 */ /* 0x000e620000000a00 */
[----:B------:R-:W-:Y:S01]  /*20f0*/  @!P3 IMAD R18, R17, UR15, R0 ;  /* 0x0000000f1112bc24 */ /* 0x000fe2000f8e0200 */
[----:B------:R-:W-:Y:S01]  /*2100*/  LOP3.LUT R0, R16, 0x1e00, R26, 0xf8, !PT ;  /* 0x00001e0010007812 */ /* 0x000fe200078ef81a */
        /* <DEDUP_REMOVED lines=13> */
[----:B------:R-:W3:Y:S01]  /*21e0*/  @!P3 LDC.64 R8, c[0x0][0x388] ;  /* 0x0000e200ff08bb82 */ /* 0x000ee20000000a00 */
[----:B------:R-:W-:Y:S01]  /*21f0*/  CS2R R124, SRZ ;  /* 0x00000000007c7805 */ /* 0x000fe2000001ff00 */
[----:B------:R-:W-:Y:S01]  /*2200*/  @!P4 LDGSTS.E.BYPASS.LTC128B.128 [R0+0x14000], desc[UR34][R4.64+0x80] ;  /* 0x140000800400cfae */ /* 0x000fe2000b981a22 */
[----:B------:R-:W-:Y:S01]  /*2210*/  @!P3 IMAD.WIDE.U32 R10, R17, UR16, R10 ;  /* 0x00000010110abc25 */ /* 0x000fe2000f8e000a */
[----:B------:R-:W-:-:S02]  /*2220*/  CS2R R130, SRZ ;  /* 0x0000000000827805 */ /* 0x000fc4000001ff00 */
[----:B------:R-:W-:Y:S01]  /*2230*/  CS2R R128, SRZ ;  /* 0x0000000000807805 */ /* 0x000fe2000001ff00 */
[----:B------:R1:W-:Y:S01]  /*2240*/  @!P4 LDGSTS.E.BYPASS.LTC128B.128 [R0+0x16000], desc[UR34][R4.64+0x100] ;  /* 0x160001000400cfae */ /* 0x0003e2000b981a22 */
[----:B------:R-:W-:Y:S02]  /*2250*/  CS2R R122, SRZ ;  /* 0x00000000007a7805 */ /* 0x000fe4000001ff00 */
[----:B------:R-:W-:Y:S02]  /*2260*/  CS2R R120, SRZ ;  /* 0x0000000000787805 */ /* 0x000fe4000001ff00 */
[----:B------:R-:W-:Y:S01]  /*2270*/  CS2R R118, SRZ ;  /* 0x0000000000767805 */ /* 0x000fe2000001ff00 */
[----:B------:R-:W-:Y:S01]  /*2280*/  @P4 STS.128 [R0+0x12000], RZ ;  /* 0x012000ff00004388 */ /* 0x000fe20000000c00 */
[----:B------:R-:W-:Y:S02]  /*2290*/  CS2R R116, SRZ ;  /* 0x0000000000747805 */ /* 0x000fe4000001ff00 */
[----:B------:R-:W-:-:S02]  /*22a0*/  CS2R R110, SRZ ;  /* 0x00000000006e7805 */ /* 0x000fc4000001ff00 */
[----:B------:R-:W-:Y:S01]  /*22b0*/  CS2R R108, SRZ ;  /* 0x00000000006c7805 */ /* 0x000fe2000001ff00 */
[----:B------:R-:W-:Y:S01]  /*22c0*/  @P4 STS.128 [R0+0x14000], RZ ;  /* 0x014000ff00004388 */ /* 0x000fe20000000c00 */
        /* <DEDUP_REMOVED lines=18> */
[----:B-1----:R-:W-:Y:S01]  /*23f0*/  @!P4 LEA R4, P0, R6, R20, 0x1 ;  /* 0x000000140604c211 */ /* 0x002fe200078008ff */
        /* <DEDUP_REMOVED lines=16> */
[----:B------:R-:W4:Y:S03]  /*2500*/  LDCU UR8, c[0x0][0x3e0] ;  /* 0x00007c00ff0877ac */ /* 0x000f260008000800 */
[----:B------:R-:W-:Y:S01]  /*2510*/  @!P5 LDGSTS.E.BYPASS.LTC128B.128 [R0+0x6000], desc[UR34][R32.64] ;  /* 0x060000002000dfae */ /* 0x000fe2000b981a22 */
[----:B------:R-:W2:Y:S03]  /*2520*/  LDCU UR10, c[0x0][0x50c] ;  /* 0x0000a180ff0a77ac */ /* 0x000ea60008000800 */
[----:B------:R-:W-:Y:S01]  /*2530*/  @!P5 LDGSTS.E.BYPASS.LTC128B.128 [R0+0x8000], desc[UR34][R32.64+0x80] ;  /* 0x080000802000dfae */ /* 0x000fe2000b981a22 */
[----:B------:R-:W2:Y:S03]  /*2540*/  LDCU UR9, c[0x0][0x45c] ;  /* 0x00008b80ff0977ac */ /* 0x000ea60008000800 */
        /* <DEDUP_REMOVED lines=20> */
[----:B------:R1:W-:Y:S04]  /*2690*/  @!P2 LDGSTS.E.BYPASS.LTC128B.128 [R0+0xb000], desc[UR34][R14.64+0x100] ;  /* 0x0b0001000e00afae */ /* 0x0003e8000b981a22 */
        /* <DEDUP_REMOVED lines=17> */
[----:B------:R3:W-:Y:S01]  /*27b0*/  @!P4 LDGSTS.E.BYPASS.LTC128B.128 [R0+0x10000], desc[UR34][R4.64+0x100] ;  /* 0x100001000400cfae */ /* 0x0007e2000b981a22 */
[----:B-1----:R-:W1:Y:S03]  /*27c0*/  S2R R14, SR_TID.X ;  /* 0x00000000000e7919 */ /* 0x002e660000002100 */
[----:B------:R-:W-:Y:S04]  /*27d0*/  @P4 STS.128 [R0+0xc000], RZ ;  /* 0x00c000ff00004388 */ /* 0x000fe80000000c00 */
[----:B------:R-:W-:Y:S04]  /*27e0*/  @P4 STS.128 [R0+0xe000], RZ ;  /* 0x00e000ff00004388 */ /* 0x000fe80000000c00 */
[----:B------:R-:W-:Y:S04]  /*27f0*/  @P4 STS.128 [R0+0x10000], RZ ;  /* 0x010000ff00004388 */ /* 0x000fe80000000c00 */
        /* <DEDUP_REMOVED lines=12> */
[----:B------:R-:W5:Y:S04]  /*28c0*/  @!P1 LDG.E R6, desc[UR34][R4.64+0x20] ;  /* 0x0000202204069981 */ /* 0x000f68000c1e1900 */
[----:B------:R4:W5:Y:S01]  /*28d0*/  @!P0 LDG.E R7, desc[UR34][R4.64] ;  /* 0x0000002204078981 */ /* 0x000962000c1e1900 */
[----:B-1----:R-:W-:-:S02]  /*28e0*/  IMAD.SHL.U32 R11, R14, 0x20, RZ ;  /* 0x000000200e0b7824 */ /* 0x002fc400078e00ff */
[----:B---3--:R-:W-:Y:S01]  /*28f0*/  IMAD.SHL.U32 R0, R25, 0x40, RZ ;  /* 0x0000004019007824 */ /* 0x008fe200078e00ff */
[----:B------:R-:W-:-:S04]  /*2900*/  DEPBAR.LE SB0, 0x1 ;  /* 0x000080400000791a */ /* 0x000fc80000000000 */
[C---:B------:R-:W-:Y:S02]  /*2910*/  LOP3.LUT R2, R0.reuse, 0x1c0, RZ, 0xc0, !PT ;  /* 0x000001c000027812 */ /* 0x040fe400078ec0ff */
[----:B------:R-:W-:Y:S02]  /*2920*/  LOP3.LUT R3, R0, 0x200, RZ, 0xc0, !PT ;  /* 0x0000020000037812 */ /* 0x000fe400078ec0ff */
[----:B------:R-:W-:Y:S01]  /*2930*/  LOP3.LUT R0, R2, 0x38, R26, 0xf8, !PT ;  /* 0x0000003802007812 */ /* 0x000fe200078ef81a */
[----:B----4-:R-:W-:Y:S01]  /*2940*/  IMAD.SHL.U32 R5, R25, 0x10, RZ ;  /* 0x0000001019057824 */ /* 0x010fe200078e00ff */
[C---:B------:R-:W-:Y:S01]  /*2950*/  LOP3.LUT P1, R2, R14.reuse, 0x4, RZ, 0xc0, !PT ;  /* 0x000000040e027812 */ /* 0x040fe2000782c0ff */
[----:B------:R-:W-:Y:S01]  /*2960*/  IMAD.SHL.U32 R8, R14, 0x2, RZ ;  /* 0x000000020e087824 */ /* 0x000fe200078e00ff */
[----:B------:R-:W-:Y:S02]  /*2970*/  SHF.R.U32.HI R9, RZ, 0x2, R14 ;  /* 0x00000002ff097819 */ /* 0x000fe4000001160e */
[----:B------:R-:W-:-:S02]  /*2980*/  ISETP.NE.AND P2, PT, R2, RZ, PT ;  /* 0x000000ff0200720c */ /* 0x000fc40003f45270 */
[----:B------:R-:W-:-:S04]  /*2990*/  LOP3.LUT R2, R11, 0xc00, RZ, 0xc0, !PT ;  /* 0x00000c000b027812 */ /* 0x000fc800078ec0ff */
[----:B------:R-:W-:Y:S02]  /*29a0*/  LOP3.LUT R2, R2, 0x6, R8, 0xf8, !PT ;  /* 0x0000000602027812 */ /* 0x000fe400078ef808 */
[C---:B------:R-:W-:Y:S02]  /*29b0*/  LOP3.LUT P3, RZ, R25.reuse, 0x2, RZ, 0xc0, !PT ;  /* 0x0000000219ff7812 */ /* 0x040fe4000786c0ff */
[----:B------:R-:W-:Y:S01]  /*29c0*/  LOP3.LUT P0, RZ, R25, 0x4, RZ, 0xc0, !PT ;  /* 0x0000000419ff7812 */ /* 0x000fe2000780c0ff */
[----:B------:R-:W-:Y:S01]  /*29d0*/  IMAD.SHL.U32 R15, R14, 0x8, RZ ;  /* 0x000000080e0f7824 */ /* 0x000fe200078e00ff */
[----:B------:R-:W-:Y:S02]  /*29e0*/  SHF.R.U32.HI R12, RZ, 0x1, R14 ;  /* 0x00000001ff0c7819 */ /* 0x000fe4000001160e */
[----:B------:R-:W-:Y:S02]  /*29f0*/  CS2R R30, SRZ ;  /* 0x00000000001e7805 */ /* 0x000fe4000001ff00 */
[----:B------:R-:W-:-:S02]  /*2a00*/  CS2R R28, SRZ ;  /* 0x00000000001c7805 */ /* 0x000fc4000001ff00 */
[----:B------:R-:W-:Y:S02]  /*2a10*/  CS2R R32, SRZ ;  /* 0x0000000000207805 */ /* 0x000fe4000001ff00 */
[----:B------:R-:W-:Y:S02]  /*2a20*/  CS2R R22, SRZ ;  /* 0x0000000000167805 */ /* 0x000fe4000001ff00 */
[----:B------:R-:W-:Y:S01]  /*2a30*/  CS2R R20, SRZ ;  /* 0x0000000000147805 */ /* 0x000fe2000001ff00 */
[----:B------:R-:W-:Y:S02]  /*2a40*/  UISETP.GE.AND UP1, UPT, UR30, UR33, UPT ;  /* 0x000000211e00728c */ /* 0x000fe4000bf26270 */
[----:B--2---:R-:W-:Y:S01]  /*2a50*/  USHF.L.U32 UR11, UR11, 0x6, URZ ;  /* 0x000000060b0b7899 */ /* 0x004fe200080006ff */
[----:B------:R-:W-:Y:S06]  /*2a60*/  BAR.SYNC.DEFER_BLOCKING 0x0 ;  /* 0x0000000000007b1d */ /* 0x000fec0000010000 */
[----:B-----5:R1:W-:Y:S04]  /*2a70*/  STL [R1+0x48], R6 ;  /* 0x0000480601007387 */ /* 0x0203e80000100800 */
[----:B------:R2:W-:Y:S01]  /*2a80*/  STL [R1+0x4c], R7 ;  /* 0x00004c0701007387 */ /* 0x0005e20000100800 */
[----:B-1----:R-:W-:-:S05]  /*2a90*/  IMAD.SHL.U32 R6, R25, 0x20, RZ ;  /* 0x0000002019067824 */ /* 0x002fca00078e00ff */
[----:B------:R-:W-:Y:S02]  /*2aa0*/  LOP3.LUT R4, R6, 0x200, RZ, 0xc0, !PT ;  /* 0x0000020006047812 */ /* 0x000fe400078ec0ff */
[----:B------:R-:W-:Y:S02]  /*2ab0*/  LOP3.LUT R6, R3, 0xc00, R6, 0xf8, !PT ;  /* 0x00000c0003067812 */ /* 0x000fe400078ef806 */
[----:B------:R-:W-:Y:S02]  /*2ac0*/  LOP3.LUT R4, R4, 0x3800, R5, 0xf8, !PT ;  /* 0x0000380004047812 */ /* 0x000fe400078ef805 */
[C---:B------:R-:W-:Y:S02]  /*2ad0*/  LOP3.LUT R3, R0.reuse, 0x8, R25, 0x78, !PT ;  /* 0x0000000800037812 */ /* 0x040fe400078e7819 */
[----:B------:R-:W-:Y:S02]  /*2ae0*/  LOP3.LUT R5, R0, 0x8, R27, 0x78, !PT ;  /* 0x0000000800057812 */ /* 0x000fe400078e781b */
[----:B------:R-:W-:Y:S01]  /*2af0*/  LOP3.LUT R0, R4, R3, RZ, 0xfc, !PT ;  /* 0x0000000304007212 */ /* 0x000fe200078efcff */
[----:B------:R-:W-:Y:S01]  /*2b00*/  IMAD.SHL.U32 R4, R14, 0x10, RZ ;  /* 0x000000100e047824 */ /* 0x000fe200078e00ff */
[----:B------:R-:W-:-:S02]  /*2b10*/  LOP3.LUT R3, R8, 0x38, RZ, 0xc0, !PT ;  /* 0x0000003808037812 */ /* 0x000fc400078ec0ff */
[----:B------:R-:W-:Y:S02]  /*2b20*/  LEA R10, R0, UR6, 0x1 ;  /* 0x00000006000a7c11 */ /* 0x000fe4000f8e08ff */
[----:B--2---:R-:W-:Y:S02]  /*2b30*/  LOP3.LUT R7, R4, 0x1c0, RZ, 0xc0, !PT ;  /* 0x000001c004077812 */ /* 0x004fe400078ec0ff */
[----:B------:R-:W-:Y:S01]  /*2b40*/  LOP3.LUT R0, R3, 0x20, R9, 0x78, !PT ;  /* 0x0000002003007812 */ /* 0x000fe200078e7809 */
[----:B------:R-:W1:Y:S03]  /*2b50*/  LDSM.16.M88.4 R148, [R10+0x12000] ;  /* 0x012000000a94783b */ /* 0x000e660000000200 */
[----:B------:R-:W-:Y:S01]  /*2b60*/  LOP3.LUT R0, R2, R0, R7, 0xfe, !PT ;  /* 0x0000000002007212 */ /* 0x000fe200078efe07 */
[----:B------:R-:W-:Y:S01]  /*2b70*/  IMAD.MOV.U32 R0, RZ, RZ, 0x20 ;  /* 0x00000020ff007424 */ /* 0x000fe200078e00ff */
[----:B------:R-:W-:Y:S01]  /*2b80*/  LOP3.LUT R252, R6, R5, RZ, 0xfc, !PT ;  /* 0x0000000506fc7212 */ /* 0x000fe200078efcff */
[----:B------:R-:W2:Y:S03]  /*2b90*/  LDSM.16.M88.4 R152, [R10+0x12800] ;  /* 0x012800000a98783b */ /* 0x000ea60000000200 */
[----:B------:R-:W-:Y:S01]  /*2ba0*/  SEL R0, R0, 0xffffffe0, !P3 ;  /* 0xffffffe000007807 */ /* 0x000fe20005800000 */
[----:B------:R-:W-:Y:S01]  /*2bb0*/  STL [R1+0x4], R10 ;  /* 0x0000040a01007387 */ /* 0x000fe20000100800 */
[----:B------:R-:W-:-:S03]  /*2bc0*/  SHF.R.U32.HI R7, RZ, 0x3, R14 ;  /* 0x00000003ff077819 */ /* 0x000fc6000001160e */
[----:B------:R-:W-:Y:S01]  /*2bd0*/  IMAD.IADD R4, R0, 0x1, R10 ;  /* 0x0000000100047824 */ /* 0x000fe200078e020a */
[----:B------:R-:W-:Y:S01]  /*2be0*/  LOP3.LUT R2, R8, 0x20, RZ, 0xc0, !PT ;  /* 0x0000002008027812 */ /* 0x000fe200078ec0ff */
[----:B------:R-:W3:Y:S04]  /*2bf0*/  LDSM.16.M88.4 R180, [R10+0x14000] ;  /* 0x014000000ab4783b */ /* 0x000ee80000000200 */
[----:B------:R-:W-:Y:S01]  /*2c00*/  STL [R1+0x8], R4 ;  /* 0x0000080401007387 */ /* 0x000fe20000100800 */
[----:B------:R-:W-:-:S03]  /*2c10*/  LOP3.LUT R2, R2, 0x18, R7, 0xf8, !PT ;  /* 0x0000001802027812 */ /* 0x000fc600078ef807 */
[----:B------:R-:W4:Y:S04]  /*2c20*/  LDSM.16.M88.4 R156, [R4+0x12000] ;  /* 0x01200000049c783b */ /* 0x000f280000000200 */
[----:B------:R-:W1:Y:S04]  /*2c30*/  LDSM.16.M88.4 R160, [R4+0x12800] ;  /* 0x0128000004a0783b */ /* 0x000e680000000200 */
[----:B------:R-:W1:Y:S04]  /*2c40*/  LDSM.16.M88.4 R188, [R4+0x14000] ;  /* 0x0140000004bc783b */ /* 0x000e680000000200 */
[----:B------:R-:W1:Y:S04]  /*2c50*/  LDSM.16.M88.4 R192, [R4+0x14800] ;  /* 0x0148000004c0783b */ /* 0x000e680000000200 */
[----:B------:R-:W1:Y:S04]  /*2c60*/  LDSM.16.M88.4 R220, [R4+0x16000] ;  /* 0x0160000004dc783b */ /* 0x000e680000000200 */
[----:B------:R5:W1:Y:S01]  /*2c70*/  LDSM.16.M88.4 R224, [R4+0x16800] ;  /* 0x0168000004e0783b */ /* 0x000a620000000200 */
[----:B------:R-:W-:-:S02]  /*2c80*/  VIADD R3, R10, 0x12000 ;  /* 0x000120000a037836 */ /* 0x000fc40000000000 */
[----:B------:R-:W-:Y:S01]  /*2c90*/  VIADD R232, R10, 0x12040 ;  /* 0x000120400ae87836 */ /* 0x000fe20000000000 */
[----:B------:R-:W1:Y:S01]  /*2ca0*/  LDSM.16.M88.4 R184, [R10+0x14800] ;  /* 0x014800000ab8783b */ /* 0x000e620000000200 */
[----:B------:R-:W-:Y:S02]  /*2cb0*/  @P0 VIADD R232, R3, 0xffffffc0 ;  /* 0xffffffc003e80836 */ /* 0x000fe40000000000 */
[----:B------:R-:W-:Y:S01]  /*2cc0*/  IMAD.MOV.U32 R3, RZ, RZ, 0x40 ;  /* 0x00000040ff037424 */ /* 0x000fe200078e00ff */
[----:B------:R-:W-:Y:S01]  /*2cd0*/  LOP3.LUT R8, R12, 0x10, RZ, 0xc0, !PT ;  /* 0x000000100c087812 */ /* 0x000fe200078ec0ff */
[----:B------:R-:W-:Y:S01]  /*2ce0*/  IMAD.MOV.U32 R5, RZ, RZ, 0x40 ;  /* 0x00000040ff057424 */ /* 0x000fe200078e00ff */
[----:B------:R-:W1:Y:S04]  /*2cf0*/  LDSM.16.M88.4 R164, [R232] ;  /* 0x00000000e8a4783b */ /* 0x000e680000000200 */
[----:B------:R-:W1:Y:S04]  /*2d00*/  LDSM.16.M88.4 R212, [R10+0x16000] ;  /* 0x016000000ad4783b */ /* 0x000e680000000200 */
[----:B------:R-:W1:Y:S01]  /*2d10*/  LDSM.16.M88.4 R216, [R10+0x16800] ;  /* 0x016800000ad8783b */ /* 0x000e620000000200 */
[----:B-----5:R-:W-:-:S03]  /*2d20*/  IMAD.SHL.U32 R4, R14, 0x40, RZ ;  /* 0x000000400e047824 */ /* 0x020fc600078e00ff */
[----:B------:R-:W1:Y:S02]  /*2d30*/  LDSM.16.M88.4 R168, [R232+0x800] ;  /* 0x00080000e8a8783b */ /* 0x000e640000000200 */
[--C-:B------:R-:W-:Y:S01]  /*2d40*/  LOP3.LUT R2, R2, 0x1c0, R4.reuse, 0xf8, !PT ;  /* 0x000001c002027812 */ /* 0x100fe200078ef804 */
[----:B------:R-:W-:Y:S01]  /*2d50*/  IMAD.MOV.U32 R6, RZ, RZ, 0x20 ;  /* 0x00000020ff067424 */ /* 0x000fe200078e00ff */
[----:B------:R-:W-:Y:S01]  /*2d60*/  LOP3.LUT R7, R4, 0x1c0, RZ, 0xc0, !PT ;  /* 0x000001c004077812 */ /* 0x000fe200078ec0ff */
[----:B------:R-:W-:Y:S01]  /*2d70*/  IMAD.MOV.U32 R9, RZ, RZ, 0x10 ;  /* 0x00000010ff097424 */ /* 0x000fe200078e00ff */
[--C-:B------:R-:W-:Y:S01]  /*2d80*/  LOP3.LUT R2, R2, 0x38, R15.reuse, 0x78, !PT ;  /* 0x0000003802027812 */ /* 0x100fe200078e780f */
[----:B------:R-:W1:Y:S01]  /*2d90*/  LDSM.16.M88.4 R196, [R232+0x2000] ;  /* 0x00200000e8c4783b */ /* 0x000e620000000200 */
[----:B------:R-:W-:Y:S02]  /*2da0*/  SEL R3, R3, 0xffffffc0, !P0 ;  /* 0xffffffc003037807 */ /* 0x000fe40004000000 */
[----:B------:R-:W-:Y:S01]  /*2db0*/  LOP3.LUT R16, R2, 0x200, R4, 0xf8, !PT ;  /* 0x0000020002107812 */ /* 0x000fe200078ef804 */
[----:B------:R-:W1:Y:S01]  /*2dc0*/  LDSM.16.M88.4 R200, [R232+0x2800] ;  /* 0x00280000e8c8783b */ /* 0x000e620000000200 */
[----:B------:R-:W-:Y:S01]  /*2dd0*/  LOP3.LUT R13, R4, 0x200, RZ, 0xc0, !PT ;  /* 0x00000200040d7812 */ /* 0x000fe200078ec0ff */
[----:B------:R-:W-:Y:S01]  /*2de0*/  IMAD.IADD R240, R0, 0x1, R232 ;  /* 0x0000000100f07824 */ /* 0x000fe200078e02e8 */
[----:B------:R-:W-:Y:S01]  /*2df0*/  LOP3.LUT P0, RZ, R14, 0x2, RZ, 0xc0, !PT ;  /* 0x000000020eff7812 */ /* 0x000fe2000780c0ff */
[----:B------:R-:W1:Y:S01]  /*2e00*/  LDSM.16.M88.4 R228, [R232+0x4000] ;  /* 0x00400000e8e4783b */ /* 0x000e620000000200 */
[----:B------:R-:W-:-:S02]  /*2e10*/  LOP3.LUT R2, R7, 0x38, R15, 0xf8, !PT ;  /* 0x0000003807027812 */ /* 0x000fc400078ef80f */
[----:B------:R-:W-:Y:S01]  /*2e20*/  LOP3.LUT R4, R8, 0x8, R14, 0xf8, !PT ;  /* 0x0000000808047812 */ /* 0x000fe200078ef80e */
[----:B------:R-:W-:Y:S01]  /*2e30*/  STL [R1+0x24], R16 ;  /* 0x0000241001007387 */ /* 0x000fe20000100800 */
[----:B------:R-:W-:Y:S02]  /*2e40*/  SEL R7, R5, 0xffffffc0, !P1 ;  /* 0xffffffc005077807 */ /* 0x000fe40004800000 */
[----:B------:R-:W-:Y:S01]  /*2e50*/  SEL R6, R6, 0xffffffe0, !P0 ;  /* 0xffffffe006067807 */ /* 0x000fe20004000000 */
[----:B------:R-:W1:Y:S01]  /*2e60*/  LDSM.16.M88.4 R172, [R240] ;  /* 0x00000000f0ac783b */ /* 0x000e620000000200 */
[----:B------:R-:W-:Y:S02]  /*2e70*/  LOP3.LUT R4, R4, R2, RZ, 0x3c, !PT ;  /* 0x0000000204047212 */ /* 0x000fe400078e3cff */
[----:B------:R-:W-:Y:S01]  /*2e80*/  LOP3.LUT R5, R13, 0xc00, R11, 0xf8, !PT ;  /* 0x00000c000d057812 */ /* 0x000fe200078ef80b */
[----:B------:R-:W1:Y:S01]  /*2e90*/  LDSM.16.M88.4 R176, [R240+0x800] ;  /* 0x00080000f0b0783b */ /* 0x000e620000000200 */
[----:B------:R-:W-:-:S03]  /*2ea0*/  LOP3.LUT R6, R2, 0x8, R12, 0x78, !PT ;  /* 0x0000000802067812 */ /* 0x000fc600078e780c */
[----:B------:R-:W1:Y:S01]  /*2eb0*/  LDSM.16.M88.4 R204, [R240+0x2000] ;  /* 0x00200000f0cc783b */ /* 0x000e620000000200 */
[----:B------:R-:W-:-:S03]  /*2ec0*/  LOP3.LUT R2, R4, 0x200, R11, 0xf8, !PT ;  /* 0x0000020004027812 */ /* 0x000fc600078ef80b */
[----:B------:R-:W1:Y:S01]  /*2ed0*/  LDSM.16.M88.4 R208, [R240+0x2800] ;  /* 0x00280000f0d0783b */ /* 0x000e620000000200 */
[----:B------:R-:W-:-:S03]  /*2ee0*/  LEA R252, R252, UR6, 0x1 ;  /* 0x00000006fcfc7c11 */ /* 0x000fc6000f8e08ff */
[----:B------:R-:W1:Y:S01]  /*2ef0*/  LDSM.16.M88.4 R236, [R240+0x4000] ;  /* 0x00400000f0ec783b */ /* 0x000e620000000200 */
[----:B------:R-:W-:-:S03]  /*2f00*/  LOP3.LUT R5, R5, R6, RZ, 0xfc, !PT ;  /* 0x0000000605057212 */ /* 0x000fc600078efcff */
[----:B------:R5:W-:Y:S04]  /*2f10*/  STL [R1+0x20], R7 ;  /* 0x0000200701007387 */ /* 0x000be80000100800 */
[----:B------:R-:W1:Y:S04]  /*2f20*/  LDSM.16.M88.4 R232, [R232+0x4800] ;  /* 0x00480000e8e8783b */ /* 0x000e680000000200 */
[----:B------:R-:W1:Y:S01]  /*2f30*/  LDSM.16.M88.4 R240, [R240+0x4800] ;  /* 0x00480000f0f0783b */ /* 0x000e620000000200 */
[----:B------:R-:W-:Y:S01]  /*2f40*/  IMAD.IADD R4, R10, 0x1, R3 ;  /* 0x000000010a047824 */ /* 0x000fe200078e0203 */
[----:B-----5:R-:W-:-:S05]  /*2f50*/  SEL R7, R9, 0xfffffff0, !P1 ;  /* 0xfffffff009077807 */ /* 0x020fca0004800000 */
[----:B------:R-:W-:Y:S04]  /*2f60*/  STL [R1+0x50], R7 ;  /* 0x0000500701007387 */ /* 0x000fe80000100800 */
[----:B------:R5:W-:Y:S04]  /*2f70*/  STL [R1+0x1c], R2 ;  /* 0x00001c0201007387 */ /* 0x000be80000100800 */
[----:B------:R2:W-:Y:S04]  /*2f80*/  STL [R1+0x54], R5 ;  /* 0x0000540501007387 */ /* 0x0005e80000100800 */
[----:B------:R1:W-:Y:S01]  /*2f90*/  STL [R1+0xc], R4 ;  /* 0x00000c0401007387 */ /* 0x0003e20000100800 */
[----:B-----5:R-:W-:-:S02]  /*2fa0*/  IMAD.IADD R2, R3, 0x1, R252 ;  /* 0x0000000103027824 */ /* 0x020fc400078e02fc */
[C---:B------:R-:W-:Y:S02]  /*2fb0*/  IMAD.IADD R3, R0.reuse, 0x1, R4 ;  /* 0x0000000100037824 */ /* 0x040fe400078e0204 */
[C---:B--2---:R-:W-:Y:S02]  /*2fc0*/  IMAD.IADD R5, R0.reuse, 0x1, R252 ;  /* 0x0000000100057824 */ /* 0x044fe400078e02fc */
[----:B------:R-:W-:-:S03]  /*2fd0*/  IMAD.IADD R0, R0, 0x1, R2 ;  /* 0x0000000100007824 */ /* 0x000fc600078e0202 */
[----:B------:R2:W-:Y:S04]  /*2fe0*/  STL [R1], R5 ;  /* 0x0000000501007387 */ /* 0x0005e80000100800 */
[----:B------:R2:W-:Y:S04]  /*2ff0*/  STL [R1+0x14], R2 ;  /* 0x0000140201007387 */ /* 0x0005e80000100800 */
[----:B------:R2:W-:Y:S04]  /*3000*/  STL [R1+0x10], R3 ;  /* 0x0000100301007387 */ /* 0x0005e80000100800 */
[----:B------:R2:W-:Y:S01]  /*3010*/  STL [R1+0x18], R0 ;  /* 0x0000180001007387 */ /* 0x0005e20000100800 */
[----:B------:R-:W-:-:S02]  /*3020*/  CS2R R26, SRZ ;  /* 0x00000000001a7805 */ /* 0x000fc4000001ff00 */
[----:B------:R-:W-:Y:S02]  /*3030*/  CS2R R24, SRZ ;  /* 0x0000000000187805 */ /* 0x000fe4000001ff00 */
[----:B-1-34-:R-:W-:-:S13]  /*3040*/  LOP3.LUT P3, RZ, R14, 0x8, RZ, 0xc0, !PT ;  /* 0x000000080eff7812 */ /* 0x01afda000786c0ff */
.L_x_1040:
[----:B------:R-:W3:Y:S01]  /*3050*/  LDL R249, [R1+0x4] ;  /* 0x0000040001f97983 */ /* 0x000ee20000100800 */
[----:B------:R-:W-:Y:S01]  /*3060*/  PLOP3.LUT P0, PT, PT, PT, UP1, 0x80, 0x8 ;  /* 0x000000000008781c */ /* 0x000fe20003f0f018 */
[----:B------:R-:W-:Y:S01]  /*3070*/  IMAD.U32 R245, RZ, RZ, UR19 ;  /* 0x00000013fff57e24 */ /* 0x000fe2000f8e00ff */
[----:B------:R-:W-:Y:S02]  /*3080*/  PLOP3.LUT P1, PT, PT, PT, UP1, 0x80, 0x8 ;  /* 0x000000000008781c */ /* 0x000fe40003f2f018 */
[----:B------:R-:W4:Y:S01]  /*3090*/  LDL.LU R248, [R1] ;  /* 0x0000000001f87983 */ /* 0x000f220000300800 */
[----:B------:R-:W-:Y:S01]  /*30a0*/  PLOP3.LUT P4, PT, PT, PT, UP1, 0x80, 0x8 ;  /* 0x000000000008781c */ /* 0x000fe20003f8f018 */
[----:B------:R-:W-:Y:S01]  /*30b0*/  UISETP.NE.AND UP2, UPT, UR49, URZ, UPT ;  /* 0x000000ff3100728c */ /* 0x000fe2000bf45270 */
[----:B------:R-:W-:Y:S02]  /*30c0*/  PLOP3.LUT P6, PT, PT, PT, UP1, 0x80, 0x8 ;  /* 0x000000000008781c */ /* 0x000fe40003fcf018 */
[----:B------:R-:W4:Y:S01]  /*30d0*/  LDL R247, [R1+0x8] ;  /* 0x0000080001f77983 */ /* 0x000f220000100800 */
[----:B------:R-:W-:Y:S02]  /*30e0*/  PLOP3.LUT P5, PT, PT, PT, UP1, 0x80, 0x8 ;  /* 0x000000000008781c */ /* 0x000fe40003faf018 */
[----:B------:R-:W-:Y:S02]  /*30f0*/  MOV R244, UR18 ;  /* 0x0000001200f47c02 */ /* 0x000fe40008000f00 */
[----:B------:R-:W4:Y:S05]  /*3100*/  LDL R246, [R1+0x14] ;  /* 0x0000140001f67983 */ /* 0x000f2a0000100800 */
[----:B-12---:R-:W2:Y:S01]  /*3110*/  LDL R3, [R1+0xc] ;  /* 0x00000c0001037983 */ /* 0x006ea20000100800 */
[----:B------:R-:W-:Y:S04]  /*3120*/  @UP2 UIADD3 UR15, UP0, UPT, UR56, -0x100, URZ ;  /* 0xffffff00380f2890 */ /* 0x000fe8000ff1e0ff */
[----:B------:R-:W2:Y:S01]  /*3130*/  LDL R2, [R1+0x18] ;  /* 0x0000180001027983 */ /* 0x000ea20000100800 */
[----:B------:R-:W-:Y:S02]  /*3140*/  @UP2 UIADD3.X UR14, UPT, UPT, UR57, -0x1, URZ, UP0, !UPT ;  /* 0xffffffff390e2890 */ /* 0x000fe400087fe4ff */
[----:B------:R-:W-:Y:S02]  /*3150*/  @UP2 UIADD3 UR18, UP0, UPT, UR18, -0x100, URZ ;  /* 0xffffff0012122890 */ /* 0x000fe4000ff1e0ff */
[----:B------:R-:W2:Y:S02]  /*3160*/  LDL R0, [R1+0x10] ;  /* 0x0000100001007983 */ /* 0x000ea40000100800 */
        /* <DEDUP_REMOVED lines=16> */
[----:B---3--:R-:W1:Y:S05]  /*3270*/  LDSM.16.M88.4 R8, [R249+0xc000] ;  /* 0x00c00000f908783b */ /* 0x008e6a0000000200 */
[----:B------:R-:W3:Y:S05]  /*3280*/  LDSM.16.M88.4 R68, [R249+0xc800] ;  /* 0x00c80000f944783b */ /* 0x000eea0000000200 */
[----:B----4-:R-:W-:Y:S05]  /*3290*/  LDSM.16.M88.4 R72, [R248] ;  /* 0x00000000f848783b */ /* 0x010fea0000000200 */
[----:B------:R-:W4:Y:S05]  /*32a0*/  LDSM.16.M88.4 R76, [R247+0xc000] ;  /* 0x00c00000f74c783b */ /* 0x000f2a0000000200 */
[----:B------:R-:W4:Y:S05]  /*32b0*/  LDSM.16.M88.4 R80, [R247+0xc800] ;  /* 0x00c80000f750783b */ /* 0x000f2a0000000200 */
[----:B------:R-:W-:Y:S05]  /*32c0*/  LDSM.16.M88.4 R84, [R246] ;  /* 0x00000000f654783b */ /* 0x000fea0000000200 */
[----:B--2---:R-:W2:Y:S05]  /*32d0*/  LDSM.16.M88.4 R88, [R3+0xc000] ;  /* 0x00c000000358783b */ /* 0x004eaa0000000200 */
[----:B------:R-:W-:Y:S01]  /*32e0*/  LDSM.16.M88.4 R92, [R2] ;  /* 0x00000000025c783b */ /* 0x000fe20000000200 */
[C---:B-1----:R-:W-:Y:S04]  /*32f0*/  HMMA.16816.F32.BF16 R4, R16.reuse, R8, RZ ;  /* 0x000000081004723c */ /* 0x042fe800000418ff */
[----:B------:R-:W-:Y:S04]  /*3300*/  LDSM.16.M88.4 R96, [R0+0xc000] ;  /* 0x00c000000060783b */ /* 0x000fe80000000200 */
[C---:B------:R-:W-:Y:S08]  /*3310*/  HMMA.16816.F32.BF16 R8, R16.reuse, R10, RZ ;  /* 0x0000000a1008723c */ /* 0x040ff000000418ff */
[C---:B---3--:R-:W-:Y:S08]  /*3320*/  HMMA.16816.F32.BF16 R12, R16.reuse, R68, RZ ;  /* 0x00000044100c723c */ /* 0x048ff000000418ff */
[----:B------:R-:W-:Y:S01]  /*3330*/  HMMA.16816.F32.BF16 R16, R16, R70, RZ ;  /* 0x000000461010723c */ /* 0x000fe200000418ff */
[----:B------:R-:W1:Y:S07]  /*3340*/  LDSM.16.M88.4 R68, [R3+0xc800] ;  /* 0x00c800000344783b */ /* 0x000e6e0000000200 */
[C---:B----4-:R-:W-:Y:S08]  /*3350*/  HMMA.16816.F32.BF16 R4, R72.reuse, R76, R4 ;  /* 0x0000004c4804723c */ /* 0x050ff00000041804 */
[C---:B------:R-:W-:Y:S01]  /*3360*/  HMMA.16816.F32.BF16 R8, R72.reuse, R78, R8 ;  /* 0x0000004e4808723c */ /* 0x040fe20000041808 */
[----:B------:R-:W-:Y:S07]  /*3370*/  LDSM.16.M88.4 R76, [R252+0x2000] ;  /* 0x00200000fc4c783b */ /* 0x000fee0000000200 */
[C---:B------:R-:W-:Y:S08]  /*3380*/  HMMA.16816.F32.BF16 R12, R72.reuse, R80, R12 ;  /* 0x00000050480c723c */ /* 0x040ff0000004180c */
[----:B------:R-:W-:Y:S01]  /*3390*/  HMMA.16816.F32.BF16 R16, R72, R82, R16 ;  /* 0x000000524810723c */ /* 0x000fe20000041810 */
[----:B------:R-:W3:Y:S05]  /*33a0*/  LDSM.16.M88.4 R72, [R0+0xc800] ;  /* 0x00c800000048783b */ /* 0x000eea0000000200 */
[----:B------:R-:W4:Y:S02]  /*33b0*/  LDSM.16.M88.4 R80, [R249+0xe000] ;  /* 0x00e00000f950783b */ /* 0x000f240000000200 */
[C---:B--2---:R-:W-:Y:S08]  /*33c0*/  HMMA.16816.F32.BF16 R4, R84.reuse, R88, R4 ;  /* 0x000000585404723c */ /* 0x044ff00000041804 */
        /* <DEDUP_REMOVED lines=9> */
[C---:B---3--:R-:W-:Y:S08]  /*3460*/  HMMA.16816.F32.BF16 R12, R92.reuse, R72, R12 ;  /* 0x000000485c0c723c */ /* 0x048ff0000004180c */
[----:B------:R-:W-:Y:S01]  /*3470*/  HMMA.16816.F32.BF16 R16, R92, R74, R16 ;  /* 0x0000004a5c10723c */ /* 0x000fe20000041810 */
[----:B------:R-:W3:Y:S05]  /*3480*/  LDSM.16.M88.4 R72, [R247+0xe800] ;  /* 0x00e80000f748783b */ /* 0x000eea0000000200 */
        /* <DEDUP_REMOVED lines=8> */
[C---:B--2---:R-:W-:Y:S08]  /*3510*/  HMMA.16816.F32.BF16 R4, R84.reuse, R88, R4 ;  /* 0x000000585404723c */ /* 0x044ff00000041804 */
[C---:B------:R-:W-:Y:S01]  /*3520*/  HMMA.16816.F32.BF16 R8, R84.reuse, R90, R8 ;  /* 0x0000005a5408723c */ /* 0x040fe20000041808 */
[----:B------:R-:W-:Y:S07]  /*3530*/  LDSM.16.M88.4 R88, [R249+0x10000] ;  /* 0x01000000f958783b */ /* 0x000fee0000000200 */
[C---:B---3--:R-:W-:Y:S08]  /*3540*/  HMMA.16816.F32.BF16 R12, R84.reuse, R72, R12 ;  /* 0x00000048540c723c */ /* 0x048ff0000004180c */
        /* <DEDUP_REMOVED lines=15> */
[----:B------:R2:W4:Y:S05]  /*3640*/  LDSM.16.M88.4 R72, [R247+0x10800] ;  /* 0x01080000f748783b */ /* 0x00052a0000000200 */
[----:B------:R-:W4:Y:S02]  /*3650*/  LDSM.16.M88.4 R76, [R246+0x4000] ;  /* 0x00400000f64c783b */ /* 0x000f240000000200 */
[C---:B---3--:R-:W-:Y:S08]  /*3660*/  HMMA.16816.F32.BF16 R4, R84.reuse, R88, R4 ;  /* 0x000000585404723c */ /* 0x048ff00000041804 */
[C---:B------:R-:W-:Y:S01]  /*3670*/  HMMA.16816.F32.BF16 R8, R84.reuse, R90, R8 ;  /* 0x0000005a5408723c */ /* 0x040fe20000041808 */
[----:B------:R-:W-:Y:S07]  /*3680*/  LDSM.16.M88.4 R88, [R0+0x10000] ;  /* 0x010000000058783b */ /* 0x000fee0000000200 */
[C---:B-1----:R-:W-:Y:S01]  /*3690*/  HMMA.16816.F32.BF16 R12, R84.reuse, R68, R12 ;  /* 0x00000044540c723c */ /* 0x042fe2000004180c */
[----:B--2---:R-:W1:Y:S07]  /*36a0*/  S2R R247, SR_TID.X ;  /* 0x0000000000f77919 */ /* 0x004e6e0000002100 */
[----:B------:R-:W-:Y:S01]  /*36b0*/  HMMA.16816.F32.BF16 R16, R84, R70, R16 ;  /* 0x000000465410723c */ /* 0x000fe20000041810 */
[----:B------:R2:W3:Y:S05]  /*36c0*/  LDSM.16.M88.4 R68, [R3+0x10800] ;  /* 0x010800000344783b */ /* 0x0004ea0000000200 */
[----:B------:R-:W3:Y:S02]  /*36d0*/  LDSM.16.M88.4 R84, [R2+0x4000] ;  /* 0x004000000254783b */ /* 0x000ee40000000200 */
[C---:B------:R-:W-:Y:S08]  /*36e0*/  HMMA.16816.F32.BF16 R4, R92.reuse, R96, R4 ;  /* 0x000000605c04723c */ /* 0x040ff00000041804 */
[C---:B------:R-:W-:Y:S08]  /*36f0*/  HMMA.16816.F32.BF16 R8, R92.reuse, R98, R8 ;  /* 0x000000625c08723c */ /* 0x040ff00000041808 */
[C---:B----4-:R-:W-:Y:S01]  /*3700*/  HMMA.16816.F32.BF16 R12, R92.reuse, R72, R12 ;  /* 0x000000485c0c723c */ /* 0x050fe2000004180c */
[----:B------:R-:W4:Y:S02]  /*3710*/  LDL R73, [R1+0x4c] ;  /* 0x00004c0001497983 */ /* 0x000f240000100800 */
[C---:B-1----:R-:W-:Y:S01]  /*3720*/  SHF.L.U32 R100, R247.reuse, 0x1, RZ ;  /* 0x00000001f7647819 */ /* 0x042fe200000006ff */
[----:B------:R-:W-:Y:S02]  /*3730*/  IMAD.SHL.U32 R110, R247, 0x20, RZ ;  /* 0x00000020f76e7824 */ /* 0x000fe400078e00ff */
[----:B------:R-:W4:Y:S01]  /*3740*/  LDL R72, [R1+0x48] ;  /* 0x0000480001487983 */ /* 0x000f220000100800 */
[----:B------:R-:W-:Y:S01]  /*3750*/  SHF.R.U32.HI R101, RZ, 0x2, R247 ;  /* 0x00000002ff657819 */ /* 0x000fe200000116f7 */
[----:B------:R-:W-:Y:S03]  /*3760*/  HMMA.16816.F32.BF16 R16, R92, R74, R16 ;  /* 0x0000004a5c10723c */ /* 0x000fe60000041810 */
[----:B--2---:R-:W-:Y:S02]  /*3770*/  @P0 LOP3.LUT R3, R100, 0x6, RZ, 0xc0, !PT ;  /* 0x0000000664030812 */ /* 0x004fe400078ec0ff */
[----:B------:R-:W-:Y:S02]  /*3780*/  PLOP3.LUT P0, PT, PT, PT, UP1, 0x80, 0x8 ;  /* 0x000000000008781c */ /* 0x000fe40003f0f018 */
[--C-:B------:R-:W-:Y:S01]  /*3790*/  @P1 LOP3.LUT R3, R3, 0xe0, R101.reuse, 0xf8, !PT ;  /* 0x000000e003031812 */ /* 0x100fe200078ef865 */
[C---:B------:R-:W-:Y:S01]  /*37a0*/  HMMA.16816.F32.BF16 R4, R76.reuse, R80, R4 ;  /* 0x000000504c04723c */ /* 0x040fe20000041804 */
[----:B------:R-:W-:Y:S04]  /*37b0*/  PLOP3.LUT P1, PT, PT, PT, UP1, 0x80, 0x8 ;  /* 0x000000000008781c */ /* 0x000fe80003f2f018 */
[----:B------:R-:W-:Y:S03]  /*37c0*/  SHF.L.U32 R247, R247, 0x4, RZ ;  /* 0x00000004f7f77819 */ /* 0x000fe600000006ff */
[C---:B------:R-:W-:Y:S03]  /*37d0*/  HMMA.16816.F32.BF16 R8, R76.reuse, R82, R8 ;  /* 0x000000524c08723c */ /* 0x040fe60000041808 */
[----:B------:R-:W-:Y:S05]  /*37e0*/  LOP3.LUT R247, R247, 0x1c0, RZ, 0xc0, !PT ;  /* 0x000001c0f7f77812 */ /* 0x000fea00078ec0ff */
[C---:B---3--:R-:W-:Y:S08]  /*37f0*/  HMMA.16816.F32.BF16 R12, R76.reuse, R68, R12 ;  /* 0x000000444c0c723c */ /* 0x048ff0000004180c */
[----:B------:R-:W-:Y:S01]  /*3800*/  HMMA.16816.F32.BF16 R16, R76, R70, R16 ;  /* 0x000000464c10723c */ /* 0x000fe20000041810 */
[----:B------:R1:W2:Y:S01]  /*3810*/  LDSM.16.M88.4 R68, [R0+0x10800] ;  /* 0x010800000044783b */ /* 0x0002a20000000200 */
[----:B------:R-:W-:Y:S06]  /*3820*/  IMAD.MOV.U32 R76, RZ, RZ, 0x20 ;  /* 0x00000020ff4c7424 */ /* 0x000fec00078e00ff */
[C---:B------:R-:W-:Y:S08]  /*3830*/  HMMA.16816.F32.BF16 R4, R84.reuse, R88, R4 ;  /* 0x000000585404723c */ /* 0x040ff00000041804 */
[C---:B------:R-:W-:Y:S01]  /*3840*/  HMMA.16816.F32.BF16 R8, R84.reuse, R90, R8 ;  /* 0x0000005a5408723c */ /* 0x040fe20000041808 */
[----:B-1----:R-:W-:Y:S10]  /*3850*/  IMAD.U32 R0, RZ, RZ, UR36 ;  /* 0x00000024ff007e24 */ /* 0x002ff4000f8e00ff */
[----:B------:R-:W-:Y:S01]  /*3860*/  FMUL.FTZ R6, R6, UR10 ;  /* 0x0000000a06067c20 */ /* 0x000fe20008410000 */
[----:B------:R-:W-:Y:S01]  /*3870*/  FMUL.FTZ R5, R5, UR10 ;  /* 0x0000000a05057c20 */ /* 0x000fe20008410000 */
[----:B------:R-:W-:Y:S01]  /*3880*/  FMUL.FTZ R7, R7, UR10 ;  /* 0x0000000a07077c20 */ /* 0x000fe20008410000 */
[----:B------:R-:W-:Y:S01]  /*3890*/  FMUL.FTZ R4, R4, UR10 ;  /* 0x0000000a04047c20 */ /* 0x000fe20008410000 */
[----:B------:R-:W1:Y:S01]  /*38a0*/  MUFU.TANH R246, R6 ;  /* 0x0000000600f67308 */ /* 0x000e620000002400 */
[----:B------:R-:W-:Y:S02]  /*38b0*/  @P4 LEA R3, R0, R3, 0x6 ;  /* 0x0000000300034211 */ /* 0x000fe400078e30ff */
[----:B------:R-:W-:Y:S01]  /*38c0*/  PLOP3.LUT P4, PT, PT, PT, UP1, 0x80, 0x8 ;  /* 0x000000000008781c */ /* 0x000fe20003f8f018 */
[----:B------:R-:W-:Y:S01]  /*38d0*/  FMUL.FTZ R8, R8, UR10 ;  /* 0x0000000a08087c20 */ /* 0x000fe20008410000 */
[----:B------:R-:W-:Y:S01]  /*38e0*/  @P6 ISETP.GE.AND P6, PT, R3, UR33, PT ;  /* 0x0000002103006c0c */ /* 0x000fe2000bfc6270 */
[----:B------:R-:W-:Y:S01]  /*38f0*/  FMUL.FTZ R11, R11, UR10 ;  /* 0x0000000a0b0b7c20 */ /* 0x000fe20008410000 */
[----:B------:R-:W-:Y:S03]  /*3900*/  FMUL.FTZ R10, R10, UR10 ;  /* 0x0000000a0a0a7c20 */ /* 0x000fe60008410000 */
[----:B------:R-:W-:Y:S01]  /*3910*/  MUFU.TANH R91, R8 ;  /* 0x00000008005b7308 */ /* 0x000fe20000002400 */
[----:B------:R-:W-:Y:S01]  /*3920*/  FMUL.FTZ R9, R9, UR10 ;  /* 0x0000000a09097c20 */ /* 0x000fe20008410000 */
[C---:B--2---:R-:W-:Y:S03]  /*3930*/  HMMA.16816.F32.BF16 R12, R84.reuse, R68, R12 ;  /* 0x00000044540c723c */ /* 0x044fe6000004180c */
[----:B------:R-:W-:Y:S05]  /*3940*/  LOP3.LUT R69, R100, 0x38, RZ, 0xc0, !PT ;  /* 0x0000003864457812 */ /* 0x000fea00078ec0ff */
[----:B------:R-:W2:Y:S01]  /*3950*/  MUFU.TANH R90, R5 ;  /* 0x00000005005a7308 */ /* 0x000ea20000002400 */
[----:B------:R-:W-:Y:S01]  /*3960*/  LOP3.LUT R69, R69, 0x20, R101, 0x78, !PT ;  /* 0x0000002045457812 */ /* 0x000fe200078e7865 */
[----:B------:R-:W-:Y:S01]  /*3970*/  HMMA.16816.F32.BF16 R16, R84, R70, R16 ;  /* 0x000000465410723c */ /* 0x000fe20000041810 */
[----:B------:R-:W3:Y:S02]  /*3980*/  LDL R70, [R1+0x30] ;  /* 0x0000300001467983 */ /* 0x000ee40000100800 */
[----:B------:R-:W-:Y:S01]  /*3990*/  @P4 VIADD R0, R3, 0x1 ;  /* 0x0000000103004836 */ /* 0x000fe20000000000 */
[----:B-1----:R-:W-:Y:S04]  /*39a0*/  MOV R68, R246 ;  /* 0x000000f600447202 */ /* 0x002fe80000000f00 */
[----:B------:R-:W1:Y:S01]  /*39b0*/  MUFU.TANH R92, R4 ;  /* 0x00000004005c7308 */ /* 0x000e620000002400 */
[----:B------:R-:W-:Y:S02]  /*39c0*/  @P1 FSEL R68, R246, -INF , !P6 ;  /* 0xff800000f6441808 */ /* 0x000fe40007000000 */
[----:B------:R-:W-:Y:S01]  /*39d0*/  PLOP3.LUT P1, PT, PT, PT, UP1, 0x80, 0x8 ;  /* 0x000000000008781c */ /* 0x000fe20003f2f018 */
[----:B------:R-:W-:Y:S01]  /*39e0*/  FMUL.FTZ R15, R15, UR10 ;  /* 0x0000000a0f0f7c20 */ /* 0x000fe20008410000 */
[----:B------:R-:W-:Y:S01]  /*39f0*/  @P5 ISETP.GE.AND P5, PT, R0, UR33, PT ;  /* 0x0000002100005c0c */ /* 0x000fe2000bfa6270 */
[----:B------:R-:W-:Y:S04]  /*3a00*/  FMUL.FTZ R2, R12, UR10 ;  /* 0x0000000a0c027c20 */ /* 0x000fe80008410000 */
[----:B------:R-:W1:Y:S01]  /*3a10*/  MUFU.TANH R97, R7 ;  /* 0x0000000700617308 */ /* 0x000e620000002400 */
[----:B------:R-:W-:Y:S01]  /*3a20*/  PLOP3.LUT P4, PT, PT, PT, UP1, 0x80, 0x8 ;  /* 0x000000000008781c */ /* 0x000fe20003f8f018 */
[----:B------:R-:W-:Y:S01]  /*3a30*/  FMUL.FTZ R14, R14, UR10 ;  /* 0x0000000a0e0e7c20 */ /* 0x000fe20008410000 */
[----:B--2---:R-:W-:Y:S01]  /*3a40*/  MOV R6, R90 ;  /* 0x0000005a00067202 */ /* 0x004fe20000000f00 */
[----:B------:R-:W-:Y:S01]  /*3a50*/  FMUL.FTZ R13, R13, UR10 ;  /* 0x0000000a0d0d7c20 */ /* 0x000fe20008410000 */
[----:B------:R-:W-:Y:S01]  /*3a60*/  FMUL.FTZ R16, R16, UR10 ;  /* 0x0000000a10107c20 */ /* 0x000fe20008410000 */
[----:B------:R-:W-:Y:S01]  /*3a70*/  FMUL.FTZ R17, R17, UR10 ;  /* 0x0000000a11117c20 */ /* 0x000fe20008410000 */
[----:B------:R-:W-:Y:S03]  /*3a80*/  FMUL.FTZ R18, R18, UR10 ;  /* 0x0000000a12127c20 */ /* 0x000fe60008410000 */
[----:B------:R2:W-:Y:S01]  /*3a90*/  MUFU.TANH R95, R15 ;  /* 0x0000000f005f7308 */ /* 0x0005e20000002400 */
[----:B------:R-:W-:Y:S01]  /*3aa0*/  @P1 FSEL R6, R90, -INF , !P5 ;  /* 0xff8000005a061808 */ /* 0x000fe20006800000 */
[----:B-1----:R-:W-:Y:S01]  /*3ab0*/  IMAD.MOV.U32 R8, RZ, RZ, R92 ;  /* 0x000000ffff087224 */ /* 0x002fe200078e005c */
[----:B------:R-:W-:Y:S01]  /*3ac0*/  @P0 FSEL R8, R92, -INF , !P6 ;  /* 0xff8000005c080808 */ /* 0x000fe20007000000 */
[----:B------:R-:W-:Y:S01]  /*3ad0*/  FMUL.FTZ R19, R19, UR10 ;  /* 0x0000000a13137c20 */ /* 0x000fe20008410000 */
[----:B------:R-:W-:Y:S02]  /*3ae0*/  PLOP3.LUT P0, PT, PT, PT, UP1, 0x80, 0x8 ;  /* 0x000000000008781c */ /* 0x000fe40003f0f018 */
[----:B------:R-:W-:Y:S03]  /*3af0*/  PLOP3.LUT P6, PT, PT, PT, UP1, 0x80, 0x8 ;  /* 0x000000000008781c */ /* 0x000fe60003fcf018 */
[----:B------:R1:W-:Y:S01]  /*3b00*/  MUFU.TANH R86, R16 ;  /* 0x0000001000567308 */ /* 0x0003e20000002400 */
[----:B------:R-:W-:Y:S02]  /*3b10*/  PLOP3.LUT P1, PT, PT, PT, UP1, 0x80, 0x8 ;  /* 0x000000000008781c */ /* 0x000fe40003f2f018 */
[----:B------:R-:W-:Y:S02]  /*3b20*/  MOV R12, R97 ;  /* 0x00000061000c7202 */ /* 0x000fe40000000f00 */
[----:B------:R-:W-:Y:S02]  /*3b30*/  @P4 FSEL R12, R97, -INF , !P5 ;  /* 0xff800000610c4808 */ /* 0x000fe40006800000 */
[----:B------:R-:W-:Y:S03]  /*3b40*/  PLOP3.LUT P4, PT, PT, PT, UP1, 0x80, 0x8 ;  /* 0x000000000008781c */ /* 0x000fe60003f8f018 */
[----:B------:R1:W-:Y:S01]  /*3b50*/  MUFU.TANH R85, R17 ;  /* 0x0000001100557308 */ /* 0x0003e20000002400 */
[----:B------:R-:W-:Y:S01]  /*3b60*/  PLOP3.LUT P5, PT, PT, PT, UP1, 0x80, 0x8 ;  /* 0x000000000008781c */ /* 0x000fe20003faf018 */
[----:B--2---:R-:W2:Y:S01]  /*3b70*/  LDL R15, [R1+0x54] ;  /* 0x00005400010f7983 */ /* 0x004ea20000100800 */
[C---:B------:R-:W-:Y:S01]  /*3b80*/  @P0 VIADD R0, R3.reuse, 0x8 ;  /* 0x0000000803000836 */ /* 0x040fe20000000000 */
[----:B------:R-:W-:Y:S06]  /*3b90*/  PLOP3.LUT P0, PT, PT, PT, UP1, 0x80, 0x8 ;  /* 0x000000000008781c */ /* 0x000fec0003f0f018 */
[----:B------:R1:W-:Y:S01]  /*3ba0*/  MUFU.TANH R98, R11 ;  /* 0x0000000b00627308 */ /* 0x0003e20000002400 */
[----:B------:R-:W-:Y:S01]  /*3bb0*/  @P6 ISETP.GE.AND P6, PT, R0, UR33, PT ;  /* 0x0000002100006c0c */ /* 0x000fe2000bfc6270 */
[----:B-1----:R-:W2:Y:S02]  /*3bc0*/  LDL R16, [R1+0x50] ;  /* 0x0000500001107983 */ /* 0x002ea40000100800 */
[----:B------:R-:W-:Y:S01]  /*3bd0*/  @P5 VIADD R0, R3, 0x9 ;  /* 0x0000000903005836 */ /* 0x000fe20000000000 */
[----:B------:R-:W-:Y:S05]  /*3be0*/  PLOP3.LUT P5, PT, PT, PT, UP1, 0x80, 0x8 ;  /* 0x000000000008781c */ /* 0x000fea0003faf018 */
[----:B------:R-:W1:Y:S01]  /*3bf0*/  MUFU.TANH R99, R10 ;  /* 0x0000000a00637308 */ /* 0x000e620000002400 */
[----:B------:R-:W-:Y:S02]  /*3c00*/  LOP3.LUT R17, R110, 0xc00, RZ, 0xc0, !PT ;  /* 0x00000c006e117812 */ /* 0x000fe400078ec0ff */
[----:B------:R-:W4:Y:S02]  /*3c10*/  S2R R110, SR_TID.X ;  /* 0x00000000006e7919 */ /* 0x000f240000002100 */
[----:B------:R-:W-:Y:S02]  /*3c20*/  LOP3.LUT R17, R17, 0x6, R100, 0xf8, !PT ;  /* 0x0000000611117812 */ /* 0x000fe400078ef864 */
[----:B------:R-:W2:Y:S03]  /*3c30*/  LDL R100, [R1+0x20] ;  /* 0x0000200001647983 */ /* 0x000ea60000100800 */
[----:B------:R1:W-:Y:S01]  /*3c40*/  MUFU.TANH R88, R2 ;  /* 0x0000000200587308 */ /* 0x0003e20000002400 */
[----:B------:R-:W-:Y:S01]  /*3c50*/  IMAD.MOV.U32 R11, RZ, RZ, R91 ;  /* 0x000000ffff0b7224 */ /* 0x000fe200078e005b */
[----:B------:R-:W-:Y:S02]  /*3c60*/  @P0 FSEL R11, R91, -INF , !P6 ;  /* 0xff8000005b0b0808 */ /* 0x000fe40007000000 */
[----:B------:R-:W-:Y:S02]  /*3c70*/  PLOP3.LUT P0, PT, PT, PT, UP1, 0x80, 0x8 ;  /* 0x000000000008781c */ /* 0x000fe40003f0f018 */
[----:B------:R-:W-:Y:S04]  /*3c80*/  LOP3.LUT R17, R17, R69, R247, 0xfe, !PT ;  /* 0x0000004511117212 */ /* 0x000fe800078efef7 */
[----:B------:R1:W1:Y:S02]  /*3c90*/  MUFU.TANH R89, R9 ;  /* 0x0000000900597308 */ /* 0x0002640000002400 */
[----:B-1----:R-:W-:Y:S02]  /*3ca0*/  MOV R10, R99 ;  /* 0x00000063000a7202 */ /* 0x002fe40000000f00 */
[----:B------:R-:W-:Y:S02]  /*3cb0*/  @P1 FSEL R10, R99, -INF , !P6 ;  /* 0xff800000630a1808 */ /* 0x000fe40007000000 */
[----:B------:R-:W-:Y:S02]  /*3cc0*/  PLOP3.LUT P6, PT, PT, PT, UP1, 0x80, 0x8 ;  /* 0x000000000008781c */ /* 0x000fe40003fcf018 */
[----:B------:R-:W-:Y:S02]  /*3cd0*/  PLOP3.LUT P1, PT, PT, PT, UP1, 0x80, 0x8 ;  /* 0x000000000008781c */ /* 0x000fe40003f2f018 */
[----:B------:R-:W1:Y:S01]  /*3ce0*/  MUFU.TANH R96, R14 ;  /* 0x0000000e00607308 */ /* 0x000e620000002400 */
[C---:B------:R-:W-:Y:S01]  /*3cf0*/  @P0 VIADD R4, R3.reuse, 0x11 ;  /* 0x0000001103040836 */ /* 0x040fe20000000000 */
[----:B------:R-:W-:Y:S02]  /*3d00*/  @P4 IADD3 R2, PT, PT, R3, 0x10, RZ ;  /* 0x0000001003024810 */ /* 0x000fe40007ffe0ff */
[----:B------:R-:W-:Y:S02]  /*3d10*/  PLOP3.LUT P4, PT, PT, PT, UP1, 0x80, 0x8 ;  /* 0x000000000008781c */ /* 0x000fe40003f8f018 */
[----:B------:R-:W-:Y:S04]  /*3d20*/  PLOP3.LUT P0, PT, PT, PT, UP1, 0x80, 0x8 ;  /* 0x000000000008781c */ /* 0x000fe80003f0f018 */
[----:B------:R-:W4:Y:S01]  /*3d30*/  MUFU.TANH R87, R13 ;  /* 0x0000000d00577308 */ /* 0x000f220000002400 */
[----:B------:R-:W-:Y:S01]  /*3d40*/  @P5 ISETP.GE.AND P5, PT, R4, UR33, PT ;  /* 0x0000002104005c0c */ /* 0x000fe2000bfa6270 */
[----:B------:R-:W-:Y:S01]  /*3d50*/  IMAD.MOV.U32 R9, RZ, RZ, R98 ;  /* 0x000000ffff097224 */ /* 0x000fe200078e0062 */
[----:B------:R-:W-:Y:S02]  /*3d60*/  @P6 ISETP.GE.AND P6, PT, R0, UR33, PT ;  /* 0x0000002100006c0c */ /* 0x000fe4000bfc6270 */
[----:B------:R-:W-:Y:S02]  /*3d70*/  MOV R5, R89 ;  /* 0x0000005900057202 */ /* 0x000fe40000000f00 */
[----:B------:R-:W-:Y:S03]  /*3d80*/  @P1 ISETP.GE.AND P1, PT, R2, UR33, PT ;  /* 0x0000002102001c0c */ /* 0x000fe6000bf26270 */
[----:B------:R-:W4:Y:S01]  /*3d90*/  MUFU.TANH R94, R18 ;  /* 0x00000012005e7308 */ /* 0x000f220000002400 */
[----:B------:R-:W-:Y:S01]  /*3da0*/  @P4 FSEL R5, R89, -INF , !P6 ;  /* 0xff80000059054808 */ /* 0x000fe20007000000 */
[----:B-1----:R-:W-:Y:S01]  /*3db0*/  IMAD.MOV.U32 R7, RZ, RZ, R96 ;  /* 0x000000ffff077224 */ /* 0x002fe200078e0060 */
[----:B------:R-:W-:Y:S02]  /*3dc0*/  @P0 FSEL R9, R98, -INF , !P6 ;  /* 0xff80000062090808 */ /* 0x000fe40007000000 */
[----:B------:R-:W-:Y:S02]  /*3dd0*/  PLOP3.LUT P4, PT, PT, PT, UP1, 0x80, 0x8 ;  /* 0x000000000008781c */ /* 0x000fe40003f8f018 */
[----:B------:R-:W-:Y:S03]  /*3de0*/  PLOP3.LUT P0, PT, PT, PT, UP1, 0x80, 0x8 ;  /* 0x000000000008781c */ /* 0x000fe60003f0f018 */
[----:B------:R-:W1:Y:S01]  /*3df0*/  MUFU.TANH R93, R19 ;  /* 0x00000013005d7308 */ /* 0x000e620000002400 */
[----:B------:R-:W-:Y:S02]  /*3e00*/  MOV R4, R88 ;  /* 0x0000005800047202 */ /* 0x000fe40000000f00 */
[----:B------:R-:W-:Y:S05]  /*3e10*/  LEA R82, R17, UR4, 0x1 ;  /* 0x0000000411527c11 */ /* 0x000fea000f8e08ff */
[----:B------:R-:W-:Y:S02]  /*3e20*/  @P4 FSEL R4, R88, -INF , !P1 ;  /* 0xff80000058044808 */ /* 0x000fe40004800000 */
[----:B------:R-:W-:Y:S02]  /*3e30*/  @P0 FSEL R7, R96, -INF , !P1 ;  /* 0xff80000060070808 */ /* 0x000fe40004800000 */
[----:B------:R-:W-:Y:S02]  /*3e40*/  PLOP3.LUT P4, PT, PT, PT, UP1, 0x80, 0x8 ;  /* 0x000000000008781c */ /* 0x000fe40003f8f018 */
[----:B------:R-:W-:Y:S02]  /*3e50*/  PLOP3.LUT P1, PT, PT, PT, UP1, 0x80, 0x8 ;  /* 0x000000000008781c */ /* 0x000fe40003f2f018 */
[----:B------:R-:W-:Y:S01]  /*3e60*/  PLOP3.LUT P0, PT, PT, PT, UP1, 0x80, 0x8 ;  /* 0x000000000008781c */ /* 0x000fe20003f0f018 */
[C---:B----4-:R-:W-:Y:S01]  /*3e70*/  FMUL.FTZ R2, R73.reuse, 1.4426950216293334961 ;  /* 0x3fb8aa3b49027820 */ /* 0x050fe20000410000 */
        /* <DEDUP_REMOVED lines=9> */
[----:B------:R-:W-:Y:S01]  /*3f10*/  MOV R6, R87 ;  /* 0x0000005700067202 */ /* 0x000fe20000000f00 */
[--C-:B------:R-:W-:Y:S01]  /*3f20*/  FFMA.FTZ R12, R12, UR9, -R0.reuse ;  /* 0x000000090c0c7c23 */ /* 0x100fe20008010800 */
[----:B------:R-:W-:Y:S01]  /*3f30*/  FFMA.FTZ R13, R68, UR9, -R0 ;  /* 0x00000009440d7c23 */ /* 0x000fe20008010800 */
[----:B------:R-:W-:Y:S01]  /*3f40*/  @P4 FSEL R6, R87, -INF , !P5 ;  /* 0xff80000057064808 */ /* 0x000fe20006800000 */
[--C-:B------:R-:W-:Y:S05]  /*3f50*/  FFMA.FTZ R4, R4, UR9, -R2.reuse ;  /* 0x0000000904047c23 */ /* 0x100fea0008010802 */
[----:B------:R1:W-:Y:S01]  /*3f60*/  MUFU.EX2 R106, R12 ;  /* 0x0000000c006a7308 */ /* 0x0003e20000000800 */
[----:B------:R-:W-:Y:S01]  /*3f70*/  PLOP3.LUT P4, PT, PT, PT, UP1, 0x80, 0x8 ;  /* 0x000000000008781c */ /* 0x000fe20003f8f018 */
[--C-:B------:R-:W-:Y:S08]  /*3f80*/  FFMA.FTZ R6, R6, UR9, -R2.reuse ;  /* 0x0000000906067c23 */ /* 0x100ff00008010802 */
[----:B------:R1:W-:Y:S01]  /*3f90*/  MUFU.EX2 R107, R13 ;  /* 0x0000000d006b7308 */ /* 0x0003e20000000800 */
[----:B----4-:R-:W-:Y:S09]  /*3fa0*/  MOV R8, R95 ;  /* 0x0000005f00087202 */ /* 0x010ff20000000f00 */
[----:B------:R4:W-:Y:S01]  /*3fb0*/  MUFU.EX2 R108, R4 ;  /* 0x00000004006c7308 */ /* 0x0009e20000000800 */
[----:B------:R-:W-:Y:S02]  /*3fc0*/  @P1 FSEL R8, R95, -INF , !P5 ;  /* 0xff8000005f081808 */ /* 0x000fe40006800000 */
[----:B------:R-:W-:Y:S07]  /*3fd0*/  PLOP3.LUT P5, PT, PT, PT, UP1, 0x80, 0x8 ;  /* 0x000000000008781c */ /* 0x000fee0003faf018 */
[----:B------:R4:W-:Y:S01]  /*3fe0*/  MUFU.EX2 R250, R6 ;  /* 0x0000000600fa7308 */ /* 0x0009e20000000800 */
[C---:B-1----:R-:W-:Y:S01]  /*3ff0*/  @P0 VIADD R12, R3.reuse, 0x18 ;  /* 0x00000018030c0836 */ /* 0x042fe20000000000 */
[----:B------:R-:W-:Y:S02]  /*4000*/  @P6 IADD3 R3, PT, PT, R3, 0x19, RZ ;  /* 0x0000001903036810 */ /* 0x000fe40007ffe0ff */
[----:B------:R-:W-:Y:S01]  /*4010*/  PLOP3.LUT P1, PT, PT, PT, UP1, 0x80, 0x8 ;  /* 0x000000000008781c */ /* 0x000fe20003f2f018 */
[--C-:B------:R-:W-:Y:S01]  /*4020*/  FFMA.FTZ R13, R11, UR9, -R2.reuse ;  /* 0x000000090b0d7c23 */ /* 0x100fe20008010802 */
[----:B------:R-:W-:Y:S01]  /*4030*/  FFMA.FTZ R11, R5, UR9, -R2 ;  /* 0x00000009050b7c23 */ /* 0x000fe20008010802 */
[--C-:B------:R-:W-:Y:S01]  /*4040*/  FFMA.FTZ R5, R10, UR9, -R0.reuse ;  /* 0x000000090a057c23 */ /* 0x100fe20008010800 */
[----:B------:R-:W-:Y:S02]  /*4050*/  PLOP3.LUT P0, PT, PT, PT, UP1, 0x80, 0x8 ;  /* 0x000000000008781c */ /* 0x000fe40003f0f018 */
[----:B------:R-:W1:Y:S01]  /*4060*/  MUFU.EX2 R249, R14 ;  /* 0x0000000e00f97308 */ /* 0x000e620000000800 */
[----:B------:R-:W-:Y:S01]  /*4070*/  @P4 ISETP.GE.AND P4, PT, R12, UR33, PT ;  /* 0x000000210c004c0c */ /* 0x000fe2000bf86270 */
[--C-:B----4-:R-:W-:Y:S01]  /*4080*/  FFMA.FTZ R4, R7, UR9, -R0.reuse ;  /* 0x0000000907047c23 */ /* 0x110fe20008010800 */
[----:B------:R-:W-:Y:S01]  /*4090*/  @P5 ISETP.GE.AND P6, PT, R3, UR33, PT ;  /* 0x0000002103005c0c */ /* 0x000fe2000bfc6270 */
[----:B------:R-:W-:Y:S06]  /*40a0*/  FFMA.FTZ R3, R9, UR9, -R0 ;  /* 0x0000000909037c23 */ /* 0x000fec0008010800 */
[----:B------:R4:W-:Y:S01]  /*40b0*/  MUFU.EX2 R105, R5 ;  /* 0x0000000500697308 */ /* 0x0009e20000000800 */
[----:B------:R-:W-:Y:S02]  /*40c0*/  PLOP3.LUT P5, PT, PT, PT, UP1, 0x80, 0x8 ;  /* 0x000000000008781c */ /* 0x000fe40003faf018 */
[----:B------:R-:W-:Y:S07]  /*40d0*/  MOV R6, R94 ;  /* 0x0000005e00067202 */ /* 0x000fee0000000f00 */
[----:B------:R1:W-:Y:S01]  /*40e0*/  MUFU.EX2 R104, R3 ;  /* 0x0000000300687308 */ /* 0x0003e20000000800 */
[----:B------:R-:W-:Y:S09]  /*40f0*/  MOV R7, R93 ;  /* 0x0000005d00077202 */ /* 0x000ff20000000f00 */
[----:B------:R3:W-:Y:S10]  /*4100*/  MUFU.EX2 R103, R4 ;  /* 0x0000000400677308 */ /* 0x0007f40000000800 */
[----:B------:R-:W-:Y:S01]  /*4110*/  MUFU.EX2 R251, R13 ;  /* 0x0000000d00fb7308 */ /* 0x000fe20000000800 */
[----:B----4-:R-:W-:Y:S02]  /*4120*/  MOV R5, R86 ;  /* 0x0000005600057202 */ /* 0x010fe40000000f00 */
[----:B------:R-:W-:Y:S07]  /*4130*/  @P1 FSEL R5, R86, -INF , !P4 ;  /* 0xff80000056051808 */ /* 0x000fee0006000000 */
[----:B------:R-:W4:Y:S01]  /*4140*/  MUFU.EX2 R248, R11 ;  /* 0x0000000b00f87308 */ /* 0x000f220000000800 */
[----:B-1----:R-:W-:Y:S01]  /*4150*/  IMAD.MOV.U32 R3, RZ, RZ, R85 ;  /* 0x000000ffff037224 */ /* 0x002fe200078e0055 */
[----:B------:R-:W-:Y:S02]  /*4160*/  @P0 FSEL R3, R85, -INF , !P6 ;  /* 0xff80000055030808 */ /* 0x000fe40007000000 */
[----:B------:R-:W-:Y:S01]  /*4170*/  PLOP3.LUT P0, PT, PT, PT, UP1, 0x80, 0x8 ;  /* 0x000000000008781c */ /* 0x000fe20003f0f018 */
[--C-:B------:R-:W-:Y:S01]  /*4180*/  FFMA.FTZ R5, R5, UR9, -R2.reuse ;  /* 0x0000000905057c23 */ /* 0x100fe20008010802 */
[----:B------:R-:W-:Y:S01]  /*4190*/  @P5 FSEL R6, R94, -INF , !P4 ;  /* 0xff8000005e065808 */ /* 0x000fe20006000000 */
[----:B------:R-:W-:Y:S01]  /*41a0*/  FFMA.FTZ R2, R3, UR9, -R2 ;  /* 0x0000000903027c23 */ /* 0x000fe20008010802 */
[--C-:B------:R-:W-:Y:S02]  /*41b0*/  FFMA.FTZ R3, R8, UR9, -R0.reuse ;  /* 0x0000000908037c23 */ /* 0x100fe40008010800 */
[----:B------:R-:W-:Y:S01]  /*41c0*/  MUFU.EX2 R247, R5 ;  /* 0x0000000500f77308 */ /* 0x000fe20000000800 */
[--C-:B------:R-:W-:Y:S09]  /*41d0*/  FFMA.FTZ R6, R6, UR9, -R0.reuse ;  /* 0x0000000906067c23 */ /* 0x100ff20008010800 */
[----:B------:R1:W2:Y:S01]  /*41e0*/  MUFU.EX2 R102, R3 ;  /* 0x0000000300667308 */ /* 0x0002a20000000800 */
[----:B------:R-:W-:Y:S09]  /*41f0*/  @P0 FSEL R7, R93, -INF , !P6 ;  /* 0xff8000005d070808 */ /* 0x000ff20007000000 */
[----:B------:R4:W-:Y:S01]  /*4200*/  MUFU.EX2 R101, R6 ;  /* 0x0000000600657308 */ /* 0x0009e20000000800 */
[----:B------:R-:W-:Y:S01]  /*4210*/  LOP3.LUT P0, RZ, R110, 0x2, RZ, 0xc0, !PT ;  /* 0x000000026eff7812 */ /* 0x000fe2000780c0ff */
[----:B------:R-:W-:Y:S01]  /*4220*/  FFMA.FTZ R0, R7, UR9, -R0 ;  /* 0x0000000907007c23 */ /* 0x000fe20008010800 */
[----:B------:R-:W-:Y:S02]  /*4230*/  F2FP.BF16.F32.PACK_AB R7, R249, R109 ;  /* 0x0000006df907723e */ /* 0x000fe400000010ff */
[C---:B---3--:R-:W-:Y:S05]  /*4240*/  LEA R4, P1, R70.reuse, R244, 0x2 ;  /* 0x000000f446047211 */ /* 0x048fea00078210ff */
[----:B------:R3:W2:Y:S01]  /*4250*/  MUFU.EX2 R244, R2 ;  /* 0x0000000200f47308 */ /* 0x0006a20000000800 */
[----:B-1----:R-:W-:Y:S01]  /*4260*/  LEA R3, R17, UR5, 0x1 ;  /* 0x0000000511037c11 */ /* 0x002fe2000f8e08ff */
[----:B------:R-:W-:Y:S01]  /*4270*/  STS [R82+0x14000], R7 ;  /* 0x0140000752007388 */ /* 0x000fe20000000800 */
[----:B------:R-:W-:Y:S07]  /*4280*/  LEA.HI.X R5, R70, R245, RZ, 0x2, P1 ;  /* 0x000000f546057211 */ /* 0x000fee00008f14ff */
[----:B------:R1:W2:Y:S01]  /*4290*/  MUFU.EX2 R245, R0 ;  /* 0x0000000000f57308 */ /* 0x0002a20000000800 */
[----:B----4-:R-:W-:Y:S02]  /*42a0*/  F2FP.BF16.F32.PACK_AB R6, R106, R107 ;  /* 0x0000006b6a06723e */ /* 0x010fe400000010ff */
[C---:B------:R-:W-:Y:S01]  /*42b0*/  IADD3 R81, PT, PT, R3.reuse, 0x20, RZ ;  /* 0x0000002003517810 */ /* 0x040fe20007ffe0ff */
[----:B------:R-:W4:Y:S01]  /*42c0*/  LDG.E R80, desc[UR34][R4.64] ;  /* 0x0000002204507981 */ /* 0x000f22000c1e1900 */
[----:B------:R-:W-:Y:S02]  /*42d0*/  @P3 IADD3 R81, PT, PT, R3, -0x20, RZ ;  /* 0xffffffe003513810 */ /* 0x000fe40007ffe0ff */
[----:B------:R-:W-:Y:S02]  /*42e0*/  SEL R76, R76, 0xffffffe0, !P0 ;  /* 0xffffffe04c4c7807 */ /* 0x000fe40004000000 */
[----:B------:R2:W-:Y:S01]  /*42f0*/  STS [R82+0x14400], R6 ;  /* 0x0144000652007388 */ /* 0x0005e20000000800 */
[----:B---3--:R-:W-:Y:S02]  /*4300*/  F2FP.BF16.F32.PACK_AB R2, R248, R251 ;  /* 0x000000fbf802723e */ /* 0x008fe400000010ff */
[----:B-1----:R-:W-:Y:S02]  /*4310*/  F2FP.BF16.F32.PACK_AB R0, R104, R105 ;  /* 0x000000696800723e */ /* 0x002fe400000010ff */
[----:B--2---:R-:W-:Y:S02]  /*4320*/  LEA R252, R15, UR4, 0x1 ;  /* 0x000000040ffc7c11 */ /* 0x004fe4000f8e08ff */
[----:B------:R-:W-:Y:S02]  /*4330*/  F2FP.BF16.F32.PACK_AB R6, R250, R108 ;  /* 0x0000006cfa06723e */ /* 0x000fe400000010ff */
[----:B------:R-:W-:Y:S01]  /*4340*/  IADD3 R110, PT, PT, R76, R252, RZ ;  /* 0x000000fc4c6e7210 */ /* 0x000fe20007ffe0ff */
[----:B------:R-:W-:Y:S01]  /*4350*/  IMAD.IADD R83, R3, 0x1, R16 ;  /* 0x0000000103537824 */ /* 0x000fe200078e0210 */
[----:B------:R-:W-:Y:S03]  /*4360*/  F2FP.BF16.F32.PACK_AB R3, R102, R103 ;  /* 0x000000676603723e */ /* 0x000fe600000010ff */
[----:B------:R-:W-:Y:S01]  /*4370*/  STL [R1], R110 ;  /* 0x0000006e01007387 */ /* 0x000fe20000100800 */
[----:B------:R-:W-:Y:S04]  /*4380*/  IADD3 R84, PT, PT, R16, R81, RZ ;  /* 0x0000005110547210 */ /* 0x000fe80007ffe0ff */
[----:B------:R1:W-:Y:S05]  /*4390*/  STS [R83], R2 ;  /* 0x0000000253007388 */ /* 0x0003ea0000000800 */
[----:B------:R2:W-:Y:S05]  /*43a0*/  STS [R83+0x400], R0 ;  /* 0x0004000053007388 */ /* 0x0005ea0000000800 */
[----:B------:R3:W-:Y:S05]  /*43b0*/  STS [R81+0x400], R3 ;  /* 0x0004000351007388 */ /* 0x0007ea0000000800 */
[----:B------:R-:W-:Y:S01]  /*43c0*/  STS [R81], R6 ;  /* 0x0000000651007388 */ /* 0x000fe20000000800 */
[----:B-1----:R-:W-:Y:S02]  /*43d0*/  F2FP.BF16.F32.PACK_AB R2, R244, R247 ;  /* 0x000000f7f402723e */ /* 0x002fe400000010ff */
[----:B--2---:R-:W-:Y:S03]  /*43e0*/  F2FP.BF16.F32.PACK_AB R0, R245, R101 ;  /* 0x00000065f500723e */ /* 0x004fe600000010ff */
[----:B------:R1:W-:Y:S05]  /*43f0*/  STS [R84], R2 ;  /* 0x0000000254007388 */ /* 0x0003ea0000000800 */
[----:B------:R2:W-:Y:S05]  /*4400*/  STS [R84+0x400], R0 ;  /* 0x0004000054007388 */ /* 0x0005ea0000000800 */
[----:B------:R-:W2:Y:S05]  /*4410*/  LDSM.16.M88.4 R16, [R252+0x6000] ;  /* 0x00600000fc10783b */ /* 0x000eaa0000000200 */
[----:B---3--:R3:W4:Y:S05]  /*4420*/  LDG.E R3, desc[UR34][R4.64+0x20] ;  /* 0x0000202204037981 */ /* 0x00872a000c1e1900 */
[----:B------:R-:W3:Y:S01]  /*4430*/  LDSM.16.M88.4 R68, [R110+0x6000] ;  /* 0x006000006e44783b */ /* 0x000ee20000000200 */
[----:B-1----:R-:W-:Y:S05]  /*4440*/  IADD3 R2, PT, PT, R252, R100, RZ ;  /* 0x00000064fc027210 */ /* 0x002fea0007ffe0ff */
[----:B------:R-:W1:Y:S01]  /*4450*/  LDSM.16.M88.4 R72, [R2+0x6000] ;  /* 0x006000000248783b */ /* 0x000e620000000200 */
[----:B--2---:R-:W-:Y:S05]  /*4460*/  IMAD.IADD R0, R76, 0x1, R2 ;  /* 0x000000014c007824 */ /* 0x004fea00078e0202 */
[----:B------:R-:W2:Y:S01]  /*4470*/  LDSM.16.M88.4 R76, [R0+0x6000] ;  /* 0x00600000004c783b */ /* 0x000ea20000000200 */
[C---:B---3--:R-:W-:Y:S08]  /*4480*/  HMMA.16816.F32.BF16 R4, R16.reuse, R148, RZ ;  /* 0x000000941004723c */ /* 0x048ff000000418ff */
[C---:B------:R-:W-:Y:S08]  /*4490*/  HMMA.16816.F32.BF16 R8, R16.reuse, R150, RZ ;  /* 0x000000961008723c */ /* 0x040ff000000418ff */
[C---:B------:R-:W-:Y:S08]  /*44a0*/  HMMA.16816.F32.BF16 R12, R16.reuse, R152, RZ ;  /* 0x00000098100c723c */ /* 0x040ff000000418ff */
[----:B------:R-:W-:Y:S08]  /*44b0*/  HMMA.16816.F32.BF16 R16, R16, R154, RZ ;  /* 0x0000009a1010723c */ /* 0x000ff000000418ff */
        /* <DEDUP_REMOVED lines=33> */
[----:B--2--5:R2:W5:Y:S07]  /*46d0*/  LDL.LU R110, [R1+0x84] ;  /* 0x00008400016e7983 */ /* 0x02456e0000300800 */
[----:B------:R-:W-:Y:S01]  /*46e0*/  HMMA.16816.F32.BF16 R16, R68, R210, R16 ;  /* 0x000000d24410723c */ /* 0x000fe20000041810 */
[----:B------:R-:W3:Y:S07]  /*46f0*/  LDSM.16.M88.4 R68, [R2+0xa000] ;  /* 0x00a000000244783b */ /* 0x000eee0000000200 */
[C---:B-1----:R-:W-:Y:S08]  /*4700*/  HMMA.16816.F32.BF16 R4, R72.reuse, R212, R4 ;  /* 0x000000d44804723c */ /* 0x042ff00000041804 */
[C---:B------:R-:W-:Y:S08]  /*4710*/  HMMA.16816.F32.BF16 R8, R72.reuse, R214, R8 ;  /* 0x000000d64808723c */ /* 0x040ff00000041808 */
[C---:B------:R-:W-:Y:S08]  /*4720*/  HMMA.16816.F32.BF16 R12, R72.reuse, R216, R12 ;  /* 0x000000d8480c723c */ /* 0x040ff0000004180c */
[----:B------:R-:W-:Y:S01]  /*4730*/  HMMA.16816.F32.BF16 R16, R72, R218, R16 ;  /* 0x000000da4810723c */ /* 0x000fe20000041810 */
[----:B------:R1:W2:Y:S07]  /*4740*/  LDSM.16.M88.4 R72, [R0+0xa000] ;  /* 0x00a000000048783b */ /* 0x0002ae0000000200 */
[C---:B----4-:R-:W-:Y:S08]  /*4750*/  HMMA.16816.F32.BF16 R4, R76.reuse, R220, R4 ;  /* 0x000000dc4c04723c */ /* 0x050ff00000041804 */
[C---:B------:R-:W-:Y:S08]  /*4760*/  HMMA.16816.F32.BF16 R8, R76.reuse, R222, R8 ;  /* 0x000000de4c08723c */ /* 0x040ff00000041808 */
[C---:B------:R-:W-:Y:S03]  /*4770*/  HMMA.16816.F32.BF16 R12, R76.reuse, R224, R12 ;  /* 0x000000e04c0c723c */ /* 0x040fe6000004180c */
[----:B-1----:R-:W-:Y:S04]  /*4780*/  FFMA.FTZ R0, -R90, R90, 1 ;  /* 0x3f8000005a007423 */ /* 0x002fe8000001015a */
[----:B------:R-:W-:Y:S01]  /*4790*/  FMUL.FTZ R0, R0, UR10 ;  /* 0x0000000a00007c20 */ /* 0x000fe20008410000 */
[----:B------:R-:W-:Y:S08]  /*47a0*/  HMMA.16816.F32.BF16 R16, R76, R226, R16 ;  /* 0x000000e24c10723c */ /* 0x000ff00000041810 */
[C---:B---3--:R-:W-:Y:S08]  /*47b0*/  HMMA.16816.F32.BF16 R4, R68.reuse, R228, R4 ;  /* 0x000000e44404723c */ /* 0x048ff00000041804 */
[C---:B------:R-:W-:Y:S08]  /*47c0*/  HMMA.16816.F32.BF16 R8, R68.reuse, R230, R8 ;  /* 0x000000e64408723c */ /* 0x040ff00000041808 */
[C---:B------:R-:W-:Y:S08]  /*47d0*/  HMMA.16816.F32.BF16 R12, R68.reuse, R232, R12 ;  /* 0x000000e8440c723c */ /* 0x040ff0000004180c */
[----:B------:R-:W-:Y:S08]  /*47e0*/  HMMA.16816.F32.BF16 R16, R68, R234, R16 ;  /* 0x000000ea4410723c */ /* 0x000ff00000041810 */
[C---:B--2---:R-:W-:Y:S08]  /*47f0*/  HMMA.16816.F32.BF16 R4, R72.reuse, R236, R4 ;  /* 0x000000ec4804723c */ /* 0x044ff00000041804 */
[C---:B------:R-:W-:Y:S08]  /*4800*/  HMMA.16816.F32.BF16 R8, R72.reuse, R238, R8 ;  /* 0x000000ee4808723c */ /* 0x040ff00000041808 */
[C---:B------:R-:W-:Y:S03]  /*4810*/  HMMA.16816.F32.BF16 R12, R72.reuse, R240, R12 ;  /* 0x000000f0480c723c */ /* 0x040fe6000004180c */
[C---:B------:R-:W-:Y:S01]  /*4820*/  FADD.FTZ R2, -R80.reuse, R4 ;  /* 0x0000000450027221 */ /* 0x040fe20000010100 */
[----:B------:R-:W-:Y:S01]  /*4830*/  FADD.FTZ R5, -R80, R5 ;  /* 0x0000000550057221 */ /* 0x000fe20000010100 */
[----:B------:R-:W-:Y:S01]  /*4840*/  FFMA.FTZ R4, -R92, R92, 1 ;  /* 0x3f8000005c047423 */ /* 0x000fe2000001015c */
[----:B------:R-:W-:Y:S01]  /*4850*/  FADD.FTZ R6, -R3, R6 ;  /* 0x0000000603067221 */ /* 0x000fe20000010100 */
[----:B------:R-:W-:Y:S01]  /*4860*/  FMUL.FTZ R2, R109, R2 ;  /* 0x000000026d027220 */ /* 0x000fe20000410000 */
[----:B------:R-:W-:Y:S01]  /*4870*/  HMMA.16816.F32.BF16 R16, R72, R242, R16 ;  /* 0x000000f24810723c */ /* 0x000fe20000041810 */
[----:B------:R1:W5:Y:S02]  /*4880*/  LDL.LU R109, [R1+0x80] ;  /* 0x00008000016d7983 */ /* 0x0003640000300800 */
[----:B------:R-:W-:Y:S01]  /*4890*/  FMUL.FTZ R4, R4, UR10 ;  /* 0x0000000a04047c20 */ /* 0x000fe20008410000 */
[----:B------:R-:W-:Y:S01]  /*48a0*/  FMUL.FTZ R5, R249, R5 ;  /* 0x00000005f9057220 */ /* 0x000fe20000410000 */
[C---:B------:R-:W-:Y:S01]  /*48b0*/  FADD.FTZ R8, -R80.reuse, R8 ;  /* 0x0000000850087221 */ /* 0x040fe20000010100 */
[----:B------:R-:W-:Y:S01]  /*48c0*/  FADD.FTZ R9, -R80, R9 ;  /* 0x0000000950097221 */ /* 0x000fe20000010100 */
[----:B------:R-:W-:Y:S01]  /*48d0*/  FMUL.FTZ R4, R2, R4 ;  /* 0x0000000402047220 */ /* 0x000fe20000410000 */
[----:B------:R-:W-:Y:S01]  /*48e0*/  FFMA.FTZ R2, -R91, R91, 1 ;  /* 0x3f8000005b027423 */ /* 0x000fe2000001015b */
[----:B------:R-:W-:Y:S01]  /*48f0*/  FMUL.FTZ R0, R5, R0 ;  /* 0x0000000005007220 */ /* 0x000fe20000410000 */
[----:B------:R-:W-:Y:S01]  /*4900*/  FFMA.FTZ R5, -R89, R89, 1 ;  /* 0x3f80000059057423 */ /* 0x000fe20000010159 */
[----:B------:R-:W-:Y:S01]  /*4910*/  FMUL.FTZ R8, R251, R8 ;  /* 0x00000008fb087220 */ /* 0x000fe20000410000 */
[----:B------:R-:W-:Y:S01]  /*4920*/  FMUL.FTZ R2, R2, UR10 ;  /* 0x0000000a02027c20 */ /* 0x000fe20008410000 */
[----:B------:R-:W-:Y:S01]  /*4930*/  FADD.FTZ R12, -R80, R12 ;  /* 0x0000000c500c7221 */ /* 0x000fe20000010100 */
[----:B------:R-:W-:Y:S01]  /*4940*/  FMUL.FTZ R9, R248, R9 ;  /* 0x00000009f8097220 */ /* 0x000fe20000410000 */
[----:B------:R-:W-:Y:S01]  /*4950*/  FMUL.FTZ R5, R5, UR10 ;  /* 0x0000000a05057c20 */ /* 0x000fe20008410000 */
[----:B------:R-:W-:Y:S01]  /*4960*/  F2FP.BF16.F32.PACK_AB R0, R0, R4 ;  /* 0x000000040000723e */ /* 0x000fe200000010ff */
[----:B------:R-:W-:Y:S01]  /*4970*/  FMUL.FTZ R2, R8, R2 ;  /* 0x0000000208027220 */ /* 0x000fe20000410000 */
[C---:B------:R-:W-:Y:S01]  /*4980*/  FADD.FTZ R13, -R80.reuse, R13 ;  /* 0x0000000d500d7221 */ /* 0x040fe20000010100 */
[C---:B------:R-:W-:Y:S01]  /*4990*/  FADD.FTZ R69, -R80.reuse, R16 ;  /* 0x0000001050457221 */ /* 0x040fe20000010100 */
[----:B------:R-:W-:Y:S01]  /*49a0*/  FADD.FTZ R16, -R80, R17 ;  /* 0x0000001150107221 */ /* 0x000fe20000010100 */
[----:B------:R-:W-:Y:S01]  /*49b0*/  FMUL.FTZ R17, R108, R12 ;  /* 0x0000000c6c117220 */ /* 0x000fe20000410000 */
[----:B------:R-:W-:Y:S01]  /*49c0*/  FFMA.FTZ R8, -R88, R88, 1 ;  /* 0x3f80000058087423 */ /* 0x000fe20000010158 */
[----:B------:R-:W-:Y:S01]  /*49d0*/  FFMA.FTZ R4, -R87, R87, 1 ;  /* 0x3f80000057047423 */ /* 0x000fe20000010157 */
[----:B------:R-:W-:Y:S01]  /*49e0*/  FMUL.FTZ R5, R9, R5 ;  /* 0x0000000509057220 */ /* 0x000fe20000410000 */
[----:B------:R-:W-:Y:S01]  /*49f0*/  FFMA.FTZ R12, -R86, R86, 1 ;  /* 0x3f800000560c7423 */ /* 0x000fe20000010156 */
[----:B------:R-:W-:Y:S01]  /*4a00*/  FFMA.FTZ R9, -R85, R85, 1 ;  /* 0x3f80000055097423 */ /* 0x000fe20000010155 */
[----:B------:R-:W-:Y:S01]  /*4a10*/  FMUL.FTZ R68, R250, R13 ;  /* 0x0000000dfa447220 */ /* 0x000fe20000410000 */
[----:B------:R-:W-:Y:S01]  /*4a20*/  FMUL.FTZ R8, R8, UR10 ;  /* 0x0000000a08087c20 */ /* 0x000fe20008410000 */
[----:B------:R-:W-:Y:S01]  /*4a30*/  FMUL.FTZ R4, R4, UR10 ;  /* 0x0000000a04047c20 */ /* 0x000fe20008410000 */
[----:B------:R1:W5:Y:S01]  /*4a40*/  LDL.LU R108, [R1+0x7c] ;  /* 0x00007c00016c7983 */ /* 0x0003620000300800 */
[----:B------:R-:W-:Y:S01]  /*4a50*/  FMUL.FTZ R13, R247, R69 ;  /* 0x00000045f70d7220 */ /* 0x000fe20000410000 */
        /* <DEDUP_REMOVED lines=10> */
[----:B------:R-:W-:Y:S01]  /*4b00*/  FMUL.FTZ R7, R106, R7 ;  /* 0x000000076a077220 */ /* 0x000fe20000410000 */
[C---:B------:R-:W-:Y:S01]  /*4b10*/  FADD.FTZ R10, -R3.reuse, R10 ;  /* 0x0000000a030a7221 */ /* 0x040fe20000010100 */
[----:B------:R1:W5:Y:S01]  /*4b20*/  LDL.LU R106, [R1+0x74] ;  /* 0x00007400016a7983 */ /* 0x0003620000300800 */
[----:B------:R-:W-:Y:S01]  /*4b30*/  F2FP.BF16.F32.PACK_AB R4, R4, R8 ;  /* 0x000000080404723e */ /* 0x000fe200000010ff */
[----:B------:R-:W-:Y:S01]  /*4b40*/  FADD.FTZ R18, -R3, R18 ;  /* 0x0000001203127221 */ /* 0x000fe20000010100 */
[----:B------:R-:W-:Y:S01]  /*4b50*/  F2FP.BF16.F32.PACK_AB R8, R9, R12 ;  /* 0x0000000c0908723e */ /* 0x000fe200000010ff */
[----:B------:R-:W-:Y:S01]  /*4b60*/  FMUL.FTZ R10, R105, R10 ;  /* 0x0000000a690a7220 */ /* 0x000fe20000410000 */
[C---:B------:R-:W-:Y:S01]  /*4b70*/  FADD.FTZ R12, -R3.reuse, R11 ;  /* 0x0000000b030c7221 */ /* 0x040fe20000010100 */
[----:B------:R1:W5:Y:S01]  /*4b80*/  LDL.LU R105, [R1+0x70] ;  /* 0x0000700001697983 */ /* 0x0003620000300800 */
[C---:B------:R-:W-:Y:S01]  /*4b90*/  FADD.FTZ R9, -R3.reuse, R14 ;  /* 0x0000000e03097221 */ /* 0x040fe20000010100 */
[----:B------:R-:W-:Y:S01]  /*4ba0*/  FADD.FTZ R11, -R3, R15 ;  /* 0x0000000f030b7221 */ /* 0x000fe20000010100 */
[----:B------:R-:W-:Y:S02]  /*4bb0*/  FMUL.FTZ R12, R104, R12 ;  /* 0x0000000c680c7220 */ /* 0x000fe40000410000 */
[----:B------:R2:W-:Y:S01]  /*4bc0*/  STS [R82+0x12000], R0 ;  /* 0x0120000052007388 */ /* 0x0005e20000000800 */
[----:B------:R-:W-:Y:S01]  /*4bd0*/  FMUL.FTZ R9, R103, R9 ;  /* 0x0000000967097220 */ /* 0x000fe20000410000 */
[----:B------:R-:W-:Y:S01]  /*4be0*/  FMUL.FTZ R11, R102, R11 ;  /* 0x0000000b660b7220 */ /* 0x000fe20000410000 */
[----:B------:R-:W-:Y:S02]  /*4bf0*/  F2FP.BF16.F32.PACK_AB R5, R5, R2 ;  /* 0x000000020505723e */ /* 0x000fe400000010ff */
[----:B------:R1:W5:Y:S01]  /*4c00*/  LDL.LU R104, [R1+0x6c] ;  /* 0x00006c0001687983 */ /* 0x0003620000300800 */
[----:B------:R-:W-:Y:S01]  /*4c10*/  FFMA.FTZ R2, -R246, R246, 1 ;  /* 0x3f800000f6027423 */ /* 0x000fe200000101f6 */
[----:B------:R-:W-:Y:S01]  /*4c20*/  FADD.FTZ R19, -R3, R19 ;  /* 0x0000001303137221 */ /* 0x000fe20000010100 */
[----:B------:R-:W-:Y:S02]  /*4c30*/  FFMA.FTZ R3, -R96, R96, 1 ;  /* 0x3f80000060037423 */ /* 0x000fe40000010160 */
[----:B------:R1:W5:Y:S01]  /*4c40*/  LDL.LU R103, [R1+0x68] ;  /* 0x0000680001677983 */ /* 0x0003620000300800 */
[----:B------:R-:W-:Y:S01]  /*4c50*/  FMUL.FTZ R2, R2, UR10 ;  /* 0x0000000a02027c20 */ /* 0x000fe20008410000 */
[----:B------:R-:W-:Y:S03]  /*4c60*/  FMUL.FTZ R3, R3, UR10 ;  /* 0x0000000a03037c20 */ /* 0x000fe60008410000 */
[----:B------:R1:W5:Y:S01]  /*4c70*/  LDL.LU R102, [R1+0x64] ;  /* 0x0000640001667983 */ /* 0x0003620000300800 */
[----:B------:R-:W-:Y:S01]  /*4c80*/  FMUL.FTZ R2, R6, R2 ;  /* 0x0000000206027220 */ /* 0x000fe20000410000 */
[----:B------:R-:W-:Y:S01]  /*4c90*/  FFMA.FTZ R6, -R99, R99, 1 ;  /* 0x3f80000063067423 */ /* 0x000fe20000010163 */
[----:B------:R-:W-:Y:S02]  /*4ca0*/  FMUL.FTZ R3, R9, R3 ;  /* 0x0000000309037220 */ /* 0x000fe40000410000 */
[----:B------:R-:W3:Y:S01]  /*4cb0*/  LDL R14, [R1+0x1c] ;  /* 0x00001c00010e7983 */ /* 0x000ee20000100800 */
[----:B------:R-:W-:Y:S01]  /*4cc0*/  FFMA.FTZ R9, -R93, R93, 1 ;  /* 0x3f8000005d097423 */ /* 0x000fe2000001015d */
[----:B------:R-:W-:Y:S03]  /*4cd0*/  FMUL.FTZ R6, R6, UR10 ;  /* 0x0000000a06067c20 */ /* 0x000fe60008410000 */
[----:B------:R-:W4:Y:S01]  /*4ce0*/  LDL R13, [R1+0x24] ;  /* 0x00002400010d7983 */ /* 0x000f220000100800 */
[----:B------:R-:W-:Y:S01]  /*4cf0*/  FMUL.FTZ R9, R9, UR10 ;  /* 0x0000000a09097c20 */ /* 0x000fe20008410000 */
[----:B------:R-:W-:Y:S01]  /*4d00*/  FMUL.FTZ R6, R10, R6 ;  /* 0x000000060a067220 */ /* 0x000fe20000410000 */
[----:B------:R-:W-:Y:S01]  /*4d10*/  FMUL.FTZ R10, R101, R18 ;  /* 0x00000012650a7220 */ /* 0x000fe20000410000 */
[----:B------:R-:W1:Y:S01]  /*4d20*/  S2R R250, SR_TID.X ;  /* 0x0000000000fa7919 */ /* 0x000e620000002100 */
[----:B--2---:R-:W-:Y:S01]  /*4d30*/  FFMA.FTZ R0, -R97, R97, 1 ;  /* 0x3f80000061007423 */ /* 0x004fe20000010161 */
[----:B------:R2:W5:Y:S03]  /*4d40*/  LDL.LU R101, [R1+0x60] ;  /* 0x0000600001657983 */ /* 0x0005660000300800 */
[----:B------:R-:W-:Y:S01]  /*4d50*/  FMUL.FTZ R0, R0, UR10 ;  /* 0x0000000a00007c20 */ /* 0x000fe20008410000 */
[----:B------:R-:W2:Y:S03]  /*4d60*/  S2R R249, SR_TID.X ;  /* 0x0000000000f97919 */ /* 0x000ea60000002100 */
[----:B------:R-:W-:Y:S01]  /*4d70*/  FMUL.FTZ R0, R7, R0 ;  /* 0x0000000007007220 */ /* 0x000fe20000410000 */
[----:B------:R-:W-:Y:S04]  /*4d80*/  FFMA.FTZ R7, -R95, R95, 1 ;  /* 0x3f8000005f077423 */ /* 0x000fe8000001015f */
[----:B------:R-:W-:Y:S01]  /*4d90*/  F2FP.BF16.F32.PACK_AB R0, R0, R2 ;  /* 0x000000020000723e */ /* 0x000fe200000010ff */
[----:B------:R-:W-:Y:S01]  /*4da0*/  FFMA.FTZ R2, -R98, R98, 1 ;  /* 0x3f80000062027423 */ /* 0x000fe20000010162 */
[----:B------:R-:W-:Y:S03]  /*4db0*/  FMUL.FTZ R7, R7, UR10 ;  /* 0x0000000a07077c20 */ /* 0x000fe60008410000 */
[----:B------:R2:W-:Y:S01]  /*4dc0*/  STS [R82+0x12400], R0 ;  /* 0x0124000052007388 */ /* 0x0005e20000000800 */
[----:B------:R-:W-:Y:S04]  /*4dd0*/  FMUL.FTZ R2, R2, UR10 ;  /* 0x0000000a02027c20 */ /* 0x000fe80008410000 */
[----:B------:R-:W-:Y:S01]  /*4de0*/  STS [R83+-0x2000], R5 ;  /* 0xffe0000553007388 */ /* 0x000fe20000000800 */
[----:B------:R-:W-:Y:S05]  /*4df0*/  FMUL.FTZ R2, R12, R2 ;  /* 0x000000020c027220 */ /* 0x000fea0000410000 */
[----:B------:R-:W-:Y:S01]  /*4e00*/  F2FP.BF16.F32.PACK_AB R2, R2, R6 ;  /* 0x000000060202723e */ /* 0x000fe200000010ff */
[----:B-1----:R-:W-:Y:S01]  /*4e10*/  IMAD.SHL.U32 R248, R250, 0x40, RZ ;  /* 0x00000040faf87824 */ /* 0x002fe200078e00ff */
[----:B------:R-:W-:Y:S03]  /*4e20*/  SHF.R.U32.HI R251, RZ, 0x1, R250 ;  /* 0x00000001fffb7819 */ /* 0x000fe600000116fa */
[----:B------:R1:W-:Y:S01]  /*4e30*/  STS [R83+-0x1c00], R2 ;  /* 0xffe4000253007388 */ /* 0x0003e20000000800 */
[----:B------:R-:W-:Y:S04]  /*4e40*/  LOP3.LUT R248, R248, 0x1c0, RZ, 0xc0, !PT ;  /* 0x000001c0f8f87812 */ /* 0x000fe800078ec0ff */
[----:B------:R-:W-:Y:S01]  /*4e50*/  STS [R81+-0x2000], R4 ;  /* 0xffe0000451007388 */ /* 0x000fe20000000800 */
[----:B--2---:R-:W-:Y:S01]  /*4e60*/  SHF.L.U32 R249, R249, 0x3, RZ ;  /* 0x00000003f9f97819 */ /* 0x004fe200000006ff */
[----:B------:R-:W-:Y:S01]  /*4e70*/  FMUL.FTZ R0, R11, R7 ;  /* 0x000000070b007220 */ /* 0x000fe20000410000 */
[----:B------:R-:W-:Y:S01]  /*4e80*/  FFMA.FTZ R7, -R94, R94, 1 ;  /* 0x3f8000005e077423 */ /* 0x000fe2000001015e */
[----:B------:R-:W-:Y:S01]  /*4e90*/  FMUL.FTZ R11, R245, R19 ;  /* 0x00000013f50b7220 */ /* 0x000fe20000410000 */
[----:B------:R-:W-:Y:S02]  /*4ea0*/  LOP3.LUT R248, R248, 0x38, R249, 0xf8, !PT ;  /* 0x00000038f8f87812 */ /* 0x000fe400078ef8f9 */
[----:B------:R-:W-:Y:S01]  /*4eb0*/  FMUL.FTZ R7, R7, UR10 ;  /* 0x0000000a07077c20 */ /* 0x000fe20008410000 */
[----:B------:R-:W-:Y:S01]  /*4ec0*/  F2FP.BF16.F32.PACK_AB R0, R0, R3 ;  /* 0x000000030000723e */ /* 0x000fe200000010ff */
[----:B------:R-:W-:Y:S01]  /*4ed0*/  FMUL.FTZ R3, R11, R9 ;  /* 0x000000090b037220 */ /* 0x000fe20000410000 */
[----:B------:R-:W-:Y:S01]  /*4ee0*/  SHF.L.U32 R249, R250, 0x6, RZ ;  /* 0x00000006faf97819 */ /* 0x000fe200000006ff */
[----:B------:R-:W-:Y:S01]  /*4ef0*/  FMUL.FTZ R6, R10, R7 ;  /* 0x000000070a067220 */ /* 0x000fe20000410000 */
[----:B------:R-:W-:Y:S01]  /*4f00*/  SHF.L.U32 R250, R250, 0x5, RZ ;  /* 0x00000005fafa7819 */ /* 0x000fe200000006ff */
[----:B------:R-:W-:Y:S01]  /*4f10*/  STS [R81+-0x1c00], R0 ;  /* 0xffe4000051007388 */ /* 0x000fe20000000800 */
[----:B------:R-:W-:Y:S02]  /*4f20*/  LOP3.LUT R249, R249, 0x200, RZ, 0xc0, !PT ;  /* 0x00000200f9f97812 */ /* 0x000fe400078ec0ff */
[----:B------:R-:W-:Y:S02]  /*4f30*/  LOP3.LUT R248, R248, 0x8, R251, 0x78, !PT ;  /* 0x00000008f8f87812 */ /* 0x000fe400078e78fb */
[----:B------:R-:W-:Y:S01]  /*4f40*/  STS [R84+-0x2000], R8 ;  /* 0xffe0000854007388 */ /* 0x000fe20000000800 */
[----:B-1----:R-:W-:Y:S05]  /*4f50*/  F2FP.BF16.F32.PACK_AB R2, R3, R6 ;  /* 0x000000060302723e */ /* 0x002fea00000010ff */
[----:B------:R1:W-:Y:S01]  /*4f60*/  STS [R84+-0x1c00], R2 ;  /* 0xffe4000254007388 */ /* 0x0003e20000000800 */
[----:B------:R-:W-:Y:S01]  /*4f70*/  BAR.SYNC.DEFER_BLOCKING 0x0 ;  /* 0x0000000000007b1d */ /* 0x000fe20000010000 */
[----:B-1----:R-:W-:Y:S04]  /*4f80*/  LOP3.LUT R2, R249, 0x400, R250, 0xf8, !PT ;  /* 0x00000400f9027812 */ /* 0x002fe800078ef8fa */
[----:B------:R-:W-:Y:S04]  /*4f90*/  LOP3.LUT R2, R2, R248, RZ, 0xfc, !PT ;  /* 0x000000f802027212 */ /* 0x000fe800078efcff */
[----:B------:R-:W-:Y:S02]  /*4fa0*/  LEA R2, R2, UR4, 0x1 ;  /* 0x0000000402027c11 */ /* 0x000fe4000f8e08ff */
[C---:B---3--:R-:W-:Y:S02]  /*4fb0*/  LEA R3, R14.reuse, UR4, 0x1 ;  /* 0x000000040e037c11 */ /* 0x048fe4000f8e08ff */
[----:B------:R-:W-:Y:S02]  /*4fc0*/  LEA R92, R14, UR5, 0x1 ;  /* 0x000000050e5c7c11 */ /* 0x000fe4000f8e08ff */
[----:B----4-:R-:W-:Y:S01]  /*4fd0*/  LEA R0, R13, UR4, 0x1 ;  /* 0x000000040d007c11 */ /* 0x010fe2000f8e08ff */
        /* <DEDUP_REMOVED lines=16> */
[----:B------:R1:W5:Y:S01]  /*50e0*/  LDL.LU R100, [R1+0x58] ;  /* 0x0000580001647983 */ /* 0x0003620000300800 */
[----:B------:R-:W2:Y:S06]  /*50f0*/  S2R R248, SR_TID.X ;  /* 0x0000000000f87919 */ /* 0x000eac0000002100 */
[C---:B------:R-:W-:Y:S01]  /*5100*/  HMMA.16816.F32.BF16 R32, R4.reuse, R10, R32 ;  /* 0x0000000a0420723c */ /* 0x040fe20000041820 */
[----:B------:R-:W1:Y:S07]  /*5110*/  LDSM.16.MT88.4 R8, [R0+0xa800] ;  /* 0x00a800000008783b */ /* 0x000e6e0000004200 */
        /* <DEDUP_REMOVED lines=22> */
[----:B------:R-:W2:Y:S01]  /*5280*/  LDSM.16.MT88.4 R84, [R3+0x15800] ;  /* 0x015800000354783b */ /* 0x000ea20000004200 */
[----:B------:R-:W-:Y:S06]  /*5290*/  BAR.SYNC.DEFER_BLOCKING 0x0 ;  /* 0x0000000000007b1d */ /* 0x000fec0000010000 */
[-C--:B-1----:R-:W-:Y:S08]  /*52a0*/  HMMA.16816.F32.BF16 R52, R72, R8.reuse, R52 ;  /* 0x000000084834723c */ /* 0x082ff00000041834 */
        /* <DEDUP_REMOVED lines=59> */
.L_x_1038:
        /* <DEDUP_REMOVED lines=357> */
.L_x_1039:
        /* <DEDUP_REMOVED lines=181> */
.L_x_1041:
[----:B------:R-:W2:Y:S01]  /*7800*/  LDCU.64 UR10, c[0x0][0x5c0] ;  /* 0x0000b800ff0a77ac */ /* 0x000ea20008000a00 */
[----:B------:R-:W-:-:S04]  /*7810*/  UIADD3 UR8, UPT, UPT, UR40, UR41, URZ ;  /* 0x0000002928087290 */ /* 0x000fc8000fffe0ff */
[----:B--2---:R-:W-:Y:S02]  /*7820*/  UIMAD.WIDE.U32 UR18, UR8, UR10, URZ ;  /* 0x0000000a081272a5 */ /* 0x004fe4000f8e00ff */
[----:B------:R-:W-:-:S04]  /*7830*/  UIMAD UR8, UR8, UR11, URZ ;  /* 0x0000000b080872a4 */ /* 0x000fc8000f8e02ff */
[----:B------:R-:W-:-:S06]  /*7840*/  UIADD3 UR8, UPT, UPT, UR19, UR8, URZ ;  /* 0x0000000813087290 */ /* 0x000fcc000fffe0ff */
[----:B-1----:R-:W-:Y:S02]  /*7850*/  MOV R0, UR8 ;  /* 0x0000000800007c02 */ /* 0x002fe40008000f00 */
.L_x_1042:
        /* <DEDUP_REMOVED lines=14> */
.L_x_1043:
[----:B------:R-:W1:Y:S01]  /*7940*/  LDCU.64 UR8, c[0x0][0x5c8] ;  /* 0x0000b900ff0877ac */ /* 0x000e620008000a00 */
[----:B------:R-:W-:-:S04]  /*7950*/  UIADD3 UR14, UPT, UPT, UR40, UR41, URZ ;  /* 0x00000029280e7290 */ /* 0x000fc8000fffe0ff */
[----:B-1----:R-:W-:Y:S02]  /*7960*/  UIMAD.WIDE.U32 UR16, UR14, UR8, URZ ;  /* 0x000000080e1072a5 */ /* 0x002fe4000f8e00ff */
[----:B------:R-:W-:-:S04]  /*7970*/  UIMAD UR14, UR14, UR9, URZ ;  /* 0x000000090e0e72a4 */ /* 0x000fc8000f8e02ff */
[----:B------:R-:W-:Y:S01]  /*7980*/  UIADD3 UR14, UPT, UPT, UR17, UR14, URZ ;  /* 0x0000000e110e7290 */ /* 0x000fe2000fffe0ff */
[----:B------:R-:W-:-:S05]  /*7990*/  UMOV UR30, UR16 ;  /* 0x00000010001e7c82 */ /* 0x000fca0008000000 */
[----:B------:R-:W-:-:S07]  /*79a0*/  MOV R26, UR14 ;  /* 0x0000000e001a7c02 */ /* 0x000fce0008000f00 */
.L_x_1044:
        /* <DEDUP_REMOVED lines=8> */
[----:B------:R-:W2:Y:S01]  /*7a30*/  S2R R61, SR_TID.X ;  /* 0x00000000003d7919 */ /* 0x000ea20000002100 */
[----:B------:R-:W-:Y:S01]  /*7a40*/  UIADD3 UR33, UPT, UPT, -UR15, UR33, URZ ;  /* 0x000000210f217290 */ /* 0x000fe2000fffe1ff */
[----:B------:R-:W-:Y:S01]  /*7a50*/  BSSY.RECONVERGENT B0, `(.L_x_1045) ;  /* 0x0000028000007945 */ /* 0x000fe20003800200 */
[----:B------:R-:W-:Y:S01]  /*7a60*/  UIMAD UR14, UR17, UR10, URZ ;  /* 0x0000000a110e72a4 */ /* 0x000fe2000f8e02ff */
[----:B------:R-:W-:Y:S02]  /*7a70*/  IMAD.U32 R2, RZ, RZ, UR40 ;  /* 0x00000028ff027e24 */ /* 0x000fe4000f8e00ff */
[----:B------:R-:W3:Y:S01]  /*7a80*/  LDC.64 R62, c[0x0][0x5e0] ;  /* 0x00017800ff3e7b82 */ /* 0x000ee20000000a00 */
[----:B------:R-:W-:Y:S01]  /*7a90*/  UIMAD UR14, UR16, UR11, UR14 ;  /* 0x0000000b100e72a4 */ /* 0x000fe2000f8e020e */
[----:B------:R-:W-:Y:S01]  /*7aa0*/  IMAD.U32 R3, RZ, RZ, UR41 ;  /* 0x00000029ff037e24 */ /* 0x000fe2000f8e00ff */
[----:B------:R-:W-:-:S02]  /*7ab0*/  LOP3.LUT R2, R2, 0x38, R251, 0xf8, !PT ;  /* 0x0000003802027812 */ /* 0x000fc400078ef8fb */
[----:B------:R-:W-:Y:S02]  /*7ac0*/  ISETP.GE.AND P1, PT, R72, UR33, PT ;  /* 0x0000002148007c0c */ /* 0x000fe4000bf26270 */
[----:B------:R-:W-:Y:S01]  /*7ad0*/  IMAD.U32 R3, RZ, RZ, UR14 ;  /* 0x0000000eff037e24 */ /* 0x000fe2000f8e00ff */
[----:B------:R-:W-:Y:S01]  /*7ae0*/  IADD3 R2, P0, PT, R2, UR18, RZ ;  /* 0x0000001202027c10 */ /* 0x000fe2000ff1e0ff */
[----:B------:R4:W3:Y:S01]  /*7af0*/  LDS.128 R32, [R8+0xd000] ;  /* 0x00d0000008207984 */ /* 0x0008e20000000c00 */
[----:B------:R-:W-:Y:S02]  /*7b00*/  ISETP.GE.AND P2, PT, R4, UR33, PT ;  /* 0x0000002104007c0c */ /* 0x000fe4000bf46270 */
[----:B------:R-:W-:Y:S01]  /*7b10*/  IADD3.X R3, PT, PT, R0, UR41, R3, P0, !PT ;  /* 0x0000002900037c10 */ /* 0x000fe200087fe403 */
[----:B------:R4:W3:Y:S01]  /*7b20*/  LDS.128 R28, [R8+0xf000] ;  /* 0x00f00000081c7984 */ /* 0x0008e20000000c00 */
[----:B------:R-:W-:-:S03]  /*7b30*/  IADD3 R25, P0, PT, R72, 0x20, RZ ;  /* 0x0000002048197810 */ /* 0x000fc60007f1e0ff */
[----:B------:R4:W3:Y:S01]  /*7b40*/  LDS.128 R44, [R8+0x12000] ;  /* 0x01200000082c7984 */ /* 0x0008e20000000c00 */
[----:B-1----:R-:W-:Y:S01]  /*7b50*/  IMAD.WIDE.U32 R4, R6, UR21, R2 ;  /* 0x0000001506047c25 */ /* 0x002fe2000f8e0002 */
[----:B------:R-:W-:Y:S02]  /*7b60*/  IADD3.X R27, PT, PT, RZ, RZ, RZ, P0, !PT ;  /* 0x000000ffff1b7210 */ /* 0x000fe400007fe4ff */
[----:B------:R4:W1:Y:S01]  /*7b70*/  LDS.128 R56, [R8+0x13000] ;  /* 0x0130000008387984 */ /* 0x0008620000000c00 */
[----:B------:R-:W-:-:S03]  /*7b80*/  IMAD R24, R7, UR21, R5 ;  /* 0x0000001507187c24 */ /* 0x000fc6000f8e0205 */
[----:B------:R4:W1:Y:S01]  /*7b90*/  LDS.128 R40, [R8+0x14000] ;  /* 0x0140000008287984 */ /* 0x0008620000000c00 */
[----:B--2---:R-:W-:-:S03]  /*7ba0*/  IMAD.SHL.U32 R61, R61, 0x8, RZ ;  /* 0x000000083d3d7824 */ /* 0x004fc600078e00ff */
[----:B------:R4:W2:Y:S02]  /*7bb0*/  LDS.128 R52, [R8+0x15000] ;  /* 0x0150000008347984 */ /* 0x0008a40000000c00 */
[----:B------:R-:W-:Y:S02]  /*7bc0*/  LOP3.LUT R61, R61, 0x38, RZ, 0xc0, !PT ;  /* 0x000000383d3d7812 */ /* 0x000fe400078ec0ff */
[----:B------:R4:W1:Y:S04]  /*7bd0*/  LDS.128 R36, [R8+0x16000] ;  /* 0x0160000008247984 */ /* 0x0008680000000c00 */
[----:B------:R4:W1:Y:S01]  /*7be0*/  LDS.128 R48, [R8+0x17000] ;  /* 0x0170000008307984 */ /* 0x0008620000000c00 */
[----:B---3--:R-:W-:Y:S05]  /*7bf0*/  @P1 BRA `(.L_x_1046) ;  /* 0x0000000000341947 */ /* 0x008fea0003800000 */
[----:B------:R-:W3:Y:S01]  /*7c00*/  LDS.128 R16, [R8+0xe000] ;  /* 0x00e0000008107984 */ /* 0x000ee20000000c00 */
[----:B------:R-:W5:Y:S01]  /*7c10*/  LDCU.64 UR14, c[0x0][0x560] ;  /* 0x0000ac00ff0e77ac */ /* 0x000f620008000a00 */
[----:B------:R-:W-:Y:S02]  /*7c20*/  MOV R2, R4 ;  /* 0x0000000400027202 */ /* 0x000fe40000000f00 */
[----:B------:R-:W4:Y:S01]  /*7c30*/  LDS.128 R12, [R8+0xc000] ;  /* 0x00c00000080c7984 */ /* 0x000f220000000c00 */
[----:B------:R-:W-:-:S03]  /*7c40*/  MOV R3, R24 ;  /* 0x0000001800037202 */ /* 0x000fc60000000f00 */
[----:B------:R-:W2:Y:S01]  /*7c50*/  LDS.128 R20, [R8+0x10000] ;  /* 0x0100000008147984 */ /* 0x000ea20000000c00 */
[----:B------:R-:W-:-:S04]  /*7c60*/  IMAD.WIDE.U32 R6, R72, UR10, R2 ;  /* 0x0000000a48067c25 */ /* 0x000fc8000f8e0002 */
[----:B------:R-:W-:Y:S01]  /*7c70*/  IMAD R0, R72, UR11, R7 ;  /* 0x0000000b48007c24 */ /* 0x000fe2000f8e0207 */
[----:B-----5:R-:W-:-:S04]  /*7c80*/  LEA R2, P0, R6, UR14, 0x1 ;  /* 0x0000000e06027c11 */ /* 0x020fc8000f8008ff */
[----:B------:R-:W-:-:S05]  /*7c90*/  LEA.HI.X R3, R6, UR15, R0, 0x1, P0 ;  /* 0x0000000f06037c11 */ /* 0x000fca00080f0c00 */
[----:B---3--:R3:W-:Y:S04]  /*7ca0*/  STG.E.128 desc[UR34][R2.64+0x80], R16 ;  /* 0x0000801002007986 */ /* 0x0087e8000c101d22 */
[----:B----4-:R3:W-:Y:S04]  /*7cb0*/  STG.E.128 desc[UR34][R2.64], R12 ;  /* 0x0000000c02007986 */ /* 0x0107e8000c101d22 */
[----:B--2---:R3:W-:Y:S02]  /*7cc0*/  STG.E.128 desc[UR34][R2.64+0x100], R20 ;  /* 0x0001001402007986 */ /* 0x0047e4000c101d22 */
.L_x_1046:
[----:B------:R-:W-:Y:S05]  /*7cd0*/  BSYNC.RECONVERGENT B0 ;  /* 0x0000000000007941 */ /* 0x000fea0003800200 */
.L_x_1045:
[----:B----4-:R-:W4:Y:S01]  /*7ce0*/  LDS.128 R8, [R8+0x11000] ;  /* 0x0110000008087984 */ /* 0x010f220000000c00 */
[----:B------:R-:W-:Y:S04]  /*7cf0*/  BSSY.RECONVERGENT B0, `(.L_x_1047) ;  /* 0x000000e000007945 */ /* 0x000fe80003800200 */
[----:B------:R-:W-:Y:S05]  /*7d00*/  @P2 BRA `(.L_x_1048) ;  /* 0x0000000000302947 */ /* 0x000fea0003800000 */
[----:B------:R-:W5:Y:S01]  /*7d10*/  LDCU.64 UR14, c[0x0][0x560] ;  /* 0x0000ac00ff0e77ac */ /* 0x000f620008000a00 */
[----:B---3--:R-:W-:Y:S01]  /*7d20*/  MOV R2, R4 ;  /* 0x0000000400027202 */ /* 0x008fe20000000f00 */
[----:B------:R-:W-:Y:S01]  /*7d30*/  IMAD R0, R27, UR10, RZ ;  /* 0x0000000a1b007c24 */ /* 0x000fe2000f8e02ff */
        /* <DEDUP_REMOVED lines=9> */
.L_x_1048:
[----:B------:R-:W-:Y:S05]  /*7dd0*/  BSYNC.RECONVERGENT B0 ;  /* 0x0000000000007941 */ /* 0x000fea0003800200 */
.L_x_1047:
[----:B---3--:R-:W-:Y:S01]  /*7de0*/  MOV R2, R61 ;  /* 0x0000003d00027202 */ /* 0x008fe20000000f00 */
        /* <DEDUP_REMOVED lines=10> */
[----:B------:R-:W3:Y:S01]  /*7e90*/  LDCU.64 UR10, c[0x0][0x568] ;  /* 0x0000ad00ff0a77ac */ /* 0x000ee20008000a00 */
[----:B------:R-:W-:Y:S02]  /*7ea0*/  MOV R2, R4 ;  /* 0x0000000400027202 */ /* 0x000fe40000000f00 */
[----:B------:R-:W-:-:S03]  /*7eb0*/  MOV R3, R0 ;  /* 0x0000000000037202 */ /* 0x000fc60000000f00 */
[----:B------:R-:W-:-:S04]  /*7ec0*/  IMAD.WIDE.U32 R6, R72, UR8, R2 ;  /* 0x0000000848067c25 */ /* 0x000fc8000f8e0002 */
[----:B------:R-:W-:Y:S01]  /*7ed0*/  IMAD R3, R72, UR9, R7 ;  /* 0x0000000948037c24 */ /* 0x000fe2000f8e0207 */
[----:B---3--:R-:W-:-:S04]  /*7ee0*/  LEA R2, P0, R6, UR10, 0x1 ;  /* 0x0000000a06027c11 */ /* 0x008fc8000f8008ff */
[----:B------:R-:W-:-:S05]  /*7ef0*/  LEA.HI.X R3, R6, UR11, R3, 0x1, P0 ;  /* 0x0000000b06037c11 */ /* 0x000fca00080f0c03 */
[----:B------:R3:W-:Y:S04]  /*7f00*/  STG.E.128 desc[UR34][R2.64], R44 ;  /* 0x0000002c02007986 */ /* 0x0007e8000c101d22 */
[----:B-1----:R3:W-:Y:S04]  /*7f10*/  STG.E.128 desc[UR34][R2.64+0x80], R40 ;  /* 0x0000802802007986 */ /* 0x0027e8000c101d22 */
[----:B------:R3:W-:Y:S02]  /*7f20*/  STG.E.128 desc[UR34][R2.64+0x100], R36 ;  /* 0x0001002402007986 */ /* 0x0007e4000c101d22 */
.L_x_1050:
[----:B------:R-:W-:Y:S05]  /*7f30*/  BSYNC.RECONVERGENT B0 ;  /* 0x0000000000007941 */ /* 0x000fea0003800200 */
.L_x_1049:
        /* <DEDUP_REMOVED lines=10> */
[----:B-1----:R1:W-:Y:S04]  /*7fe0*/  STG.E.128 desc[UR34][R2.64], R56 ;  /* 0x0000003802007986 */ /* 0x0023e8000c101d22 */
[----:B--2---:R1:W-:Y:S04]  /*7ff0*/  STG.E.128 desc[UR34][R2.64+0x80], R52 ;  /* 0x0000803402007986 */ /* 0x0043e8000c101d22 */
[----:B------:R1:W-:Y:S02]  /*8000*/  STG.E.128 desc[UR34][R2.64+0x100], R48 ;  /* 0x0001003002007986 */ /* 0x0003e4000c101d22 */
.L_x_1037:
[----:B------:R-:W-:Y:S05]  /*8010*/  BSYNC.RECONVERGENT B1 ;  /* 0x0000000000017941 */ /* 0x000fea0003800200 */
.L_x_1015:
[----:B------:R-:W5:Y:S01]  /*8020*/  LDCU UR9, c[0x0][0x438] ;  /* 0x00008700ff0977ac */ /* 0x000f620008000800 */
[----:B------:R-:W2:Y:S01]  /*8030*/  LDCU UR10, c[0x0][0x370] ;  /* 0x00006e00ff0a77ac */ /* 0x000ea20008000800 */
[----:B-----5:R-:W-:-:S04]  /*8040*/  UIADD3 UR9, UPT, UPT, UR9, 0x3f, URZ ;  /* 0x0000003f09097890 */ /* 0x020fc8000fffe0ff */
[----:B------:R-:W-:Y:S02]  /*8050*/  USHF.R.S32.HI UR8, URZ, 0x1f, UR9 ;  /* 0x0000001fff087899 */ /* 0x000fe40008011409 */
[----:B--2---:R-:W-:Y:S02]  /*8060*/  UIADD3 UR36, UPT, UPT, UR10, UR36, URZ ;  /* 0x000000240a247290 */ /* 0x004fe4000fffe0ff */
[----:B------:R-:W-:Y:S01]  /*8070*/  ULEA.HI UR8, UR8, UR9, URZ, 0x6 ;  /* 0x0000000908087291 */ /* 0x000fe2000f8f30ff */
[----:B------:R-:W-:-:S03]  /*8080*/  UMOV UR10, UR20 ;  /* 0x00000014000a7c82 */ /* 0x000fc60008000000 */
[----:B------:R-:W-:-:S04]  /*8090*/  USHF.R.S32.HI UR8, URZ, 0x6, UR8 ;  /* 0x00000006ff087899 */ /* 0x000fc80008011408 */
[----:B------:R-:W-:-:S09]  /*80a0*/  UISETP.GE.AND UP0, UPT, UR36, UR8, UPT ;  /* 0x000000082400728c */ /* 0x000fd2000bf06270 */
[----:B------:R-:W-:Y:S05]  /*80b0*/  BRA.U !UP0, `(.L_x_1051) ;  /* 0xffffff8108947547 */ /* 0x000fea000b83ffff */
[----:B------:R-:W-:Y:S05]  /*80c0*/  EXIT ;  /* 0x000000000000794d */ /* 0x000fea0003800000 */
.L_x_1052:
        /* <DEDUP_REMOVED lines=11> */
.L_x_2170:


//--------------------- .text._ZN5flash44flash_bwd_dq_dk_dv_loop_seqk_parallel_kernelI23Flash_bwd_kernel_traitsILi192ELi64ELi64ELi8ELi4ELi2ELi2ELb1ELb1EN7cutlass10bfloat16_tE19Flash_kernel_traitsILi192ELi64ELi64ELi8ES3_EELb1ELb0ELb0ELb1ELb0ELb0ELb0EEEvNS_16Flash_bwd_paramsE --------------------------
	.section	.text._ZN5flash44flash_bwd_dq_dk_dv_loop_seqk_parallel_kernelI23Flash_bwd_kernel_traitsILi192ELi64ELi64ELi8ELi4ELi2ELi2ELb1ELb1EN7cutlass10bfloat16_tE19Flash_kernel_traitsILi192ELi64ELi64ELi8ES3_EELb1ELb0ELb0ELb1ELb0ELb0ELb0EEEvNS_16Flash_bwd_paramsE,"ax",@progbits
	.align	128
        .global         _ZN5flash44flash_bwd_dq_dk_dv_loop_seqk_parallel_kernelI23Flash_bwd_kernel_traitsILi192ELi64ELi64ELi8ELi4ELi2ELi2ELb1ELb1EN7cutlass10bfloat16_tE19Flash_kernel_traitsILi192ELi64ELi64ELi8ES3_EELb1ELb0ELb0ELb1ELb0ELb0ELb0EEEvNS_16Flash_bwd_paramsE
        .type           _ZN5flash44flash_bwd_dq_dk_dv_loop_seqk_parallel_kernelI23Flash_bwd_kernel_traitsILi192ELi64ELi64ELi8ELi4ELi2ELi2ELb1ELb1EN7cutlass10bfloat16_tE19Flash_kernel_traitsILi192ELi64ELi64ELi8ES3_EELb1ELb0ELb0ELb1ELb0ELb0ELb0EEEvNS_16Flash_bwd_paramsE,@function
        .size           _ZN5flash44flash_bwd_dq_dk_dv_loop_seqk_parallel_kernelI23Flash_bwd_kernel_traitsILi192ELi64ELi64ELi8ELi4ELi2ELi2ELb1ELb1EN7cutlass10bfloat16_tE19Flash_kernel_traitsILi192ELi64ELi64ELi8ES3_EELb1ELb0ELb0ELb1ELb0ELb0ELb0EEEvNS_16Flash_bwd_paramsE,(.L_x_2171 - _ZN5flash44flash_bwd_dq_dk_dv_loop_seqk_parallel_kernelI23Flash_bwd_kernel_traitsILi192ELi64ELi64ELi8ELi4ELi2ELi2ELb1ELb1EN7cutlass10bfloat16_tE19Flash_kernel_traitsILi192ELi64ELi64ELi8ES3_EELb1ELb0ELb0ELb1ELb0ELb0ELb0EEEvNS_16Flash_bwd_paramsE)
        .other          _ZN5flash44flash_bwd_dq_dk_dv_loop_seqk_parallel_kernelI23Flash_bwd_kernel_traitsILi192ELi64ELi64ELi8ELi4ELi2ELi2ELb1ELb1EN7cutlass10bfloat16_tE19Flash_kernel_traitsILi192ELi64ELi64ELi8ES3_EELb1ELb0ELb0ELb1ELb0ELb0ELb0EEEvNS_16Flash_bwd_paramsE,@"STO_CUDA_ENTRY STV_DEFAULT"
_ZN5flash44flash_bwd_dq_dk_dv_loop_seqk_parallel_kernelI23Flash_bwd_kernel_traitsILi192ELi64ELi64ELi8ELi4ELi2ELi2ELb1ELb1EN7cutlass10bfloat16_tE19Flash_kernel_traitsILi192ELi64ELi64ELi8ES3_EELb1ELb0ELb0ELb1ELb0ELb0ELb0EEEvNS_16Flash_bwd_paramsE:
.text._ZN5flash44flash_bwd_dq_dk_dv_loop_seqk_parallel_kernelI23Flash_bwd_kernel_traitsILi192ELi64ELi64ELi8ELi4ELi2ELi2ELb1ELb1EN7cutlass10bfloat16_tE19Flash_kernel_traitsILi192ELi64ELi64ELi8ES3_EELb1ELb0ELb0ELb1ELb0ELb0ELb0EEEvNS_16Flash_bwd_paramsE:
        /* <DEDUP_REMOVED lines=49> */
.L_x_1118:
        /* <DEDUP_REMOVED lines=52> */
.L_x_1053:
        /* <DEDUP_REMOVED lines=34> */
.L_x_1055:
[----:B------:R-:W1:Y:S01]  /*0870*/  LDCU.64 UR16, c[0x0][0x3b8] ;  /* 0x00007700ff1077ac */ /* 0x000e620008000a00 */
[----:B------:R-:W-:-:S04]  /*0880*/  UIADD3 UR8, UPT, UPT, UR37, UR39, URZ ;  /* 0x0000002725087290 */ /* 0x000fc8000fffe0ff */
[----:B-1----:R-:W-:Y:S02]  /*0890*/  UIMAD.WIDE.U32 UR10, UR8, UR16, URZ ;  /* 0x00000010080a72a5 */ /* 0x002fe4000f8e00ff */
[----:B------:R-:W-:-:S04]  /*08a0*/  UIMAD UR8, UR8, UR17, URZ ;  /* 0x00000011080872a4 */ /* 0x000fc8000f8e02ff */
[----:B------:R-:W-:Y:S01]  /*08b0*/  UIADD3 UR8, UPT, UPT, UR11, UR8, URZ ;  /* 0x000000080b087290 */ /* 0x000fe2000fffe0ff */
[----:B------:R-:W-:-:S05]  /*08c0*/  UMOV UR46, UR10 ;  /* 0x0000000a002e7c82 */ /* 0x000fca0008000000 */
[----:B------:R-:W-:Y:S02]  /*08d0*/  MOV R20, UR8 ;  /* 0x0000000800147c02 */ /* 0x000fe40008000f00 */
.L_x_1056:
        /* <DEDUP_REMOVED lines=43> */
.L_x_1057:
[----:B------:R-:W1:Y:S01]  /*0b90*/  LDCU.64 UR14, c[0x0][0x3c0] ;  /* 0x00007800ff0e77ac */ /* 0x000e620008000a00 */
[----:B------:R-:W-:-:S04]  /*0ba0*/  UIADD3 UR8, UPT, UPT, UR37, UR39, URZ ;  /* 0x0000002725087290 */ /* 0x000fc8000fffe0ff */
[----:B-1----:R-:W-:Y:S02]  /*0bb0*/  UIMAD.WIDE.U32 UR50, UR8, UR14, URZ ;  /* 0x0000000e083272a5 */ /* 0x002fe4000f8e00ff */
[----:B------:R-:W-:-:S04]  /*0bc0*/  UIMAD UR8, UR8, UR15, URZ ;  /* 0x0000000f080872a4 */ /* 0x000fc8000f8e02ff */
[----:B------:R-:W-:-:S06]  /*0bd0*/  UIADD3 UR8, UPT, UPT, UR51, UR8, URZ ;  /* 0x0000000833087290 */ /* 0x000fcc000fffe0ff */
[----:B------:R-:W-:-:S07]  /*0be0*/  MOV R16, UR8 ;  /* 0x0000000800107c02 */ /* 0x000fce0008000f00 */
.L_x_1058:
        /* <DEDUP_REMOVED lines=28> */
.L_x_1059:
[----:B------:R-:W-:Y:S02]  /*0db0*/  UIMAD.WIDE.U32 UR10, UR62, UR18, URZ ;  /* 0x000000123e0a72a5 */ /* 0x000fe4000f8e00ff */
[----:B------:R-:W-:-:S04]  /*0dc0*/  UIMAD UR8, UR63, UR18, URZ ;  /* 0x000000123f0872a4 */ /* 0x000fc8000f8e02ff */
[----:B------:R-:W-:-:S12]  /*0dd0*/  UIADD3 UR8, UPT, UPT, UR11, UR8, URZ ;  /* 0x000000080b087290 */ /* 0x000fd8000fffe0ff */
.L_x_1060:
        /* <DEDUP_REMOVED lines=20> */
.L_x_1061:
[----:B------:R-:W1:Y:S01]  /*0f20*/  LDCU UR55, c[0x0][0x434] ;  /* 0x00008680ff3777ac */ /* 0x000e620008000800 */
[----:B------:R-:W-:-:S04]  /*0f30*/  UIMAD UR9, UR25, UR41, UR24 ;  /* 0x00000029190972a4 */ /* 0x000fc8000f8e0218 */
[----:B-1----:R-:W-:Y:S02]  /*0f40*/  UIMAD UR55, UR9, UR55, URZ ;  /* 0x00000037093772a4 */ /* 0x002fe4000f8e02ff */
.L_x_1062:
        /* <DEDUP_REMOVED lines=11> */
.L_x_1063:
[----:B------:R-:W1:Y:S01]  /*1000*/  LDCU UR54, c[0x0][0x444] ;  /* 0x00008880ff3677ac */ /* 0x000e620008000800 */
[----:B------:R-:W-:-:S04]  /*1010*/  UIMAD UR9, UR25, UR41, UR24 ;  /* 0x00000029190972a4 */ /* 0x000fc8000f8e0218 */
[----:B-1----:R-:W-:-:S12]  /*1020*/  UIMAD UR54, UR9, UR54, URZ ;  /* 0x00000036093672a4 */ /* 0x002fd8000f8e02ff */
.L_x_1064:
[----:B------:R-:W1:Y:S01]  /*1030*/  S2R R23, SR_TID.X ;  /* 0x0000000000177919 */ /* 0x000e620000002100 */
[----:B------:R-:W-:Y:S01]  /*1040*/  USHF.R.S32.HI UR9, URZ, 0x1f, UR53 ;  /* 0x0000001fff097899 */ /* 0x000fe20008011435 */
[----:B------:R-:W2:Y:S01]  /*1050*/  LDC.64 R12, c[0x0][0x3b0] ;  /* 0x0000ec00ff0c7b82 */ /* 0x000ea20000000a00 */
[----:B------:R-:W-:Y:S01]  /*1060*/  UIADD3 UR53, UP1, UP0, UR60, UR10, UR53 ;  /* 0x0000000a3c357290 */ /* 0x000fe2000f83e035 */
[----:B------:R-:W-:Y:S01]  /*1070*/  IMAD.MOV.U32 R9, RZ, RZ, RZ ;  /* 0x000000ffff097224 */ /* 0x000fe200078e00ff */
[----:B------:R-:W-:Y:S01]  /*1080*/  ISETP.NE.AND P3, PT, RZ, UR56, PT ;  /* 0x00000038ff007c0c */ /* 0x000fe2000bf65270 */
[----:B------:R-:W-:Y:S01]  /*1090*/  ULEA UR54, UR45, UR54, 0x6 ;  /* 0x000000362d367291 */ /* 0x000fe2000f8e30ff */
[----:B------:R-:W-:Y:S01]  /*10a0*/  BSSY.RECONVERGENT B1, `(.L_x_1054) ;  /* 0x00008bd000017945 */ /* 0x000fe20003800200 */
[----:B------:R-:W-:Y:S02]  /*10b0*/  UIADD3.X UR51, UPT, UPT, UR51, UR8, UR9, UP1, UP0 ;  /* 0x0000000833337290 */ /* 0x000fe40008fe0409 */
[----:B------:R-:W3:Y:S01]  /*10c0*/  LDC.64 R10, c[0x0][0x5f8] ;  /* 0x00017e00ff0a7b82 */ /* 0x000ee20000000a00 */
[----:B------:R-:W-:Y:S01]  /*10d0*/  UISETP.GT.AND UP0, UPT, UR38, URZ, UPT ;  /* 0x000000ff2600728c */ /* 0x000fe2000bf04270 */
        /* <DEDUP_REMOVED lines=22> */
[----:B------:R-:W-:Y:S01]  /*1240*/  IMAD.WIDE.U32 R2, R0, UR24, R2 ;  /* 0x0000001800027c25 */ /* 0x000fe2000f8e0002 */
[----:B-1----:R-:W-:-:S03]  /*1250*/  UIMAD.WIDE UR58, UR54, 0x4, UR58 ;  /* 0x00000004363a78a5 */ /* 0x002fc6000f8e023a */
[----:B------:R-:W-:Y:S01]  /*1260*/  IMAD.U32 R0, RZ, RZ, UR11 ;  /* 0x0000000bff007e24 */ /* 0x000fe2000f8e00ff */
[----:B------:R-:W1:Y:S03]  /*1270*/  LDCU.64 UR10, c[0x0][0x550] ;  /* 0x0000aa00ff0a77ac */ /* 0x000e660008000a00 */
        /* <DEDUP_REMOVED lines=15> */
[C---:B-1----:R-:W-:Y:S01]  /*1370*/  LEA R30, P2, R2.reuse, UR10, 0x1 ;  /* 0x0000000a021e7c11 */ /* 0x042fe2000f8408ff */
        /* <DEDUP_REMOVED lines=12> */
[----:B------:R-:W4:Y:S01]  /*1440*/  LDCU.64 UR52, c[0x0][0x420] ;  /* 0x00008400ff3477ac */ /* 0x000f220008000a00 */
[----:B------:R-:W-:Y:S01]  /*1450*/  IADD3.X R5, PT, PT, R5, UR51, R0, P1, P0 ;  /* 0x0000003305057c10 */ /* 0x000fe20008fe0400 */
[----:B------:R-:W-:Y:S01]  /*1460*/  IMAD R3, R21, R13, R3 ;  /* 0x0000000d15037224 */ /* 0x000fe200078e0203 */
[----:B------:R-:W-:Y:S01]  /*1470*/  IADD3 R0, P0, PT, R11, UR49, RZ ;  /* 0x000000310b007c10 */ /* 0x000fe2000ff1e0ff */
[----:B------:R1:W-:Y:S01]  /*1480*/  STL [R1+0x3c], R29 ;  /* 0x00003c1d01007387 */ /* 0x0003e20000100800 */
[----:B--2---:R-:W-:Y:S01]  /*1490*/  LEA R28, P1, R2, UR8, 0x1 ;  /* 0x00000008021c7c11 */ /* 0x004fe2000f8208ff */
[----:B------:R-:W-:Y:S01]  /*14a0*/  IMAD.SHL.U32 R15, R12, 0x20, RZ ;  /* 0x000000200c0f7824 */ /* 0x000fe200078e00ff */
[----:B------:R-:W-:-:S02]  /*14b0*/  LEA.HI.X.SX32 R4, R4, R5, 0x1, P0 ;  /* 0x0000000504047211 */ /* 0x000fc400000f0eff */
[----:B---3--:R-:W-:Y:S01]  /*14c0*/  LEA R32, P0, R0, UR18, 0x2 ;  /* 0x0000001200207c11 */ /* 0x008fe2000f8010ff */
[----:B------:R1:W-:Y:S01]  /*14d0*/  STL [R1+0x38], R28 ;  /* 0x0000381c01007387 */ /* 0x0003e20000100800 */
[----:B------:R-:W-:Y:S01]  /*14e0*/  LEA.HI.X R27, R2, UR9, R3, 0x1, P1 ;  /* 0x00000009021b7c11 */ /* 0x000fe200088f0c03 */
[----:B------:R-:W-:Y:S01]  /*14f0*/  UMOV UR18, UR58 ;  /* 0x0000003a00127c82 */ /* 0x000fe20008000000 */
[----:B------:R-:W-:Y:S01]  /*1500*/  LEA.HI.X R33, R0, UR19, R4, 0x2, P0 ;  /* 0x0000001300217c11 */ /* 0x000fe200080f1404 */
[----:B------:R-:W-:Y:S01]  /*1510*/  UMOV UR19, UR59 ;  /* 0x0000003b00137c82 */ /* 0x000fe20008000000 */
[----:B------:R-:W-:Y:S01]  /*1520*/  IADD3 R13, P0, PT, R21, 0x20, RZ ;  /* 0x00000020150d7810 */ /* 0x000fe20007f1e0ff */
[----:B------:R1:W-:Y:S01]  /*1530*/  STL [R1+0x2c], R27 ;  /* 0x00002c1b01007387 */ /* 0x0003e20000100800 */
[C---:B------:R-:W-:Y:S01]  /*1540*/  LOP3.LUT R12, R8.reuse, 0x80, RZ, 0xfc, !PT ;  /* 0x00000080080c7812 */ /* 0x040fe200078efcff */
[----:B----4-:R-:W-:Y:S01]  /*1550*/  UIMAD.WIDE UR52, UR55, 0x4, UR52 ;  /* 0x00000004373478a5 */ /* 0x010fe2000f8e0234 */
[----:B------:R-:W-:Y:S01]  /*1560*/  LOP3.LUT R11, R8, 0x40, RZ, 0xfc, !PT ;  /* 0x00000040080b7812 */ /* 0x000fe200078efcff */
[----:B------:R1:W-:Y:S01]  /*1570*/  STL.64 [R1+0x30], R32 ;  /* 0x0000302001007387 */ /* 0x0003e20000100a00 */
[----:B------:R-:W-:Y:S01]  /*1580*/  IMAD.X R17, RZ, RZ, RZ, P0 ;  /* 0x000000ffff117224 */ /* 0x000fe200000e06ff */
[----:B------:R-:W-:Y:S08]  /*1590*/  BRA.U UP0, `(.L_x_1065) ;  /* 0x0000000900147547 */ /* 0x000ff0000b800000 */
        /* <DEDUP_REMOVED lines=13> */
.L_x_1066:
[----:B------:R-:W2:Y:S01]  /*1670*/  LDCU.64 UR10, c[0x0][0x5c0] ;  /* 0x0000b800ff0a77ac */ /* 0x000ea20008000a00 */
[----:B------:R-:W-:-:S04]  /*1680*/  UIADD3 UR8, UPT, UPT, UR37, UR39, URZ ;  /* 0x0000002725087290 */ /* 0x000fc8000fffe0ff */
[----:B--2---:R-:W-:Y:S02]  /*1690*/  UIMAD.WIDE.U32 UR18, UR8, UR10, URZ ;  /* 0x0000000a081272a5 */ /* 0x004fe4000f8e00ff */
[----:B------:R-:W-:-:S04]  /*16a0*/  UIMAD UR8, UR8, UR11, URZ ;  /* 0x0000000b080872a4 */ /* 0x000fc8000f8e02ff */
[----:B------:R-:W-:-:S06]  /*16b0*/  UIADD3 UR8, UPT, UPT, UR19, UR8, URZ ;  /* 0x0000000813087290 */ /* 0x000fcc000fffe0ff */
[----:B------:R-:W-:Y:S02]  /*16c0*/  MOV R0, UR8 ;  /* 0x0000000800007c02 */ /* 0x000fe40008000f00 */
.L_x_1067:
        /* <DEDUP_REMOVED lines=13> */
.L_x_1068:
[----:B------:R-:W2:Y:S01]  /*17a0*/  LDCU.64 UR8, c[0x0][0x5c8] ;  /* 0x0000b900ff0877ac */ /* 0x000ea20008000a00 */
[----:B------:R-:W-:-:S04]  /*17b0*/  UIADD3 UR37, UPT, UPT, UR37, UR39, URZ ;  /* 0x0000002725257290 */ /* 0x000fc8000fffe0ff */
[----:B--2---:R-:W-:Y:S02]  /*17c0*/  UIMAD.WIDE.U32 UR16, UR37, UR8, URZ ;  /* 0x00000008251072a5 */ /* 0x004fe4000f8e00ff */
[----:B------:R-:W-:-:S04]  /*17d0*/  UIMAD UR37, UR37, UR9, URZ ;  /* 0x00000009252572a4 */ /* 0x000fc8000f8e02ff */
[----:B------:R-:W-:-:S06]  /*17e0*/  UIADD3 UR37, UPT, UPT, UR17, UR37, URZ ;  /* 0x0000002511257290 */ /* 0x000fcc000fffe0ff */
[----:B------:R-:W-:-:S07]  /*17f0*/  MOV R10, UR37 ;  /* 0x00000025000a7c02 */ /* 0x000fce0008000f00 */
.L_x_1069:
        /* <DEDUP_REMOVED lines=30> */
.L_x_1071:
[----:B------:R-:W-:Y:S05]  /*19e0*/  BSYNC.RECONVERGENT B0 ;  /* 0x0000000000007941 */ /* 0x000fea0003800200 */
.L_x_1070:
[----:B------:R-:W-:Y:S04]  /*19f0*/  BSSY.RECONVERGENT B0, `(.L_x_1072) ;  /* 0x0000011000007945 */ /* 0x000fe80003800200 */
[----:B------:R-:W-:Y:S05]  /*1a00*/  @P4 BRA `(.L_x_1073) ;  /* 0x00000000003c4947 */ /* 0x000fea0003800000 */
[----:B------:R-:W3:Y:S01]  /*1a10*/  LDCU UR17, c[0x0][0x440] ;  /* 0x00008800ff1177ac */ /* 0x000ee20008000800 */
[----:B--2---:R-:W-:Y:S02]  /*1a20*/  IMAD R2, R17, UR10, RZ ;  /* 0x0000000a11027c24 */ /* 0x004fe4000f8e02ff */
[----:B------:R-:W-:Y:S01]  /*1a30*/  IMAD.MOV.U32 R5, RZ, RZ, R0 ;  /* 0x000000ffff057224 */ /* 0x000fe200078e0000 */
[----:B------:R-:W2:Y:S01]  /*1a40*/  LDCU.64 UR14, c[0x0][0x560] ;  /* 0x0000ac00ff0e77ac */ /* 0x000ea20008000a00 */
        /* <DEDUP_REMOVED lines=8> */
[----:B------:R3:W-:Y:S04]  /*1ad0*/  @!P2 STG.E.128 desc[UR34][R2.64], RZ ;  /* 0x000000ff0200a986 */ /* 0x0007e8000c101d22 */
[----:B------:R3:W-:Y:S04]  /*1ae0*/  @!P1 STG.E.128 desc[UR34][R2.64+0x80], RZ ;  /* 0x000080ff02009986 */ /* 0x0007e8000c101d22 */
[----:B------:R3:W-:Y:S02]  /*1af0*/  @!P0 STG.E.128 desc[UR34][R2.64+0x100], RZ ;  /* 0x000100ff02008986 */ /* 0x0007e4000c101d22 */
.L_x_1073:
[----:B------:R-:W-:Y:S05]  /*1b00*/  BSYNC.RECONVERGENT B0 ;  /* 0x0000000000007941 */ /* 0x000fea0003800200 */
.L_x_1072:
        /* <DEDUP_REMOVED lines=27> */
.L_x_1075:
[----:B------:R-:W-:Y:S05]  /*1cc0*/  BSYNC.RECONVERGENT B0 ;  /* 0x0000000000007941 */ /* 0x000fea0003800200 */
.L_x_1074:
        /* <DEDUP_REMOVED lines=10> */
[----:B--2---:R-:W-:-:S04]  /*1d70*/  LEA R2, P2, R4, UR10, 0x1 ;  /* 0x0000000a04027c11 */ /* 0x004fc8000f8408ff */
[----:B------:R-:W-:-:S05]  /*1d80*/  LEA.HI.X R3, R4, UR11, R0, 0x1, P2 ;  /* 0x0000000b04037c11 */ /* 0x000fca00090f0c00 */
[----:B------:R4:W-:Y:S04]  /*1d90*/  @!P1 STG.E.128 desc[UR34][R2.64], RZ ;  /* 0x000000ff02009986 */ /* 0x0009e8000c101d22 */
[----:B------:R4:W-:Y:S01]  /*1da0*/  @!P0 STG.E.128 desc[UR34][R2.64+0x80], RZ ;  /* 0x000080ff02008986 */ /* 0x0009e2000c101d22 */
[----:B------:R-:W-:-:S13]  /*1db0*/  ISETP.GE.AND P0, PT, R12, UR14, PT ;  /* 0x0000000e0c007c0c */ /* 0x000fda000bf06270 */
[----:B------:R-:W-:Y:S05]  /*1dc0*/  @P0 BRA `(.L_x_1076) ;  /* 0x0000007c00a80947 */ /* 0x000fea0003800000 */
[----:B------:R2:W-:Y:S01]  /*1dd0*/  STG.E.128 desc[UR34][R2.64+0x100], RZ ;  /* 0x000100ff02007986 */ /* 0x0005e2000c101d22 */
[----:B------:R-:W-:Y:S05]  /*1de0*/  BRA `(.L_x_1076) ;  /* 0x0000007c00a07947 */ /* 0x000fea0003800000 */
.L_x_1065:
[----:B------:R-:W-:Y:S01]  /*1df0*/  IMAD.U32 R2, RZ, RZ, UR14 ;  /* 0x0000000eff027e24 */ /* 0x000fe2000f8e00ff */
[----:B------:R-:W-:Y:S01]  /*1e00*/  UIMAD UR10, UR44, UR14, URZ ;  /* 0x0000000e2c0a72a4 */ /* 0x000fe2000f8e02ff */
[----:B------:R-:W-:Y:S01]  /*1e10*/  LOP3.LUT R6, R24, 0x1f8, RZ, 0xc0, !PT ;  /* 0x000001f818067812 */ /* 0x000fe200078ec0ff */
[----:B------:R-:W2:Y:S01]  /*1e20*/  LDCU.64 UR8, c[0x0][0x3d8] ;  /* 0x00007b00ff0877ac */ /* 0x000ea20008000a00 */
        /* <DEDUP_REMOVED lines=9> */
[----:B--2---:R-:W-:Y:S02]  /*1ec0*/  IMAD R0, R19, UR8, RZ ;  /* 0x0000000813007c24 */ /* 0x004fe4000f8e02ff */
[----:B------:R-:W-:-:S04]  /*1ed0*/  IMAD.WIDE.U32 R4, R14, UR8, R2 ;  /* 0x000000080e047c25 */ /* 0x000fc8000f8e0002 */
[----:B------:R-:W-:Y:S01]  /*1ee0*/  IMAD R10, R14, UR9, R0 ;  /* 0x000000090e0a7c24 */ /* 0x000fe2000f8e0200 */
[----:B------:R-:W-:-:S03]  /*1ef0*/  LOP3.LUT R0, R6, 0x1e00, R24, 0xf8, !PT ;  /* 0x00001e0006007812 */ /* 0x000fc600078ef818 */
[----:B------:R-:W-:Y:S01]  /*1f00*/  IMAD.IADD R10, R5, 0x1, R10 ;  /* 0x00000001050a7824 */ /* 0x000fe200078e020a */
[----:B------:R-:W-:Y:S01]  /*1f10*/  LEA R0, R0, UR6, 0x1 ;  /* 0x0000000600007c11 */ /* 0x000fe2000f8e08ff */
        /* <DEDUP_REMOVED lines=28> */
.L_x_1079:
[----:B------:R3:W-:Y:S01]  /*20e0*/  STS.128 [R0+0x16000], RZ ;  /* 0x016000ff00007388 */ /* 0x0007e20000000c00 */
[----:B------:R-:W-:Y:S05]  /*20f0*/  BRA `(.L_x_1080) ;  /* 0x00000000000c7947 */ /* 0x000fea0003800000 */
.L_x_1078:
[----:B------:R2:W-:Y:S04]  /*2100*/  STS.128 [R0+0x12000], RZ ;  /* 0x012000ff00007388 */ /* 0x0005e80000000c00 */
[----:B------:R2:W-:Y:S04]  /*2110*/  STS.128 [R0+0x14000], RZ ;  /* 0x014000ff00007388 */ /* 0x0005e80000000c00 */
[----:B------:R2:W-:Y:S02]  /*2120*/  STS.128 [R0+0x16000], RZ ;  /* 0x016000ff00007388 */ /* 0x0005e40000000c00 */
.L_x_1080:
[----:B------:R-:W-:Y:S05]  /*2130*/  BSYNC.RECONVERGENT B0 ;  /* 0x0000000000007941 */ /* 0x000fea0003800200 */
.L_x_1077:
[----:B------:R-:W-:Y:S01]  /*2140*/  ISETP.GE.AND P5, PT, R22, UR10, PT ;  /* 0x0000000a16007c0c */ /* 0x000fe2000bfa6270 */
[----:B------:R-:W-:-:S12]  /*2150*/  BSSY.RECONVERGENT B0, `(.L_x_1081) ;  /* 0x0000022000007945 */ /* 0x000fd80003800200 */
[----:B------:R1:W-:Y:S04]  /*2160*/  @P5 STS.128 [R0+0x13000], RZ ;  /* 0x013000ff00005388 */ /* 0x0003e80000000c00 */
[----:B------:R1:W-:Y:S04]  /*2170*/  @P5 STS.128 [R0+0x15000], RZ ;  /* 0x015000ff00005388 */ /* 0x0003e80000000c00 */
[----:B------:R1:W-:Y:S01]  /*2180*/  @P5 STS.128 [R0+0x17000], RZ ;  /* 0x017000ff00005388 */ /* 0x0003e20000000c00 */
[----:B------:R-:W-:Y:S05]  /*2190*/  @P5 BRA `(.L_x_1082) ;  /* 0x0000000000745947 */ /* 0x000fea0003800000 */
[----:B------:R-:W5:Y:S01]  /*21a0*/  LDCU UR10, c[0x0][0x440] ;  /* 0x00008800ff0a77ac */ /* 0x000f620008000800 */
[----:B--2-4-:R-:W-:Y:S02]  /*21b0*/  IMAD R2, R17, UR14, RZ ;  /* 0x0000000e11027c24 */ /* 0x014fe4000f8e02ff */
[----:B------:R-:W-:Y:S01]  /*21c0*/  IMAD.MOV.U32 R5, RZ, RZ, R10 ;  /* 0x000000ffff057224 */ /* 0x000fe200078e000a */
[----:B------:R-:W2:Y:S01]  /*21d0*/  LDCU.64 UR8, c[0x0][0x390] ;  /* 0x00007200ff0877ac */ /* 0x000ea20008000a00 */
[C---:B------:R-:W-:Y:S02]  /*21e0*/  IMAD R2, R13.reuse, UR15, R2 ;  /* 0x0000000f0d027c24 */ /* 0x040fe4000f8e0202 */
[----:B------:R-:W-:-:S04]  /*21f0*/  IMAD.WIDE.U32 R4, R13, UR14, R4 ;  /* 0x0000000e0d047c25 */ /* 0x000fc8000f8e0004 */
[----:B------:R-:W-:Y:S01]  /*2200*/  IMAD.IADD R3, R5, 0x1, R2 ;  /* 0x0000000105037824 */ /* 0x000fe200078e0202 */
[----:B-----5:R-:W-:Y:S02]  /*2210*/  ISETP.GE.AND P1, PT, R8, UR10, PT ;  /* 0x0000000a08007c0c */ /* 0x020fe4000bf26270 */
        /* <DEDUP_REMOVED lines=20> */
.L_x_1083:
[----:B------:R4:W-:Y:S02]  /*2360*/  STS.128 [R0+0x17000], RZ ;  /* 0x017000ff00007388 */ /* 0x0009e40000000c00 */
.L_x_1082:
[----:B------:R-:W-:Y:S05]  /*2370*/  BSYNC.RECONVERGENT B0 ;  /* 0x0000000000007941 */ /* 0x000fea0003800200 */
.L_x_1081:
        /* <DEDUP_REMOVED lines=10> */
[----:B--2-4-:R-:W-:Y:S01]  /*2420*/  @!P0 MOV R2, R30 ;  /* 0x0000001e00028202 */ /* 0x014fe20000000f00 */
        /* <DEDUP_REMOVED lines=13> */
[----:B--2---:R-:W-:Y:S02]  /*2500*/  MOV R2, R30 ;  /* 0x0000001e00027202 */ /* 0x004fe40000000f00 */
[----:B------:R-:W-:-:S05]  /*2510*/  MOV R3, R29 ;  /* 0x0000001d00037202 */ /* 0x000fca0000000f00 */
[----:B------:R-:W-:Y:S01]  /*2520*/  @!PT LDS RZ, [RZ] ;  /* 0x00000000fffff984 */ /* 0x000fe20000000800 */
[----:B------:R-:W-:Y:S01]  /*2530*/  @!PT LDS RZ, [RZ] ;  /* 0x00000000fffff984 */ /* 0x000fe20000000800 */
[----:B------:R-:W-:Y:S01]  /*2540*/  @!PT LDS RZ, [RZ] ;  /* 0x00000000fffff984 */ /* 0x000fe20000000800 */
[----:B------:R2:W-:Y:S01]  /*2550*/  LDGSTS.E.BYPASS.LTC128B.128 [R0+0xa000], desc[UR34][R2.64+0x100] ;  /* 0x0a00010002007fae */ /* 0x0005e2000b981a22 */
[----:B------:R-:W-:Y:S05]  /*2560*/  BRA `(.L_x_1087) ;  /* 0x0000000000147947 */ /* 0x000fea0003800000 */
.L_x_1086:
[----:B------:R4:W-:Y:S01]  /*2570*/  STS.128 [R0+0xa000], RZ ;  /* 0x00a000ff00007388 */ /* 0x0009e20000000c00 */
[----:B------:R-:W-:Y:S05]  /*2580*/  BRA `(.L_x_1087) ;  /* 0x00000000000c7947 */ /* 0x000fea0003800000 */
.L_x_1085:
[----:B------:R1:W-:Y:S04]  /*2590*/  STS.128 [R0+0x6000], RZ ;  /* 0x006000ff00007388 */ /* 0x0003e80000000c00 */
[----:B------:R1:W-:Y:S04]  /*25a0*/  STS.128 [R0+0x8000], RZ ;  /* 0x008000ff00007388 */ /* 0x0003e80000000c00 */
[----:B------:R1:W-:Y:S02]  /*25b0*/  STS.128 [R0+0xa000], RZ ;  /* 0x00a000ff00007388 */ /* 0x0003e40000000c00 */
.L_x_1087:
[----:B------:R-:W-:Y:S05]  /*25c0*/  BSYNC.RECONVERGENT B0 ;  /* 0x0000000000007941 */ /* 0x000fea0003800200 */
.L_x_1084:
[----:B------:R-:W-:Y:S01]  /*25d0*/  ISETP.GE.AND P3, PT, R22, UR9, PT ;  /* 0x0000000916007c0c */ /* 0x000fe2000bf66270 */
[----:B------:R-:W-:-:S12]  /*25e0*/  BSSY.RECONVERGENT B0, `(.L_x_1088) ;  /* 0x000001f000007945 */ /* 0x000fd80003800200 */
[----:B------:R1:W-:Y:S04]  /*25f0*/  @P3 STS.128 [R0+0x7000], RZ ;  /* 0x007000ff00003388 */ /* 0x0003e80000000c00 */
[----:B------:R1:W-:Y:S04]  /*2600*/  @P3 STS.128 [R0+0x9000], RZ ;  /* 0x009000ff00003388 */ /* 0x0003e80000000c00 */
[----:B------:R1:W-:Y:S01]  /*2610*/  @P3 STS.128 [R0+0xb000], RZ ;  /* 0x00b000ff00003388 */ /* 0x0003e20000000c00 */
[----:B------:R-:W-:Y:S05]  /*2620*/  @P3 BRA `(.L_x_1089) ;  /* 0x0000000000683947 */ /* 0x000fea0003800000 */
[----:B------:R-:W5:Y:S01]  /*2630*/  LDCU UR8, c[0x0][0x440] ;  /* 0x00008800ff0877ac */ /* 0x000f620008000800 */
[----:B--2-4-:R-:W-:Y:S02]  /*2640*/  IMAD.U32 R2, RZ, RZ, UR48 ;  /* 0x00000030ff027e24 */ /* 0x014fe4000f8e00ff */
        /* <DEDUP_REMOVED lines=23> */
.L_x_1090:
[----:B------:R4:W-:Y:S02]  /*27c0*/  STS.128 [R0+0xb000], RZ ;  /* 0x00b000ff00007388 */ /* 0x0009e40000000c00 */
.L_x_1089:
[----:B------:R-:W-:Y:S05]  /*27d0*/  BSYNC.RECONVERGENT B0 ;  /* 0x0000000000007941 */ /* 0x000fea0003800200 */
.L_x_1088:
[----:B------:R-:W-:Y:S04]  /*27e0*/  BSSY.RECONVERGENT B0, `(.L_x_1091) ;  /* 0x0000021000007945 */ /* 0x000fe80003800200 */
[----:B------:R-:W-:Y:S05]  /*27f0*/  @P4 BRA `(.L_x_1092) ;  /* 0x0000000000704947 */ /* 0x000fea0003800000 */
[----:B------:R-:W5:Y:S02]  /*2800*/  LDCU UR8, c[0x0][0x440] ;  /* 0x00008800ff0877ac */ /* 0x000f640008000800 */
[----:B-----5:R-:W-:Y:S02]  /*2810*/  ISETP.GE.AND P1, PT, R8, UR8, PT ;  /* 0x0000000808007c0c */ /* 0x020fe4000bf26270 */
[----:B------:R-:W-:-:S11]  /*2820*/  ISETP.GE.AND P0, PT, R11, UR8, PT ;  /* 0x000000080b007c0c */ /* 0x000fd6000bf06270 */
[----:B--2---:R-:W-:Y:S02]  /*2830*/  @!P1 IMAD.MOV.U32 R4, RZ, RZ, R28 ;  /* 0x000000ffff049224 */ /* 0x004fe400078e001c */
        /* <DEDUP_REMOVED lines=22> */
.L_x_1093:
[----:B------:R4:W-:Y:S01]  /*29a0*/  STS.128 [R0+0x4000], RZ ;  /* 0x004000ff00007388 */ /* 0x0009e20000000c00 */
[----:B------:R-:W-:Y:S05]  /*29b0*/  BRA `(.L_x_1094) ;  /* 0x00000000000c7947 */ /* 0x000fea0003800000 */
.L_x_1092:
[----:B------:R1:W-:Y:S04]  /*29c0*/  STS.128 [R0], RZ ;  /* 0x000000ff00007388 */ /* 0x0003e80000000c00 */
[----:B------:R1:W-:Y:S04]  /*29d0*/  STS.128 [R0+0x2000], RZ ;  /* 0x002000ff00007388 */ /* 0x0003e80000000c00 */
[----:B------:R1:W-:Y:S02]  /*29e0*/  STS.128 [R0+0x4000], RZ ;  /* 0x004000ff00007388 */ /* 0x0003e40000000c00 */
.L_x_1094:
[----:B------:R-:W-:Y:S05]  /*29f0*/  BSYNC.RECONVERGENT B0 ;  /* 0x0000000000007941 */ /* 0x000fea0003800200 */
.L_x_1091:
[----:B------:R1:W-:Y:S01]  /*2a00*/  @P3 STS.128 [R0+0x1000], RZ ;  /* 0x001000ff00003388 */ /* 0x0003e20000000c00 */
[----:B------:R-:W-:Y:S03]  /*2a10*/  BSSY.RECONVERGENT B0, `(.L_x_1095) ;  /* 0x000001b000007945 */ /* 0x000fe60003800200 */
[----:B------:R1:W-:Y:S04]  /*2a20*/  @P3 STS.128 [R0+0x3000], RZ ;  /* 0x003000ff00003388 */ /* 0x0003e80000000c00 */
[----:B------:R1:W-:Y:S01]  /*2a30*/  @P3 STS.128 [R0+0x5000], RZ ;  /* 0x005000ff00003388 */ /* 0x0003e20000000c00 */
[----:B------:R-:W-:Y:S05]  /*2a40*/  @P3 BRA `(.L_x_1096) ;  /* 0x00000000005c3947 */ /* 0x000fea0003800000 */
[----:B------:R-:W5:Y:S01]  /*2a50*/  LDCU UR8, c[0x0][0x440] ;  /* 0x00008800ff0877ac */ /* 0x000f620008000800 */
[----:B--2-4-:R-:W-:-:S04]  /*2a60*/  LEA R2, P2, R15, R28, 0x1 ;  /* 0x0000001c0f027211 */ /* 0x014fc800078408ff */
        /* <DEDUP_REMOVED lines=20> */
.L_x_1097:
[----:B------:R4:W-:Y:S02]  /*2bb0*/  STS.128 [R0+0x5000], RZ ;  /* 0x005000ff00007388 */ /* 0x0009e40000000c00 */
.L_x_1096:
[----:B------:R-:W-:Y:S05]  /*2bc0*/  BSYNC.RECONVERGENT B0 ;  /* 0x0000000000007941 */ /* 0x000fea0003800200 */
.L_x_1095:
[--C-:B------:R-:W-:Y:S01]  /*2bd0*/  SHF.R.U32.HI R16, RZ, 0x1, R23.reuse ;  /* 0x00000001ff107819 */ /* 0x100fe20000011617 */
[----:B--2---:R-:W-:Y:S01]  /*2be0*/  IMAD.MOV.U32 R4, RZ, RZ, 0x7f800000 ;  /* 0x7f800000ff047424 */ /* 0x004fe200078e00ff */
        /* <DEDUP_REMOVED lines=10> */
[----:B------:R-:W2:Y:S03]  /*2c90*/  LDCU.64 UR8, c[0x0][0x3d0] ;  /* 0x00007a00ff0877ac */ /* 0x000ea60008000a00 */
[----:B------:R-:W-:-:S05]  /*2ca0*/  IMAD.WIDE.U32 R2, R18, R2, UR52 ;  /* 0x0000003412027e25 */ /* 0x000fca000f8e0002 */
[----:B------:R-:W4:Y:S04]  /*2cb0*/  @!P1 LDG.E R5, desc[UR34][R2.64] ;  /* 0x0000002202059981 */ /* 0x000f28000c1e1900 */
[----:B------:R5:W3:Y:S01]  /*2cc0*/  @!P0 LDG.E R4, desc[UR34][R2.64+0x20] ;  /* 0x0000202202048981 */ /* 0x000ae2000c1e1900 */
[----:B------:R-:W-:Y:S01]  /*2cd0*/  UIMAD UR10, UR31, UR17, UR10 ;  /* 0x000000111f0a72a4 */ /* 0x000fe2000f8e020a */
[----:B------:R-:W-:Y:S01]  /*2ce0*/  BSSY.RECONVERGENT B0, `(.L_x_1098) ;  /* 0x000002c000007945 */ /* 0x000fe20003800200 */
[----:B-----5:R-:W-:-:S05]  /*2cf0*/  MOV R2, UR16 ;  /* 0x0000001000027c02 */ /* 0x020fca0008000f00 */
[----:B------:R-:W-:-:S03]  /*2d00*/  IMAD.WIDE.U32 R2, R2, UR31, R8 ;  /* 0x0000001f02027c25 */ /* 0x000fc6000f8e0008 */
[----:B------:R-:W-:-:S04]  /*2d10*/  IADD3 R2, P0, PT, R2, UR46, RZ ;  /* 0x0000002e02027c10 */ /* 0x000fc8000ff1e0ff */
[----:B------:R-:W-:Y:S01]  /*2d20*/  IADD3.X R3, PT, PT, R20, UR10, R3, P0, !PT ;  /* 0x0000000a14037c10 */ /* 0x000fe200087fe403 */
[----:B---3--:R2:W-:Y:S04]  /*2d30*/  STL [R1+0x48], R4 ;  /* 0x0000480401007387 */ /* 0x0085e80000100800 */
[----:B----4-:R3:W-:Y:S01]  /*2d40*/  STL [R1+0x4c], R5 ;  /* 0x00004c0501007387 */ /* 0x0107e20000100800 */
[----:B--2---:R-:W-:-:S04]  /*2d50*/  IMAD R4, R19, UR8, RZ ;  /* 0x0000000813047c24 */ /* 0x004fc8000f8e02ff */
[C---:B------:R-:W-:Y:S02]  /*2d60*/  IMAD R10, R14.reuse, UR9, R4 ;  /* 0x000000090e0a7c24 */ /* 0x040fe4000f8e0204 */
[----:B---3--:R-:W-:-:S04]  /*2d70*/  IMAD.WIDE.U32 R4, R14, UR8, R2 ;  /* 0x000000080e047c25 */ /* 0x008fc8000f8e0002 */
[----:B------:R-:W-:Y:S01]  /*2d80*/  IMAD.IADD R10, R5, 0x1, R10 ;  /* 0x00000001050a7824 */ /* 0x000fe200078e020a */
        /* <DEDUP_REMOVED lines=28> */
.L_x_1100:
[----:B------:R4:W-:Y:S01]  /*2f50*/  STS.128 [R0+0x10000], RZ ;  /* 0x010000ff00007388 */ /* 0x0009e20000000c00 */
[----:B------:R-:W-:Y:S05]  /*2f60*/  BRA `(.L_x_1101) ;  /* 0x00000000000c7947 */ /* 0x000fea0003800000 */
.L_x_1099:
[----:B------:R2:W-:Y:S04]  /*2f70*/  STS.128 [R0+0xc000], RZ ;  /* 0x00c000ff00007388 */ /* 0x0005e80000000c00 */
[----:B------:R2:W-:Y:S04]  /*2f80*/  STS.128 [R0+0xe000], RZ ;  /* 0x00e000ff00007388 */ /* 0x0005e80000000c00 */
[----:B------:R2:W-:Y:S02]  /*2f90*/  STS.128 [R0+0x10000], RZ ;  /* 0x010000ff00007388 */ /* 0x0005e40000000c00 */
.L_x_1101:
[----:B------:R-:W-:Y:S05]  /*2fa0*/  BSYNC.RECONVERGENT B0 ;  /* 0x0000000000007941 */ /* 0x000fea0003800200 */
.L_x_1098:
[----:B------:R1:W-:Y:S01]  /*2fb0*/  @P5 STS.128 [R0+0xd000], RZ ;  /* 0x00d000ff00005388 */ /* 0x0003e20000000c00 */
[----:B------:R-:W-:Y:S03]  /*2fc0*/  BSSY.RECONVERGENT B0, `(.L_x_1102) ;  /* 0x0000021000007945 */ /* 0x000fe60003800200 */
[----:B------:R1:W-:Y:S04]  /*2fd0*/  @P5 STS.128 [R0+0xf000], RZ ;  /* 0x00f000ff00005388 */ /* 0x0003e80000000c00 */
[----:B------:R1:W-:Y:S01]  /*2fe0*/  @P5 STS.128 [R0+0x11000], RZ ;  /* 0x011000ff00005388 */ /* 0x0003e20000000c00 */
[----:B------:R-:W-:Y:S05]  /*2ff0*/  @P5 BRA `(.L_x_1103) ;  /* 0x0000000000745947 */ /* 0x000fea0003800000 */
[----:B------:R-:W5:Y:S01]  /*3000*/  LDCU UR10, c[0x0][0x440] ;  /* 0x00008800ff0a77ac */ /* 0x000f620008000800 */
[----:B--23--:R-:W-:Y:S02]  /*3010*/  IMAD R2, R17, UR16, RZ ;  /* 0x0000001011027c24 */ /* 0x00cfe4000f8e02ff */
        /* <DEDUP_REMOVED lines=26> */
.L_x_1104:
[----:B------:R3:W-:Y:S02]  /*31c0*/  STS.128 [R0+0x11000], RZ ;  /* 0x011000ff00007388 */ /* 0x0007e40000000c00 */
.L_x_1103:
[----:B------:R-:W-:Y:S05]  /*31d0*/  BSYNC.RECONVERGENT B0 ;  /* 0x0000000000007941 */ /* 0x000fea0003800200 */
.L_x_1102:
[----:B------:R-:W5:Y:S01]  /*31e0*/  LDCU.64 UR10, c[0x0][0x538] ;  /* 0x0000a700ff0a77ac */ /* 0x000f620008000a00 */
[----:B------:R-:W0:Y:S01]  /*31f0*/  LDGDEPBAR ;  /* 0x00000000000079af */ /* 0x000e220000000000 */
[----:B------:R-:W2:Y:S01]  /*3200*/  LDC.64 R12, c[0x0][0x528] ;  /* 0x00014a00ff0c7b82 */ /* 0x000ea20000000a00 */
[----:B-----5:R-:W-:-:S04]  /*3210*/  UISETP.NE.U32.AND UP0, UPT, UR10, URZ, UPT ;  /* 0x000000ff0a00728c */ /* 0x020fc8000bf05070 */
[----:B------:R-:W-:Y:S01]  /*3220*/  UISETP.NE.AND.EX UP0, UPT, UR11, URZ, UPT, UP0 ;  /* 0x000000ff0b00728c */ /* 0x000fe2000bf05300 */
[----:B------:R-:W-:-:S04]  /*3230*/  DEPBAR.LE SB0, 0x1 ;  /* 0x000080400000791a */ /* 0x000fc80000000000 */
[----:B------:R-:W-:Y:S01]  /*3240*/  BAR.SYNC.DEFER_BLOCKING 0x0 ;  /* 0x0000000000007b1d */ /* 0x000fe20000010000 */
[----:B------:R-:W-:-:S05]  /*3250*/  PLOP3.LUT P0, PT, PT, PT, UP0, 0x80, 0x8 ;  /* 0x000000000008781c */ /* 0x000fca0003f0f008 */
[----:B------:R-:W5:Y:S01]  /*3260*/  @UP0 LDCU.64 UR8, c[0x0][0x540] ;  /* 0x0000a800ff0807ac */ /* 0x000f620008000a00 */
[----:B------:R-:W-:Y:S01]  /*3270*/  @UP0 UMOV UR14, UR24 ;  /* 0x00000018000e0c82 */ /* 0x000fe20008000000 */
[----:B------:R-:W-:Y:S02]  /*3280*/  @UP0 UMOV UR15, URZ ;  /* 0x000000ff000f0c82 */ /* 0x000fe40008000000 */
[----:B-----5:R-:W-:Y:S01]  /*3290*/  @UP0 UIMAD.WIDE.U32 UR14, UR25, UR8, UR14 ;  /* 0x00000008190e02a5 */ /* 0x020fe2000f8e000e */
[----:B--2---:R-:W2:Y:S03]  /*32a0*/  LDG.E.64 R8, desc[UR34][R12.64+0x8] ;  /* 0x000008220c087981 */ /* 0x004ea6000c1e1b00 */
[----:B------:R-:W-:Y:S02]  /*32b0*/  @UP0 UIMAD UR9, UR25, UR9, UR15 ;  /* 0x00000009190902a4 */ /* 0x000fe4000f8e020f */
[----:B------:R-:W-:-:S04]  /*32c0*/  @UP0 ULEA UR10, UP1, UR14, UR10, 0x2 ;  /* 0x0000000a0e0a0291 */ /* 0x000fc8000f8210ff */
[----:B------:R-:W-:Y:S02]  /*32d0*/  @UP0 ULEA.HI.X UR11, UR14, UR11, UR9, 0x2, UP1 ;  /* 0x0000000b0e0b0291 */ /* 0x000fe400088f1409 */
[----:B---3--:R-:W-:Y:S01]  /*32e0*/  IMAD.U32 R2, RZ, RZ, UR10 ;  /* 0x0000000aff027e24 */ /* 0x008fe2000f8e00ff */
[----:B------:R-:W3:Y:S01]  /*32f0*/  S2R R17, SR_TID.X ;  /* 0x0000000000117919 */ /* 0x000ee20000002100 */
[----:B-1--4-:R-:W-:Y:S02]  /*3300*/  IMAD.U32 R0, RZ, RZ, UR30 ;  /* 0x0000001eff007e24 */ /* 0x012fe4000f8e00ff */
[C---:B------:R-:W-:Y:S01]  /*3310*/  IMAD.SHL.U32 R6, R23.reuse, 0x20, RZ ;  /* 0x0000002017067824 */ /* 0x040fe200078e00ff */
[----:B------:R-:W1:Y:S01]  /*3320*/  @UP0 LDCU UR10, c[0x0][0x458] ;  /* 0x00008b00ff0a07ac */ /* 0x000e620008000800 */
[----:B------:R-:W-:Y:S01]  /*3330*/  IMAD.U32 R3, RZ, RZ, UR11 ;  /* 0x0000000bff037e24 */ /* 0x000fe2000f8e00ff */
[----:B------:R-:W4:Y:S01]  /*3340*/  LDG.E.64 R12, desc[UR34][R12.64] ;  /* 0x000000220c0c7981 */ /* 0x000f22000c1e1b00 */
[C---:B------:R-:W-:Y:S01]  /*3350*/  IMAD.SHL.U32 R14, R23.reuse, 0x10, RZ ;  /* 0x00000010170e7824 */ /* 0x040fe200078e00ff */
[----:B------:R-:W-:Y:S01]  /*3360*/  LOP3.LUT R5, R6, 0x200, RZ, 0xc0, !PT ;  /* 0x0000020006057812 */ /* 0x000fe200078ec0ff */
[----:B------:R-:W-:Y:S01]  /*3370*/  IMAD.SHL.U32 R4, R23, 0x2, RZ ;  /* 0x0000000217047824 */ /* 0x000fe200078e00ff */
[----:B------:R5:W4:Y:S01]  /*3380*/  @P0 LDG.E R11, desc[UR34][R2.64] ;  /* 0x00000022020b0981 */ /* 0x000b22000c1e1900 */
[----:B------:R-:W-:Y:S01]  /*3390*/  UIMAD UR41, UR25, UR41, UR24 ;  /* 0x00000029192972a4 */ /* 0x000fe2000f8e0218 */
[----:B------:R-:W-:-:S02]  /*33a0*/  LOP3.LUT R5, R5, 0x3800, R14, 0xf8, !PT ;  /* 0x0000380005057812 */ /* 0x000fc400078ef80e */
[C---:B------:R-:W-:Y:S02]  /*33b0*/  LOP3.LUT P3, RZ, R23.reuse, 0x4, RZ, 0xc0, !PT ;  /* 0x0000000417ff7812 */ /* 0x040fe4000786c0ff */
[----:B------:R-:W-:Y:S02]  /*33c0*/  LOP3.LUT P4, RZ, R23, 0x2, RZ, 0xc0, !PT ;  /* 0x0000000217ff7812 */ /* 0x000fe4000788c0ff */
[----:B------:R-:W-:Y:S02]  /*33d0*/  CS2R R142, SRZ ;  /* 0x00000000008e7805 */ /* 0x000fe4000001ff00 */
[----:B------:R-:W-:Y:S02]  /*33e0*/  LOP3.LUT R4, R4, 0x6, RZ, 0xc0, !PT ;  /* 0x0000000604047812 */ /* 0x000fe400078ec0ff */
[----:B------:R-:W-:Y:S02]  /*33f0*/  CS2R R140, SRZ ;  /* 0x00000000008c7805 */ /* 0x000fe4000001ff00 */
[----:B------:R-:W-:-:S02]  /*3400*/  CS2R R146, SRZ ;  /* 0x0000000000927805 */ /* 0x000fc4000001ff00 */
[----:B------:R-:W-:Y:S02]  /*3410*/  CS2R R144, SRZ ;  /* 0x0000000000907805 */ /* 0x000fe4000001ff00 */
[----:B------:R-:W-:Y:S02]  /*3420*/  CS2R R138, SRZ ;  /* 0x00000000008a7805 */ /* 0x000fe4000001ff00 */
[----:B------:R-:W-:Y:S02]  /*3430*/  CS2R R136, SRZ ;  /* 0x0000000000887805 */ /* 0x000fe4000001ff00 */
[----:B------:R-:W-:Y:S01]  /*3440*/  CS2R R134, SRZ ;  /* 0x0000000000867805 */ /* 0x000fe2000001ff00 */
[----:B---3--:R-:W-:Y:S01]  /*3450*/  IMAD.SHL.U32 R19, R17, 0x2, RZ ;  /* 0x0000000211137824 */ /* 0x008fe200078e00ff */
        /* <DEDUP_REMOVED lines=8> */
[----:B------:R-:W-:Y:S01]  /*34e0*/  CS2R R116, SRZ ;  /* 0x0000000000747805 */ /* 0x000fe2000001ff00 */
[----:B-----5:R-:W-:Y:S01]  /*34f0*/  VIADD R2, R18, UR36 ;  /* 0x0000002412027c36 */ /* 0x020fe20008000000 */
[----:B------:R-:W-:Y:S02]  /*3500*/  LOP3.LUT R3, R25, 0x3, RZ, 0xc0, !PT ;  /* 0x0000000319037812 */ /* 0x000fe400078ec0ff */
[----:B------:R-:W-:Y:S02]  /*3510*/  CS2R R110, SRZ ;  /* 0x00000000006e7805 */ /* 0x000fe4000001ff00 */
[----:B------:R-:W-:Y:S01]  /*3520*/  CS2R R108, SRZ ;  /* 0x00000000006c7805 */ /* 0x000fe2000001ff00 */
[C---:B------:R-:W-:Y:S01]  /*3530*/  IMAD R7, R0.reuse, 0x40, R2 ;  /* 0x0000004000077824 */ /* 0x040fe200078e0202 */
[----:B------:R-:W-:Y:S01]  /*3540*/  CS2R R114, SRZ ;  /* 0x0000000000727805 */ /* 0x000fe2000001ff00 */
[----:B------:R-:W-:Y:S01]  /*3550*/  IMAD R2, R0, 0x4, R3 ;  /* 0x0000000400027824 */ /* 0x000fe200078e0203 */
[----:B------:R-:W-:Y:S01]  /*3560*/  CS2R R112, SRZ ;  /* 0x0000000000707805 */ /* 0x000fe2000001ff00 */
[----:B------:R-:W-:Y:S01]  /*3570*/  IMAD.SHL.U32 R0, R23, 0x40, RZ ;  /* 0x0000004017007824 */ /* 0x000fe200078e00ff */
[----:B------:R-:W-:-:S02]  /*3580*/  CS2R R106, SRZ ;  /* 0x00000000006a7805 */ /* 0x000fc4000001ff00 */
[----:B------:R-:W-:Y:S02]  /*3590*/  CS2R R104, SRZ ;  /* 0x0000000000687805 */ /* 0x000fe4000001ff00 */
[----:B------:R-:W-:Y:S02]  /*35a0*/  CS2R R102, SRZ ;  /* 0x0000000000667805 */ /* 0x000fe4000001ff00 */
[----:B------:R-:W-:Y:S02]  /*35b0*/  CS2R R100, SRZ ;  /* 0x0000000000647805 */ /* 0x000fe4000001ff00 */
[----:B------:R-:W-:Y:S02]  /*35c0*/  LOP3.LUT R10, R0, 0x200, RZ, 0xc0, !PT ;  /* 0x00000200000a7812 */ /* 0x000fe400078ec0ff */
[----:B------:R-:W-:Y:S02]  /*35d0*/  CS2R R62, SRZ ;  /* 0x00000000003e7805 */ /* 0x000fe4000001ff00 */
[----:B------:R-:W-:-:S02]  /*35e0*/  LOP3.LUT R14, R19, 0x20, RZ, 0xc0, !PT ;  /* 0x00000020130e7812 */ /* 0x000fc400078ec0ff */
[----:B------:R-:W-:Y:S02]  /*35f0*/  CS2R R60, SRZ ;  /* 0x00000000003c7805 */ /* 0x000fe4000001ff00 */
[----:B------:R-:W-:Y:S02]  /*3600*/  LOP3.LUT R6, R10, 0xc00, R6, 0xf8, !PT ;  /* 0x00000c000a067812 */ /* 0x000fe400078ef806 */
[----:B------:R-:W-:Y:S02]  /*3610*/  CS2R R66, SRZ ;  /* 0x0000000000427805 */ /* 0x000fe4000001ff00 */
[----:B------:R-:W-:Y:S02]  /*3620*/  SHF.R.U32.HI R10, RZ, 0x3, R17 ;  /* 0x00000003ff0a7819 */ /* 0x000fe40000011611 */
[----:B------:R-:W-:Y:S02]  /*3630*/  CS2R R64, SRZ ;  /* 0x0000000000407805 */ /* 0x000fe4000001ff00 */
[----:B------:R-:W-:-:S02]  /*3640*/  LOP3.LUT R3, R4, 0xe0, R15, 0xf8, !PT ;  /* 0x000000e004037812 */ /* 0x000fc400078ef80f */
[----:B------:R-:W-:Y:S02]  /*3650*/  CS2R R58, SRZ ;  /* 0x00000000003a7805 */ /* 0x000fe4000001ff00 */
[----:B------:R-:W-:Y:S01]  /*3660*/  LOP3.LUT R14, R14, 0x18, R10, 0xf8, !PT ;  /* 0x000000180e0e7812 */ /* 0x000fe200078ef80a */
[----:B------:R3:W-:Y:S01]  /*3670*/  STL [R1+0x50], R2 ;  /* 0x0000500201007387 */ /* 0x0007e20000100800 */
[----:B------:R-:W-:Y:S01]  /*3680*/  LOP3.LUT R4, R0, 0x1c0, RZ, 0xc0, !PT ;  /* 0x000001c000047812 */ /* 0x000fe200078ec0ff */
[----:B-1----:R-:W4:Y:S01]  /*3690*/  @P0 MUFU.RCP R10, UR10 ;  /* 0x0000000a000a0d08 */ /* 0x002f220008001000 */
[----:B------:R-:W-:Y:S02]  /*36a0*/  USHF.L.U32 UR41, UR41, 0x5, URZ ;  /* 0x0000000529297899 */ /* 0x000fe400080006ff */
[----:B------:R-:W-:Y:S02]  /*36b0*/  LOP3.LUT R0, R4, 0x38, R24, 0xf8, !PT ;  /* 0x0000003804007812 */ /* 0x000fe400078ef818 */
[----:B------:R-:W-:Y:S01]  /*36c0*/  CS2R R56, SRZ ;  /* 0x0000000000387805 */ /* 0x000fe2000001ff00 */
[----:B------:R-:W-:Y:S01]  /*36d0*/  USHF.R.S32.HI UR15, URZ, 0x1f, UR41 ;  /* 0x0000001fff0f7899 */ /* 0x000fe20008011429 */
        /* <DEDUP_REMOVED lines=15> */
[----:B------:R-:W-:Y:S01]  /*37d0*/  UMOV UR8, URZ ;  /* 0x000000ff00087c82 */ /* 0x000fe20008000000 */
[----:B------:R-:W1:Y:S01]  /*37e0*/  LDCU UR9, c[0x0][0x440] ;  /* 0x00008800ff0977ac */ /* 0x000e620008000800 */
[----:B---3--:R-:W-:Y:S01]  /*37f0*/  IMAD.U32 R2, RZ, RZ, UR38 ;  /* 0x00000026ff027e24 */ /* 0x008fe2000f8e00ff */
[----:B------:R-:W-:Y:S01]  /*3800*/  SHF.R.U32.HI R18, RZ, 0x2, R17 ;  /* 0x00000002ff127819 */ /* 0x000fe20000011611 */
[----:B------:R-:W3:Y:S03]  /*3810*/  LDCU UR10, c[0x0][0x3e0] ;  /* 0x00007c00ff0a77ac */ /* 0x000ee60008000800 */
[----:B------:R-:W-:-:S02]  /*3820*/  IADD3 R4, PT, PT, R2, UR31, R3 ;  /* 0x0000001f02047c10 */ /* 0x000fc4000fffe003 */
[C---:B------:R-:W-:Y:S01]  /*3830*/  LOP3.LUT R3, R0.reuse, 0x8, R23, 0x78, !PT ;  /* 0x0000000800037812 */ /* 0x040fe200078e7817 */
[----:B------:R-:W1:Y:S01]  /*3840*/  LDCU UR14, c[0x0][0x45c] ;  /* 0x00008b80ff0e77ac */ /* 0x000e620008000800 */
[----:B------:R-:W-:Y:S02]  /*3850*/  LOP3.LUT R2, R0, 0x8, R16, 0x78, !PT ;  /* 0x0000000800027812 */ /* 0x000fe400078e7810 */
[----:B------:R-:W-:Y:S01]  /*3860*/  LOP3.LUT R0, R5, R3, RZ, 0xfc, !PT ;  /* 0x0000000305007212 */ /* 0x000fe200078efcff */
[----:B------:R-:W1:Y:S01]  /*3870*/  LDCU.U8 UR11, c[0x0][0x4f8] ;  /* 0x00009f00ff0b77ac */ /* 0x000e620008000000 */
[----:B------:R-:W-:Y:S01]  /*3880*/  IADD3 R3, PT, PT, R7, -0x59, -R4 ;  /* 0xffffffa707037810 */ /* 0x000fe20007ffe804 */
[C---:B------:R-:W-:Y:S01]  /*3890*/  IMAD.SHL.U32 R4, R17.reuse, 0x10, RZ ;  /* 0x0000001011047824 */ /* 0x040fe200078e00ff */
[----:B------:R-:W-:Y:S01]  /*38a0*/  LEA R15, R0, UR6, 0x1 ;  /* 0x00000006000f7c11 */ /* 0x000fe2000f8e08ff */
[----:B------:R-:W-:Y:S01]  /*38b0*/  IMAD.SHL.U32 R16, R17, 0x20, RZ ;  /* 0x0000002011107824 */ /* 0x000fe200078e00ff */
[----:B------:R-:W-:Y:S01]  /*38c0*/  LOP3.LUT R252, R6, R2, RZ, 0xfc, !PT ;  /* 0x0000000206fc7212 */ /* 0x000fe200078efcff */
[----:B------:R5:W-:Y:S01]  /*38d0*/  STL [R1+0x28], R3 ;  /* 0x0000280301007387 */ /* 0x000be20000100800 */
[----:B------:R-:W-:Y:S01]  /*38e0*/  LOP3.LUT R5, R4, 0x1c0, RZ, 0xc0, !PT ;  /* 0x000001c004057812 */ /* 0x000fe200078ec0ff */
[----:B------:R-:W-:Y:S01]  /*38f0*/  VIADD R4, R15, 0x12000 ;  /* 0x000120000f047836 */ /* 0x000fe20000000000 */
[----:B------:R-:W-:Y:S01]  /*3900*/  LOP3.LUT R2, R19, 0x38, RZ, 0xc0, !PT ;  /* 0x0000003813027812 */ /* 0x000fe200078ec0ff */
[----:B------:R-:W-:Y:S01]  /*3910*/  VIADD R232, R15, 0x12040 ;  /* 0x000120400fe87836 */ /* 0x000fe20000000000 */
[----:B------:R-:W1:Y:S01]  /*3920*/  LDSM.16.M88.4 R148, [R15+0x12000] ;  /* 0x012000000f94783b */ /* 0x000e620000000200 */
[----:B------:R-:W-:Y:S01]  /*3930*/  @P3 VIADD R232, R4, 0xffffffc0 ;  /* 0xffffffc004e83836 */ /* 0x000fe20000000000 */
[----:B------:R-:W-:Y:S01]  /*3940*/  LOP3.LUT R2, R2, 0x20, R18, 0x78, !PT ;  /* 0x0000002002027812 */ /* 0x000fe200078e7812 */
[----:B------:R-:W-:Y:S01]  /*3950*/  IMAD.SHL.U32 R4, R17, 0x40, RZ ;  /* 0x0000004011047824 */ /* 0x000fe200078e00ff */
[----:B------:R-:W-:Y:S01]  /*3960*/  STL [R1+0xc], R15 ;  /* 0x00000c0f01007387 */ /* 0x000fe20000100800 */
[----:B------:R-:W-:-:S03]  /*3970*/  IMAD.MOV.U32 R6, RZ, RZ, 0x20 ;  /* 0x00000020ff067424 */ /* 0x000fc600078e00ff */
[----:B------:R-:W1:Y:S01]  /*3980*/  LDSM.16.M88.4 R164, [R232] ;  /* 0x00000000e8a4783b */ /* 0x000e620000000200 */
[----:B------:R-:W-:-:S03]  /*3990*/  LEA R252, R252, UR6, 0x1 ;  /* 0x00000006fcfc7c11 */ /* 0x000fc6000f8e08ff */
[----:B------:R-:W1:Y:S04]  /*39a0*/  LDSM.16.M88.4 R168, [R232+0x800] ;  /* 0x00080000e8a8783b */ /* 0x000e680000000200 */
[----:B------:R-:W1:Y:S01]  /*39b0*/  LDSM.16.M88.4 R196, [R232+0x2000] ;  /* 0x00200000e8c4783b */ /* 0x000e620000000200 */
[----:B-----5:R-:W-:-:S03]  /*39c0*/  LOP3.LUT R3, R16, 0xc00, RZ, 0xc0, !PT ;  /* 0x00000c0010037812 */ /* 0x020fc600078ec0ff */
[----:B------:R-:W1:Y:S01]  /*39d0*/  LDSM.16.M88.4 R200, [R232+0x2800] ;  /* 0x00280000e8c8783b */ /* 0x000e620000000200 */
[----:B------:R-:W-:-:S03]  /*39e0*/  LOP3.LUT R3, R3, 0x6, R19, 0xf8, !PT ;  /* 0x0000000603037812 */ /* 0x000fc600078ef813 */
[----:B------:R-:W1:Y:S01]  /*39f0*/  LDSM.16.M88.4 R228, [R232+0x4000] ;  /* 0x00400000e8e4783b */ /* 0x000e620000000200 */
[----:B------:R-:W-:-:S03]  /*3a00*/  LOP3.LUT R2, R3, R2, R5, 0xfe, !PT ;  /* 0x0000000203027212 */ /* 0x000fc600078efe05 */
[----:B------:R-:W1:Y:S01]  /*3a10*/  LDSM.16.M88.4 R152, [R15+0x12800] ;  /* 0x012800000f98783b */ /* 0x000e620000000200 */
[----:B------:R-:W-:Y:S01]  /*3a20*/  LOP3.LUT R2, R14, 0x1c0, R4, 0xf8, !PT ;  /* 0x000001c00e027812 */ /* 0x000fe200078ef804 */
[----:B------:R-:W-:Y:S02]  /*3a30*/  IMAD.MOV.U32 R5, RZ, RZ, 0x40 ;  /* 0x00000040ff057424 */ /* 0x000fe400078e00ff */
[----:B------:R-:W-:Y:S01]  /*3a40*/  IMAD.MOV.U32 R3, RZ, RZ, 0x40 ;  /* 0x00000040ff037424 */ /* 0x000fe200078e00ff */
[----:B------:R-:W1:Y:S04]  /*3a50*/  LDSM.16.M88.4 R180, [R15+0x14000] ;  /* 0x014000000fb4783b */ /* 0x000e680000000200 */
[----:B------:R-:W1:Y:S01]  /*3a60*/  LDSM.16.M88.4 R184, [R15+0x14800] ;  /* 0x014800000fb8783b */ /* 0x000e620000000200 */
[----:B------:R-:W-:-:S03]  /*3a70*/  SEL R3, R3, 0xffffffc0, !P3 ;  /* 0xffffffc003037807 */ /* 0x000fc60005800000 */
[----:B------:R-:W1:Y:S04]  /*3a80*/  LDSM.16.M88.4 R212, [R15+0x16000] ;  /* 0x016000000fd4783b */ /* 0x000e680000000200 */
[----:B------:R-:W1:Y:S01]  /*3a90*/  LDSM.16.M88.4 R216, [R15+0x16800] ;  /* 0x016800000fd8783b */ /* 0x000e620000000200 */
[----:B------:R-:W-:Y:S01]  /*3aa0*/  UIADD3 UR31, UPT, UPT, UR31, 0x40, URZ ;  /* 0x000000401f1f7890 */ /* 0x000fe2000fffe0ff */
[----:B------:R-:W-:Y:S02]  /*3ab0*/  CS2R R24, SRZ ;  /* 0x0000000000187805 */ /* 0x000fe4000001ff00 */
[----:B------:R-:W-:Y:S01]  /*3ac0*/  CS2R R22, SRZ ;  /* 0x0000000000167805 */ /* 0x000fe2000001ff00 */
[----:B------:R-:W-:Y:S01]  /*3ad0*/  UISETP.GE.AND UP1, UPT, UR31, UR36, UPT ;  /* 0x000000241f00728c */ /* 0x000fe2000bf26270 */
[----:B--2---:R-:W-:Y:S01]  /*3ae0*/  IADD3 R7, P2, P1, R8, UR41, R26 ;  /* 0x0000002908077c10 */ /* 0x004fe2000f95e01a */
[----:B----4-:R-:W-:-:S05]  /*3af0*/  @P0 FMUL.FTZ R0, R11, R10 ;  /* 0x0000000a0b000220 */ /* 0x010fca0000410000 */
[----:B------:R-:W-:Y:S02]  /*3b00*/  @P0 R2UR UR16, R0 ;  /* 0x00000000001002ca */ /* 0x000fe400000e0000 */
[----:B------:R-:W-:Y:S02]  /*3b10*/  IADD3.X R0, PT, PT, R9, UR15, RZ, P2, P1 ;  /* 0x0000000f09007c10 */ /* 0x000fe400097e24ff */
[----:B------:R-:W-:Y:S01]  /*3b20*/  R2UR UR56, R12 ;  /* 0x000000000c3872ca */ /* 0x000fe200000e0000 */
[C---:B------:R-:W-:Y:S01]  /*3b30*/  IMAD.SHL.U32 R12, R17.reuse, 0x8, RZ ;  /* 0x00000008110c7824 */ /* 0x040fe200078e00ff */
[----:B------:R-:W-:Y:S01]  /*3b40*/  LOP3.LUT P0, RZ, R17, 0x2, RZ, 0xc0, !PT ;  /* 0x0000000211ff7812 */ /* 0x000fe2000780c0ff */
[----:B------:R2:W-:Y:S01]  /*3b50*/  STL [R1+0x64], R0 ;  /* 0x0000640001007387 */ /* 0x0005e20000100800 */
[----:B------:R-:W-:Y:S02]  /*3b60*/  LOP3.LUT R8, R4, 0x1c0, RZ, 0xc0, !PT ;  /* 0x000001c004087812 */ /* 0x000fe400078ec0ff */
[----:B------:R-:W-:Y:S01]  /*3b70*/  SHF.R.U32.HI R10, RZ, 0x1, R17 ;  /* 0x00000001ff0a7819 */ /* 0x000fe20000011611 */
[----:B------:R-:W-:Y:S01]  /*3b80*/  IMAD.MOV.U32 R9, RZ, RZ, 0x10 ;  /* 0x00000010ff097424 */ /* 0x000fe200078e00ff */
[----:B------:R-:W-:Y:S01]  /*3b90*/  LOP3.LUT R2, R2, 0x38, R12, 0x78, !PT ;  /* 0x0000003802027812 */ /* 0x000fe200078e780c */
[----:B------:R-:W4:Y:S03]  /*3ba0*/  LDCU UR15, c[0x0][0x590] ;  /* 0x0000b200ff0f77ac */ /* 0x000f260008000800 */
[----:B------:R-:W-:Y:S01]  /*3bb0*/  LOP3.LUT R2, R2, 0x200, R4, 0xf8, !PT ;  /* 0x0000020002027812 */ /* 0x000fe200078ef804 */
[----:B--2---:R-:W-:-:S05]  /*3bc0*/  IMAD.MOV.U32 R0, RZ, RZ, 0x20 ;  /* 0x00000020ff007424 */ /* 0x004fca00078e00ff */
[----:B------:R-:W-:Y:S01]  /*3bd0*/  SEL R0, R0, 0xffffffe0, !P4 ;  /* 0xffffffe000007807 */ /* 0x000fe20006000000 */
[----:B------:R2:W-:Y:S04]  /*3be0*/  STL [R1+0x24], R2 ;  /* 0x0000240201007387 */ /* 0x0005e80000100800 */
[----:B------:R-:W-:-:S05]  /*3bf0*/  IMAD.IADD R11, R0, 0x1, R15 ;  /* 0x00000001000b7824 */ /* 0x000fca00078e020f */
[----:B------:R-:W-:Y:S04]  /*3c00*/  STL [R1+0x10], R11 ;  /* 0x0000100b01007387 */ /* 0x000fe80000100800 */
[----:B------:R-:W1:Y:S04]  /*3c10*/  LDSM.16.M88.4 R156, [R11+0x12000] ;  /* 0x012000000b9c783b */ /* 0x000e680000000200 */
[----:B------:R-:W1:Y:S04]  /*3c20*/  LDSM.16.M88.4 R160, [R11+0x12800] ;  /* 0x012800000ba0783b */ /* 0x000e680000000200 */
[----:B------:R-:W1:Y:S04]  /*3c30*/  LDSM.16.M88.4 R188, [R11+0x14000] ;  /* 0x014000000bbc783b */ /* 0x000e680000000200 */
[----:B------:R-:W1:Y:S04]  /*3c40*/  LDSM.16.M88.4 R192, [R11+0x14800] ;  /* 0x014800000bc0783b */ /* 0x000e680000000200 */
[----:B------:R-:W1:Y:S04]  /*3c50*/  LDSM.16.M88.4 R220, [R11+0x16000] ;  /* 0x016000000bdc783b */ /* 0x000e680000000200 */
[----:B------:R5:W1:Y:S01]  /*3c60*/  LDSM.16.M88.4 R224, [R11+0x16800] ;  /* 0x016800000be0783b */ /* 0x000a620000000200 */
[----:B------:R-:W-:-:S04]  /*3c70*/  LOP3.LUT P1, RZ, R17, 0x4, RZ, 0xc0, !PT ;  /* 0x0000000411ff7812 */ /* 0x000fc8000782c0ff */
[----:B--2---:R-:W-:Y:S02]  /*3c80*/  SEL R2, R5, 0xffffffc0, !P1 ;  /* 0xffffffc005027807 */ /* 0x004fe40004800000 */
[----:B------:R-:W-:Y:S02]  /*3c90*/  SEL R2, R9, 0xfffffff0, !P1 ;  /* 0xfffffff009027807 */ /* 0x000fe40004800000 */
[----:B------:R-:W-:Y:S01]  /*3ca0*/  LOP3.LUT R2, R8, 0x38, R12, 0xf8, !PT ;  /* 0x0000003808027812 */ /* 0x000fe200078ef80c */
[----:B------:R-:W-:Y:S02]  /*3cb0*/  IMAD.IADD R240, R0, 0x1, R232 ;  /* 0x0000000100f07824 */ /* 0x000fe400078e02e8 */
[----:B------:R-:W2:Y:S04]  /*3cc0*/  LDSM.16.M88.4 R232, [R232+0x4800] ;  /* 0x00480000e8e8783b */ /* 0x000ea80000000200 */
[----:B------:R-:W1:Y:S04]  /*3cd0*/  LDSM.16.M88.4 R172, [R240] ;  /* 0x00000000f0ac783b */ /* 0x000e680000000200 */
[----:B------:R-:W1:Y:S01]  /*3ce0*/  LDSM.16.M88.4 R176, [R240+0x800] ;  /* 0x00080000f0b0783b */ /* 0x000e620000000200 */
[----:B-----5:R-:W-:-:S03]  /*3cf0*/  LOP3.LUT R11, R4, 0x200, RZ, 0xc0, !PT ;  /* 0x00000200040b7812 */ /* 0x020fc600078ec0ff */
[----:B------:R-:W1:Y:S01]  /*3d00*/  LDSM.16.M88.4 R204, [R240+0x2000] ;  /* 0x00200000f0cc783b */ /* 0x000e620000000200 */
[----:B------:R-:W-:-:S03]  /*3d10*/  SEL R4, R6, 0xffffffe0, !P0 ;  /* 0xffffffe006047807 */ /* 0x000fc60004000000 */
[----:B------:R-:W1:Y:S04]  /*3d20*/  LDSM.16.M88.4 R208, [R240+0x2800] ;  /* 0x00280000f0d0783b */ /* 0x000e680000000200 */
[----:B------:R5:W-:Y:S01]  /*3d30*/  STL [R1+0x1c], R4 ;  /* 0x00001c0401007387 */ /* 0x000be20000100800 */
[----:B------:R-:W-:Y:S02]  /*3d40*/  LOP3.LUT R5, R11, 0xc00, R16, 0xf8, !PT ;  /* 0x00000c000b057812 */ /* 0x000fe400078ef810 */
[----:B------:R-:W-:Y:S01]  /*3d50*/  LOP3.LUT R6, R2, 0x8, R10, 0x78, !PT ;  /* 0x0000000802067812 */ /* 0x000fe200078e780a */
[----:B------:R-:W1:Y:S04]  /*3d60*/  LDSM.16.M88.4 R236, [R240+0x4000] ;  /* 0x00400000f0ec783b */ /* 0x000e680000000200 */
[----:B------:R-:W1:Y:S01]  /*3d70*/  LDSM.16.M88.4 R240, [R240+0x4800] ;  /* 0x00480000f0f0783b */ /* 0x000e620000000200 */
[----:B-----5:R-:W-:-:S04]  /*3d80*/  LOP3.LUT R4, R10, 0x10, RZ, 0xc0, !PT ;  /* 0x000000100a047812 */ /* 0x020fc800078ec0ff */
[----:B------:R-:W-:-:S04]  /*3d90*/  LOP3.LUT R4, R4, 0x8, R17, 0xf8, !PT ;  /* 0x0000000804047812 */ /* 0x000fc800078ef811 */
[----:B------:R-:W-:Y:S02]  /*3da0*/  LOP3.LUT R4, R4, R2, RZ, 0x3c, !PT ;  /* 0x0000000204047212 */ /* 0x000fe400078e3cff */
[----:B------:R-:W-:Y:S02]  /*3db0*/  LOP3.LUT R2, R5, R6, RZ, 0xfc, !PT ;  /* 0x0000000605027212 */ /* 0x000fe400078efcff */
[----:B------:R-:W-:Y:S01]  /*3dc0*/  LOP3.LUT R4, R4, 0x200, R16, 0xf8, !PT ;  /* 0x0000020004047812 */ /* 0x000fe200078ef810 */
[----:B------:R-:W-:-:S04]  /*3dd0*/  IMAD.WIDE.U32 R6, R7, -0x2daee0ad, RZ ;  /* 0xd2511f5307067825 */ /* 0x000fc800078e00ff */
[----:B------:R5:W-:Y:S01]  /*3de0*/  STL [R1+0x20], R4 ;  /* 0x0000200401007387 */ /* 0x000be20000100800 */
[----:B------:R-:W-:-:S03]  /*3df0*/  IMAD.IADD R5, R0, 0x1, R252 ;  /* 0x0000000100057824 */ /* 0x000fc600078e02fc */
[----:B------:R3:W-:Y:S04]  /*3e00*/  STL [R1+0x60], R2 ;  /* 0x0000600201007387 */ /* 0x0007e80000100800 */
[----:B------:R1:W-:Y:S01]  /*3e10*/  STL.64 [R1+0x58], R6 ;  /* 0x0000580601007387 */ /* 0x0003e20000100a00 */
[----:B-----5:R-:W-:Y:S02]  /*3e20*/  IMAD.IADD R4, R15, 0x1, R3 ;  /* 0x000000010f047824 */ /* 0x020fe400078e0203 */
[----:B---3--:R-:W-:Y:S02]  /*3e30*/  IMAD.IADD R2, R3, 0x1, R252 ;  /* 0x0000000103027824 */ /* 0x008fe400078e02fc */
[C---:B------:R-:W-:Y:S01]  /*3e40*/  IMAD.IADD R3, R0.reuse, 0x1, R4 ;  /* 0x0000000100037824 */ /* 0x040fe200078e0204 */
[----:B------:R3:W-:Y:S01]  /*3e50*/  STL [R1+0x14], R4 ;  /* 0x0000140401007387 */ /* 0x0007e20000100800 */
[----:B------:R-:W-:-:S03]  /*3e60*/  IMAD.IADD R0, R0, 0x1, R2 ;  /* 0x0000000100007824 */ /* 0x000fc600078e0202 */
[----:B------:R3:W-:Y:S04]  /*3e70*/  STL [R1+0x4], R5 ;  /* 0x0000040501007387 */ /* 0x0007e80000100800 */
[----:B------:R3:W-:Y:S04]  /*3e80*/  STL [R1], R2 ;  /* 0x0000000201007387 */ /* 0x0007e80000100800 */
[----:B------:R3:W-:Y:S04]  /*3e90*/  STL [R1+0x18], R3 ;  /* 0x0000180301007387 */ /* 0x0007e80000100800 */
[----:B------:R3:W-:Y:S01]  /*3ea0*/  STL [R1+0x8], R0 ;  /* 0x0000080001007387 */ /* 0x0007e20000100800 */
[----:B------:R-:W-:-:S02]  /*3eb0*/  R2UR UR57, R13 ;  /* 0x000000000d3972ca */ /* 0x000fc400000e0000 */
[----:B------:R-:W-:Y:S02]  /*3ec0*/  CS2R R26, SRZ ;  /* 0x00000000001a7805 */ /* 0x000fe4000001ff00 */
[----:B------:R-:W-:Y:S01]  /*3ed0*/  LOP3.LUT P2, RZ, R17, 0x8, RZ, 0xc0, !PT ;  /* 0x0000000811ff7812 */ /* 0x000fe2000784c0ff */
[----:B------:R-:W-:Y:S01]  /*3ee0*/  @UP0 UMOV UR8, UR16 ;  /* 0x0000001000080c82 */ /* 0x000fe20008000000 */
[----:B----4-:R-:W-:Y:S02]  /*3ef0*/  USHF.L.U32 UR15, UR15, 0x6, URZ ;  /* 0x000000060f0f7899 */ /* 0x010fe400080006ff */
[----:B------:R-:W-:Y:S02]  /*3f00*/  UIADD3 UR55, UPT, UPT, UR56, -0x61c88647, URZ ;  /* 0x9e3779b938377890 */ /* 0x000fe4000fffe0ff */
[----:B------:R-:W-:Y:S02]  /*3f10*/  UIADD3 UR51, UPT, UPT, UR56, 0x3c6ef372, URZ ;  /* 0x3c6ef37238337890 */ /* 0x000fe4000fffe0ff */
[----:B------:R-:W-:-:S02]  /*3f20*/  UIADD3 UR49, UPT, UPT, UR56, -0x255992d5, URZ ;  /* 0xdaa66d2b38317890 */ /* 0x000fc4000fffe0ff */
[----:B------:R-:W-:Y:S02]  /*3f30*/  UIADD3 UR44, UPT, UPT, UR56, 0x78dde6e4, URZ ;  /* 0x78dde6e4382c7890 */ /* 0x000fe4000fffe0ff */
[----:B------:R-:W-:Y:S02]  /*3f40*/  UIADD3 UR54, UPT, UPT, UR57, -0x4498517b, URZ ;  /* 0xbb67ae8539367890 */ /* 0x000fe4000fffe0ff */
[----:B------:R-:W-:Y:S02]  /*3f50*/  UIADD3 UR50, UPT, UPT, UR57, 0x76cf5d0a, URZ ;  /* 0x76cf5d0a39327890 */ /* 0x000fe4000fffe0ff */
[----:B------:R-:W-:Y:S02]  /*3f60*/  UIADD3 UR46, UPT, UPT, UR57, 0x32370b8f, URZ ;  /* 0x32370b8f392e7890 */ /* 0x000fe4000fffe0ff */
[----:B------:R-:W-:Y:S02]  /*3f70*/  UIADD3 UR41, UPT, UPT, UR57, -0x126145ec, URZ ;  /* 0xed9eba1439297890 */ /* 0x000fe4000fffe0ff */
[----:B------:R-:W-:-:S02]  /*3f80*/  UIADD3 UR38, UPT, UPT, UR56, 0x1715609d, URZ ;  /* 0x1715609d38267890 */ /* 0x000fc4000fffe0ff */
[----:B------:R-:W-:Y:S02]  /*3f90*/  UIADD3 UR31, UPT, UPT, UR57, -0x56f99767, URZ ;  /* 0xa9066899391f7890 */ /* 0x000fe4000fffe0ff */
[----:B------:R-:W-:Y:S02]  /*3fa0*/  UIADD3 UR30, UPT, UPT, UR56, -0x4ab325aa, URZ ;  /* 0xb54cda56381e7890 */ /* 0x000fe4000fffe0ff */
[----:B-123--:R-:W-:-:S12]  /*3fb0*/  UIADD3 UR25, UPT, UPT, UR57, 0x646e171e, URZ ;  /* 0x646e171e39197890 */ /* 0x00efd8000fffe0ff */
.L_x_1107:
        /* <DEDUP_REMOVED lines=11> */
[----:B-----5:R-:W5:Y:S04]  /*4070*/  LDL.LU R3, [R1] ;  /* 0x0000000001037983 */ /* 0x020f680000300800 */
[----:B------:R-:W5:Y:S04]  /*4080*/  LDL R2, [R1+0x14] ;  /* 0x0000140001027983 */ /* 0x000f680000100800 */
[----:B-1----:R-:W5:Y:S01]  /*4090*/  LDL.LU R0, [R1+0x8] ;  /* 0x0000080001007983 */ /* 0x002f620000300800 */
[----:B------:R-:W-:Y:S03]  /*40a0*/  @UP2 UIADD3 UR17, UP0, UPT, UR52, -0x100, URZ ;  /* 0xffffff0034112890 */ /* 0x000fe6000ff1e0ff */
[----:B------:R-:W5:Y:S01]  /*40b0*/  LDL R248, [R1+0x18] ;  /* 0x0000180001f87983 */ /* 0x000f620000100800 */
[----:B------:R-:W-:Y:S02]  /*40c0*/  @UP2 UIADD3.X UR16, UPT, UPT, UR53, -0x1, URZ, UP0, !UPT ;  /* 0xffffffff35102890 */ /* 0x000fe400087fe4ff */
[----:B------:R-:W-:Y:S01]  /*40d0*/  @UP2 UIADD3 UR18, UP0, UPT, UR18, -0x100, URZ ;  /* 0xffffff0012122890 */ /* 0x000fe2000ff1e0ff */
[----:B------:R-:W0:Y:S03]  /*40e0*/  LDGDEPBAR ;  /* 0x00000000000079af */ /* 0x000e260000000000 */
[----:B------:R-:W-:Y:S01]  /*40f0*/  @UP2 UIADD3.X UR19, UPT, UPT, UR19, -0x1, URZ, UP0, !UPT ;  /* 0xffffffff13132890 */ /* 0x000fe200087fe4ff */
[----:B------:R-:W1:Y:S01]  /*4100*/  S2R R251, SR_TID.X ;  /* 0x0000000000fb7919 */ /* 0x000e620000002100 */
[----:B------:R-:W-:Y:S04]  /*4110*/  DEPBAR.LE SB0, 0x0 ;  /* 0x000080000000791a */ /* 0x000fe80000000000 */
[----:B------:R-:W-:Y:S01]  /*4120*/  BAR.SYNC.DEFER_BLOCKING 0x0 ;  /* 0x0000000000007b1d */ /* 0x000fe20000010000 */
[----:B-1----:R-:W-:Y:S05]  /*4130*/  SHF.R.U32.HI R251, RZ, 0x7, R251 ;  /* 0x00000007fffb7819 */ /* 0x002fea00000116fb */
        /* <DEDUP_REMOVED lines=11> */
[----:B------:R-:W2:Y:S01]  /*41f0*/  LDSM.16.M88.4 R92, [R2+0xc800] ;  /* 0x00c80000025c783b */ /* 0x000ea20000000200 */
[----:B------:R-:W-:Y:S07]  /*4200*/  HMMA.16816.F32.BF16 R16, R16, R70, RZ ;  /* 0x000000461010723c */ /* 0x000fee00000418ff */
[----:B------:R-:W-:Y:S01]  /*4210*/  LDSM.16.M88.4 R68, [R0] ;  /* 0x000000000044783b */ /* 0x000fe20000000200 */
[C---:B---3--:R-:W-:Y:S07]  /*4220*/  HMMA.16816.F32.BF16 R4, R72.reuse, R76, R4 ;  /* 0x0000004c4804723c */ /* 0x048fee0000041804 */
[----:B------:R-:W-:Y:S01]  /*4230*/  LDSM.16.M88.4 R96, [R248+0xc800] ;  /* 0x00c80000f860783b */ /* 0x000fe20000000200 */
[C---:B------:R-:W-:Y:S07]  /*4240*/  HMMA.16816.F32.BF16 R8, R72.reuse, R78, R8 ;  /* 0x0000004e4808723c */ /* 0x040fee0000041808 */
[----:B------:R-:W3:Y:S01]  /*4250*/  LDSM.16.M88.4 R76, [R248+0xc000] ;  /* 0x00c00000f84c783b */ /* 0x000ee20000000200 */
[C---:B----4-:R-:W-:Y:S08]  /*4260*/  HMMA.16816.F32.BF16 R12, R72.reuse, R80, R12 ;  /* 0x00000050480c723c */ /* 0x050ff0000004180c */
[----:B------:R-:W-:Y:S01]  /*4270*/  HMMA.16816.F32.BF16 R16, R72, R82, R16 ;  /* 0x000000524810723c */ /* 0x000fe20000041810 */
[----:B------:R-:W-:Y:S07]  /*4280*/  LDSM.16.M88.4 R72, [R252+0x2000] ;  /* 0x00200000fc48783b */ /* 0x000fee0000000200 */
[C---:B-1----:R-:W-:Y:S01]  /*4290*/  HMMA.16816.F32.BF16 R4, R84.reuse, R88, R4 ;  /* 0x000000585404723c */ /* 0x042fe20000041804 */
[----:B------:R-:W1:Y:S07]  /*42a0*/  LDSM.16.M88.4 R80, [R249+0xe000] ;  /* 0x00e00000f950783b */ /* 0x000e6e0000000200 */
[C---:B------:R-:W-:Y:S01]  /*42b0*/  HMMA.16816.F32.BF16 R8, R84.reuse, R90, R8 ;  /* 0x0000005a5408723c */ /* 0x040fe20000041808 */
[----:B------:R-:W4:Y:S07]  /*42c0*/  LDSM.16.M88.4 R88, [R249+0xe800] ;  /* 0x00e80000f958783b */ /* 0x000f2e0000000200 */
[C---:B--2---:R-:W-:Y:S08]  /*42d0*/  HMMA.16816.F32.BF16 R12, R84.reuse, R92, R12 ;  /* 0x0000005c540c723c */ /* 0x044ff0000004180c */
[----:B------:R-:W-:Y:S01]  /*42e0*/  HMMA.16816.F32.BF16 R16, R84, R94, R16 ;  /* 0x0000005e5410723c */ /* 0x000fe20000041810 */
[----:B------:R-:W-:Y:S07]  /*42f0*/  LDSM.16.M88.4 R84, [R246+0xe000] ;  /* 0x00e00000f654783b */ /* 0x000fee0000000200 */
[C---:B---3--:R-:W-:Y:S01]  /*4300*/  HMMA.16816.F32.BF16 R4, R68.reuse, R76, R4 ;  /* 0x0000004c4404723c */ /* 0x048fe20000041804 */
[----:B------:R-:W-:Y:S07]  /*4310*/  LDSM.16.M88.4 R92, [R246+0xe800] ;  /* 0x00e80000f65c783b */ /* 0x000fee0000000200 */
[C---:B------:R-:W-:Y:S01]  /*4320*/  HMMA.16816.F32.BF16 R8, R68.reuse, R78, R8 ;  /* 0x0000004e4408723c */ /* 0x040fe20000041808 */
[----:B------:R-:W2:Y:S07]  /*4330*/  LDSM.16.M88.4 R76, [R247+0x2000] ;  /* 0x00200000f74c783b */ /* 0x000eae0000000200 */
[C---:B------:R-:W-:Y:S08]  /*4340*/  HMMA.16816.F32.BF16 R12, R68.reuse, R96, R12 ;  /* 0x00000060440c723c */ /* 0x040ff0000004180c */
[----:B------:R-:W-:Y:S01]  /*4350*/  HMMA.16816.F32.BF16 R16, R68, R98, R16 ;  /* 0x000000624410723c */ /* 0x000fe20000041810 */
[----:B------:R-:W-:Y:S07]  /*4360*/  LDSM.16.M88.4 R68, [R3+0x2000] ;  /* 0x002000000344783b */ /* 0x000fee0000000200 */
[C---:B-1----:R-:W-:Y:S01]  /*4370*/  HMMA.16816.F32.BF16 R4, R72.reuse, R80, R4 ;  /* 0x000000504804723c */ /* 0x042fe20000041804 */
[----:B------:R-:W-:Y:S07]  /*4380*/  LDSM.16.M88.4 R96, [R2+0xe800] ;  /* 0x00e800000260783b */ /* 0x000fee0000000200 */
[C---:B------:R-:W-:Y:S01]  /*4390*/  HMMA.16816.F32.BF16 R8, R72.reuse, R82, R8 ;  /* 0x000000524808723c */ /* 0x040fe20000041808 */
[----:B------:R-:W1:Y:S07]  /*43a0*/  LDSM.16.M88.4 R80, [R2+0xe000] ;  /* 0x00e000000250783b */ /* 0x000e6e0000000200 */
[C---:B----4-:R-:W-:Y:S08]  /*43b0*/  HMMA.16816.F32.BF16 R12, R72.reuse, R88, R12 ;  /* 0x00000058480c723c */ /* 0x050ff0000004180c */
[----:B------:R-:W-:Y:S01]  /*43c0*/  HMMA.16816.F32.BF16 R16, R72, R90, R16 ;  /* 0x0000005a4810723c */ /* 0x000fe20000041810 */
[----:B------:R-:W-:Y:S07]  /*43d0*/  LDSM.16.M88.4 R72, [R0+0x2000] ;  /* 0x002000000048783b */ /* 0x000fee0000000200 */
[C---:B--2---:R-:W-:Y:S01]  /*43e0*/  HMMA.16816.F32.BF16 R4, R76.reuse, R84, R4 ;  /* 0x000000544c04723c */ /* 0x044fe20000041804 */
        /* <DEDUP_REMOVED lines=10> */
[C---:B------:R-:W-:Y:S08]  /*4490*/  HMMA.16816.F32.BF16 R12, R68.reuse, R96, R12 ;  /* 0x00000060440c723c */ /* 0x040ff0000004180c */
[----:B------:R-:W-:Y:S01]  /*44a0*/  HMMA.16816.F32.BF16 R16, R68, R98, R16 ;  /* 0x000000624410723c */ /* 0x000fe20000041810 */
[----:B------:R-:W3:Y:S07]  /*44b0*/  LDSM.16.M88.4 R68, [R249+0x10800] ;  /* 0x01080000f944783b */ /* 0x000eee0000000200 */
[C---:B--2---:R-:W-:Y:S01]  /*44c0*/  HMMA.16816.F32.BF16 R4, R72.reuse, R84, R4 ;  /* 0x000000544804723c */ /* 0x044fe20000041804 */
[----:B------:R-:W-:Y:S07]  /*44d0*/  LDSM.16.M88.4 R96, [R2+0x10800] ;  /* 0x010800000260783b */ /* 0x000fee0000000200 */
[C---:B------:R-:W-:Y:S01]  /*44e0*/  HMMA.16816.F32.BF16 R8, R72.reuse, R86, R8 ;  /* 0x000000564808723c */ /* 0x040fe20000041808 */
[----:B------:R-:W2:Y:S07]  /*44f0*/  LDSM.16.M88.4 R84, [R247+0x4000] ;  /* 0x00400000f754783b */ /* 0x000eae0000000200 */
[C---:B------:R-:W-:Y:S08]  /*4500*/  HMMA.16816.F32.BF16 R12, R72.reuse, R88, R12 ;  /* 0x00000058480c723c */ /* 0x040ff0000004180c */
[----:B------:R-:W-:Y:S01]  /*4510*/  HMMA.16816.F32.BF16 R16, R72, R90, R16 ;  /* 0x0000005a4810723c */ /* 0x000fe20000041810 */
[----:B------:R4:W5:Y:S07]  /*4520*/  LDSM.16.M88.4 R72, [R246+0x10800] ;  /* 0x01080000f648783b */ /* 0x00096e0000000200 */
[C---:B-1----:R-:W-:Y:S01]  /*4530*/  HMMA.16816.F32.BF16 R4, R76.reuse, R80, R4 ;  /* 0x000000504c04723c */ /* 0x042fe20000041804 */
[----:B------:R-:W-:Y:S07]  /*4540*/  LDSM.16.M88.4 R88, [R2+0x10000] ;  /* 0x010000000258783b */ /* 0x000fee0000000200 */
[C---:B------:R-:W-:Y:S01]  /*4550*/  HMMA.16816.F32.BF16 R8, R76.reuse, R82, R8 ;  /* 0x000000524c08723c */ /* 0x040fe20000041808 */
[----:B------:R1:W5:Y:S07]  /*4560*/  LDSM.16.M88.4 R80, [R3+0x4000] ;  /* 0x004000000350783b */ /* 0x00036e0000000200 */
[C---:B---3--:R-:W-:Y:S01]  /*4570*/  HMMA.16816.F32.BF16 R12, R76.reuse, R68, R12 ;  /* 0x000000444c0c723c */ /* 0x048fe2000004180c */
[----:B----4-:R-:W3:Y:S07]  /*4580*/  S2R R246, SR_TID.X ;  /* 0x0000000000f67919 */ /* 0x010eee0000002100 */
[----:B------:R-:W-:Y:S01]  /*4590*/  HMMA.16816.F32.BF16 R16, R76, R70, R16 ;  /* 0x000000464c10723c */ /* 0x000fe20000041810 */
[----:B------:R4:W-:Y:S07]  /*45a0*/  LDSM.16.M88.4 R68, [R0+0x4000] ;  /* 0x004000000044783b */ /* 0x0009ee0000000200 */
[C---:B--2---:R-:W-:Y:S01]  /*45b0*/  HMMA.16816.F32.BF16 R4, R84.reuse, R92, R4 ;  /* 0x0000005c5404723c */ /* 0x044fe20000041804 */
[----:B-1----:R-:W2:Y:S04]  /*45c0*/  LDL R3, [R1+0x44] ;  /* 0x0000440001037983 */ /* 0x002ea80000100800 */
[----:B------:R-:W2:Y:S03]  /*45d0*/  LDL.LU R250, [R1+0x50] ;  /* 0x0000500001fa7983 */ /* 0x000ea60000300800 */
[C---:B------:R-:W-:Y:S01]  /*45e0*/  HMMA.16816.F32.BF16 R8, R84.reuse, R94, R8 ;  /* 0x0000005e5408723c */ /* 0x040fe20000041808 */
[----:B------:R-:W2:Y:S04]  /*45f0*/  LDL R92, [R1+0x28] ;  /* 0x00002800015c7983 */ /* 0x000ea80000100800 */
[----:B------:R-:W2:Y:S03]  /*4600*/  LDL.64 R94, [R1+0x58] ;  /* 0x00005800015e7983 */ /* 0x000ea60000100a00 */
[C---:B-----5:R-:W-:Y:S01]  /*4610*/  HMMA.16816.F32.BF16 R12, R84.reuse, R72, R12 ;  /* 0x00000048540c723c */ /* 0x060fe2000004180c */
[----:B----4-:R-:W-:Y:S02]  /*4620*/  IMAD.U32 R0, RZ, RZ, UR40 ;  /* 0x00000028ff007e24 */ /* 0x010fe4000f8e00ff */
[----:B------:R-:W4:Y:S01]  /*4630*/  LDL R93, [R1+0x64] ;  /* 0x00006400015d7983 */ /* 0x000f220000100800 */
[----:B---3--:R-:W-:Y:S01]  /*4640*/  IMAD.SHL.U32 R247, R246, 0x2, RZ ;  /* 0x00000002f6f77824 */ /* 0x008fe200078e00ff */
[----:B------:R-:W-:Y:S02]  /*4650*/  SHF.R.U32.HI R249, RZ, 0x2, R246 ;  /* 0x00000002fff97819 */ /* 0x000fe400000116f6 */
[----:B------:R-:W1:Y:S01]  /*4660*/  LDSM.16.M88.4 R76, [R248+0x10000] ;  /* 0x01000000f84c783b */ /* 0x000e620000000200 */
[----:B------:R-:W-:Y:S03]  /*4670*/  HMMA.16816.F32.BF16 R16, R84, R74, R16 ;  /* 0x0000004a5410723c */ /* 0x000fe60000041810 */
[----:B------:R-:W-:Y:S02]  /*4680*/  @P0 LOP3.LUT R2, R247, 0x6, RZ, 0xc0, !PT ;  /* 0x00000006f7020812 */ /* 0x000fe400078ec0ff */
[----:B------:R-:W-:Y:S02]  /*4690*/  PLOP3.LUT P0, PT, PT, PT, UP1, 0x80, 0x8 ;  /* 0x000000000008781c */ /* 0x000fe40003f0f018 */
[----:B------:R-:W-:Y:S01]  /*46a0*/  @P3 LOP3.LUT R2, R2, 0xe0, R249, 0xf8, !PT ;  /* 0x000000e002023812 */ /* 0x000fe200078ef8f9 */
[C---:B------:R-:W-:Y:S05]  /*46b0*/  HMMA.16816.F32.BF16 R4, R80.reuse, R88, R4 ;  /* 0x000000585004723c */ /* 0x040fea0000041804 */
[----:B------:R-:W-:Y:S01]  /*46c0*/  @P4 IMAD R0, R0, 0x40, R2 ;  /* 0x0000004000004824 */ /* 0x000fe200078e0202 */
[----:B------:R-:W-:Y:S01]  /*46d0*/  PLOP3.LUT P4, PT, PT, PT, UP1, 0x80, 0x8 ;  /* 0x000000000008781c */ /* 0x000fe20003f8f018 */
[----:B------:R-:W-:Y:S01]  /*46e0*/  IMAD.U32 R2, RZ, RZ, UR40 ;  /* 0x00000028ff027e24 */ /* 0x000fe2000f8e00ff */
[C---:B------:R-:W-:Y:S03]  /*46f0*/  HMMA.16816.F32.BF16 R8, R80.reuse, R90, R8 ;  /* 0x0000005a5008723c */ /* 0x040fe60000041808 */
[----:B------:R-:W-:Y:S01]  /*4700*/  @P6 VIADD R74, R0, 0x9 ;  /* 0x00000009004a6836 */ /* 0x000fe20000000000 */
[----:B------:R-:W-:Y:S01]  /*4710*/  PLOP3.LUT P6, PT, PT, PT, UP1, 0x80, 0x8 ;  /* 0x000000000008781c */ /* 0x000fe20003fcf018 */
[----:B------:R-:W-:Y:S01]  /*4720*/  IMAD R2, R2, 0x2, R251 ;  /* 0x0000000202027824 */ /* 0x000fe200078e02fb */
[C---:B------:R-:W-:Y:S02]  /*4730*/  @P5 ISETP.GE.AND P5, PT, R0.reuse, UR36, PT ;  /* 0x0000002400005c0c */ /* 0x040fe4000bfa6270 */
[C---:B------:R-:W-:Y:S03]  /*4740*/  HMMA.16816.F32.BF16 R12, R80.reuse, R96, R12 ;  /* 0x00000060500c723c */ /* 0x040fe6000004180c */
[----:B------:R-:W-:Y:S01]  /*4750*/  @P4 VIADD R75, R0, 0x8 ;  /* 0x00000008004b4836 */ /* 0x000fe20000000000 */
[----:B------:R-:W-:Y:S04]  /*4760*/  PLOP3.LUT P4, PT, PT, PT, UP1, 0x80, 0x8 ;  /* 0x000000000008781c */ /* 0x000fe80003f8f018 */
[----:B------:R-:W-:Y:S03]  /*4770*/  HMMA.16816.F32.BF16 R16, R80, R98, R16 ;  /* 0x000000625010723c */ /* 0x000fe60000041810 */
[----:B------:R-:W-:Y:S05]  /*4780*/  @P6 ISETP.GE.AND P6, PT, R74, UR36, PT ;  /* 0x000000244a006c0c */ /* 0x000fea000bfc6270 */
[C---:B-1----:R-:W-:Y:S05]  /*4790*/  HMMA.16816.F32.BF16 R4, R68.reuse, R76, R4 ;  /* 0x0000004c4404723c */ /* 0x042fea0000041804 */
[----:B------:R-:W-:Y:S01]  /*47a0*/  @P0 VIADD R76, R0, 0x1 ;  /* 0x00000001004c0836 */ /* 0x000fe20000000000 */
[----:B------:R-:W-:Y:S02]  /*47b0*/  PLOP3.LUT P0, PT, PT, PT, UP1, 0x80, 0x8 ;  /* 0x000000000008781c */ /* 0x000fe40003f0f018 */
[C---:B------:R-:W-:Y:S03]  /*47c0*/  HMMA.16816.F32.BF16 R8, R68.reuse, R78, R8 ;  /* 0x0000004e4408723c */ /* 0x040fe60000041808 */
[----:B------:R-:W-:Y:S02]  /*47d0*/  @P4 ISETP.GE.AND P4, PT, R75, UR36, PT ;  /* 0x000000244b004c0c */ /* 0x000fe4000bf86270 */
[C---:B--2---:R-:W-:Y:S01]  /*47e0*/  LEA R82, P3, R3.reuse, R244, 0x2 ;  /* 0x000000f403527211 */ /* 0x044fe200078610ff */
[----:B------:R-:W-:Y:S03]  /*47f0*/  VIADD R250, R250, 0xfffffffc ;  /* 0xfffffffcfafa7836 */ /* 0x000fe60000000000 */
[----:B------:R-:W-:Y:S02]  /*4800*/  LEA.HI.X R83, R3, R245, RZ, 0x2, P3 ;  /* 0x000000f503537211 */ /* 0x000fe400018f14ff */
[----:B------:R-:W-:Y:S01]  /*4810*/  PLOP3.LUT P3, PT, PT, PT, UP1, 0x80, 0x8 ;  /* 0x000000000008781c */ /* 0x000fe20003f6f018 */
[C---:B------:R-:W-:Y:S01]  /*4820*/  VIADD R3, R92.reuse, 0x19 ;  /* 0x000000195c037836 */ /* 0x040fe20000000000 */
[----:B------:R1:W-:Y:S01]  /*4830*/  STL [R1+0x50], R250 ;  /* 0x000050fa01007387 */ /* 0x0003e20000100800 */
[----:B------:R-:W-:Y:S01]  /*4840*/  VIADD R72, R92, 0x21 ;  /* 0x000000215c487836 */ /* 0x000fe20000000000 */
[----:B------:R-:W-:Y:S02]  /*4850*/  LOP3.LUT R80, R2, UR57, R95, 0x96, !PT ;  /* 0x0000003902507c12 */ /* 0x000fe4000f8e965f */
[----:B------:R-:W2:Y:S01]  /*4860*/  LDL R91, [R1+0x4c] ;  /* 0x00004c00015b7983 */ /* 0x000ea20000100800 */
[----:B------:R-:W-:Y:S02]  /*4870*/  IABS R3, R3 ;  /* 0x0000000300037213 */ /* 0x000fe40000000000 */
[----:B------:R-:W-:Y:S01]  /*4880*/  IABS R72, R72 ;  /* 0x0000004800487213 */ /* 0x000fe20000000000 */
[----:B------:R-:W-:Y:S01]  /*4890*/  IMAD.WIDE.U32 R80, R80, -0x326172a9, RZ ;  /* 0xcd9e8d5750507825 */ /* 0x000fe200078e00ff */
[----:B------:R-:W3:Y:S02]  /*48a0*/  LDL R90, [R1+0x48] ;  /* 0x00004800015a7983 */ /* 0x000ee40000100800 */
[----:B------:R-:W-:Y:S01]  /*48b0*/  @P3 ISETP.GE.AND P3, PT, R76, UR36, PT ;  /* 0x000000244c003c0c */ /* 0x000fe2000bf66270 */
[----:B------:R-:W-:Y:S02]  /*48c0*/  IMAD.MOV.U32 R86, RZ, RZ, R3 ;  /* 0x000000ffff567224 */ /* 0x000fe400078e0003 */
[----:B------:R-:W-:Y:S03]  /*48d0*/  IMAD.WIDE.U32 R2, R250, -0x326172a9, RZ ;  /* 0xcd9e8d57fa027825 */ /* 0x000fe600078e00ff */
[----:B------:R-:W-:Y:S02]  /*48e0*/  I2FP.F32.S32 R86, R86 ;  /* 0x0000005600567245 */ /* 0x000fe40000201400 */
[----:B------:R-:W-:Y:S01]  /*48f0*/  LOP3.LUT R81, R2, UR55, R81, 0x96, !PT ;  /* 0x0000003702517c12 */ /* 0x000fe2000f8e9651 */
[----:B------:R-:W-:Y:S01]  /*4900*/  IMAD.MOV.U32 R2, RZ, RZ, R72 ;  /* 0x000000ffff027224 */ /* 0x000fe200078e0048 */
[----:B----4-:R-:W-:Y:S01]  /*4910*/  LOP3.LUT R73, R93, UR56, R3, 0x96, !PT ;  /* 0x000000385d497c12 */ /* 0x010fe2000f8e9603 */
[----:B------:R-:W-:Y:S01]  /*4920*/  FFMA.FTZ R4, R86, -UR8, R4 ;  /* 0x8000000856047c23 */ /* 0x000fe20008010004 */
[----:B------:R-:W-:Y:S02]  /*4930*/  VIADD R72, R92, 0x20 ;  /* 0x000000205c487836 */ /* 0x000fe40000000000 */
[----:B------:R-:W-:Y:S01]  /*4940*/  FFMA.FTZ R10, R86, -UR8, R10 ;  /* 0x80000008560a7c23 */ /* 0x000fe2000801000a */
[----:B------:R-:W-:Y:S01]  /*4950*/  I2FP.F32.S32 R2, R2 ;  /* 0x0000000200027245 */ /* 0x000fe20000201400 */
[----:B------:R-:W-:Y:S01]  /*4960*/  VIADD R3, R92, 0x18 ;  /* 0x000000185c037836 */ /* 0x000fe20000000000 */
[----:B------:R-:W-:Y:S01]  /*4970*/  @P0 FSEL R4, R4, -INF , !P5 ;  /* 0xff80000004040808 */ /* 0x000fe20006800000 */
[----:B------:R-:W-:Y:S01]  /*4980*/  IMAD.WIDE.U32 R88, R73, -0x2daee0ad, RZ ;  /* 0xd2511f5349587825 */ /* 0x000fe200078e00ff */
[----:B------:R-:W-:Y:S01]  /*4990*/  PLOP3.LUT P0, PT, PT, PT, UP1, 0x80, 0x8 ;  /* 0x000000000008781c */ /* 0x000fe20003f0f018 */
[----:B-1----:R-:W1:Y:S02]  /*49a0*/  S2R R250, SR_TID.X ;  /* 0x0000000000fa7919 */ /* 0x002e640000002100 */
[----:B------:R-:W-:Y:S01]  /*49b0*/  FFMA.FTZ R6, R2, -UR8, R6 ;  /* 0x8000000802067c23 */ /* 0x000fe20008010006 */
[----:B------:R-:W-:Y:S02]  /*49c0*/  IABS R2, R72 ;  /* 0x0000004800027213 */ /* 0x000fe40000000000 */
[----:B------:R-:W-:Y:S01]  /*49d0*/  IABS R3, R3 ;  /* 0x0000000300037213 */ /* 0x000fe20000000000 */
[----:B------:R4:W5:Y:S01]  /*49e0*/  LDSM.16.M88.4 R72, [R248+0x10800] ;  /* 0x01080000f848783b */ /* 0x0009620000000200 */
[----:B------:R-:W-:Y:S02]  /*49f0*/  LOP3.LUT R76, R94, UR54, R89, 0x96, !PT ;  /* 0x000000365e4c7c12 */ /* 0x000fe4000f8e9659 */
[----:B------:R-:W-:Y:S01]  /*4a00*/  I2FP.F32.S32 R2, R2 ;  /* 0x0000000200027245 */ /* 0x000fe20000201400 */
[----:B------:R-:W-:Y:S02]  /*4a10*/  IMAD.MOV.U32 R78, RZ, RZ, R3 ;  /* 0x000000ffff4e7224 */ /* 0x000fe400078e0003 */
[----:B------:R-:W-:Y:S01]  /*4a20*/  VIADD R3, R92, 0x11 ;  /* 0x000000115c037836 */ /* 0x000fe20000000000 */
[----:B------:R-:W-:Y:S01]  /*4a30*/  @P0 FSEL R6, R6, -INF , !P5 ;  /* 0xff80000006060808 */ /* 0x000fe20006800000 */
[----:B------:R-:W-:Y:S01]  /*4a40*/  IMAD.WIDE.U32 R76, R76, -0x326172a9, RZ ;  /* 0xcd9e8d574c4c7825 */ /* 0x000fe200078e00ff */
[----:B------:R-:W-:Y:S02]  /*4a50*/  PLOP3.LUT P5, PT, PT, PT, UP1, 0x80, 0x8 ;  /* 0x000000000008781c */ /* 0x000fe40003faf018 */
[----:B------:R-:W-:Y:S01]  /*4a60*/  I2FP.F32.S32 R78, R78 ;  /* 0x0000004e004e7245 */ /* 0x000fe20000201400 */
[----:B------:R-:W-:Y:S01]  /*4a70*/  FFMA.FTZ R7, R2, -UR8, R7 ;  /* 0x8000000802077c23 */ /* 0x000fe20008010007 */
[----:B------:R-:W-:Y:S02]  /*4a80*/  PLOP3.LUT P0, PT, PT, PT, UP1, 0x80, 0x8 ;  /* 0x000000000008781c */ /* 0x000fe40003f0f018 */
[----:B------:R-:W-:Y:S01]  /*4a90*/  IABS R2, R3 ;  /* 0x0000000300027213 */ /* 0x000fe20000000000 */
[----:B------:R-:W-:Y:S01]  /*4aa0*/  FFMA.FTZ R5, R78, -UR8, R5 ;  /* 0x800000084e057c23 */ /* 0x000fe20008010005 */
[----:B------:R-:W-:Y:S01]  /*4ab0*/  VIADD R3, R92, 0x10 ;  /* 0x000000105c037836 */ /* 0x000fe20000000000 */
[----:B------:R-:W-:Y:S01]  /*4ac0*/  LOP3.LUT R84, R80, UR51, R77, 0x96, !PT ;  /* 0x0000003350547c12 */ /* 0x000fe2000f8e964d */
[----:B------:R-:W-:Y:S01]  /*4ad0*/  FFMA.FTZ R11, R78, -UR8, R11 ;  /* 0x800000084e0b7c23 */ /* 0x000fe2000801000b */
[----:B------:R-:W-:Y:S02]  /*4ae0*/  IMAD.MOV.U32 R87, RZ, RZ, R2 ;  /* 0x000000ffff577224 */ /* 0x000fe400078e0002 */
[----:B------:R-:W-:Y:S01]  /*4af0*/  @P5 FSEL R5, R5, -INF , !P3 ;  /* 0xff80000005055808 */ /* 0x000fe20005800000 */
[----:B------:R-:W-:Y:S01]  /*4b00*/  IMAD.WIDE.U32 R84, R84, -0x2daee0ad, RZ ;  /* 0xd2511f5354547825 */ /* 0x000fe200078e00ff */
[----:B------:R-:W-:Y:S02]  /*4b10*/  IABS R77, R3 ;  /* 0x00000003004d7213 */ /* 0x000fe40000000000 */
[----:B------:R-:W-:Y:S01]  /*4b20*/  PLOP3.LUT P5, PT, PT, PT, UP1, 0x80, 0x8 ;  /* 0x000000000008781c */ /* 0x000fe20003faf018 */
[----:B------:R-:W-:Y:S01]  /*4b30*/  IMAD.WIDE.U32 R2, R81, -0x2daee0ad, RZ ;  /* 0xd2511f5351027825 */ /* 0x000fe200078e00ff */
[----:B------:R-:W-:Y:S02]  /*4b40*/  @P0 FSEL R7, R7, -INF , !P3 ;  /* 0xff80000007070808 */ /* 0x000fe40005800000 */
[----:B------:R-:W-:Y:S01]  /*4b50*/  I2FP.F32.S32 R87, R87 ;  /* 0x0000005700577245 */ /* 0x000fe20000201400 */
[C---:B----4-:R-:W-:Y:S01]  /*4b60*/  IMAD.SHL.U32 R248, R246.reuse, 0x20, RZ ;  /* 0x00000020f6f87824 */ /* 0x050fe200078e00ff */
[----:B------:R-:W-:Y:S01]  /*4b70*/  PLOP3.LUT P0, PT, PT, PT, UP1, 0x80, 0x8 ;  /* 0x000000000008781c */ /* 0x000fe20003f0f018 */
[----:B------:R-:W-:Y:S01]  /*4b80*/  IMAD.SHL.U32 R246, R246, 0x10, RZ ;  /* 0x00000010f6f67824 */ /* 0x000fe200078e00ff */
[----:B------:R-:W-:Y:S01]  /*4b90*/  LOP3.LUT R80, R2, UR46, R85, 0x96, !PT ;  /* 0x0000002e02507c12 */ /* 0x000fe2000f8e9655 */
[----:B------:R-:W-:Y:S01]  /*4ba0*/  FFMA.FTZ R8, R87, -UR8, R8 ;  /* 0x8000000857087c23 */ /* 0x000fe20008010008 */
[----:B------:R-:W-:Y:S02]  /*4bb0*/  I2FP.F32.S32 R85, R77 ;  /* 0x0000004d00557245 */ /* 0x000fe40000201400 */
[----:B------:R-:W-:Y:S01]  /*4bc0*/  PLOP3.LUT P3, PT, PT, PT, UP1, 0x80, 0x8 ;  /* 0x000000000008781c */ /* 0x000fe20003f6f018 */
[----:B------:R-:W-:Y:S01]  /*4bd0*/  IMAD.WIDE.U32 R80, R80, -0x326172a9, RZ ;  /* 0xcd9e8d5750507825 */ /* 0x000fe200078e00ff */
[C---:B-----5:R-:W-:Y:S03]  /*4be0*/  HMMA.16816.F32.BF16 R12, R68.reuse, R72, R12 ;  /* 0x00000048440c723c */ /* 0x060fe6000004180c */
[----:B------:R-:W-:Y:S01]  /*4bf0*/  LOP3.LUT R3, R88, UR50, R3, 0x96, !PT ;  /* 0x0000003258037c12 */ /* 0x000fe2000f8e9603 */
[----:B------:R-:W-:Y:S01]  /*4c00*/  FFMA.FTZ R9, R85, -UR8, R9 ;  /* 0x8000000855097c23 */ /* 0x000fe20008010009 */
[----:B------:R-:W-:Y:S02]  /*4c10*/  @P5 FSEL R8, R8, -INF , !P4 ;  /* 0xff80000008085808 */ /* 0x000fe40006000000 */
[----:B------:R-:W-:Y:S01]  /*4c20*/  PLOP3.LUT P5, PT, PT, PT, UP1, 0x80, 0x8 ;  /* 0x000000000008781c */ /* 0x000fe20003faf018 */
[----:B------:R-:W-:Y:S03]  /*4c30*/  HMMA.16816.F32.BF16 R16, R68, R74, R16 ;  /* 0x0000004a4410723c */ /* 0x000fe60000041810 */
[----:B------:R-:W-:Y:S01]  /*4c40*/  IMAD.WIDE.U32 R2, R3, -0x326172a9, RZ ;  /* 0xcd9e8d5703027825 */ /* 0x000fe200078e00ff */
[----:B------:R-:W-:Y:S02]  /*4c50*/  @P0 FSEL R9, R9, -INF , !P6 ;  /* 0xff80000009090808 */ /* 0x000fe40007000000 */
[----:B------:R-:W-:Y:S01]  /*4c60*/  PLOP3.LUT P0, PT, PT, PT, UP1, 0x80, 0x8 ;  /* 0x000000000008781c */ /* 0x000fe20003f0f018 */
[----:B------:R-:W-:Y:S01]  /*4c70*/  VIADD R68, R92, 0x1 ;  /* 0x000000015c447836 */ /* 0x000fe20000000000 */
[----:B------:R-:W-:Y:S01]  /*4c80*/  LOP3.LUT R78, R2, UR44, R81, 0x96, !PT ;  /* 0x0000002c024e7c12 */ /* 0x000fe2000f8e9651 */
[----:B------:R-:W-:Y:S01]  /*4c90*/  VIADD R2, R92, 0x9 ;  /* 0x000000095c027836 */ /* 0x000fe20000000000 */
[----:B------:R-:W-:Y:S01]  /*4ca0*/  @P3 FSEL R10, R10, -INF , !P4 ;  /* 0xff8000000a0a3808 */ /* 0x000fe20006000000 */
[----:B------:R-:W-:Y:S01]  /*4cb0*/  FFMA.FTZ R14, R87, -UR8, R14 ;  /* 0x80000008570e7c23 */ /* 0x000fe2000801000e */
[----:B------:R-:W-:Y:S01]  /*4cc0*/  PLOP3.LUT P4, PT, PT, PT, UP1, 0x80, 0x8 ;  /* 0x000000000008781c */ /* 0x000fe20003f8f018 */
[----:B------:R-:W-:Y:S01]  /*4cd0*/  IMAD.WIDE.U32 R78, R78, -0x2daee0ad, RZ ;  /* 0xd2511f534e4e7825 */ /* 0x000fe200078e00ff */
[----:B------:R-:W-:Y:S02]  /*4ce0*/  IABS R2, R2 ;  /* 0x0000000200027213 */ /* 0x000fe40000000000 */
[----:B------:R-:W-:Y:S01]  /*4cf0*/  @P5 FSEL R11, R11, -INF , !P6 ;  /* 0xff8000000b0b5808 */ /* 0x000fe20007000000 */
[----:B------:R-:W-:Y:S01]  /*4d00*/  FFMA.FTZ R15, R85, -UR8, R15 ;  /* 0x80000008550f7c23 */ /* 0x000fe2000801000f */
[----:B------:R-:W-:Y:S01]  /*4d10*/  PLOP3.LUT P5, PT, PT, PT, UP1, 0x80, 0x8 ;  /* 0x000000000008781c */ /* 0x000fe20003faf018 */
[----:B------:R-:W-:Y:S01]  /*4d20*/  IMAD.MOV.U32 R81, RZ, RZ, R2 ;  /* 0x000000ffff517224 */ /* 0x000fe200078e0002 */
[----:B------:R-:W-:Y:S01]  /*4d30*/  PLOP3.LUT P3, PT, PT, PT, UP1, 0x80, 0x8 ;  /* 0x000000000008781c */ /* 0x000fe20003f6f018 */
[C---:B------:R-:W-:Y:S01]  /*4d40*/  @P0 VIADD R86, R0.reuse, 0x18 ;  /* 0x0000001800560836 */ /* 0x040fe20000000000 */
[----:B------:R-:W-:Y:S02]  /*4d50*/  PLOP3.LUT P0, PT, PT, PT, UP1, 0x80, 0x8 ;  /* 0x000000000008781c */ /* 0x000fe40003f0f018 */
[----:B------:R-:W-:Y:S01]  /*4d60*/  I2FP.F32.S32 R81, R81 ;  /* 0x0000005100517245 */ /* 0x000fe20000201400 */
[----:B------:R-:W-:Y:S01]  /*4d70*/  @P4 VIADD R72, R0, 0x10 ;  /* 0x0000001000484836 */ /* 0x000fe20000000000 */
[----:B------:R-:W-:Y:S02]  /*4d80*/  PLOP3.LUT P6, PT, PT, PT, UP1, 0x80, 0x8 ;  /* 0x000000000008781c */ /* 0x000fe40003fcf018 */
[----:B------:R-:W-:Y:S01]  /*4d90*/  LOP3.LUT R3, R76, UR49, R3, 0x96, !PT ;  /* 0x000000314c037c12 */ /* 0x000fe2000f8e9603 */
[C---:B------:R-:W-:Y:S01]  /*4da0*/  FFMA.FTZ R12, R81.reuse, -UR8, R12 ;  /* 0x80000008510c7c23 */ /* 0x040fe2000801000c */
[----:B------:R-:W-:Y:S01]  /*4db0*/  PLOP3.LUT P4, PT, PT, PT, UP1, 0x80, 0x8 ;  /* 0x000000000008781c */ /* 0x000fe20003f8f018 */
[----:B------:R-:W-:Y:S01]  /*4dc0*/  FFMA.FTZ R18, R81, -UR8, R18 ;  /* 0x8000000851127c23 */ /* 0x000fe20008010012 */
[----:B------:R-:W-:Y:S01]  /*4dd0*/  @P5 ISETP.GE.AND P5, PT, R72, UR36, PT ;  /* 0x0000002448005c0c */ /* 0x000fe2000bfa6270 */
[----:B------:R-:W-:Y:S01]  /*4de0*/  @P3 VIADD R73, R0, 0x11 ;  /* 0x0000001100493836 */ /* 0x000fe20000000000 */
[----:B------:R-:W-:Y:S01]  /*4df0*/  IABS R68, R68 ;  /* 0x0000004400447213 */ /* 0x000fe20000000000 */
[----:B------:R-:W-:Y:S01]  /*4e00*/  IMAD.WIDE.U32 R2, R3, -0x2daee0ad, RZ ;  /* 0xd2511f5303027825 */ /* 0x000fe200078e00ff */
[----:B------:R-:W-:Y:S02]  /*4e10*/  @P0 FSEL R12, R12, -INF , !P5 ;  /* 0xff8000000c0c0808 */ /* 0x000fe40006800000 */
[----:B------:R-:W-:Y:S01]  /*4e20*/  PLOP3.LUT P0, PT, PT, PT, UP1, 0x80, 0x8 ;  /* 0x000000000008781c */ /* 0x000fe20003f0f018 */
[----:B------:R-:W-:Y:S01]  /*4e30*/  @P6 VIADD R88, R0, 0x19 ;  /* 0x0000001900586836 */ /* 0x000fe20000000000 */
[----:B------:R-:W-:Y:S01]  /*4e40*/  LOP3.LUT R2, R2, UR31, R79, 0x96, !PT ;  /* 0x0000001f02027c12 */ /* 0x000fe2000f8e964f */
[----:B------:R-:W-:Y:S01]  /*4e50*/  VIADD R0, R92, 0x8 ;  /* 0x000000085c007836 */ /* 0x000fe20000000000 */
[----:B------:R-:W-:Y:S02]  /*4e60*/  LOP3.LUT R76, R84, UR41, R3, 0x96, !PT ;  /* 0x00000029544c7c12 */ /* 0x000fe4000f8e9603 */
[----:B------:R-:W-:Y:S01]  /*4e70*/  @P4 ISETP.GE.AND P4, PT, R73, UR36, PT ;  /* 0x0000002449004c0c */ /* 0x000fe2000bf86270 */
[----:B------:R-:W-:Y:S01]  /*4e80*/  IMAD.WIDE.U32 R2, R2, -0x326172a9, RZ ;  /* 0xcd9e8d5702027825 */ /* 0x000fe200078e00ff */
[----:B------:R-:W-:Y:S02]  /*4e90*/  IABS R0, R0 ;  /* 0x0000000000007213 */ /* 0x000fe40000000000 */
[----:B------:R-:W-:Y:S01]  /*4ea0*/  I2FP.F32.S32 R68, R68 ;  /* 0x0000004400447245 */ /* 0x000fe20000201400 */
[----:B------:R-:W-:Y:S01]  /*4eb0*/  IMAD.WIDE.U32 R76, R76, -0x326172a9, RZ ;  /* 0xcd9e8d574c4c7825 */ /* 0x000fe200078e00ff */
[----:B------:R-:W-:Y:S02]  /*4ec0*/  I2FP.F32.S32 R0, R0 ;  /* 0x0000000000007245 */ /* 0x000fe40000201400 */
[----:B------:R-:W-:Y:S01]  /*4ed0*/  @P0 FSEL R14, R14, -INF , !P5 ;  /* 0xff8000000e0e0808 */ /* 0x000fe20006800000 */
[----:B------:R-:W-:Y:S01]  /*4ee0*/  FFMA.FTZ R16, R68, -UR8, R16 ;  /* 0x8000000844107c23 */ /* 0x000fe20008010010 */
[----:B------:R-:W-:Y:S01]  /*4ef0*/  PLOP3.LUT P5, PT, PT, PT, UP1, 0x80, 0x8 ;  /* 0x000000000008781c */ /* 0x000fe20003faf018 */
[C---:B------:R-:W-:Y:S01]  /*4f00*/  FFMA.FTZ R13, R0.reuse, -UR8, R13 ;  /* 0x80000008000d7c23 */ /* 0x040fe2000801000d */
[----:B------:R-:W-:Y:S01]  /*4f10*/  PLOP3.LUT P0, PT, PT, PT, UP1, 0x80, 0x8 ;  /* 0x000000000008781c */ /* 0x000fe20003f0f018 */
[----:B------:R-:W-:Y:S01]  /*4f20*/  FFMA.FTZ R19, R0, -UR8, R19 ;  /* 0x8000000800137c23 */ /* 0x000fe20008010013 */
[----:B------:R-:W-:Y:S02]  /*4f30*/  LOP3.LUT R72, R80, UR38, R77, 0x96, !PT ;  /* 0x0000002650487c12 */ /* 0x000fe4000f8e964d */
[----:B------:R-:W-:Y:S02]  /*4f40*/  LOP3.LUT R76, R76, UR30, R3, 0x96, !PT ;  /* 0x0000001e4c4c7c12 */ /* 0x000fe4000f8e9603 */
[----:B------:R-:W-:Y:S01]  /*4f50*/  PRMT R77, R2, 0x7770, RZ ;  /* 0x00007770024d7816 */ /* 0x000fe200000000ff */
[----:B------:R-:W-:Y:S01]  /*4f60*/  IMAD.WIDE.U32 R72, R72, -0x2daee0ad, RZ ;  /* 0xd2511f5348487825 */ /* 0x000fe200078e00ff */
[C---:B------:R-:W-:Y:S02]  /*4f70*/  PRMT R79, R2.reuse, 0x7771, RZ ;  /* 0x00007771024f7816 */ /* 0x040fe400000000ff */
[C---:B------:R-:W-:Y:S02]  /*4f80*/  PRMT R84, R2.reuse, 0x7772, RZ ;  /* 0x0000777202547816 */ /* 0x040fe400000000ff */
[----:B------:R-:W-:Y:S02]  /*4f90*/  PRMT R80, R2, 0x7773, RZ ;  /* 0x0000777302507816 */ /* 0x000fe400000000ff */
[----:B------:R-:W-:Y:S02]  /*4fa0*/  @P5 FSEL R13, R13, -INF , !P4 ;  /* 0xff8000000d0d5808 */ /* 0x000fe40006000000 */
[----:B------:R-:W-:Y:S02]  /*4fb0*/  @P0 FSEL R15, R15, -INF , !P4 ;  /* 0xff8000000f0f0808 */ /* 0x000fe40006000000 */
[----:B------:R-:W-:Y:S02]  /*4fc0*/  IABS R2, R92 ;  /* 0x0000005c00027213 */ /* 0x000fe40000000000 */
[C---:B------:R-:W-:Y:S02]  /*4fd0*/  LOP3.LUT R70, R76.reuse, 0xff, RZ, 0xc0, !PT ;  /* 0x000000ff4c467812 */ /* 0x040fe400078ec0ff */
[----:B------:R-:W-:Y:S02]  /*4fe0*/  I2FP.F32.S32 R71, R2 ;  /* 0x0000000200477245 */ /* 0x000fe40000201400 */
[----:B------:R-:W-:Y:S02]  /*4ff0*/  LOP3.LUT R68, R76, 0xffff, RZ, 0xc0, !PT ;  /* 0x0000ffff4c447812 */ /* 0x000fe400078ec0ff */
[----:B------:R-:W-:Y:S01]  /*5000*/  PLOP3.LUT P3, PT, PT, PT, UP1, 0x80, 0x8 ;  /* 0x000000000008781c */ /* 0x000fe20003f6f018 */
[----:B------:R-:W-:Y:S01]  /*5010*/  FFMA.FTZ R17, R71, -UR8, R17 ;  /* 0x8000000847117c23 */ /* 0x000fe20008010011 */
[----:B------:R-:W-:Y:S02]  /*5020*/  PLOP3.LUT P5, PT, PT, PT, UP1, 0x80, 0x8 ;  /* 0x000000000008781c */ /* 0x000fe40003faf018 */
[----:B------:R-:W-:Y:S02]  /*5030*/  PLOP3.LUT P0, PT, PT, PT, UP1, 0x80, 0x8 ;  /* 0x000000000008781c */ /* 0x000fe40003f0f018 */
[----:B------:R-:W-:Y:S02]  /*5040*/  PLOP3.LUT P6, PT, PT, PT, UP1, 0x80, 0x8 ;  /* 0x000000000008781c */ /* 0x000fe40003fcf018 */
[----:B------:R-:W-:Y:S02]  /*5050*/  SHF.R.U32.HI R68, RZ, 0x8, R68 ;  /* 0x00000008ff447819 */ /* 0x000fe40000011644 */
[----:B------:R-:W-:Y:S02]  /*5060*/  LOP3.LUT R3, R78, UR25, R73, 0x96, !PT ;  /* 0x000000194e037c12 */ /* 0x000fe4000f8e9649 */
[----:B------:R-:W-:Y:S02]  /*5070*/  LOP3.LUT R78, R247, 0x38, RZ, 0xc0, !PT ;  /* 0x00000038f74e7812 */ /* 0x000fe400078ec0ff */
[----:B------:R-:W-:Y:S02]  /*5080*/  @P3 ISETP.GE.AND P3, PT, R86, UR36, PT ;  /* 0x0000002456003c0c */ /* 0x000fe4000bf66270 */
[----:B------:R-:W-:Y:S02]  /*5090*/  LOP3.LUT R71, R248, 0xc00, RZ, 0xc0, !PT ;  /* 0x00000c00f8477812 */ /* 0x000fe400078ec0ff */
[----:B------:R-:W-:Y:S02]  /*50a0*/  @P5 FSEL R16, R16, -INF , !P3 ;  /* 0xff80000010105808 */ /* 0x000fe40005800000 */
[----:B------:R-:W-:Y:S02]  /*50b0*/  @P0 FSEL R18, R18, -INF , !P3 ;  /* 0xff80000012120808 */ /* 0x000fe40005800000 */
[----:B------:R-:W-:Y:S02]  /*50c0*/  PLOP3.LUT P3, PT, PT, PT, UP1, 0x80, 0x8 ;  /* 0x000000000008781c */ /* 0x000fe40003f6f018 */
[----:B------:R-:W-:Y:S02]  /*50d0*/  PLOP3.LUT P0, PT, PT, PT, UP1, 0x80, 0x8 ;  /* 0x000000000008781c */ /* 0x000fe40003f0f018 */
[----:B------:R-:W-:Y:S02]  /*50e0*/  @P6 ISETP.GE.AND P6, PT, R88, UR36, PT ;  /* 0x0000002458006c0c */ /* 0x000fe4000bfc6270 */
[----:B------:R-:W-:Y:S02]  /*50f0*/  LOP3.LUT R78, R78, 0x20, R249, 0x78, !PT ;  /* 0x000000204e4e7812 */ /* 0x000fe400078e78f9 */
[----:B------:R-:W-:Y:S02]  /*5100*/  LOP3.LUT R246, R246, 0x1c0, RZ, 0xc0, !PT ;  /* 0x000001c0f6f67812 */ /* 0x000fe400078ec0ff */
[----:B------:R-:W-:Y:S02]  /*5110*/  LOP3.LUT R71, R71, 0x6, R247, 0xf8, !PT ;  /* 0x0000000647477812 */ /* 0x000fe400078ef8f7 */
[C---:B------:R-:W-:Y:S02]  /*5120*/  PRMT R73, R72.reuse, 0x7770, RZ ;  /* 0x0000777048497816 */ /* 0x040fe400000000ff */
[----:B------:R-:W-:Y:S02]  /*5130*/  @P3 FSEL R19, R19, -INF , !P6 ;  /* 0xff80000013133808 */ /* 0x000fe40007000000 */
[----:B------:R-:W-:Y:S02]  /*5140*/  ISETP.LE.U32.AND P3, PT, R77, UR11, PT ;  /* 0x0000000b4d007c0c */ /* 0x000fe4000bf63070 */
[----:B------:R-:W-:Y:S02]  /*5150*/  @P0 FSEL R17, R17, -INF , !P6 ;  /* 0xff80000011110808 */ /* 0x000fe40007000000 */
[----:B------:R-:W-:Y:S02]  /*5160*/  ISETP.GT.U32.AND P6, PT, R79, UR11, PT ;  /* 0x0000000b4f007c0c */ /* 0x000fe4000bfc4070 */
[----:B------:R-:W-:Y:S01]  /*5170*/  LOP3.LUT R71, R71, R78, R246, 0xfe, !PT ;  /* 0x0000004e47477212 */ /* 0x000fe200078efef6 */
[----:B------:R-:W-:Y:S01]  /*5180*/  IMAD.MOV.U32 R246, RZ, RZ, 0x40 ;  /* 0x00000040fff67424 */ /* 0x000fe200078e00ff */
[C---:B------:R-:W-:Y:S02]  /*5190*/  PRMT R75, R72.reuse, 0x7771, RZ ;  /* 0x00007771484b7816 */ /* 0x040fe400000000ff */
[----:B------:R-:W-:Y:S02]  /*51a0*/  LEA R99, R71, UR4, 0x1 ;  /* 0x0000000447637c11 */ /* 0x000fe4000f8e08ff */
[C---:B------:R-:W-:Y:S02]  /*51b0*/  PRMT R74, R72.reuse, 0x7772, RZ ;  /* 0x00007772484a7816 */ /* 0x040fe400000000ff */
[----:B------:R-:W-:Y:S02]  /*51c0*/  PRMT R72, R72, 0x7773, RZ ;  /* 0x0000777348487816 */ /* 0x000fe400000000ff */
[----:B------:R-:W-:Y:S02]  /*51d0*/  SEL R246, R246, 0xffffffc0, !P1 ;  /* 0xffffffc0f6f67807 */ /* 0x000fe40004800000 */
[----:B-1----:R-:W-:Y:S01]  /*51e0*/  SHF.R.U32.HI R251, RZ, 0x1, R250 ;  /* 0x00000001fffb7819 */ /* 0x002fe200000116fa */
[C---:B--2---:R-:W-:Y:S01]  /*51f0*/  FMUL.FTZ R69, R91.reuse, 1.4426950216293334961 ;  /* 0x3fb8aa3b5b457820 */ /* 0x044fe20000410000 */
[----:B------:R-:W-:Y:S04]  /*5200*/  FSETP.NEU.FTZ.AND P4, PT, R91, -INF , PT ;  /* 0xff8000005b00780b */ /* 0x000fe80003f9d000 */
[----:B------:R-:W-:Y:S01]  /*5210*/  FSEL R2, R69, RZ, P4 ;  /* 0x000000ff45027208 */ /* 0x000fe20002000000 */
[----:B---3--:R-:W-:Y:S01]  /*5220*/  FMUL.FTZ R0, R90, 1.4426950216293334961 ;  /* 0x3fb8aa3b5a007820 */ /* 0x008fe20000410000 */
[----:B------:R-:W-:Y:S02]  /*5230*/  ISETP.LE.U32.AND P4, PT, R70, UR11, PT ;  /* 0x0000000b46007c0c */ /* 0x000fe4000bf83070 */
[----:B------:R-:W2:Y:S01]  /*5240*/  LDL R70, [R1+0x60] ;  /* 0x0000600001467983 */ /* 0x000ea20000100800 */
[--C-:B------:R-:W-:Y:S01]  /*5250*/  FFMA.FTZ R4, R4, UR14, -R2.reuse ;  /* 0x0000000e04047c23 */ /* 0x100fe20008010802 */
[----:B------:R-:W-:Y:S01]  /*5260*/  PRMT R69, R76, 0x7632, R69 ;  /* 0x000076324c457816 */ /* 0x000fe20000000045 */
[----:B------:R-:W-:Y:S01]  /*5270*/  FFMA.FTZ R95, R5, UR14, -R2 ;  /* 0x0000000e055f7c23 */ /* 0x000fe20008010802 */
[----:B------:R-:W-:Y:S01]  /*5280*/  SHF.R.U32.HI R76, RZ, 0x18, R76 ;  /* 0x00000018ff4c7819 */ /* 0x000fe2000001164c */
[----:B------:R-:W1:Y:S01]  /*5290*/  MUFU.EX2 R96, R4 ;  /* 0x0000000400607308 */ /* 0x000e620000000800 */
[----:B------:R-:W-:Y:S01]  /*52a0*/  FSETP.NEU.FTZ.AND P5, PT, R90, -INF , PT ;  /* 0xff8000005a00780b */ /* 0x000fe20003fbd000 */
[--C-:B------:R-:W-:Y:S01]  /*52b0*/  FFMA.FTZ R8, R8, UR14, -R2.reuse ;  /* 0x0000000e08087c23 */ /* 0x100fe20008010802 */
[----:B------:R-:W-:Y:S07]  /*52c0*/  LOP3.LUT R5, R69, 0xff, RZ, 0xc0, !PT ;  /* 0x000000ff45057812 */ /* 0x000fee00078ec0ff */
[----:B------:R-:W-:Y:S01]  /*52d0*/  MUFU.EX2 R95, R95 ;  /* 0x0000005f005f7308 */ /* 0x000fe20000000800 */
[----:B------:R-:W-:Y:S01]  /*52e0*/  FSEL R0, R0, RZ, P5 ;  /* 0x000000ff00007208 */ /* 0x000fe20002800000 */
[----:B------:R-:W-:Y:S01]  /*52f0*/  FFMA.FTZ R9, R9, UR14, -R2 ;  /* 0x0000000e09097c23 */ /* 0x000fe20008010802 */
[----:B------:R-:W-:Y:S07]  /*5300*/  ISETP.LE.U32.AND P0, PT, R5, UR11, PT ;  /* 0x0000000b05007c0c */ /* 0x000fee000bf03070 */
[----:B------:R-:W3:Y:S01]  /*5310*/  MUFU.EX2 R92, R8 ;  /* 0x00000008005c7308 */ /* 0x000ee20000000800 */
[----:B------:R-:W-:Y:S01]  /*5320*/  LOP3.LUT R5, R3, 0xff, RZ, 0xc0, !PT ;  /* 0x000000ff03057812 */ /* 0x000fe200078ec0ff */
[--C-:B------:R-:W-:Y:S01]  /*5330*/  FFMA.FTZ R7, R7, UR14, -R0.reuse ;  /* 0x0000000e07077c23 */ /* 0x100fe20008010800 */
[--C-:B------:R-:W-:Y:S01]  /*5340*/  FFMA.FTZ R10, R10, UR14, -R0.reuse ;  /* 0x0000000e0a0a7c23 */ /* 0x100fe20008010800 */
[--C-:B------:R-:W-:Y:S01]  /*5350*/  FFMA.FTZ R6, R6, UR14, -R0.reuse ;  /* 0x0000000e06067c23 */ /* 0x100fe20008010800 */
[--C-:B------:R-:W-:Y:S01]  /*5360*/  FFMA.FTZ R14, R14, UR14, -R0.reuse ;  /* 0x0000000e0e0e7c23 */ /* 0x100fe20008010800 */
[----:B-1----:R-:W-:Y:S01]  /*5370*/  @!P4 FADD.FTZ R96, -R96, -RZ ;  /* 0x800000ff6060c221 */ /* 0x002fe20000010100 */
[----:B------:R-:W-:Y:S03]  /*5380*/  ISETP.LE.U32.AND P4, PT, R76, UR11, PT ;  /* 0x0000000b4c007c0c */ /* 0x000fe6000bf83070 */
[----:B------:R-:W1:Y:S01]  /*5390*/  MUFU.EX2 R97, R7 ;  /* 0x0000000700617308 */ /* 0x000e620000000800 */
[----:B------:R-:W4:Y:S01]  /*53a0*/  LDL R76, [R1+0x1c] ;  /* 0x00001c00014c7983 */ /* 0x000f220000100800 */
[----:B------:R-:W-:Y:S01]  /*53b0*/  LOP3.LUT R4, R68, 0xffff, RZ, 0xc0, !PT ;  /* 0x0000ffff44047812 */ /* 0x000fe200078ec0ff */
[--C-:B------:R-:W-:Y:S07]  /*53c0*/  FFMA.FTZ R11, R11, UR14, -R0.reuse ;  /* 0x0000000e0b0b7c23 */ /* 0x100fee0008010800 */
[----:B------:R-:W-:Y:S01]  /*53d0*/  MUFU.EX2 R94, R10 ;  /* 0x0000000a005e7308 */ /* 0x000fe20000000800 */
[--C-:B------:R-:W-:Y:S01]  /*53e0*/  FFMA.FTZ R18, R18, UR14, -R0.reuse ;  /* 0x0000000e12127c23 */ /* 0x100fe20008010800 */
[----:B------:R-:W-:Y:S01]  /*53f0*/  ISETP.LE.U32.AND P5, PT, R4, UR11, PT ;  /* 0x0000000b04007c0c */ /* 0x000fe2000bfa3070 */
[----:B---3--:R-:W-:Y:S01]  /*5400*/  @!P3 FADD.FTZ R92, -R92, -RZ ;  /* 0x800000ff5c5cb221 */ /* 0x008fe20000010100 */
[----:B------:R-:W-:Y:S06]  /*5410*/  LOP3.LUT R4, R3, 0xffff, RZ, 0xc0, !PT ;  /* 0x0000ffff03047812 */ /* 0x000fec00078ec0ff */
[----:B------:R-:W3:Y:S01]  /*5420*/  MUFU.EX2 R98, R6 ;  /* 0x0000000600627308 */ /* 0x000ee20000000800 */
[--C-:B------:R-:W-:Y:S01]  /*5430*/  FFMA.FTZ R15, R15, UR14, -R0.reuse ;  /* 0x0000000e0f0f7c23 */ /* 0x100fe20008010800 */
[----:B------:R-:W-:Y:S01]  /*5440*/  FFMA.FTZ R0, R19, UR14, -R0 ;  /* 0x0000000e13007c23 */ /* 0x000fe20008010800 */
[----:B------:R-:W-:Y:S07]  /*5450*/  SHF.R.U32.HI R4, RZ, 0x8, R4 ;  /* 0x00000008ff047819 */ /* 0x000fee0000011604 */
[----:B------:R-:W-:Y:S01]  /*5460*/  MUFU.EX2 R91, R14 ;  /* 0x0000000e005b7308 */ /* 0x000fe20000000800 */
[----:B-1----:R-:W-:Y:S01]  /*5470*/  @!P4 FADD.FTZ R97, -R97, -RZ ;  /* 0x800000ff6161c221 */ /* 0x002fe20000010100 */
[----:B------:R-:W-:Y:S01]  /*5480*/  ISETP.LE.U32.AND P4, PT, R5, UR11, PT ;  /* 0x0000000b05007c0c */ /* 0x000fe2000bf83070 */
[--C-:B------:R-:W-:Y:S01]  /*5490*/  FFMA.FTZ R12, R12, UR14, -R2.reuse ;  /* 0x0000000e0c0c7c23 */ /* 0x100fe20008010802 */
[----:B------:R-:W-:Y:S06]  /*54a0*/  LOP3.LUT R4, R4, 0xffff, RZ, 0xc0, !PT ;  /* 0x0000ffff04047812 */ /* 0x000fec00078ec0ff */
[----:B------:R-:W1:Y:S01]  /*54b0*/  MUFU.EX2 R90, R9 ;  /* 0x00000009005a7308 */ /* 0x000e620000000800 */
[----:B------:R-:W-:Y:S01]  /*54c0*/  @!P5 FADD.FTZ R95, -R95, -RZ ;  /* 0x800000ff5f5fd221 */ /* 0x000fe20000010100 */
[----:B------:R-:W-:Y:S01]  /*54d0*/  ISETP.GT.U32.AND P5, PT, R84, UR11, PT ;  /* 0x0000000b54007c0c */ /* 0x000fe2000bfa4070 */
[--C-:B------:R-:W-:Y:S01]  /*54e0*/  FFMA.FTZ R13, R13, UR14, -R2.reuse ;  /* 0x0000000e0d0d7c23 */ /* 0x100fe20008010802 */
[----:B------:R-:W-:Y:S01]  /*54f0*/  PRMT R5, R3, 0x7632, R5 ;  /* 0x0000763203057816 */ /* 0x000fe20000000005 */
[----:B---3--:R-:W-:Y:S01]  /*5500*/  @!P0 FADD.FTZ R98, -R98, -RZ ;  /* 0x800000ff62628221 */ /* 0x008fe20000010100 */
[----:B------:R-:W-:Y:S04]  /*5510*/  ISETP.LE.U32.AND P3, PT, R4, UR11, PT ;  /* 0x0000000b04007c0c */ /* 0x000fe8000bf63070 */
[----:B------:R-:W3:Y:S01]  /*5520*/  MUFU.EX2 R93, R11 ;  /* 0x0000000b005d7308 */ /* 0x000ee20000000800 */
[----:B------:R-:W-:Y:S01]  /*5530*/  LOP3.LUT R4, R5, 0xff, RZ, 0xc0, !PT ;  /* 0x000000ff05047812 */ /* 0x000fe200078ec0ff */
[--C-:B------:R-:W-:Y:S01]  /*5540*/  FFMA.FTZ R16, R16, UR14, -R2.reuse ;  /* 0x0000000e10107c23 */ /* 0x100fe20008010802 */
[----:B------:R-:W-:Y:S07]  /*5550*/  SHF.R.U32.HI R3, RZ, 0x18, R3 ;  /* 0x00000018ff037819 */ /* 0x000fee0000011603 */
[----:B------:R5:W-:Y:S01]  /*5560*/  MUFU.EX2 R85, R0 ;  /* 0x0000000000557308 */ /* 0x000be20000000800 */
[----:B------:R-:W-:Y:S01]  /*5570*/  ISETP.GT.U32.AND P0, PT, R80, UR11, PT ;  /* 0x0000000b50007c0c */ /* 0x000fe2000bf04070 */
[----:B------:R-:W-:Y:S01]  /*5580*/  FFMA.FTZ R2, R17, UR14, -R2 ;  /* 0x0000000e11027c23 */ /* 0x000fe20008010802 */
[----:B-1----:R-:W-:Y:S01]  /*5590*/  @P6 FADD.FTZ R90, -R90, -RZ ;  /* 0x800000ff5a5a6221 */ /* 0x002fe20000010100 */
[----:B------:R-:W-:Y:S01]  /*55a0*/  @P5 FADD.FTZ R94, -R94, -RZ ;  /* 0x800000ff5e5e5221 */ /* 0x000fe20000010100 */
[----:B------:R-:W-:Y:S05]  /*55b0*/  ISETP.LE.U32.AND P5, PT, R4, UR11, PT ;  /* 0x0000000b04007c0c */ /* 0x000fea000bfa3070 */
[----:B------:R-:W1:Y:S01]  /*55c0*/  MUFU.EX2 R88, R12 ;  /* 0x0000000c00587308 */ /* 0x000e620000000800 */
[----:B------:R-:W-:Y:S02]  /*55d0*/  F2FP.RELU.BF16.F32.PACK_AB R6, R95, R96 ;  /* 0x000000605f06723e */ /* 0x000fe400000018ff */
[----:B------:R-:W-:Y:S07]  /*55e0*/  F2FP.RELU.BF16.F32.PACK_AB R5, R97, R98 ;  /* 0x000000626105723e */ /* 0x000fee00000018ff */
[----:B------:R-:W1:Y:S01]  /*55f0*/  MUFU.EX2 R87, R13 ;  /* 0x0000000d00577308 */ /* 0x000e620000000800 */
[----:B------:R-:W-:Y:S01]  /*5600*/  F2FP.RELU.BF16.F32.PACK_AB R4, R90, R92 ;  /* 0x0000005c5a04723e */ /* 0x000fe200000018ff */
[----:B------:R-:W-:Y:S01]  /*5610*/  STS [R99+0x14000], R6 ;  /* 0x0140000663007388 */ /* 0x000fe20000000800 */
[----:B------:R-:W-:Y:S01]  /*5620*/  ISETP.LE.U32.AND P6, PT, R73, UR11, PT ;  /* 0x0000000b49007c0c */ /* 0x000fe2000bfc3070 */
[----:B---3--:R-:W-:Y:S06]  /*5630*/  @P0 FADD.FTZ R93, -R93, -RZ ;  /* 0x800000ff5d5d0221 */ /* 0x008fec0000010100 */
[----:B------:R-:W3:Y:S01]  /*5640*/  MUFU.EX2 R89, R15 ;  /* 0x0000000f00597308 */ /* 0x000ee20000000800 */
[----:B------:R3:W-:Y:S01]  /*5650*/  STS [R99+0x14400], R5 ;  /* 0x0144000563007388 */ /* 0x0007e20000000800 */
[----:B------:R-:W-:Y:S01]  /*5660*/  ISETP.GT.U32.AND P0, PT, R75, UR11, PT ;  /* 0x0000000b4b007c0c */ /* 0x000fe2000bf04070 */
[----:B------:R-:W-:Y:S01]  /*5670*/  @!P5 FADD.FTZ R91, -R91, -RZ ;  /* 0x800000ff5b5bd221 */ /* 0x000fe20000010100 */
[----:B------:R-:W-:Y:S06]  /*5680*/  ISETP.LE.U32.AND P5, PT, R3, UR11, PT ;  /* 0x0000000b03007c0c */ /* 0x000fec000bfa3070 */
[----:B------:R-:W3:Y:S01]  /*5690*/  MUFU.EX2 R81, R2 ;  /* 0x0000000200517308 */ /* 0x000ee20000000800 */
[----:B------:R-:W-:Y:S01]  /*56a0*/  LEA R3, R71, UR5, 0x1 ;  /* 0x0000000547037c11 */ /* 0x000fe2000f8e08ff */
[----:B------:R-:W-:Y:S01]  /*56b0*/  IMAD.MOV.U32 R71, RZ, RZ, 0x10 ;  /* 0x00000010ff477424 */ /* 0x000fe200078e00ff */
[----:B-----5:R-:W-:Y:S07]  /*56c0*/  F2FP.RELU.BF16.F32.PACK_AB R0, R93, R94 ;  /* 0x0000005e5d00723e */ /* 0x020fee00000018ff */
[----:B------:R-:W5:Y:S01]  /*56d0*/  MUFU.EX2 R84, R16 ;  /* 0x0000001000547308 */ /* 0x000f620000000800 */
[----:B-1----:R-:W-:Y:S01]  /*56e0*/  @!P4 FADD.FTZ R88, -R88, -RZ ;  /* 0x800000ff5858c221 */ /* 0x002fe20000010100 */
[----:B------:R-:W-:Y:S01]  /*56f0*/  @!P3 FADD.FTZ R87, -R87, -RZ ;  /* 0x800000ff5757b221 */ /* 0x000fe20000010100 */
[----:B------:R-:W-:Y:S07]  /*5700*/  SEL R71, R71, 0xfffffff0, !P1 ;  /* 0xfffffff047477807 */ /* 0x000fee0004800000 */
[----:B------:R-:W1:Y:S01]  /*5710*/  MUFU.EX2 R86, R18 ;  /* 0x0000001200567308 */ /* 0x000e620000000800 */
[----:B------:R-:W-:Y:S01]  /*5720*/  ISETP.GT.U32.AND P4, PT, R74, UR11, PT ;  /* 0x0000000b4a007c0c */ /* 0x000fe2000bf84070 */
[C---:B------:R-:W-:Y:S01]  /*5730*/  VIADD R80, R3.reuse, 0x20 ;  /* 0x0000002003507836 */ /* 0x040fe20000000000 */
[----:B------:R-:W-:Y:S01]  /*5740*/  ISETP.GT.U32.AND P3, PT, R72, UR11, PT ;  /* 0x0000000b48007c0c */ /* 0x000fe2000bf64070 */
[----:B------:R-:W-:Y:S02]  /*5750*/  IMAD.IADD R244, R3, 0x1, R71 ;  /* 0x0000000103f47824 */ /* 0x000fe400078e0247 */
[----:B---3--:R-:W-:Y:S01]  /*5760*/  @!P5 FADD.FTZ R89, -R89, -RZ ;  /* 0x800000ff5959d221 */ /* 0x008fe20000010100 */
[----:B------:R-:W-:Y:S01]  /*5770*/  @P0 FADD.FTZ R81, -R81, -RZ ;  /* 0x800000ff51510221 */ /* 0x000fe20000010100 */
[----:B------:R-:W-:Y:S01]  /*5780*/  @P2 VIADD R80, R3, 0xffffffe0 ;  /* 0xffffffe003502836 */ /* 0x000fe20000000000 */
[----:B------:R-:W3:Y:S01]  /*5790*/  LDG.E R2, desc[UR34][R82.64] ;  /* 0x0000002252027981 */ /* 0x000ee2000c1e1900 */
[----:B------:R-:W-:Y:S01]  /*57a0*/  FSETP.GE.FTZ.AND P0, PT, R95, RZ, PT ;  /* 0x000000ff5f00720b */ /* 0x000fe20003f16000 */
[----:B-----5:R-:W-:Y:S01]  /*57b0*/  @!P6 FADD.FTZ R84, -R84, -RZ ;  /* 0x800000ff5454e221 */ /* 0x020fe20000010100 */
[----:B------:R-:W-:Y:S01]  /*57c0*/  IMAD.IADD R245, R71, 0x1, R80 ;  /* 0x0000000147f57824 */ /* 0x000fe200078e0250 */
[----:B------:R5:W-:Y:S01]  /*57d0*/  STS [R244], R4 ;  /* 0x00000004f4007388 */ /* 0x000be20000000800 */
[----:B------:R-:W-:Y:S01]  /*57e0*/  F2FP.RELU.BF16.F32.PACK_AB R5, R87, R88 ;  /* 0x000000585705723e */ /* 0x000fe200000018ff */
[----:B-1----:R-:W-:Y:S01]  /*57f0*/  @P4 FADD.FTZ R86, -R86, -RZ ;  /* 0x800000ff56564221 */ /* 0x002fe20000010100 */
[----:B------:R-:W-:Y:S01]  /*5800*/  F2FP.RELU.BF16.F32.PACK_AB R3, R81, R84 ;  /* 0x000000545103723e */ /* 0x000fe200000018ff */
[----:B------:R1:W-:Y:S01]  /*5810*/  STS [R244+0x400], R0 ;  /* 0x00040000f4007388 */ /* 0x0003e20000000800 */
[----:B------:R-:W-:Y:S01]  /*5820*/  @P3 FADD.FTZ R85, -R85, -RZ ;  /* 0x800000ff55553221 */ /* 0x000fe20000010100 */
[----:B------:R-:W-:Y:S02]  /*5830*/  FSETP.GE.FTZ.AND P3, PT, R96, RZ, PT ;  /* 0x000000ff6000720b */ /* 0x000fe40003f76000 */
[----:B------:R-:W-:Y:S01]  /*5840*/  STS [R80], R5 ;  /* 0x0000000550007388 */ /* 0x000fe20000000800 */
[----:B------:R-:W-:Y:S02]  /*5850*/  FSETP.GE.FTZ.AND P4, PT, R90, RZ, PT ;  /* 0x000000ff5a00720b */ /* 0x000fe40003f96000 */
[----:B------:R-:W-:Y:S02]  /*5860*/  FSETP.GE.FTZ.AND P5, PT, R92, RZ, PT ;  /* 0x000000ff5c00720b */ /* 0x000fe40003fb6000 */
[----:B-----5:R-:W-:Y:S02]  /*5870*/  F2FP.RELU.BF16.F32.PACK_AB R4, R89, R91 ;  /* 0x0000005b5904723e */ /* 0x020fe400000018ff */
[----:B-1----:R-:W-:Y:S03]  /*5880*/  F2FP.RELU.BF16.F32.PACK_AB R0, R85, R86 ;  /* 0x000000565500723e */ /* 0x002fe600000018ff */
[----:B------:R-:W-:Y:S04]  /*5890*/  STS [R80+0x400], R4 ;  /* 0x0004000450007388 */ /* 0x000fe80000000800 */
[----:B------:R1:W-:Y:S04]  /*58a0*/  STS [R245+0x400], R0 ;  /* 0x00040000f5007388 */ /* 0x0003e80000000800 */
[----:B------:R5:W-:Y:S04]  /*58b0*/  STS [R245], R3 ;  /* 0x00000003f5007388 */ /* 0x000be80000000800 */
[----:B-1----:R-:W3:Y:S01]  /*58c0*/  LDG.E R0, desc[UR34][R82.64+0x20] ;  /* 0x0000202252007981 */ /* 0x002ee2000c1e1900 */
[----:B--2---:R-:W-:Y:S05]  /*58d0*/  LEA R252, R70, UR4, 0x1 ;  /* 0x0000000446fc7c11 */ /* 0x004fea000f8e08ff */
[----:B------:R-:W1:Y:S01]  /*58e0*/  LDSM.16.M88.4 R16, [R252+0x6000] ;  /* 0x00600000fc10783b */ /* 0x000e620000000200 */
[--C-:B------:R-:W-:Y:S07]  /*58f0*/  IMAD.IADD R247, R246, 0x1, R252.reuse ;  /* 0x00000001f6f77824 */ /* 0x100fee00078e02fc */
[----:B------:R-:W-:Y:S01]  /*5900*/  LDSM.16.M88.4 R72, [R247+0x6000] ;  /* 0x00600000f748783b */ /* 0x000fe20000000200 */
[C---:B----4-:R-:W-:Y:S02]  /*5910*/  IMAD.IADD R248, R76.reuse, 0x1, R252 ;  /* 0x000000014cf87824 */ /* 0x050fe400078e02fc */
[----:B-----5:R-:W-:Y:S05]  /*5920*/  IMAD.IADD R3, R76, 0x1, R247 ;  /* 0x000000014c037824 */ /* 0x020fea00078e02f7 */
[----:B------:R-:W2:Y:S08]  /*5930*/  LDSM.16.M88.4 R68, [R248+0x6000] ;  /* 0x00600000f844783b */ /* 0x000eb00000000200 */
[----:B------:R-:W4:Y:S08]  /*5940*/  LDSM.16.M88.4 R76, [R3+0x6000] ;  /* 0x00600000034c783b */ /* 0x000f300000000200 */
[----:B------:R-:W-:Y:S01]  /*5950*/  STL [R1+0x4], R248 ;  /* 0x000004f801007387 */ /* 0x000fe20000100800 */
[C---:B-1----:R-:W-:Y:S03]  /*5960*/  HMMA.16816.F32.BF16 R4, R16.reuse, R148, RZ ;  /* 0x000000941004723c */ /* 0x042fe600000418ff */
[----:B------:R-:W-:Y:S04]  /*5970*/  STL [R1], R247 ;  /* 0x000000f701007387 */ /* 0x000fe80000100800 */
[----:B------:R-:W-:Y:S01]  /*5980*/  STL [R1+0x8], R3 ;  /* 0x0000080301007387 */ /* 0x000fe20000100800 */
[C---:B------:R-:W-:Y:S03]  /*5990*/  HMMA.16816.F32.BF16 R8, R16.reuse, R150, RZ ;  /* 0x000000961008723c */ /* 0x040fe600000418ff */
[----:B------:R-:W5:Y:S04]  /*59a0*/  LDL R83, [R1+0x20] ;  /* 0x0000200001537983 */ /* 0x000f680000100800 */
[----:B------:R-:W5:Y:S01]  /*59b0*/  LDL R82, [R1+0x24] ;  /* 0x0000240001527983 */ /* 0x000f620000100800 */
[C---:B------:R-:W-:Y:S08]  /*59c0*/  HMMA.16816.F32.BF16 R12, R16.reuse, R152, RZ ;  /* 0x00000098100c723c */ /* 0x040ff000000418ff */
[----:B------:R-:W-:Y:S08]  /*59d0*/  HMMA.16816.F32.BF16 R16, R16, R154, RZ ;  /* 0x0000009a1010723c */ /* 0x000ff000000418ff */
[C---:B--2---:R-:W-:Y:S08]  /*59e0*/  HMMA.16816.F32.BF16 R4, R68.reuse, R156, R4 ;  /* 0x0000009c4404723c */ /* 0x044ff00000041804 */
        /* <DEDUP_REMOVED lines=9> */
[C---:B----4-:R-:W-:Y:S08]  /*5a80*/  HMMA.16816.F32.BF16 R4, R76.reuse, R172, R4 ;  /* 0x000000ac4c04723c */ /* 0x050ff00000041804 */
[C---:B------:R-:W-:Y:S08]  /*5a90*/  HMMA.16816.F32.BF16 R8, R76.reuse, R174, R8 ;  /* 0x000000ae4c08723c */ /* 0x040ff00000041808 */
[C---:B------:R-:W-:Y:S08]  /*5aa0*/  HMMA.16816.F32.BF16 R12, R76.reuse, R176, R12 ;  /* 0x000000b04c0c723c */ /* 0x040ff0000004180c */
[----:B------:R-:W-:Y:S01]  /*5ab0*/  HMMA.16816.F32.BF16 R16, R76, R178, R16 ;  /* 0x000000b24c10723c */ /* 0x000fe20000041810 */
[----:B------:R-:W4:Y:S07]  /*5ac0*/  LDSM.16.M88.4 R76, [R247+0x8000] ;  /* 0x00800000f74c783b */ /* 0x000f2e0000000200 */
        /* <DEDUP_REMOVED lines=14> */
[----:B------:R4:W3:Y:S07]  /*5bb0*/  LDSM.16.M88.4 R76, [R248+0xa000] ;  /* 0x00a00000f84c783b */ /* 0x0008ee0000000200 */
[C---:B-1----:R-:W-:Y:S08]  /*5bc0*/  HMMA.16816.F32.BF16 R4, R68.reuse, R204, R4 ;  /* 0x000000cc4404723c */ /* 0x042ff00000041804 */
[C---:B------:R-:W-:Y:S08]  /*5bd0*/  HMMA.16816.F32.BF16 R8, R68.reuse, R206, R8 ;  /* 0x000000ce4408723c */ /* 0x040ff00000041808 */
[C---:B------:R-:W-:Y:S01]  /*5be0*/  HMMA.16816.F32.BF16 R12, R68.reuse, R208, R12 ;  /* 0x000000d0440c723c */ /* 0x040fe2000004180c */
[----:B----4-:R-:W1:Y:S07]  /*5bf0*/  S2R R248, SR_TID.X ;  /* 0x0000000000f87919 */ /* 0x010e6e0000002100 */
[----:B------:R-:W-:Y:S01]  /*5c00*/  HMMA.16816.F32.BF16 R16, R68, R210, R16 ;  /* 0x000000d24410723c */ /* 0x000fe20000041810 */
[----:B------:R-:W4:Y:S07]  /*5c10*/  LDSM.16.M88.4 R68, [R247+0xa000] ;  /* 0x00a00000f744783b */ /* 0x000f2e0000000200 */
[C---:B--2---:R-:W-:Y:S08]  /*5c20*/  HMMA.16816.F32.BF16 R4, R72.reuse, R212, R4 ;  /* 0x000000d44804723c */ /* 0x044ff00000041804 */
[C---:B------:R-:W-:Y:S08]  /*5c30*/  HMMA.16816.F32.BF16 R8, R72.reuse, R214, R8 ;  /* 0x000000d64808723c */ /* 0x040ff00000041808 */
[C---:B------:R-:W-:Y:S03]  /*5c40*/  HMMA.16816.F32.BF16 R12, R72.reuse, R216, R12 ;  /* 0x000000d8480c723c */ /* 0x040fe6000004180c */
[----:B-1----:R-:W-:Y:S02]  /*5c50*/  IMAD.SHL.U32 R249, R248, 0x8, RZ ;  /* 0x00000008f8f97824 */ /* 0x002fe400078e00ff */
[----:B------:R-:W-:Y:S03]  /*5c60*/  IMAD.SHL.U32 R248, R250, 0x40, RZ ;  /* 0x00000040faf87824 */ /* 0x000fe600078e00ff */
[----:B------:R-:W-:Y:S01]  /*5c70*/  HMMA.16816.F32.BF16 R16, R72, R218, R16 ;  /* 0x000000da4810723c */ /* 0x000fe20000041810 */
[----:B------:R-:W1:Y:S02]  /*5c80*/  LDSM.16.M88.4 R72, [R3+0xa000] ;  /* 0x00a000000348783b */ /* 0x000e640000000200 */
[----:B------:R-:W-:Y:S04]  /*5c90*/  LOP3.LUT R248, R248, 0x1c0, RZ, 0xc0, !PT ;  /* 0x000001c0f8f87812 */ /* 0x000fe800078ec0ff */
[----:B------:R-:W-:Y:S01]  /*5ca0*/  LOP3.LUT R248, R248, 0x38, R249, 0xf8, !PT ;  /* 0x00000038f8f87812 */ /* 0x000fe200078ef8f9 */
[C---:B---3--:R-:W-:Y:S05]  /*5cb0*/  HMMA.16816.F32.BF16 R4, R76.reuse, R220, R4 ;  /* 0x000000dc4c04723c */ /* 0x048fea0000041804 */
[----:B------:R-:W-:Y:S01]  /*5cc0*/  IMAD.SHL.U32 R249, R250, 0x40, RZ ;  /* 0x00000040faf97824 */ /* 0x000fe200078e00ff */
[----:B------:R-:W-:Y:S01]  /*5cd0*/  LOP3.LUT R248, R248, 0x8, R251, 0x78, !PT ;  /* 0x00000008f8f87812 */ /* 0x000fe200078e78fb */
[----:B------:R-:W-:Y:S01]  /*5ce0*/  IMAD.SHL.U32 R250, R250, 0x20, RZ ;  /* 0x00000020fafa7824 */ /* 0x000fe200078e00ff */
[C---:B------:R-:W-:Y:S03]  /*5cf0*/  HMMA.16816.F32.BF16 R8, R76.reuse, R222, R8 ;  /* 0x000000de4c08723c */ /* 0x040fe60000041808 */
[----:B------:R-:W-:Y:S05]  /*5d00*/  LOP3.LUT R249, R249, 0x200, RZ, 0xc0, !PT ;  /* 0x00000200f9f97812 */ /* 0x000fea00078ec0ff */
        /* <DEDUP_REMOVED lines=72> */
[----:B------:R2:W-:Y:S01]  /*6190*/  STS [R244+-0x1c00], R3 ;  /* 0xffe40003f4007388 */ /* 0x0005e20000000800 */
[----:B------:R-:W-:Y:S02]  /*61a0*/  FSEL R6, R6, R0, P3 ;  /* 0x0000000006067208 */ /* 0x000fe40001800000 */
[----:B------:R-:W-:Y:S01]  /*61b0*/  F2FP.BF16.F32.PACK_AB R5, R5, R84 ;  /* 0x000000540505723e */ /* 0x000fe200000010ff */
[----:B------:R-:W-:Y:S01]  /*61c0*/  STS [R80+-0x2000], R4 ;  /* 0xffe0000450007388 */ /* 0x000fe20000000800 */
[----:B-----5:R-:W-:Y:S01]  /*61d0*/  LEA R92, R83, UR5, 0x1 ;  /* 0x00000005535c7c11 */ /* 0x020fe2000f8e08ff */
[----:B------:R-:W-:Y:S01]  /*61e0*/  @P0 FADD.FTZ R0, -R0, R19 ;  /* 0x0000001300000221 */ /* 0x000fe20000010100 */
[----:B------:R-:W-:Y:S03]  /*61f0*/  FMUL.FTZ R86, R86, R6 ;  /* 0x0000000656567220 */ /* 0x000fe60000410000 */
[----:B------:R-:W-:Y:S01]  /*6200*/  FMUL.FTZ R0, R85, R0 ;  /* 0x0000000055007220 */ /* 0x000fe20000410000 */
[----:B-1----:R-:W-:Y:S01]  /*6210*/  F2FP.BF16.F32.PACK_AB R2, R89, R91 ;  /* 0x0000005b5902723e */ /* 0x002fe200000010ff */
[----:B------:R-:W-:Y:S04]  /*6220*/  IMAD.IADD R92, R246, 0x1, R92 ;  /* 0x00000001f65c7824 */ /* 0x000fe800078e025c */
[----:B------:R1:W-:Y:S04]  /*6230*/  STS [R80+-0x1c00], R2 ;  /* 0xffe4000250007388 */ /* 0x0003e80000000800 */
[----:B------:R-:W-:Y:S01]  /*6240*/  STS [R245+-0x2000], R5 ;  /* 0xffe00005f5007388 */ /* 0x000fe20000000800 */
[----:B--2---:R-:W-:Y:S02]  /*6250*/  LEA R3, R83, UR4, 0x1 ;  /* 0x0000000453037c11 */ /* 0x004fe4000f8e08ff */
[----:B-1----:R-:W-:Y:S02]  /*6260*/  F2FP.BF16.F32.PACK_AB R2, R0, R86 ;  /* 0x000000560002723e */ /* 0x002fe400000010ff */
[----:B------:R-:W-:Y:S03]  /*6270*/  LEA R0, R82, UR4, 0x1 ;  /* 0x0000000452007c11 */ /* 0x000fe6000f8e08ff */
[----:B------:R1:W-:Y:S01]  /*6280*/  STS [R245+-0x1c00], R2 ;  /* 0xffe40002f5007388 */ /* 0x0003e20000000800 */
[----:B------:R-:W-:Y:S01]  /*6290*/  BAR.SYNC.DEFER_BLOCKING 0x0 ;  /* 0x0000000000007b1d */ /* 0x000fe20000010000 */
[----:B-1----:R-:W-:Y:S05]  /*62a0*/  LOP3.LUT R2, R249, 0x400, R250, 0xf8, !PT ;  /* 0x00000400f9027812 */ /* 0x002fea00078ef8fa */
[----:B------:R-:W-:Y:S01]  /*62b0*/  LDSM.16.MT88.4 R4, [R3+0x14000] ;  /* 0x014000000304783b */ /* 0x000fe20000004200 */
[----:B------:R-:W-:Y:S04]  /*62c0*/  LOP3.LUT R2, R2, R248, RZ, 0xfc, !PT ;  /* 0x000000f802027212 */ /* 0x000fe800078efcff */
[----:B------:R-:W-:Y:S03]  /*62d0*/  LEA R2, R2, UR4, 0x1 ;  /* 0x0000000402027c11 */ /* 0x000fe6000f8e08ff */
        /* <DEDUP_REMOVED lines=10> */
[----:B------:R-:W5:Y:S01]  /*6380*/  LDSM.16.MT88.4 R84, [R0+0x8800] ;  /* 0x008800000054783b */ /* 0x000f620000004200 */
[C---:B------:R-:W-:Y:S07]  /*6390*/  HMMA.16816.F32.BF16 R32, R4.reuse, R10, R32 ;  /* 0x0000000a0420723c */ /* 0x040fee0000041820 */
[----:B------:R-:W5:Y:S01]  /*63a0*/  LDSM.16.MT88.4 R8, [R0+0xa800] ;  /* 0x00a800000008783b */ /* 0x000f620000004200 */
        /* <DEDUP_REMOVED lines=21> */
[-C--:B-----5:R-:W-:Y:S08]  /*6500*/  HMMA.16816.F32.BF16 R36, R72, R84.reuse, R36 ;  /* 0x000000544824723c */ /* 0x0a0ff00000041824 */
        /* <DEDUP_REMOVED lines=111> */
.L_x_1105:
        /* <DEDUP_REMOVED lines=331> */
[----:B------:R-:W3:Y:S01]  /*80b0*/  LDL.LU R244, [R1+0x38] ;  /* 0x0000380001f47983 */ /* 0x000ee20000300800 */
[C---:B------:R-:W-:Y:S04]  /*80c0*/  LOP3.LUT R0, R251.reuse, 0x40, RZ, 0xfc, !PT ;  /* 0x00000040fb007812 */ /* 0x040fe800078efcff */
[----:B------:R-:W-:Y:S01]  /*80d0*/  BAR.SYNC.DEFER_BLOCKING 0x0 ;  /* 0x0000000000007b1d */ /* 0x000fe20000010000 */
[----:B------:R-:W-:Y:S02]  /*80e0*/  IADD3 R2, P0, PT, RZ, -UR33, RZ ;  /* 0x80000021ff027c10 */ /* 0x000fe4000ff1e0ff */
[----:B------:R-:W-:Y:S02]  /*80f0*/  ISETP.GE.AND P4, PT, R0, UR9, PT ;  /* 0x0000000900007c0c */ /* 0x000fe4000bf86270 */
[----:B------:R-:W-:Y:S02]  /*8100*/  LOP3.LUT R4, R250, 0x1f8, RZ, 0xc0, !PT ;  /* 0x000001f8fa047812 */ /* 0x000fe400078ec0ff */
[----:B------:R-:W-:Y:S02]  /*8110*/  LOP3.LUT R5, R251, 0x80, RZ, 0xfc, !PT ;  /* 0x00000080fb057812 */ /* 0x000fe400078efcff */
[----:B------:R-:W-:Y:S02]  /*8120*/  LOP3.LUT R4, R4, 0x38, R249, 0x78, !PT ;  /* 0x0000003804047812 */ /* 0x000fe400078e78f9 */
[----:B------:R-:W-:Y:S02]  /*8130*/  ISETP.GE.AND P3, PT, R5, UR9, PT ;  /* 0x0000000905007c0c */ /* 0x000fe4000bf66270 */
[----:B------:R-:W-:Y:S01]  /*8140*/  LOP3.LUT R4, R4, 0x1e00, R250, 0xf8, !PT ;  /* 0x00001e0004047812 */ /* 0x000fe200078ef8fa */
[----:B------:R-:W4:Y:S01]  /*8150*/  LDC R11, c[0x0][0x3b4] ;  /* 0x0000ed00ff0b7b82 */ /* 0x000f220000000800 */
[----:B-1----:R-:W-:Y:S04]  /*8160*/  IMAD.SHL.U32 R3, R10, 0x40, RZ ;  /* 0x000000400a037824 */ /* 0x002fe800078e00ff */
[----:B------:R-:W-:Y:S05]  /*8170*/  IMAD.X R0, RZ, RZ, ~R3, P0 ;  /* 0x000000ffff007224 */ /* 0x000fea00000e0e03 */
[----:B------:R-:W-:Y:S02]  /*8180*/  SHF.R.S64 R3, R2, 0x1f, R0 ;  /* 0x0000001f02037819 */ /* 0x000fe40000001000 */
[C---:B------:R-:W-:Y:S01]  /*8190*/  LEA R2, P0, R10.reuse, RZ, 0x6 ;  /* 0x000000ff0a027211 */ /* 0x040fe200078030ff */
[----:B----4-:R-:W-:Y:S01]  /*81a0*/  IMAD.SHL.U32 R7, R11, 0x40, RZ ;  /* 0x000000400b077824 */ /* 0x010fe200078e00ff */
[----:B---3--:R-:W-:Y:S02]  /*81b0*/  IADD3 R244, P6, PT, R3, R244, RZ ;  /* 0x000000f403f47210 */ /* 0x008fe40007fde0ff */
[----:B------:R-:W-:Y:S02]  /*81c0*/  LEA.HI.X R3, R10, RZ, RZ, 0x6, P0 ;  /* 0x000000ff0a037211 */ /* 0x000fe400000f34ff */
[----:B--2---:R-:W-:Y:S01]  /*81d0*/  LEA.HI.X.SX32 R245, R0, R245, 0x1, P6 ;  /* 0x000000f500f57211 */ /* 0x004fe200030f0eff */
[----:B------:R1:W-:Y:S01]  /*81e0*/  STL [R1+0x38], R244 ;  /* 0x000038f401007387 */ /* 0x0003e20000100800 */
[----:B------:R-:W-:Y:S01]  /*81f0*/  LEA R0, R4, UR4, 0x1 ;  /* 0x0000000404007c11 */ /* 0x000fe2000f8e08ff */
[--C-:B------:R-:W-:Y:S01]  /*8200*/  @!P5 IMAD.MOV.U32 R4, RZ, RZ, R244.reuse ;  /* 0x000000ffff04d224 */ /* 0x100fe200078e00f4 */
[----:B------:R-:W-:Y:S01]  /*8210*/  @!P5 IADD3 R6, P0, PT, R244, R2, RZ ;  /* 0x00000002f406d210 */ /* 0x000fe20007f1e0ff */
[----:B------:R1:W-:Y:S01]  /*8220*/  STL [R1+0x2c], R245 ;  /* 0x00002cf501007387 */ /* 0x0003e20000100800 */
[----:B------:R-:W-:Y:S02]  /*8230*/  @!P5 IMAD.MOV.U32 R5, RZ, RZ, R245 ;  /* 0x000000ffff05d224 */ /* 0x000fe400078e00f5 */
[--C-:B------:R-:W-:Y:S01]  /*8240*/  @!P4 IMAD.MOV.U32 R8, RZ, RZ, R244.reuse ;  /* 0x000000ffff08c224 */ /* 0x100fe200078e00f4 */
[----:B------:R-:W-:Y:S01]  /*8250*/  @!P5 IADD3.X R7, PT, PT, R245, R3, R7, P0, !PT ;  /* 0x00000003f507d210 */ /* 0x000fe200007fe407 */
[----:B------:R-:W-:Y:S01]  /*8260*/  @!P4 IMAD.MOV.U32 R9, RZ, RZ, R245 ;  /* 0x000000ffff09c224 */ /* 0x000fe200078e00f5 */
[----:B------:R-:W-:Y:S01]  /*8270*/  @!PT LDS RZ, [RZ] ;  /* 0x00000000fffff984 */ /* 0x000fe20000000800 */
[----:B------:R-:W-:Y:S01]  /*8280*/  @!PT LDS RZ, [RZ] ;  /* 0x00000000fffff984 */ /* 0x000fe20000000800 */
[----:B------:R-:W-:Y:S01]  /*8290*/  @!PT LDS RZ, [RZ] ;  /* 0x00000000fffff984 */ /* 0x000fe20000000800 */
[----:B------:R2:W-:Y:S01]  /*82a0*/  @!P5 LDGSTS.E.BYPASS.LTC128B.128 [R0], desc[UR34][R4.64] ;  /* 0x000000000400dfae */ /* 0x0005e2000b981a22 */
[CC--:B------:R-:W-:Y:S03]  /*82b0*/  @!P3 LEA R2, P0, R10.reuse, R244.reuse, 0x6 ;  /* 0x000000f40a02b211 */ /* 0x0c0fe600078030ff */
[----:B------:R1:W-:Y:S01]  /*82c0*/  @P5 STS.128 [R0], RZ ;  /* 0x000000ff00005388 */ /* 0x0003e20000000c00 */
[CCC-:B------:R-:W-:Y:S03]  /*82d0*/  @!P3 LEA.HI.X R3, R10.reuse, R245.reuse, R11.reuse, 0x6, P0 ;  /* 0x000000f50a03b211 */ /* 0x1c0fe600000f340b */
        /* <DEDUP_REMOVED lines=30> */
.L_x_1106:
[----:B-1----:R-:W2:Y:S01]  /*84c0*/  LDL.LU R0, [R1+0x28] ;  /* 0x0000280001007983 */ /* 0x002ea20000300800 */
[----:B------:R-:W-:Y:S02]  /*84d0*/  UISETP.GT.AND UP0, UPT, UR45, URZ, UPT ;  /* 0x000000ff2d00728c */ /* 0x000fe4000bf04270 */
[----:B------:R-:W-:Y:S07]  /*84e0*/  UIADD3 UR16, UPT, UPT, UR45, -0x1, URZ ;  /* 0xffffffff2d107890 */ /* 0x000fee000fffe0ff */
[----:B------:R-:W-:Y:S01]  /*84f0*/  UMOV UR45, UR16 ;  /* 0x00000010002d7c82 */ /* 0x000fe20008000000 */
[----:B--2---:R-:W-:Y:S05]  /*8500*/  IADD3 R0, PT, PT, R0, -0x40, RZ ;  /* 0xffffffc000007810 */ /* 0x004fea0007ffe0ff */
[----:B------:R1:W-:Y:S01]  /*8510*/  STL [R1+0x28], R0 ;  /* 0x0000280001007387 */ /* 0x0003e20000100800 */
[----:B------:R-:W-:Y:S05]  /*8520*/  BRA.U UP0, `(.L_x_1107) ;  /* 0xffffffb900a47547 */ /* 0x000fea000b83ffff */
[----:B------:R-:W2:Y:S01]  /*8530*/  LDCU UR9, c[0x0][0x4fc] ;  /* 0x00009f80ff0977ac */ /* 0x000ea20008000800 */
[----:B------:R-:W3:Y:S01]  /*8540*/  S2R R79, SR_TID.X ;  /* 0x00000000004f7919 */ /* 0x000ee20000002100 */
[----:B------:R-:W-:Y:S01]  /*8550*/  LOP3.LUT P0, RZ, R249, 0x10, RZ, 0xc0, !PT ;  /* 0x00000010f9ff7812 */ /* 0x000fe2000780c0ff */
[----:B------:R-:W4:Y:S01]  /*8560*/  LDCU UR8, c[0x0][0x500] ;  /* 0x0000a000ff0877ac */ /* 0x000f220008000800 */
[----:B------:R-:W-:Y:S01]  /*8570*/  UISETP.NE.AND UP0, UPT, UR39, -0x1, UPT ;  /* 0xffffffff2700788c */ /* 0x000fe2000bf05270 */
[----:B------:R-:W-:Y:S01]  /*8580*/  UMOV UR25, UR7 ;  /* 0x0000000700197c82 */ /* 0x000fe20008000000 */
[----:B--2---:R-:W-:Y:S01]  /*8590*/  FMUL.FTZ R4, R61, UR9 ;  /* 0x000000093d047c20 */ /* 0x004fe20008410000 */
[----:B-1---5:R-:W-:Y:S01]  /*85a0*/  FMUL.FTZ R0, R36, UR9 ;  /* 0x0000000924007c20 */ /* 0x022fe20008410000 */
        /* <DEDUP_REMOVED lines=13> */
[----:B---3--:R-:W-:Y:S01]  /*8680*/  SHF.L.U32 R79, R79, 0x4, RZ ;  /* 0x000000044f4f7819 */ /* 0x008fe200000006ff */
[----:B------:R-:W-:Y:S01]  /*8690*/  FMUL.FTZ R17, R39, UR9 ;  /* 0x0000000927117c20 */ /* 0x000fe20008410000 */
[----:B------:R-:W-:Y:S01]  /*86a0*/  F2FP.BF16.F32.PACK_AB R16, R16, R2 ;  /* 0x000000021010723e */ /* 0x000fe200000010ff */
[----:B----4-:R-:W-:Y:S01]  /*86b0*/  FMUL.FTZ R100, R100, UR8 ;  /* 0x0000000864647c20 */ /* 0x010fe20008410000 */
        /* <DEDUP_REMOVED lines=202> */
.L_x_1108:
[----:B------:R-:W2:Y:S01]  /*9360*/  LDCU.64 UR10, c[0x0][0x5c0] ;  /* 0x0000b800ff0a77ac */ /* 0x000ea20008000a00 */
[----:B------:R-:W-:-:S04]  /*9370*/  UIADD3 UR8, UPT, UPT, UR37, UR39, URZ ;  /* 0x0000002725087290 */ /* 0x000fc8000fffe0ff */
[----:B--2---:R-:W-:Y:S02]  /*9380*/  UIMAD.WIDE.U32 UR18, UR8, UR10, URZ ;  /* 0x0000000a081272a5 */ /* 0x004fe4000f8e00ff */
[----:B------:R-:W-:-:S04]  /*9390*/  UIMAD UR8, UR8, UR11, URZ ;  /* 0x0000000b080872a4 */ /* 0x000fc8000f8e02ff */
[----:B------:R-:W-:-:S06]  /*93a0*/  UIADD3 UR8, UPT, UPT, UR19, UR8, URZ ;  /* 0x0000000813087290 */ /* 0x000fcc000fffe0ff */
[----:B-1----:R-:W-:Y:S02]  /*93b0*/  MOV R4, UR8 ;  /* 0x0000000800047c02 */ /* 0x002fe40008000f00 */
.L_x_1109:
        /* <DEDUP_REMOVED lines=12> */
.L_x_1110:
[----:B------:R-:W1:Y:S01]  /*9480*/  LDCU.64 UR8, c[0x0][0x5c8] ;  /* 0x0000b900ff0877ac */ /* 0x000e620008000a00 */
[----:B------:R-:W-:-:S04]  /*9490*/  UIADD3 UR14, UPT, UPT, UR37, UR39, URZ ;  /* 0x00000027250e7290 */ /* 0x000fc8000fffe0ff */
[----:B-1----:R-:W-:Y:S02]  /*94a0*/  UIMAD.WIDE.U32 UR30, UR14, UR8, URZ ;  /* 0x000000080e1e72a5 */ /* 0x002fe4000f8e00ff */
[----:B------:R-:W-:-:S04]  /*94b0*/  UIMAD UR14, UR14, UR9, URZ ;  /* 0x000000090e0e72a4 */ /* 0x000fc8000f8e02ff */
[----:B------:R-:W-:-:S06]  /*94c0*/  UIADD3 UR14, UPT, UPT, UR31, UR14, URZ ;  /* 0x0000000e1f0e7290 */ /* 0x000fcc000fffe0ff */
[----:B------:R-:W-:-:S07]  /*94d0*/  MOV R23, UR14 ;  /* 0x0000000e00177c02 */ /* 0x000fce0008000f00 */
.L_x_1111:
[----:B------:R-:W-:Y:S01]  /*94e0*/  BAR.SYNC.DEFER_BLOCKING 0x0 ;  /* 0x0000000000007b1d */ /* 0x000fe20000010000 */
[----:B------:R-:W-:Y:S01]  /*94f0*/  LOP3.LUT R0, R250, 0x1f8, RZ, 0xc0, !PT ;  /* 0x000001f8fa007812 */ /* 0x000fe200078ec0ff */
[----:B------:R-:W-:Y:S01]  /*9500*/  USHF.L.U32 UR16, UR40, 0x6, URZ ;  /* 0x0000000628107899 */ /* 0x000fe200080006ff */
[----:B------:R-:W-:Y:S01]  /*9510*/  VIADD R8, R61, 0x20 ;  /* 0x000000203d087836 */ /* 0x000fe20000000000 */
[----:B------:R-:W-:Y:S01]  /*9520*/  USHF.L.U32 UR14, UR40, 0x6, URZ ;  /* 0x00000006280e7899 */ /* 0x000fe200080006ff */
[----:B------:R-:W-:-:S03]  /*9530*/  LOP3.LUT R0, R0, 0x38, R249, 0x78, !PT ;  /* 0x0000003800007812 */ /* 0x000fc600078e78f9 */
[----:B------:R-:W1:Y:S01]  /*9540*/  LDC.64 R6, c[0x0][0x5d8] ;  /* 0x00017600ff067b82 */ /* 0x000e620000000a00 */
[----:B------:R-:W-:Y:S01]  /*9550*/  UIMAD.WIDE.U32 UR38, UR16, UR10, URZ ;  /* 0x0000000a102672a5 */ /* 0x000fe2000f8e00ff */
[----:B------:R-:W-:Y:S01]  /*9560*/  BSSY.RECONVERGENT B0, `(.L_x_1112) ;  /* 0x0000031000007945 */ /* 0x000fe20003800200 */
[--C-:B------:R-:W-:Y:S01]  /*9570*/  LOP3.LUT R0, R0, 0x1e00, R250.reuse, 0xf8, !PT ;  /* 0x00001e0000007812 */ /* 0x100fe200078ef8fa */
[----:B------:R-:W-:Y:S01]  /*9580*/  USHF.R.S32.HI UR17, URZ, 0x1f, UR16 ;  /* 0x0000001fff117899 */ /* 0x000fe20008011410 */
[----:B------:R-:W-:Y:S01]  /*9590*/  LOP3.LUT R60, R251, 0x80, RZ, 0xfc, !PT ;  /* 0x00000080fb3c7812 */ /* 0x000fe200078efcff */
[----:B------:R-:W-:Y:S01]  /*95a0*/  UIADD3 UR36, UPT, UPT, -UR14, UR36, URZ ;  /* 0x000000240e247290 */ /* 0x000fe2000fffe1ff */
[----:B------:R-:W-:Y:S01]  /*95b0*/  LEA R0, R0, UR4, 0x1 ;  /* 0x0000000400007c11 */ /* 0x000fe2000f8e08ff */
[----:B------:R-:W-:Y:S01]  /*95c0*/  UIMAD UR15, UR17, UR10, URZ ;  /* 0x0000000a110f72a4 */ /* 0x000fe2000f8e02ff */
[----:B------:R-:W-:Y:S01]  /*95d0*/  IMAD.U32 R2, RZ, RZ, UR38 ;  /* 0x00000026ff027e24 */ /* 0x000fe2000f8e00ff */
[----:B------:R-:W2:Y:S01]  /*95e0*/  LDC.64 R58, c[0x0][0x5e0] ;  /* 0x00017800ff3a7b82 */ /* 0x000ea20000000a00 */
[----:B------:R-:W-:Y:S01]  /*95f0*/  IMAD.U32 R3, RZ, RZ, UR39 ;  /* 0x00000027ff037e24 */ /* 0x000fe2000f8e00ff */
[----:B------:R-:W-:Y:S01]  /*9600*/  UIMAD UR15, UR16, UR11, UR15 ;  /* 0x0000000b100f72a4 */ /* 0x000fe2000f8e020f */
[----:B------:R-:W-:Y:S01]  /*9610*/  ISETP.GE.AND P3, PT, R61, UR36, PT ;  /* 0x000000243d007c0c */ /* 0x000fe2000bf66270 */
[----:B------:R-:W-:Y:S01]  /*9620*/  IMAD.U32 R56, RZ, RZ, UR8 ;  /* 0x00000008ff387e24 */ /* 0x000fe2000f8e00ff */
[----:B------:R-:W-:-:S02]  /*9630*/  LOP3.LUT R2, R2, 0x38, R250, 0xf8, !PT ;  /* 0x0000003802027812 */ /* 0x000fc400078ef8fa */
[----:B------:R-:W-:Y:S01]  /*9640*/  ISETP.GE.AND P5, PT, R8, UR36, PT ;  /* 0x0000002408007c0c */ /* 0x000fe2000bfa6270 */
[----:B------:R3:W4:Y:S01]  /*9650*/  LDS.128 R28, [R0+0xd000] ;  /* 0x00d00000001c7984 */ /* 0x0007220000000c00 */
[----:B------:R-:W-:Y:S01]  /*9660*/  IMAD.U32 R3, RZ, RZ, UR15 ;  /* 0x0000000fff037e24 */ /* 0x000fe2000f8e00ff */
[----:B------:R-:W-:Y:S02]  /*9670*/  IADD3 R2, P0, PT, R2, UR18, RZ ;  /* 0x0000001202027c10 */ /* 0x000fe4000ff1e0ff */
[----:B------:R3:W2:Y:S01]  /*9680*/  LDS.128 R24, [R0+0xf000] ;  /* 0x00f0000000187984 */ /* 0x0006a20000000c00 */
[----:B------:R-:W-:Y:S02]  /*9690*/  LOP3.LUT R57, R251, 0x40, RZ, 0xfc, !PT ;  /* 0x00000040fb397812 */ /* 0x000fe400078efcff */
[----:B------:R-:W-:Y:S01]  /*96a0*/  IADD3.X R3, PT, PT, R4, UR39, R3, P0, !PT ;  /* 0x0000002704037c10 */ /* 0x000fe200087fe403 */
[----:B------:R3:W2:Y:S01]  /*96b0*/  LDS.128 R40, [R0+0x12000] ;  /* 0x0120000000287984 */ /* 0x0006a20000000c00 */
[----:B------:R-:W-:-:S03]  /*96c0*/  IADD3 R21, P0, PT, R61, 0x20, RZ ;  /* 0x000000203d157810 */ /* 0x000fc60007f1e0ff */
[----:B------:R3:W2:Y:S01]  /*96d0*/  LDS.128 R52, [R0+0x13000] ;  /* 0x0130000000347984 */ /* 0x0006a20000000c00 */
[----:B-1----:R-:W-:-:S03]  /*96e0*/  IMAD.WIDE.U32 R4, R6, UR21, R2 ;  /* 0x0000001506047c25 */ /* 0x002fc6000f8e0002 */
[----:B------:R3:W1:Y:S01]  /*96f0*/  LDS.128 R36, [R0+0x14000] ;  /* 0x0140000000247984 */ /* 0x0006620000000c00 */
[----:B------:R-:W-:Y:S02]  /*9700*/  IMAD R20, R7, UR21, R5 ;  /* 0x0000001507147c24 */ /* 0x000fe4000f8e0205 */
[----:B------:R-:W-:Y:S01]  /*9710*/  IMAD.X R22, RZ, RZ, RZ, P0 ;  /* 0x000000ffff167224 */ /* 0x000fe200000e06ff */
[----:B------:R3:W1:Y:S04]  /*9720*/  LDS.128 R48, [R0+0x15000] ;  /* 0x0150000000307984 */ /* 0x0006680000000c00 */
[----:B------:R3:W1:Y:S04]  /*9730*/  LDS.128 R32, [R0+0x16000] ;  /* 0x0160000000207984 */ /* 0x0006680000000c00 */
[----:B------:R3:W1:Y:S01]  /*9740*/  LDS.128 R44, [R0+0x17000] ;  /* 0x01700000002c7984 */ /* 0x0006620000000c00 */
[----:B----4-:R-:W-:Y:S05]  /*9750*/  @P3 BRA `(.L_x_1113) ;  /* 0x0000000000443947 */ /* 0x010fea0003800000 */
[----:B------:R-:W4:Y:S01]  /*9760*/  LDCU UR18, c[0x0][0x440] ;  /* 0x00008800ff1277ac */ /* 0x000f220008000800 */
[----:B------:R-:W5:Y:S01]  /*9770*/  LDS.128 R16, [R0+0xe000] ;  /* 0x00e0000000107984 */ /* 0x000f620000000c00 */
[----:B------:R-:W-:Y:S01]  /*9780*/  IMAD.MOV.U32 R2, RZ, RZ, R4 ;  /* 0x000000ffff027224 */ /* 0x000fe200078e0004 */
[----:B------:R-:W2:Y:S02]  /*9790*/  LDCU.64 UR14, c[0x0][0x560] ;  /* 0x0000ac00ff0e77ac */ /* 0x000ea40008000a00 */
[----:B------:R-:W3:Y:S01]  /*97a0*/  LDS.128 R12, [R0+0x10000] ;  /* 0x01000000000c7984 */ /* 0x000ee20000000c00 */
[----:B------:R-:W-:Y:S02]  /*97b0*/  IMAD.MOV.U32 R3, RZ, RZ, R20 ;  /* 0x000000ffff037224 */ /* 0x000fe400078e0014 */
[----:B------:R-:W-:-:S04]  /*97c0*/  IMAD.WIDE.U32 R6, R61, UR10, R2 ;  /* 0x0000000a3d067c25 */ /* 0x000fc8000f8e0002 */
[----:B------:R-:W-:Y:S01]  /*97d0*/  IMAD R3, R61, UR11, R7 ;  /* 0x0000000b3d037c24 */ /* 0x000fe2000f8e0207 */
[----:B----4-:R-:W-:Y:S02]  /*97e0*/  ISETP.GE.AND P2, PT, R251, UR18, PT ;  /* 0x00000012fb007c0c */ /* 0x010fe4000bf46270 */
[----:B------:R-:W-:Y:S02]  /*97f0*/  ISETP.GE.AND P1, PT, R57, UR18, PT ;  /* 0x0000001239007c0c */ /* 0x000fe4000bf26270 */
[----:B------:R-:W-:Y:S02]  /*9800*/  ISETP.GE.AND P0, PT, R60, UR18, PT ;  /* 0x000000123c007c0c */ /* 0x000fe4000bf06270 */
[----:B--2---:R-:W-:-:S04]  /*9810*/  LEA R2, P4, R6, UR14, 0x1 ;  /* 0x0000000e06027c11 */ /* 0x004fc8000f8808ff */
[----:B------:R-:W-:-:S03]  /*9820*/  LEA.HI.X R3, R6, UR15, R3, 0x1, P4 ;  /* 0x0000000f06037c11 */ /* 0x000fc6000a0f0c03 */
[----:B------:R-:W2:Y:S04]  /*9830*/  @!P2 LDS.128 R8, [R0+0xc000] ;  /* 0x00c000000008a984 */ /* 0x000ea80000000c00 */
[----:B-----5:R4:W-:Y:S04]  /*9840*/  @!P1 STG.E.128 desc[UR34][R2.64+0x80], R16 ;  /* 0x0000801002009986 */ /* 0x0209e8000c101d22 */
[----:B---3--:R4:W-:Y:S04]  /*9850*/  @!P0 STG.E.128 desc[UR34][R2.64+0x100], R12 ;  /* 0x0001000c02008986 */ /* 0x0089e8000c101d22 */
[----:B--2---:R4:W-:Y:S02]  /*9860*/  @!P2 STG.E.128 desc[UR34][R2.64], R8 ;  /* 0x000000080200a986 */ /* 0x0049e4000c101d22 */
.L_x_1113:
[----:B------:R-:W-:Y:S05]  /*9870*/  BSYNC.RECONVERGENT B0 ;  /* 0x0000000000007941 */ /* 0x000fea0003800200 */
.L_x_1112:
[----:B----4-:R4:W1:Y:S01]  /*9880*/  LDS.128 R8, [R0+0x11000] ;  /* 0x0110000000087984 */ /* 0x0108620000000c00 */
[----:B------:R-:W-:Y:S04]  /*9890*/  BSSY.RECONVERGENT B0, `(.L_x_1114) ;  /* 0x0000012000007945 */ /* 0x000fe80003800200 */
[----:B------:R-:W-:Y:S05]  /*98a0*/  @P5 BRA `(.L_x_1115) ;  /* 0x0000000000405947 */ /* 0x000fea0003800000 */
[----:B------:R-:W5:Y:S01]  /*98b0*/  LDCU UR18, c[0x0][0x440] ;  /* 0x00008800ff1277ac */ /* 0x000f620008000800 */
[----:B------:R-:W-:Y:S01]  /*98c0*/  MOV R3, R20 ;  /* 0x0000001400037202 */ /* 0x000fe20000000f00 */
[----:B---34-:R-:W-:Y:S01]  /*98d0*/  IMAD R0, R22, UR10, RZ ;  /* 0x0000000a16007c24 */ /* 0x018fe2000f8e02ff */
[----:B------:R-:W3:Y:S01]  /*98e0*/  LDCU.64 UR14, c[0x0][0x560] ;  /* 0x0000ac00ff0e77ac */ /* 0x000ee20008000a00 */
[----:B------:R-:W-:Y:S02]  /*98f0*/  IMAD.MOV.U32 R2, RZ, RZ, R4 ;  /* 0x000000ffff027224 */ /* 0x000fe400078e0004 */
[C---:B------:R-:W-:Y:S02]  /*9900*/  IMAD R0, R21.reuse, UR11, R0 ;  /* 0x0000000b15007c24 */ /* 0x040fe4000f8e0200 */
[----:B------:R-:W-:-:S04]  /*9910*/  IMAD.WIDE.U32 R4, R21, UR10, R2 ;  /* 0x0000000a15047c25 */ /* 0x000fc8000f8e0002 */
[----:B------:R-:W-:Y:S01]  /*9920*/  IMAD.IADD R0, R0, 0x1, R5 ;  /* 0x0000000100007824 */ /* 0x000fe200078e0205 */
[----:B-----5:R-:W-:Y:S02]  /*9930*/  ISETP.GE.AND P2, PT, R251, UR18, PT ;  /* 0x00000012fb007c0c */ /* 0x020fe4000bf46270 */
[----:B------:R-:W-:Y:S02]  /*9940*/  ISETP.GE.AND P1, PT, R57, UR18, PT ;  /* 0x0000001239007c0c */ /* 0x000fe4000bf26270 */
[----:B------:R-:W-:Y:S02]  /*9950*/  ISETP.GE.AND P0, PT, R60, UR18, PT ;  /* 0x000000123c007c0c */ /* 0x000fe4000bf06270 */
[----:B---3--:R-:W-:-:S04]  /*9960*/  LEA R2, P4, R4, UR14, 0x1 ;  /* 0x0000000e04027c11 */ /* 0x008fc8000f8808ff */
[----:B------:R-:W-:-:S05]  /*9970*/  LEA.HI.X R3, R4, UR15, R0, 0x1, P4 ;  /* 0x0000000f04037c11 */ /* 0x000fca000a0f0c00 */
[----:B------:R3:W-:Y:S04]  /*9980*/  @!P2 STG.E.128 desc[UR34][R2.64], R28 ;  /* 0x0000001c0200a986 */ /* 0x0007e8000c101d22 */
[----:B--2---:R3:W-:Y:S04]  /*9990*/  @!P1 STG.E.128 desc[UR34][R2.64+0x80], R24 ;  /* 0x0000801802009986 */ /* 0x0047e8000c101d22 */
[----:B-1----:R3:W-:Y:S02]  /*99a0*/  @!P0 STG.E.128 desc[UR34][R2.64+0x100], R8 ;  /* 0x0001000802008986 */ /* 0x0027e4000c101d22 */
.L_x_1115:
[----:B------:R-:W-:Y:S05]  /*99b0*/  BSYNC.RECONVERGENT B0 ;  /* 0x0000000000007941 */ /* 0x000fea0003800200 */
.L_x_1114:
        /* <DEDUP_REMOVED lines=8> */
[----:B--2---:R-:W-:-:S04]  /*9a40*/  IMAD.WIDE.U32 R4, R58, UR21, R2 ;  /* 0x000000153a047c25 */ /* 0x004fc8000f8e0002 */
[----:B----4-:R-:W-:Y:S01]  /*9a50*/  IMAD R0, R59, UR21, R5 ;  /* 0x000000153b007c24 */ /* 0x010fe2000f8e0205 */
        /* <DEDUP_REMOVED lines=15> */
.L_x_1117:
[----:B------:R-:W-:Y:S05]  /*9b50*/  BSYNC.RECONVERGENT B0 ;  /* 0x0000000000007941 */ /* 0x000fea0003800200 */
.L_x_1116:
        /* <DEDUP_REMOVED lines=14> */
[----:B------:R3:W-:Y:S04]  /*9c40*/  @!P2 STG.E.128 desc[UR34][R2.64], R52 ;  /* 0x000000340200a986 */ /* 0x0007e8000c101d22 */
[----:B-1----:R3:W-:Y:S04]  /*9c50*/  @!P1 STG.E.128 desc[UR34][R2.64+0x80], R48 ;  /* 0x0000803002009986 */ /* 0x0027e8000c101d22 */
[----:B------:R3:W-:Y:S02]  /*9c60*/  @!P0 STG.E.128 desc[UR34][R2.64+0x100], R44 ;  /* 0x0001002c02008986 */ /* 0x0007e4000c101d22 */
.L_x_1076:
[----:B------:R-:W-:Y:S05]  /*9c70*/  BSYNC.RECONVERGENT B1 ;  /* 0x0000000000017941 */ /* 0x000fea0003800200 */
.L_x_1054:
        /* <DEDUP_REMOVED lines=11> */
.L_x_1119:
        /* <DEDUP_REMOVED lines=13> */
.L_x_2171:


//--------------------- .text._ZN5flash44flash_bwd_dq_dk_dv_loop_seqk_parallel_kernelI23Flash_bwd_kernel_traitsILi192ELi64ELi64ELi8ELi4ELi2ELi2ELb1ELb1EN7cutlass10bfloat16_tE19Flash_kernel_traitsILi192ELi64ELi64ELi8ES3_EELb0ELb0ELb0ELb1ELb0ELb0ELb1EEEvNS_16Flash_bwd_paramsE --------------------------
	.section	.text._ZN5flash44flash_bwd_dq_dk_dv_loop_seqk_parallel_kernelI23Flash_bwd_kernel_traitsILi192ELi64ELi64ELi8ELi4ELi2ELi2ELb1ELb1EN7cutlass10bfloat16_tE19Flash_kernel_traitsILi192ELi64ELi64ELi8ES3_EELb0ELb0ELb0ELb1ELb0ELb0ELb1EEEvNS_16Flash_bwd_paramsE,"ax",@progbits
	.align	128
        .global         _ZN5flash44flash_bwd_dq_dk_dv_loop_seqk_parallel_kernelI23Flash_bwd_kernel_traitsILi192ELi64ELi64ELi8ELi4ELi2ELi2ELb1ELb1EN7cutlass10bfloat16_tE19Flash_kernel_traitsILi192ELi64ELi64ELi8ES3_EELb0ELb0ELb0ELb1ELb0ELb0ELb1EEEvNS_16Flash_bwd_paramsE
        .type           _ZN5flash44flash_bwd_dq_dk_dv_loop_seqk_parallel_kernelI23Flash_bwd_kernel_traitsILi192ELi64ELi64ELi8ELi4ELi2ELi2ELb1ELb1EN7cutlass10bfloat16_tE19Flash_kernel_traitsILi192ELi64ELi64ELi8ES3_EELb0ELb0ELb0ELb1ELb0ELb0ELb1EEEvNS_16Flash_bwd_paramsE,@function
        .size           _ZN5flash44flash_bwd_dq_dk_dv_loop_seqk_parallel_kernelI23Flash_bwd_kernel_traitsILi192ELi64ELi64ELi8ELi4ELi2ELi2ELb1ELb1EN7cutlass10bfloat16_tE19Flash_kernel_traitsILi192ELi64ELi64ELi8ES3_EELb0ELb0ELb0ELb1ELb0ELb0ELb1EEEvNS_16Flash_bwd_paramsE,(.L_x_2172 - _ZN5flash44flash_bwd_dq_dk_dv_loop_seqk_parallel_kernelI23Flash_bwd_kernel_traitsILi192ELi64ELi64ELi8ELi4ELi2ELi2ELb1ELb1EN7cutlass10bfloat16_tE19Flash_kernel_traitsILi192ELi64ELi64ELi8ES3_EELb0ELb0ELb0ELb1ELb0ELb0ELb1EEEvNS_16Flash_bwd_paramsE)
        .other          _ZN5flash44flash_bwd_dq_dk_dv_loop_seqk_parallel_kernelI23Flash_bwd_kernel_traitsILi192ELi64ELi64ELi8ELi4ELi2ELi2ELb1ELb1EN7cutlass10bfloat16_tE19Flash_kernel_traitsILi192ELi64ELi64ELi8ES3_EELb0ELb0ELb0ELb1ELb0ELb0ELb1EEEvNS_16Flash_bwd_paramsE,@"STO_CUDA_ENTRY STV_DEFAULT"
_ZN5flash44flash_bwd_dq_dk_dv_loop_seqk_parallel_kernelI23Flash_bwd_kernel_traitsILi192ELi64ELi64ELi8ELi4ELi2ELi2ELb1ELb1EN7cutlass10bfloat16_tE19Flash_kernel_traitsILi192ELi64ELi64ELi8ES3_EELb0ELb0ELb0ELb1ELb0ELb0ELb1EEEvNS_16Flash_bwd_paramsE:
.text._ZN5flash44flash_bwd_dq_dk_dv_loop_seqk_parallel_kernelI23Flash_bwd_kernel_traitsILi192ELi64ELi64ELi8ELi4ELi2ELi2ELb1ELb1EN7cutlass10bfloat16_tE19Flash_kernel_traitsILi192ELi64ELi64ELi8ES3_EELb0ELb0ELb0ELb1ELb0ELb0ELb1EEEvNS_16Flash_bwd_paramsE:
        /* <DEDUP_REMOVED lines=50> */
.L_x_1185:
        /* <DEDUP_REMOVED lines=52> */
.L_x_1120:
        /* <DEDUP_REMOVED lines=33> */
.L_x_1122:
[----:B------:R-:W1:Y:S01]  /*0870*/  LDCU.64 UR16, c[0x0][0x3b8] ;  /* 0x00007700ff1077ac */ /* 0x000e620008000a00 */
[----:B------:R-:W-:-:S04]  /*0880*/  UIADD3 UR8, UPT, UPT, UR38, UR40, URZ ;  /* 0x0000002826087290 */ /* 0x000fc8000fffe0ff */
[----:B-1----:R-:W-:Y:S02]  /*0890*/  UIMAD.WIDE.U32 UR46, UR8, UR16, URZ ;  /* 0x00000010082e72a5 */ /* 0x002fe4000f8e00ff */
[----:B------:R-:W-:-:S04]  /*08a0*/  UIMAD UR8, UR8, UR17, URZ ;  /* 0x00000011080872a4 */ /* 0x000fc8000f8e02ff */
[----:B------:R-:W-:-:S06]  /*08b0*/  UIADD3 UR8, UPT, UPT, UR47, UR8, URZ ;  /* 0x000000082f087290 */ /* 0x000fcc000fffe0ff */
[----:B------:R-:W-:Y:S02]  /*08c0*/  MOV R20, UR8 ;  /* 0x0000000800147c02 */ /* 0x000fe40008000f00 */
.L_x_1123:
        /* <DEDUP_REMOVED lines=44> */
.L_x_1124:
[----:B------:R-:W1:Y:S01]  /*0b90*/  LDCU.64 UR14, c[0x0][0x3c0] ;  /* 0x00007800ff0e77ac */ /* 0x000e620008000a00 */
[----:B------:R-:W-:-:S04]  /*0ba0*/  UIADD3 UR8, UPT, UPT, UR38, UR40, URZ ;  /* 0x0000002826087290 */ /* 0x000fc8000fffe0ff */
[----:B-1----:R-:W-:Y:S02]  /*0bb0*/  UIMAD.WIDE.U32 UR10, UR8, UR14, URZ ;  /* 0x0000000e080a72a5 */ /* 0x002fe4000f8e00ff */
[----:B------:R-:W-:-:S04]  /*0bc0*/  UIMAD UR8, UR8, UR15, URZ ;  /* 0x0000000f080872a4 */ /* 0x000fc8000f8e02ff */
[----:B------:R-:W-:Y:S01]  /*0bd0*/  UIADD3 UR8, UPT, UPT, UR11, UR8, URZ ;  /* 0x000000080b087290 */ /* 0x000fe2000fffe0ff */
[----:B------:R-:W-:-:S05]  /*0be0*/  UMOV UR50, UR10 ;  /* 0x0000000a00327c82 */ /* 0x000fca0008000000 */
[----:B------:R-:W-:-:S07]  /*0bf0*/  MOV R18, UR8 ;  /* 0x0000000800127c02 */ /* 0x000fce0008000f00 */
.L_x_1125:
        /* <DEDUP_REMOVED lines=27> */
.L_x_1126:
[----:B------:R-:W-:Y:S02]  /*0db0*/  UIMAD.WIDE.U32 UR54, UR64, UR18, URZ ;  /* 0x00000012403672a5 */ /* 0x000fe4000f8e00ff */
[----:B------:R-:W-:-:S04]  /*0dc0*/  UIMAD UR8, UR65, UR18, URZ ;  /* 0x00000012410872a4 */ /* 0x000fc8000f8e02ff */
[----:B------:R-:W-:-:S12]  /*0dd0*/  UIADD3 UR8, UPT, UPT, UR55, UR8, URZ ;  /* 0x0000000837087290 */ /* 0x000fd8000fffe0ff */
.L_x_1127:
        /* <DEDUP_REMOVED lines=21> */
.L_x_1128:
[----:B------:R-:W1:Y:S01]  /*0f30*/  LDCU UR56, c[0x0][0x434] ;  /* 0x00008680ff3877ac */ /* 0x000e620008000800 */
[----:B------:R-:W-:-:S04]  /*0f40*/  UIMAD UR10, UR25, UR19, UR26 ;  /* 0x00000013190a72a4 */ /* 0x000fc8000f8e021a */
[----:B-1----:R-:W-:Y:S02]  /*0f50*/  UIMAD UR56, UR10, UR56, URZ ;  /* 0x000000380a3872a4 */ /* 0x002fe4000f8e02ff */
.L_x_1129:
        /* <DEDUP_REMOVED lines=11> */
.L_x_1130:
[----:B------:R-:W1:Y:S01]  /*1010*/  LDCU UR55, c[0x0][0x444] ;  /* 0x00008880ff3777ac */ /* 0x000e620008000800 */
[----:B------:R-:W-:-:S04]  /*1020*/  UIMAD UR10, UR25, UR19, UR26 ;  /* 0x00000013190a72a4 */ /* 0x000fc8000f8e021a */
[----:B-1----:R-:W-:-:S12]  /*1030*/  UIMAD UR55, UR10, UR55, URZ ;  /* 0x000000370a3772a4 */ /* 0x002fd8000f8e02ff */
.L_x_1131:
        /* <DEDUP_REMOVED lines=99> */
.L_x_1133:
[----:B------:R-:W1:Y:S01]  /*1670*/  LDCU.64 UR10, c[0x0][0x5c0] ;  /* 0x0000b800ff0a77ac */ /* 0x000e620008000a00 */
[----:B------:R-:W-:-:S04]  /*1680*/  UIADD3 UR8, UPT, UPT, UR38, UR40, URZ ;  /* 0x0000002826087290 */ /* 0x000fc8000fffe0ff */
[----:B-1----:R-:W-:Y:S02]  /*1690*/  UIMAD.WIDE.U32 UR18, UR8, UR10, URZ ;  /* 0x0000000a081272a5 */ /* 0x002fe4000f8e00ff */
[----:B------:R-:W-:-:S04]  /*16a0*/  UIMAD UR8, UR8, UR11, URZ ;  /* 0x0000000b080872a4 */ /* 0x000fc8000f8e02ff */
[----:B------:R-:W-:-:S06]  /*16b0*/  UIADD3 UR8, UPT, UPT, UR19, UR8, URZ ;  /* 0x0000000813087290 */ /* 0x000fcc000fffe0ff */
[----:B------:R-:W-:Y:S02]  /*16c0*/  MOV R0, UR8 ;  /* 0x0000000800007c02 */ /* 0x000fe40008000f00 */
.L_x_1134:
        /* <DEDUP_REMOVED lines=13> */
.L_x_1135:
[----:B------:R-:W1:Y:S01]  /*17a0*/  LDCU.64 UR8, c[0x0][0x5c8] ;  /* 0x0000b900ff0877ac */ /* 0x000e620008000a00 */
[----:B------:R-:W-:-:S04]  /*17b0*/  UIADD3 UR38, UPT, UPT, UR38, UR40, URZ ;  /* 0x0000002826267290 */ /* 0x000fc8000fffe0ff */
[----:B-1----:R-:W-:Y:S02]  /*17c0*/  UIMAD.WIDE.U32 UR16, UR38, UR8, URZ ;  /* 0x00000008261072a5 */ /* 0x002fe4000f8e00ff */
[----:B------:R-:W-:-:S04]  /*17d0*/  UIMAD UR38, UR38, UR9, URZ ;  /* 0x00000009262672a4 */ /* 0x000fc8000f8e02ff */
[----:B------:R-:W-:-:S06]  /*17e0*/  UIADD3 UR38, UPT, UPT, UR17, UR38, URZ ;  /* 0x0000002611267290 */ /* 0x000fcc000fffe0ff */
[----:B------:R-:W-:-:S07]  /*17f0*/  MOV R10, UR38 ;  /* 0x00000026000a7c02 */ /* 0x000fce0008000f00 */
.L_x_1136:
        /* <DEDUP_REMOVED lines=30> */
.L_x_1138:
[----:B------:R-:W-:Y:S05]  /*19e0*/  BSYNC.RECONVERGENT B0 ;  /* 0x0000000000007941 */ /* 0x000fea0003800200 */
.L_x_1137:
        /* <DEDUP_REMOVED lines=17> */
.L_x_1140:
[----:B------:R-:W-:Y:S05]  /*1b00*/  BSYNC.RECONVERGENT B0 ;  /* 0x0000000000007941 */ /* 0x000fea0003800200 */
.L_x_1139:
        /* <DEDUP_REMOVED lines=27> */
.L_x_1142:
[----:B------:R-:W-:Y:S05]  /*1cc0*/  BSYNC.RECONVERGENT B0 ;  /* 0x0000000000007941 */ /* 0x000fea0003800200 */
.L_x_1141:
        /* <DEDUP_REMOVED lines=18> */
.L_x_1132:
        /* <DEDUP_REMOVED lines=47> */
.L_x_1146:
[----:B------:R2:W-:Y:S01]  /*20e0*/  STS.128 [R0+0x16000], RZ ;  /* 0x016000ff00007388 */ /* 0x0005e20000000c00 */
[----:B------:R-:W-:Y:S05]  /*20f0*/  BRA `(.L_x_1147) ;  /* 0x00000000000c7947 */ /* 0x000fea0003800000 */
.L_x_1145:
[----:B------:R1:W-:Y:S04]  /*2100*/  STS.128 [R0+0x12000], RZ ;  /* 0x012000ff00007388 */ /* 0x0003e80000000c00 */
[----:B------:R1:W-:Y:S04]  /*2110*/  STS.128 [R0+0x14000], RZ ;  /* 0x014000ff00007388 */ /* 0x0003e80000000c00 */
[----:B------:R1:W-:Y:S02]  /*2120*/  STS.128 [R0+0x16000], RZ ;  /* 0x016000ff00007388 */ /* 0x0003e40000000c00 */
.L_x_1147:
[----:B------:R-:W-:Y:S05]  /*2130*/  BSYNC.RECONVERGENT B0 ;  /* 0x0000000000007941 */ /* 0x000fea0003800200 */
.L_x_1144:
        /* <DEDUP_REMOVED lines=34> */
.L_x_1150:
[----:B------:R4:W-:Y:S02]  /*2360*/  STS.128 [R0+0x17000], RZ ;  /* 0x017000ff00007388 */ /* 0x0009e40000000c00 */
.L_x_1149:
[----:B------:R-:W-:Y:S05]  /*2370*/  BSYNC.RECONVERGENT B0 ;  /* 0x0000000000007941 */ /* 0x000fea0003800200 */
.L_x_1148:
        /* <DEDUP_REMOVED lines=31> */
.L_x_1153:
[----:B------:R4:W-:Y:S01]  /*2570*/  STS.128 [R0+0xa000], RZ ;  /* 0x00a000ff00007388 */ /* 0x0009e20000000c00 */
[----:B------:R-:W-:Y:S05]  /*2580*/  BRA `(.L_x_1154) ;  /* 0x00000000000c7947 */ /* 0x000fea0003800000 */
.L_x_1152:
[----:B------:R1:W-:Y:S04]  /*2590*/  STS.128 [R0+0x6000], RZ ;  /* 0x006000ff00007388 */ /* 0x0003e80000000c00 */
[----:B------:R1:W-:Y:S04]  /*25a0*/  STS.128 [R0+0x8000], RZ ;  /* 0x008000ff00007388 */ /* 0x0003e80000000c00 */
[----:B------:R1:W-:Y:S02]  /*25b0*/  STS.128 [R0+0xa000], RZ ;  /* 0x00a000ff00007388 */ /* 0x0003e40000000c00 */
.L_x_1154:
[----:B------:R-:W-:Y:S05]  /*25c0*/  BSYNC.RECONVERGENT B0 ;  /* 0x0000000000007941 */ /* 0x000fea0003800200 */
.L_x_1151:
        /* <DEDUP_REMOVED lines=31> */
.L_x_1157:
[----:B------:R4:W-:Y:S02]  /*27c0*/  STS.128 [R0+0xb000], RZ ;  /* 0x00b000ff00007388 */ /* 0x0009e40000000c00 */
.L_x_1156:
[----:B------:R-:W-:Y:S05]  /*27d0*/  BSYNC.RECONVERGENT B0 ;  /* 0x0000000000007941 */ /* 0x000fea0003800200 */
.L_x_1155:
        /* <DEDUP_REMOVED lines=28> */
.L_x_1160:
[----:B------:R4:W-:Y:S01]  /*29a0*/  STS.128 [R0+0x4000], RZ ;  /* 0x004000ff00007388 */ /* 0x0009e20000000c00 */
[----:B------:R-:W-:Y:S05]  /*29b0*/  BRA `(.L_x_1161) ;  /* 0x00000000000c7947 */ /* 0x000fea0003800000 */
.L_x_1159:
[----:B------:R1:W-:Y:S04]  /*29c0*/  STS.128 [R0], RZ ;  /* 0x000000ff00007388 */ /* 0x0003e80000000c00 */
[----:B------:R1:W-:Y:S04]  /*29d0*/  STS.128 [R0+0x2000], RZ ;  /* 0x002000ff00007388 */ /* 0x0003e80000000c00 */
[----:B------:R1:W-:Y:S02]  /*29e0*/  STS.128 [R0+0x4000], RZ ;  /* 0x004000ff00007388 */ /* 0x0003e40000000c00 */
.L_x_1161:
[----:B------:R-:W-:Y:S05]  /*29f0*/  BSYNC.RECONVERGENT B0 ;  /* 0x0000000000007941 */ /* 0x000fea0003800200 */
.L_x_1158:
        /* <DEDUP_REMOVED lines=27> */
.L_x_1164:
[----:B------:R4:W-:Y:S02]  /*2bb0*/  STS.128 [R0+0x5000], RZ ;  /* 0x005000ff00007388 */ /* 0x0009e40000000c00 */
.L_x_1163:
[----:B------:R-:W-:Y:S05]  /*2bc0*/  BSYNC.RECONVERGENT B0 ;  /* 0x0000000000007941 */ /* 0x000fea0003800200 */
.L_x_1162:
        /* <DEDUP_REMOVED lines=56> */
.L_x_1167:
[----:B------:R4:W-:Y:S01]  /*2f50*/  STS.128 [R0+0x10000], RZ ;  /* 0x010000ff00007388 */ /* 0x0009e20000000c00 */
[----:B------:R-:W-:Y:S05]  /*2f60*/  BRA `(.L_x_1168) ;  /* 0x00000000000c7947 */ /* 0x000fea0003800000 */
.L_x_1166:
[----:B------:R1:W-:Y:S04]  /*2f70*/  STS.128 [R0+0xc000], RZ ;  /* 0x00c000ff00007388 */ /* 0x0003e80000000c00 */
[----:B------:R1:W-:Y:S04]  /*2f80*/  STS.128 [R0+0xe000], RZ ;  /* 0x00e000ff00007388 */ /* 0x0003e80000000c00 */
[----:B------:R1:W-:Y:S02]  /*2f90*/  STS.128 [R0+0x10000], RZ ;  /* 0x010000ff00007388 */ /* 0x0003e40000000c00 */
.L_x_1168:
[----:B------:R-:W-:Y:S05]  /*2fa0*/  BSYNC.RECONVERGENT B0 ;  /* 0x0000000000007941 */ /* 0x000fea0003800200 */
.L_x_1165:
        /* <DEDUP_REMOVED lines=33> */
.L_x_1171:
[----:B------:R2:W-:Y:S02]  /*31c0*/  STS.128 [R0+0x11000], RZ ;  /* 0x011000ff00007388 */ /* 0x0005e40000000c00 */
.L_x_1170:
[----:B------:R-:W-:Y:S05]  /*31d0*/  BSYNC.RECONVERGENT B0 ;  /* 0x0000000000007941 */ /* 0x000fea0003800200 */
.L_x_1169:
[----:B------:R-:W5:Y:S01]  /*31e0*/  LDCU.64 UR10, c[0x0][0x538] ;  /* 0x0000a700ff0a77ac */ /* 0x000f620008000a00 */
[----:B------:R-:W0:Y:S01]  /*31f0*/  LDGDEPBAR ;  /* 0x00000000000079af */ /* 0x000e220000000000 */
[----:B------:R-:W3:Y:S01]  /*3200*/  S2R R14, SR_TID.X ;  /* 0x00000000000e7919 */ /* 0x000ee20000002100 */
[C---:B------:R-:W-:Y:S02]  /*3210*/  IMAD.SHL.U32 R10, R23.reuse, 0x20, RZ ;  /* 0x00000020170a7824 */ /* 0x040fe400078e00ff */
[----:B-12-4-:R-:W-:Y:S02]  /*3220*/  IMAD.U32 R0, RZ, RZ, UR29 ;  /* 0x0000001dff007e24 */ /* 0x016fe4000f8e00ff */
[C---:B------:R-:W-:Y:S02]  /*3230*/  IMAD.SHL.U32 R5, R23.reuse, 0x10, RZ ;  /* 0x0000001017057824 */ /* 0x040fe400078e00ff */
[C---:B------:R-:W-:Y:S02]  /*3240*/  IMAD.SHL.U32 R7, R23.reuse, 0x2, RZ ;  /* 0x0000000217077824 */ /* 0x040fe400078e00ff */
[C---:B------:R-:W-:Y:S01]  /*3250*/  IMAD.SHL.U32 R4, R23.reuse, 0x40, RZ ;  /* 0x0000004017047824 */ /* 0x040fe200078e00ff */
[----:B------:R-:W-:Y:S01]  /*3260*/  LOP3.LUT P5, RZ, R23, 0x2, RZ, 0xc0, !PT ;  /* 0x0000000217ff7812 */ /* 0x000fe200078ac0ff */
[----:B------:R-:W1:Y:S01]  /*3270*/  LDCU UR16, c[0x0][0x590] ;  /* 0x0000b200ff1077ac */ /* 0x000e620008000800 */
[----:B-----5:R-:W-:-:S04]  /*3280*/  UISETP.NE.U32.AND UP0, UPT, UR10, URZ, UPT ;  /* 0x000000ff0a00728c */ /* 0x020fc8000bf05070 */
[----:B------:R-:W-:Y:S01]  /*3290*/  UISETP.NE.AND.EX UP0, UPT, UR11, URZ, UPT, UP0 ;  /* 0x000000ff0b00728c */ /* 0x000fe2000bf05300 */
[----:B------:R-:W-:-:S05]  /*32a0*/  DEPBAR.LE SB0, 0x1 ;  /* 0x000080400000791a */ /* 0x000fca0000000000 */
[----:B------:R-:W-:-:S05]  /*32b0*/  PLOP3.LUT P4, PT, PT, PT, UP0, 0x80, 0x8 ;  /* 0x000000000008781c */ /* 0x000fca0003f8f008 */
[----:B------:R-:W2:Y:S01]  /*32c0*/  @UP0 LDCU.64 UR8, c[0x0][0x540] ;  /* 0x0000a800ff0807ac */ /* 0x000ea20008000a00 */
[----:B------:R-:W-:Y:S01]  /*32d0*/  @UP0 UMOV UR14, UR26 ;  /* 0x0000001a000e0c82 */ /* 0x000fe20008000000 */
[----:B------:R-:W-:Y:S02]  /*32e0*/  @UP0 UMOV UR15, URZ ;  /* 0x000000ff000f0c82 */ /* 0x000fe40008000000 */
[----:B--2---:R-:W-:Y:S01]  /*32f0*/  @UP0 UIMAD.WIDE.U32 UR14, UR25, UR8, UR14 ;  /* 0x00000008190e02a5 */ /* 0x004fe2000f8e000e */
[----:B------:R-:W2:Y:S03]  /*3300*/  @UP0 LDCU UR8, c[0x0][0x458] ;  /* 0x00008b00ff0807ac */ /* 0x000ea60008000800 */
[----:B------:R-:W-:Y:S02]  /*3310*/  @UP0 UIMAD UR9, UR25, UR9, UR15 ;  /* 0x00000009190902a4 */ /* 0x000fe4000f8e020f */
[----:B------:R-:W-:-:S04]  /*3320*/  @UP0 ULEA UR10, UP1, UR14, UR10, 0x2 ;  /* 0x0000000a0e0a0291 */ /* 0x000fc8000f8210ff */
[----:B------:R-:W-:Y:S02]  /*3330*/  @UP0 ULEA.HI.X UR11, UR14, UR11, UR9, 0x2, UP1 ;  /* 0x0000000b0e0b0291 */ /* 0x000fe400088f1409 */
[----:B------:R-:W-:Y:S01]  /*3340*/  IMAD.U32 R2, RZ, RZ, UR10 ;  /* 0x0000000aff027e24 */ /* 0x000fe2000f8e00ff */
[----:B------:R-:W-:Y:S03]  /*3350*/  BAR.SYNC.DEFER_BLOCKING 0x0 ;  /* 0x0000000000007b1d */ /* 0x000fe60000010000 */
[----:B------:R-:W-:Y:S01]  /*3360*/  IMAD.U32 R3, RZ, RZ, UR11 ;  /* 0x0000000bff037e24 */ /* 0x000fe2000f8e00ff */
[----:B------:R-:W-:Y:S01]  /*3370*/  LOP3.LUT R6, R10, 0x200, RZ, 0xc0, !PT ;  /* 0x000002000a067812 */ /* 0x000fe200078ec0ff */
[C---:B---3--:R-:W-:Y:S02]  /*3380*/  IMAD.SHL.U32 R12, R14.reuse, 0x20, RZ ;  /* 0x000000200e0c7824 */ /* 0x048fe400078e00ff */
[----:B------:R-:W-:Y:S01]  /*3390*/  IMAD.SHL.U32 R13, R14, 0x2, RZ ;  /* 0x000000020e0d7824 */ /* 0x000fe200078e00ff */
[----:B------:R-:W-:-:S02]  /*33a0*/  SHF.R.U32.HI R16, RZ, 0x2, R14 ;  /* 0x00000002ff107819 */ /* 0x000fc4000001160e */
[----:B------:R-:W-:Y:S01]  /*33b0*/  LOP3.LUT P6, RZ, R23, 0x4, RZ, 0xc0, !PT ;  /* 0x0000000417ff7812 */ /* 0x000fe200078cc0ff */
[----:B------:R-:W-:Y:S01]  /*33c0*/  UIADD3 UR15, UPT, UPT, UR32, 0x40, URZ ;  /* 0x00000040200f7890 */ /* 0x000fe2000fffe0ff */
        /* <DEDUP_REMOVED lines=12> */
[----:B------:R3:W4:Y:S01]  /*3490*/  @P4 LDG.E R9, desc[UR36][R2.64] ;  /* 0x0000002402094981 */ /* 0x000722000c1e1900 */
[----:B------:R-:W-:Y:S02]  /*34a0*/  LOP3.LUT R6, R6, 0x3800, R5, 0xf8, !PT ;  /* 0x0000380006067812 */ /* 0x000fe400078ef805 */
[----:B------:R-:W-:Y:S02]  /*34b0*/  CS2R R122, SRZ ;  /* 0x00000000007a7805 */ /* 0x000fe4000001ff00 */
[----:B------:R-:W-:Y:S02]  /*34c0*/  LOP3.LUT R5, R7, 0x6, RZ, 0xc0, !PT ;  /* 0x0000000607057812 */ /* 0x000fe400078ec0ff */
[----:B------:R-:W-:Y:S01]  /*34d0*/  CS2R R120, SRZ ;  /* 0x0000000000787805 */ /* 0x000fe2000001ff00 */
[----:B--2---:R-:W4:Y:S01]  /*34e0*/  @P4 MUFU.RCP R7, UR8 ;  /* 0x0000000800074d08 */ /* 0x004f220008001000 */
[----:B------:R-:W-:-:S02]  /*34f0*/  CS2R R118, SRZ ;  /* 0x0000000000767805 */ /* 0x000fc4000001ff00 */
[----:B------:R-:W-:Y:S02]  /*3500*/  LOP3.LUT R5, R5, 0xe0, R15, 0xf8, !PT ;  /* 0x000000e005057812 */ /* 0x000fe400078ef80f */
        /* <DEDUP_REMOVED lines=16> */
[----:B------:R-:W-:Y:S01]  /*3610*/  CS2R R52, SRZ ;  /* 0x0000000000347805 */ /* 0x000fe2000001ff00 */
[----:B---3--:R-:W-:Y:S01]  /*3620*/  VIADD R2, R18, UR35 ;  /* 0x0000002312027c36 */ /* 0x008fe20008000000 */
[----:B------:R-:W-:-:S02]  /*3630*/  LOP3.LUT R3, R4, 0x1c0, RZ, 0xc0, !PT ;  /* 0x000001c004037812 */ /* 0x000fc400078ec0ff */
[----:B------:R-:W-:Y:S02]  /*3640*/  CS2R R46, SRZ ;  /* 0x00000000002e7805 */ /* 0x000fe4000001ff00 */
[----:B------:R-:W-:Y:S01]  /*3650*/  LOP3.LUT R4, R4, 0x200, RZ, 0xc0, !PT ;  /* 0x0000020004047812 */ /* 0x000fe200078ec0ff */
[----:B------:R-:W-:Y:S01]  /*3660*/  IMAD R8, R0, 0x40, R2 ;  /* 0x0000004000087824 */ /* 0x000fe200078e0202 */
[C---:B------:R-:W-:Y:S02]  /*3670*/  LOP3.LUT P1, R0, R14.reuse, 0x2, RZ, 0xc0, !PT ;  /* 0x000000020e007812 */ /* 0x040fe4000782c0ff */
[----:B------:R-:W-:Y:S02]  /*3680*/  CS2R R44, SRZ ;  /* 0x00000000002c7805 */ /* 0x000fe4000001ff00 */
[----:B------:R-:W-:Y:S02]  /*3690*/  LOP3.LUT P2, R2, R14, 0x4, RZ, 0xc0, !PT ;  /* 0x000000040e027812 */ /* 0x000fe4000784c0ff */
[----:B------:R-:W-:-:S02]  /*36a0*/  CS2R R50, SRZ ;  /* 0x0000000000327805 */ /* 0x000fc4000001ff00 */
[----:B------:R-:W-:Y:S01]  /*36b0*/  ISETP.NE.AND P0, PT, R0, RZ, PT ;  /* 0x000000ff0000720c */ /* 0x000fe20003f05270 */
[----:B------:R-:W-:Y:S01]  /*36c0*/  IMAD.U32 R0, RZ, RZ, UR32 ;  /* 0x00000020ff007e24 */ /* 0x000fe2000f8e00ff */
[----:B------:R-:W-:Y:S02]  /*36d0*/  ISETP.NE.AND P3, PT, R2, RZ, PT ;  /* 0x000000ff0200720c */ /* 0x000fe40003f65270 */
[----:B------:R-:W-:Y:S02]  /*36e0*/  CS2R R48, SRZ ;  /* 0x0000000000307805 */ /* 0x000fe4000001ff00 */
[----:B------:R-:W-:Y:S02]  /*36f0*/  LOP3.LUT R3, R3, 0x38, R24, 0xf8, !PT ;  /* 0x0000003803037812 */ /* 0x000fe400078ef818 */
[----:B------:R-:W-:Y:S02]  /*3700*/  CS2R R42, SRZ ;  /* 0x00000000002a7805 */ /* 0x000fe4000001ff00 */
[----:B------:R-:W-:-:S02]  /*3710*/  IADD3 R2, PT, PT, R5, UR39, R0 ;  /* 0x0000002705027c10 */ /* 0x000fc4000fffe000 */
[----:B------:R-:W-:Y:S02]  /*3720*/  CS2R R40, SRZ ;  /* 0x0000000000287805 */ /* 0x000fe4000001ff00 */
[----:B------:R-:W-:Y:S02]  /*3730*/  LOP3.LUT R10, R4, 0xc00, R10, 0xf8, !PT ;  /* 0x00000c00040a7812 */ /* 0x000fe400078ef80a */
[----:B------:R-:W-:Y:S02]  /*3740*/  CS2R R38, SRZ ;  /* 0x0000000000267805 */ /* 0x000fe4000001ff00 */
[C---:B------:R-:W-:Y:S02]  /*3750*/  LOP3.LUT R4, R3.reuse, 0x8, R23, 0x78, !PT ;  /* 0x0000000803047812 */ /* 0x040fe400078e7817 */
[----:B------:R-:W-:Y:S02]  /*3760*/  CS2R R36, SRZ ;  /* 0x0000000000247805 */ /* 0x000fe4000001ff00 */
[----:B------:R-:W-:Y:S01]  /*3770*/  IADD3 R2, PT, PT, R8, -0x59, -R2 ;  /* 0xffffffa708027810 */ /* 0x000fe20007ffe802 */
[----:B------:R-:W-:Y:S01]  /*3780*/  IMAD.MOV.U32 R8, RZ, RZ, 0x10 ;  /* 0x00000010ff087424 */ /* 0x000fe200078e00ff */
[----:B------:R-:W-:Y:S01]  /*3790*/  LOP3.LUT R0, R6, R4, RZ, 0xfc, !PT ;  /* 0x0000000406007212 */ /* 0x000fe200078efcff */
[----:B------:R-:W-:Y:S01]  /*37a0*/  IMAD.SHL.U32 R6, R14, 0x10, RZ ;  /* 0x000000100e067824 */ /* 0x000fe200078e00ff */
[----:B------:R-:W-:Y:S01]  /*37b0*/  LOP3.LUT R5, R3, 0x8, R17, 0x78, !PT ;  /* 0x0000000803057812 */ /* 0x000fe200078e7811 */
[----:B------:R2:W-:Y:S01]  /*37c0*/  STL [R1+0x30], R2 ;  /* 0x0000300201007387 */ /* 0x0005e20000100800 */
[----:B------:R-:W-:-:S02]  /*37d0*/  LOP3.LUT R3, R13, 0x38, RZ, 0xc0, !PT ;  /* 0x000000380d037812 */ /* 0x000fc400078ec0ff */
[----:B------:R-:W-:Y:S02]  /*37e0*/  CS2R R30, SRZ ;  /* 0x00000000001e7805 */ /* 0x000fe4000001ff00 */
[----:B------:R-:W-:Y:S02]  /*37f0*/  LEA R11, R0, UR6, 0x1 ;  /* 0x00000006000b7c11 */ /* 0x000fe4000f8e08ff */
[----:B------:R-:W-:Y:S02]  /*3800*/  CS2R R28, SRZ ;  /* 0x00000000001c7805 */ /* 0x000fe4000001ff00 */
[----:B------:R-:W-:Y:S01]  /*3810*/  LOP3.LUT R15, R6, 0x1c0, RZ, 0xc0, !PT ;  /* 0x000001c0060f7812 */ /* 0x000fe200078ec0ff */
[----:B------:R-:W-:Y:S01]  /*3820*/  IMAD.MOV.U32 R6, RZ, RZ, 0x40 ;  /* 0x00000040ff067424 */ /* 0x000fe200078e00ff */
[----:B------:R-:W-:Y:S01]  /*3830*/  LOP3.LUT R0, R3, 0x20, R16, 0x78, !PT ;  /* 0x0000002003007812 */ /* 0x000fe200078e7810 */
[----:B------:R-:W-:Y:S01]  /*3840*/  STL [R1], R11 ;  /* 0x0000000b01007387 */ /* 0x000fe20000100800 */
[C---:B------:R-:W-:Y:S01]  /*3850*/  VIADD R3, R11.reuse, 0x12000 ;  /* 0x000120000b037836 */ /* 0x040fe20000000000 */
[----:B------:R-:W-:Y:S01]  /*3860*/  LOP3.LUT R10, R10, R5, RZ, 0xfc, !PT ;  /* 0x000000050a0a7212 */ /* 0x000fe200078efcff */
[----:B------:R-:W-:Y:S01]  /*3870*/  IMAD.MOV.U32 R5, RZ, RZ, 0x20 ;  /* 0x00000020ff057424 */ /* 0x000fe200078e00ff */
[----:B------:R-:W-:Y:S01]  /*3880*/  SEL R16, R6, 0xffffffc0, !P2 ;  /* 0xffffffc006107807 */ /* 0x000fe20005000000 */
[----:B------:R-:W-:Y:S01]  /*3890*/  VIADD R232, R11, 0x12040 ;  /* 0x000120400be87836 */ /* 0x000fe20000000000 */
[----:B------:R-:W-:Y:S01]  /*38a0*/  SEL R6, R8, 0xfffffff0, !P2 ;  /* 0xfffffff008067807 */ /* 0x000fe20005000000 */
[----:B------:R-:W-:Y:S01]  /*38b0*/  @P6 VIADD R232, R3, 0xffffffc0 ;  /* 0xffffffc003e86836 */ /* 0x000fe20000000000 */
[----:B------:R-:W3:Y:S01]  /*38c0*/  LDSM.16.M88.4 R148, [R11+0x12000] ;  /* 0x012000000b94783b */ /* 0x000ee20000000200 */
[----:B------:R-:W-:Y:S01]  /*38d0*/  IMAD.MOV.U32 R3, RZ, RZ, 0x40 ;  /* 0x00000040ff037424 */ /* 0x000fe200078e00ff */
[----:B------:R-:W-:-:S02]  /*38e0*/  LEA R252, R10, UR6, 0x1 ;  /* 0x000000060afc7c11 */ /* 0x000fc4000f8e08ff */
[----:B------:R-:W-:Y:S01]  /*38f0*/  CS2R R34, SRZ ;  /* 0x0000000000227805 */ /* 0x000fe2000001ff00 */
[----:B------:R-:W1:Y:S01]  /*3900*/  LDSM.16.M88.4 R164, [R232] ;  /* 0x00000000e8a4783b */ /* 0x000e620000000200 */
[----:B------:R-:W-:Y:S02]  /*3910*/  CS2R R32, SRZ ;  /* 0x0000000000207805 */ /* 0x000fe4000001ff00 */
[----:B------:R-:W-:Y:S02]  /*3920*/  SEL R3, R3, 0xffffffc0, !P6 ;  /* 0xffffffc003037807 */ /* 0x000fe40007000000 */
[----:B------:R-:W-:Y:S01]  /*3930*/  CS2R R26, SRZ ;  /* 0x00000000001a7805 */ /* 0x000fe2000001ff00 */
[----:B------:R-:W3:Y:S01]  /*3940*/  LDSM.16.M88.4 R168, [R232+0x800] ;  /* 0x00080000e8a8783b */ /* 0x000ee20000000200 */
[----:B--2---:R-:W-:Y:S02]  /*3950*/  LOP3.LUT R2, R12, 0xc00, RZ, 0xc0, !PT ;  /* 0x00000c000c027812 */ /* 0x004fe400078ec0ff */
[----:B------:R-:W-:-:S02]  /*3960*/  CS2R R24, SRZ ;  /* 0x0000000000187805 */ /* 0x000fc4000001ff00 */
[----:B------:R-:W-:Y:S01]  /*3970*/  CS2R R22, SRZ ;  /* 0x0000000000167805 */ /* 0x000fe2000001ff00 */
[----:B------:R-:W2:Y:S01]  /*3980*/  LDSM.16.M88.4 R196, [R232+0x2000] ;  /* 0x00200000e8c4783b */ /* 0x000ea20000000200 */
[----:B------:R-:W-:Y:S02]  /*3990*/  LOP3.LUT R2, R2, 0x6, R13, 0xf8, !PT ;  /* 0x0000000602027812 */ /* 0x000fe400078ef80d */
[----:B------:R-:W-:Y:S01]  /*39a0*/  CS2R R20, SRZ ;  /* 0x0000000000147805 */ /* 0x000fe2000001ff00 */
[----:B------:R-:W-:Y:S01]  /*39b0*/  UMOV UR8, URZ ;  /* 0x000000ff00087c82 */ /* 0x000fe20008000000 */
[----:B------:R-:W2:Y:S01]  /*39c0*/  LDSM.16.M88.4 R200, [R232+0x2800] ;  /* 0x00280000e8c8783b */ /* 0x000ea20000000200 */
[----:B------:R-:W-:Y:S01]  /*39d0*/  LOP3.LUT R0, R2, R0, R15, 0xfe, !PT ;  /* 0x0000000002007212 */ /* 0x000fe200078efe0f */
[----:B------:R-:W-:Y:S01]  /*39e0*/  IMAD.MOV.U32 R0, RZ, RZ, 0x20 ;  /* 0x00000020ff007424 */ /* 0x000fe200078e00ff */
[----:B------:R-:W-:Y:S01]  /*39f0*/  LOP3.LUT R2, R13, 0x20, RZ, 0xc0, !PT ;  /* 0x000000200d027812 */ /* 0x000fe200078ec0ff */
[----:B------:R-:W-:Y:S01]  /*3a00*/  IMAD.SHL.U32 R15, R14, 0x8, RZ ;  /* 0x000000080e0f7824 */ /* 0x000fe200078e00ff */
[----:B------:R-:W2:Y:S01]  /*3a10*/  LDSM.16.M88.4 R228, [R232+0x4000] ;  /* 0x00400000e8e4783b */ /* 0x000ea20000000200 */
[----:B------:R-:W-:Y:S01]  /*3a20*/  UISETP.GE.AND UP1, UPT, UR15, UR35, UPT ;  /* 0x000000230f00728c */ /* 0x000fe2000bf26270 */
[----:B------:R-:W-:Y:S01]  /*3a30*/  SEL R0, R0, 0xffffffe0, !P5 ;  /* 0xffffffe000007807 */ /* 0x000fe20006800000 */
[----:B------:R-:W1:Y:S01]  /*3a40*/  LDCU UR9, c[0x0][0x440] ;  /* 0x00008800ff0977ac */ /* 0x000e620008000800 */
[----:B------:R-:W2:Y:S03]  /*3a50*/  LDSM.16.M88.4 R152, [R11+0x12800] ;  /* 0x012800000b98783b */ /* 0x000ea60000000200 */
[----:B------:R-:W-:Y:S01]  /*3a60*/  IMAD.IADD R240, R0, 0x1, R232 ;  /* 0x0000000100f07824 */ /* 0x000fe200078e02e8 */
[----:B------:R-:W2:Y:S01]  /*3a70*/  LDSM.16.M88.4 R180, [R11+0x14000] ;  /* 0x014000000bb4783b */ /* 0x000ea20000000200 */
[----:B------:R-:W2:Y:S03]  /*3a80*/  LDCU UR10, c[0x0][0x3e0] ;  /* 0x00007c00ff0a77ac */ /* 0x000ea60008000800 */
[----:B------:R-:W2:Y:S01]  /*3a90*/  LDSM.16.M88.4 R172, [R240] ;  /* 0x00000000f0ac783b */ /* 0x000ea20000000200 */
[----:B------:R-:W2:Y:S03]  /*3aa0*/  LDCU UR14, c[0x0][0x50c] ;  /* 0x0000a180ff0e77ac */ /* 0x000ea60008000800 */
[----:B------:R-:W2:Y:S01]  /*3ab0*/  LDSM.16.M88.4 R176, [R240+0x800] ;  /* 0x00080000f0b0783b */ /* 0x000ea20000000200 */
[----:B------:R-:W2:Y:S03]  /*3ac0*/  LDCU UR11, c[0x0][0x45c] ;  /* 0x00008b80ff0b77ac */ /* 0x000ea60008000800 */
[----:B------:R-:W2:Y:S01]  /*3ad0*/  LDSM.16.M88.4 R204, [R240+0x2000] ;  /* 0x00200000f0cc783b */ /* 0x000ea20000000200 */
[----:B-1----:R-:W-:-:S03]  /*3ae0*/  USHF.L.U32 UR15, UR16, 0x6, URZ ;  /* 0x00000006100f7899 */ /* 0x002fc600080006ff */
[----:B------:R-:W1:Y:S04]  /*3af0*/  LDSM.16.M88.4 R208, [R240+0x2800] ;  /* 0x00280000f0d0783b */ /* 0x000e680000000200 */
[----:B------:R-:W1:Y:S04]  /*3b00*/  LDSM.16.M88.4 R236, [R240+0x4000] ;  /* 0x00400000f0ec783b */ /* 0x000e680000000200 */
[----:B------:R-:W1:Y:S04]  /*3b10*/  LDSM.16.M88.4 R184, [R11+0x14800] ;  /* 0x014800000bb8783b */ /* 0x000e680000000200 */
[----:B------:R-:W1:Y:S04]  /*3b20*/  LDSM.16.M88.4 R212, [R11+0x16000] ;  /* 0x016000000bd4783b */ /* 0x000e680000000200 */
[----:B------:R-:W1:Y:S04]  /*3b30*/  LDSM.16.M88.4 R216, [R11+0x16800] ;  /* 0x016800000bd8783b */ /* 0x000e680000000200 */
[----:B------:R-:W1:Y:S04]  /*3b40*/  LDSM.16.M88.4 R232, [R232+0x4800] ;  /* 0x00480000e8e8783b */ /* 0x000e680000000200 */
[----:B------:R-:W1:Y:S01]  /*3b50*/  LDSM.16.M88.4 R240, [R240+0x4800] ;  /* 0x00480000f0f0783b */ /* 0x000e620000000200 */
[----:B----4-:R-:W-:Y:S01]  /*3b60*/  @P4 FMUL.FTZ R4, R9, R7 ;  /* 0x0000000709044220 */ /* 0x010fe20000410000 */
[----:B------:R-:W-:-:S02]  /*3b70*/  SHF.R.U32.HI R7, RZ, 0x3, R14 ;  /* 0x00000003ff077819 */ /* 0x000fc4000001160e */
[----:B------:R-:W-:Y:S02]  /*3b80*/  SHF.R.U32.HI R9, RZ, 0x1, R14 ;  /* 0x00000001ff097819 */ /* 0x000fe4000001160e */
[----:B------:R-:W-:Y:S01]  /*3b90*/  @P4 R2UR UR17, R4 ;  /* 0x00000000041142ca */ /* 0x000fe200000e0000 */
[----:B------:R-:W-:Y:S01]  /*3ba0*/  IMAD.SHL.U32 R4, R14, 0x40, RZ ;  /* 0x000000400e047824 */ /* 0x000fe200078e00ff */
[----:B------:R-:W-:Y:S01]  /*3bb0*/  LOP3.LUT R2, R2, 0x18, R7, 0xf8, !PT ;  /* 0x0000001802027812 */ /* 0x000fe200078ef807 */
[----:B------:R-:W-:Y:S01]  /*3bc0*/  IMAD.IADD R7, R11, 0x1, R0 ;  /* 0x000000010b077824 */ /* 0x000fe200078e0200 */
[----:B------:R-:W-:Y:S02]  /*3bd0*/  LOP3.LUT P4, RZ, R14, 0x8, RZ, 0xc0, !PT ;  /* 0x000000080eff7812 */ /* 0x000fe4000788c0ff */
[----:B------:R-:W-:Y:S02]  /*3be0*/  LOP3.LUT R2, R2, 0x1c0, R4, 0xf8, !PT ;  /* 0x000001c002027812 */ /* 0x000fe400078ef804 */
[----:B------:R-:W-:Y:S01]  /*3bf0*/  STL [R1+0x4], R7 ;  /* 0x0000040701007387 */ /* 0x000fe20000100800 */
[----:B------:R-:W-:-:S02]  /*3c00*/  LOP3.LUT R13, R4, 0x200, RZ, 0xc0, !PT ;  /* 0x00000200040d7812 */ /* 0x000fc400078ec0ff */
[----:B------:R-:W-:Y:S01]  /*3c10*/  LOP3.LUT R2, R2, 0x38, R15, 0x78, !PT ;  /* 0x0000003802027812 */ /* 0x000fe200078e780f */
[----:B------:R-:W4:Y:S01]  /*3c20*/  LDSM.16.M88.4 R156, [R7+0x12000] ;  /* 0x01200000079c783b */ /* 0x000f220000000200 */
[----:B------:R-:W-:Y:S02]  /*3c30*/  @UP0 UMOV UR8, UR17 ;  /* 0x0000001100080c82 */ /* 0x000fe40008000000 */
[----:B------:R-:W-:Y:S01]  /*3c40*/  LOP3.LUT R2, R2, 0x200, R4, 0xf8, !PT ;  /* 0x0000020002027812 */ /* 0x000fe200078ef804 */
[----:B------:R-:W1:Y:S04]  /*3c50*/  LDSM.16.M88.4 R160, [R7+0x12800] ;  /* 0x0128000007a0783b */ /* 0x000e680000000200 */
[----:B------:R-:W1:Y:S04]  /*3c60*/  LDSM.16.M88.4 R188, [R7+0x14000] ;  /* 0x0140000007bc783b */ /* 0x000e680000000200 */
[----:B------:R-:W1:Y:S04]  /*3c70*/  LDSM.16.M88.4 R192, [R7+0x14800] ;  /* 0x0148000007c0783b */ /* 0x000e680000000200 */
[----:B------:R-:W1:Y:S04]  /*3c80*/  LDSM.16.M88.4 R220, [R7+0x16000] ;  /* 0x0160000007dc783b */ /* 0x000e680000000200 */
[----:B------:R5:W1:Y:S04]  /*3c90*/  LDSM.16.M88.4 R224, [R7+0x16800] ;  /* 0x0168000007e0783b */ /* 0x000a680000000200 */
[----:B------:R3:W-:Y:S04]  /*3ca0*/  STL [R1+0x2c], R2 ;  /* 0x00002c0201007387 */ /* 0x0007e80000100800 */
[----:B------:R-:W-:Y:S04]  /*3cb0*/  STL [R1+0x28], R16 ;  /* 0x0000281001007387 */ /* 0x000fe80000100800 */
[----:B------:R2:W-:Y:S01]  /*3cc0*/  STL [R1+0x5c], R6 ;  /* 0x00005c0601007387 */ /* 0x0005e20000100800 */
[----:B-----5:R-:W-:-:S02]  /*3cd0*/  LOP3.LUT R7, R4, 0x1c0, RZ, 0xc0, !PT ;  /* 0x000001c004077812 */ /* 0x020fc400078ec0ff */
[----:B------:R-:W-:Y:S02]  /*3ce0*/  LOP3.LUT R4, R9, 0x10, RZ, 0xc0, !PT ;  /* 0x0000001009047812 */ /* 0x000fe400078ec0ff */
[----:B---3--:R-:W-:Y:S02]  /*3cf0*/  LOP3.LUT R2, R7, 0x38, R15, 0xf8, !PT ;  /* 0x0000003807027812 */ /* 0x008fe400078ef80f */
[C---:B------:R-:W-:Y:S02]  /*3d00*/  SEL R7, R5.reuse, 0xffffffe0, !P1 ;  /* 0xffffffe005077807 */ /* 0x040fe40004800000 */
[----:B------:R-:W-:Y:S02]  /*3d10*/  LOP3.LUT R4, R4, 0x8, R14, 0xf8, !PT ;  /* 0x0000000804047812 */ /* 0x000fe400078ef80e */
[----:B------:R-:W-:Y:S01]  /*3d20*/  SEL R5, R5, 0xffffffe0, !P0 ;  /* 0xffffffe005057807 */ /* 0x000fe20004000000 */
[----:B------:R3:W-:Y:S01]  /*3d30*/  STL [R1+0x20], R7 ;  /* 0x0000200701007387 */ /* 0x0007e20000100800 */
[----:B------:R-:W-:-:S02]  /*3d40*/  LOP3.LUT R4, R4, R2, RZ, 0x3c, !PT ;  /* 0x0000000204047212 */ /* 0x000fc400078e3cff */
[--C-:B--2---:R-:W-:Y:S01]  /*3d50*/  LOP3.LUT R6, R13, 0xc00, R12.reuse, 0xf8, !PT ;  /* 0x00000c000d067812 */ /* 0x104fe200078ef80c */
[----:B------:R2:W-:Y:S01]  /*3d60*/  STL [R1+0x1c], R5 ;  /* 0x00001c0501007387 */ /* 0x0005e20000100800 */
[----:B---3--:R-:W-:Y:S02]  /*3d70*/  LOP3.LUT R7, R2, 0x8, R9, 0x78, !PT ;  /* 0x0000000802077812 */ /* 0x008fe400078e7809 */
[----:B------:R-:W-:Y:S01]  /*3d80*/  LOP3.LUT R2, R4, 0x200, R12, 0xf8, !PT ;  /* 0x0000020004027812 */ /* 0x000fe200078ef80c */
[----:B------:R-:W-:Y:S01]  /*3d90*/  IMAD.IADD R4, R11, 0x1, R3 ;  /* 0x000000010b047824 */ /* 0x000fe200078e0203 */
[----:B--2---:R-:W-:-:S03]  /*3da0*/  LOP3.LUT R5, R6, R7, RZ, 0xfc, !PT ;  /* 0x0000000706057212 */ /* 0x004fc600078efcff */
[----:B------:R2:W-:Y:S04]  /*3db0*/  STL [R1+0x24], R2 ;  /* 0x0000240201007387 */ /* 0x0005e80000100800 */
[----:B------:R3:W-:Y:S04]  /*3dc0*/  STL [R1+0x60], R5 ;  /* 0x0000600501007387 */ /* 0x0007e80000100800 */
[----:B------:R1:W-:Y:S01]  /*3dd0*/  STL [R1+0x8], R4 ;  /* 0x0000080401007387 */ /* 0x0003e20000100800 */
[----:B--2---:R-:W-:Y:S02]  /*3de0*/  IMAD.IADD R2, R3, 0x1, R252 ;  /* 0x0000000103027824 */ /* 0x004fe400078e02fc */
[----:B------:R-:W-:-:S02]  /*3df0*/  IMAD.IADD R3, R0, 0x1, R4 ;  /* 0x0000000100037824 */ /* 0x000fc400078e0204 */
[C---:B---3--:R-:W-:Y:S02]  /*3e00*/  IMAD.IADD R5, R0.reuse, 0x1, R252 ;  /* 0x0000000100057824 */ /* 0x048fe400078e02fc */
[----:B------:R-:W-:-:S03]  /*3e10*/  IMAD.IADD R0, R0, 0x1, R2 ;  /* 0x0000000100007824 */ /* 0x000fc600078e0202 */
[----:B------:R2:W-:Y:S04]  /*3e20*/  STL [R1+0x14], R5 ;  /* 0x0000140501007387 */ /* 0x0005e80000100800 */
[----:B------:R2:W-:Y:S04]  /*3e30*/  STL [R1+0x10], R2 ;  /* 0x0000100201007387 */ /* 0x0005e80000100800 */
[----:B------:R2:W-:Y:S04]  /*3e40*/  STL [R1+0xc], R3 ;  /* 0x00000c0301007387 */ /* 0x0005e80000100800 */
[----:B-1--4-:R2:W-:Y:S02]  /*3e50*/  STL [R1+0x18], R0 ;  /* 0x0000180001007387 */ /* 0x0125e40000100800 */
.L_x_1174:
[----:B---3--:R-:W3:Y:S01]  /*3e60*/  LDL R249, [R1] ;  /* 0x0000000001f97983 */ /* 0x008ee20000100800 */
[----:B------:R-:W-:Y:S01]  /*3e70*/  PLOP3.LUT P2, PT, PT, PT, UP1, 0x80, 0x8 ;  /* 0x000000000008781c */ /* 0x000fe20003f4f018 */
[----:B-1----:R-:W-:Y:S01]  /*3e80*/  IMAD.U32 R245, RZ, RZ, UR19 ;  /* 0x00000013fff57e24 */ /* 0x002fe2000f8e00ff */
[----:B------:R-:W-:Y:S02]  /*3e90*/  PLOP3.LUT P1, PT, PT, PT, UP1, 0x80, 0x8 ;  /* 0x000000000008781c */ /* 0x000fe40003f2f018 */
[----:B------:R-:W4:Y:S01]  /*3ea0*/  LDL R248, [R1+0x14] ;  /* 0x0000140001f87983 */ /* 0x000f220000100800 */
[----:B------:R-:W-:Y:S01]  /*3eb0*/  PLOP3.LUT P0, PT, PT, PT, UP1, 0x80, 0x8 ;  /* 0x000000000008781c */ /* 0x000fe20003f0f018 */
[----:B------:R-:W-:Y:S01]  /*3ec0*/  UISETP.NE.AND UP2, UPT, UR45, URZ, UPT ;  /* 0x000000ff2d00728c */ /* 0x000fe2000bf45270 */
[----:B------:R-:W-:Y:S02]  /*3ed0*/  PLOP3.LUT P6, PT, PT, PT, UP1, 0x80, 0x8 ;  /* 0x000000000008781c */ /* 0x000fe40003fcf018 */
[----:B------:R-:W4:Y:S01]  /*3ee0*/  LDL R247, [R1+0x4] ;  /* 0x0000040001f77983 */ /* 0x000f220000100800 */
[----:B------:R-:W-:Y:S02]  /*3ef0*/  PLOP3.LUT P5, PT, PT, PT, UP1, 0x80, 0x8 ;  /* 0x000000000008781c */ /* 0x000fe40003faf018 */
[----:B------:R-:W-:Y:S02]  /*3f00*/  MOV R244, UR18 ;  /* 0x0000001200f47c02 */ /* 0x000fe40008000f00 */
[----:B------:R-:W4:Y:S05]  /*3f10*/  LDL R246, [R1+0x10] ;  /* 0x0000100001f67983 */ /* 0x000f2a0000100800 */
[----:B--2---:R-:W2:Y:S01]  /*3f20*/  LDL R3, [R1+0x8] ;  /* 0x0000080001037983 */ /* 0x004ea20000100800 */
        /* <DEDUP_REMOVED lines=15> */
[----:B------:R1:W-:Y:S05]  /*4020*/  STL [R1+0x70], R102 ;  /* 0x0000706601007387 */ /* 0x0003ea0000100800 */
[----:B------:R-:W-:Y:S05]  /*4030*/  STL [R1+0x6c], R101 ;  /* 0x00006c6501007387 */ /* 0x000fea0000100800 */
[----:B------:R1:W-:Y:S05]  /*4040*/  STL [R1+0x68], R100 ;  /* 0x0000686401007387 */ /* 0x0003ea0000100800 */
[----:B-1----:R-:W2:Y:S01]  /*4050*/  LDL R102, [R1+0x30] ;  /* 0x0000300001667983 */ /* 0x002ea20000100800 */
[----:B------:R-:W1:Y:S01]  /*4060*/  S2R R100, SR_TID.X ;  /* 0x0000000000647919 */ /* 0x000e620000002100 */
[----:B------:R-:W-:Y:S04]  /*4070*/  DEPBAR.LE SB0, 0x0 ;  /* 0x000080000000791a */ /* 0x000fe80000000000 */
[----:B------:R-:W-:Y:S06]  /*4080*/  BAR.SYNC.DEFER_BLOCKING 0x0 ;  /* 0x0000000000007b1d */ /* 0x000fec0000010000 */
[----:B------:R-:W-:Y:S05]  /*4090*/  LDSM.16.M88.4 R16, [R252] ;  /* 0x00000000fc10783b */ /* 0x000fea0000000200 */
[----:B---3--:R-:W3:Y:S05]  /*40a0*/  LDSM.16.M88.4 R8, [R249+0xc000] ;  /* 0x00c00000f908783b */ /* 0x008eea0000000200 */
[----:B------:R-:W1:Y:S05]  /*40b0*/  LDSM.16.M88.4 R68, [R249+0xc800] ;  /* 0x00c80000f944783b */ /* 0x000e6a0000000200 */
[----:B----4-:R-:W-:Y:S05]  /*40c0*/  LDSM.16.M88.4 R72, [R248] ;  /* 0x00000000f848783b */ /* 0x010fea0000000200 */
[----:B------:R-:W4:Y:S05]  /*40d0*/  LDSM.16.M88.4 R76, [R247+0xc000] ;  /* 0x00c00000f74c783b */ /* 0x000f2a0000000200 */
[----:B------:R-:W4:Y:S05]  /*40e0*/  LDSM.16.M88.4 R80, [R247+0xc800] ;  /* 0x00c80000f750783b */ /* 0x000f2a0000000200 */
[----:B------:R-:W-:Y:S05]  /*40f0*/  LDSM.16.M88.4 R84, [R246] ;  /* 0x00000000f654783b */ /* 0x000fea0000000200 */
[----:B--2---:R-:W2:Y:S05]  /*4100*/  LDSM.16.M88.4 R88, [R3+0xc000] ;  /* 0x00c000000358783b */ /* 0x004eaa0000000200 */
[----:B------:R-:W-:Y:S01]  /*4110*/  LDSM.16.M88.4 R92, [R0] ;  /* 0x00000000005c783b */ /* 0x000fe20000000200 */
[C---:B---3--:R-:W-:Y:S04]  /*4120*/  HMMA.16816.F32.BF16 R4, R16.reuse, R8, RZ ;  /* 0x000000081004723c */ /* 0x048fe800000418ff */
[----:B------:R-:W-:Y:S04]  /*4130*/  LDSM.16.M88.4 R96, [R2+0xc000] ;  /* 0x00c000000260783b */ /* 0x000fe80000000200 */
[C---:B------:R-:W-:Y:S08]  /*4140*/  HMMA.16816.F32.BF16 R8, R16.reuse, R10, RZ ;  /* 0x0000000a1008723c */ /* 0x040ff000000418ff */
[C---:B-1----:R-:W-:Y:S08]  /*4150*/  HMMA.16816.F32.BF16 R12, R16.reuse, R68, RZ ;  /* 0x00000044100c723c */ /* 0x042ff000000418ff */
        /* <DEDUP_REMOVED lines=36> */
[----:B------:R3:W2:Y:S02]  /*43a0*/  LDSM.16.M88.4 R84, [R252+0x4000] ;  /* 0x00400000fc54783b */ /* 0x0006a40000000200 */
[C---:B------:R-:W-:Y:S08]  /*43b0*/  HMMA.16816.F32.BF16 R4, R92.reuse, R96, R4 ;  /* 0x000000605c04723c */ /* 0x040ff00000041804 */
[C---:B------:R-:W-:Y:S01]  /*43c0*/  HMMA.16816.F32.BF16 R8, R92.reuse, R98, R8 ;  /* 0x000000625c08723c */ /* 0x040fe20000041808 */
[----:B------:R-:W-:Y:S07]  /*43d0*/  LDSM.16.M88.4 R96, [R247+0x10000] ;  /* 0x01000000f760783b */ /* 0x000fee0000000200 */
[C---:B-1----:R-:W-:Y:S03]  /*43e0*/  HMMA.16816.F32.BF16 R12, R92.reuse, R68, R12 ;  /* 0x000000445c0c723c */ /* 0x042fe6000004180c */
[C---:B---3--:R-:W-:Y:S05]  /*43f0*/  SHF.L.U32 R252, R100.reuse, 0x1, RZ ;  /* 0x0000000164fc7819 */ /* 0x048fea00000006ff */
        /* <DEDUP_REMOVED lines=15> */
[----:B------:R1:W4:Y:S05]  /*44f0*/  LDSM.16.M88.4 R68, [R3+0x10800] ;  /* 0x010800000344783b */ /* 0x00032a0000000200 */
[----:B------:R1:W4:Y:S02]  /*4500*/  LDSM.16.M88.4 R84, [R0+0x4000] ;  /* 0x004000000054783b */ /* 0x0003240000000200 */
[C---:B---3--:R-:W-:Y:S08]  /*4510*/  HMMA.16816.F32.BF16 R4, R92.reuse, R96, R4 ;  /* 0x000000605c04723c */ /* 0x048ff00000041804 */
[C---:B------:R-:W-:Y:S03]  /*4520*/  HMMA.16816.F32.BF16 R8, R92.reuse, R98, R8 ;  /* 0x000000625c08723c */ /* 0x040fe60000041808 */
[----:B------:R-:W-:Y:S02]  /*4530*/  SHF.R.U32.HI R98, RZ, 0x2, R100 ;  /* 0x00000002ff627819 */ /* 0x000fe40000011664 */
[C---:B------:R-:W-:Y:S02]  /*4540*/  SHF.L.U32 R99, R100.reuse, 0x5, RZ ;  /* 0x0000000564637819 */ /* 0x040fe400000006ff */
[----:B------:R-:W-:Y:S01]  /*4550*/  SHF.L.U32 R100, R100, 0x4, RZ ;  /* 0x0000000464647819 */ /* 0x000fe200000006ff */
[C---:B--2---:R-:W-:Y:S01]  /*4560*/  HMMA.16816.F32.BF16 R12, R92.reuse, R72, R12 ;  /* 0x000000485c0c723c */ /* 0x044fe2000004180c */
[----:B-1----:R-:W-:Y:S02]  /*4570*/  IMAD.U32 R3, RZ, RZ, UR41 ;  /* 0x00000029ff037e24 */ /* 0x002fe4000f8e00ff */
[----:B------:R-:W-:Y:S02]  /*4580*/  LOP3.LUT R100, R100, 0x1c0, RZ, 0xc0, !PT ;  /* 0x000001c064647812 */ /* 0x000fe400078ec0ff */
[----:B------:R-:W-:Y:S02]  /*4590*/  @P2 LOP3.LUT R0, R252, 0x6, RZ, 0xc0, !PT ;  /* 0x00000006fc002812 */ /* 0x000fe400078ec0ff */
[----:B------:R-:W-:Y:S01]  /*45a0*/  PLOP3.LUT P2, PT, PT, PT, UP1, 0x80, 0x8 ;  /* 0x000000000008781c */ /* 0x000fe20003f4f018 */
[----:B------:R-:W-:Y:S01]  /*45b0*/  HMMA.16816.F32.BF16 R16, R92, R74, R16 ;  /* 0x0000004a5c10723c */ /* 0x000fe20000041810 */
[----:B------:R-:W2:Y:S02]  /*45c0*/  LDL R75, [R1+0x58] ;  /* 0x00005800014b7983 */ /* 0x000ea40000100800 */
[----:B------:R-:W-:Y:S03]  /*45d0*/  @P1 LOP3.LUT R0, R0, 0xe0, R98, 0xf8, !PT ;  /* 0x000000e000001812 */ /* 0x000fe600078ef862 */
[----:B------:R-:W3:Y:S01]  /*45e0*/  LDL R74, [R1+0x54] ;  /* 0x00005400014a7983 */ /* 0x000ee20000100800 */
[----:B------:R-:W-:Y:S01]  /*45f0*/  PLOP3.LUT P1, PT, PT, PT, UP1, 0x80, 0x8 ;  /* 0x000000000008781c */ /* 0x000fe20003f2f018 */
[C---:B----4-:R-:W-:Y:S05]  /*4600*/  HMMA.16816.F32.BF16 R4, R76.reuse, R80, R4 ;  /* 0x000000504c04723c */ /* 0x050fea0000041804 */
[----:B------:R-:W-:Y:S01]  /*4610*/  @P0 LEA R3, R3, R0, 0x6 ;  /* 0x0000000003030211 */ /* 0x000fe200078e30ff */
[----:B------:R-:W-:Y:S01]  /*4620*/  VIADD R0, R102, 0x19 ;  /* 0x0000001966007836 */ /* 0x000fe20000000000 */
[----:B------:R-:W-:Y:S01]  /*4630*/  PLOP3.LUT P0, PT, PT, PT, UP1, 0x80, 0x8 ;  /* 0x000000000008781c */ /* 0x000fe20003f0f018 */
[C---:B------:R-:W-:Y:S03]  /*4640*/  HMMA.16816.F32.BF16 R8, R76.reuse, R82, R8 ;  /* 0x000000524c08723c */ /* 0x040fe60000041808 */
[C---:B------:R-:W-:Y:S02]  /*4650*/  @P6 IADD3 R72, PT, PT, R3.reuse, 0x1, RZ ;  /* 0x0000000103486810 */ /* 0x040fe40007ffe0ff */
[----:B------:R-:W-:Y:S02]  /*4660*/  IABS R0, R0 ;  /* 0x0000000000007213 */ /* 0x000fe40000000000 */
[----:B------:R-:W-:Y:S01]  /*4670*/  PLOP3.LUT P6, PT, PT, PT, UP1, 0x80, 0x8 ;  /* 0x000000000008781c */ /* 0x000fe20003fcf018 */
[C---:B------:R-:W-:Y:S03]  /*4680*/  HMMA.16816.F32.BF16 R12, R76.reuse, R68, R12 ;  /* 0x000000444c0c723c */ /* 0x040fe6000004180c */
[----:B------:R-:W-:Y:S02]  /*4690*/  I2FP.F32.S32 R0, R0 ;  /* 0x0000000000007245 */ /* 0x000fe40000201400 */
[----:B------:R-:W-:Y:S03]  /*46a0*/  @P2 ISETP.GE.AND P2, PT, R3, UR35, PT ;  /* 0x0000002303002c0c */ /* 0x000fe6000bf46270 */
[----:B------:R-:W-:Y:S01]  /*46b0*/  HMMA.16816.F32.BF16 R16, R76, R70, R16 ;  /* 0x000000464c10723c */ /* 0x000fe20000041810 */
[----:B------:R1:W4:Y:S03]  /*46c0*/  LDSM.16.M88.4 R68, [R2+0x10800] ;  /* 0x010800000244783b */ /* 0x0003260000000200 */
[----:B------:R-:W-:Y:S02]  /*46d0*/  @P6 ISETP.GE.AND P6, PT, R72, UR35, PT ;  /* 0x0000002348006c0c */ /* 0x000fe4000bfc6270 */
[----:B------:R-:W3:Y:S02]  /*46e0*/  LDL R76, [R1+0x20] ;  /* 0x00002000014c7983 */ /* 0x000ee40000100800 */
[C---:B------:R-:W-:Y:S08]  /*46f0*/  HMMA.16816.F32.BF16 R4, R84.reuse, R88, R4 ;  /* 0x000000585404723c */ /* 0x040ff00000041804 */
[C---:B------:R-:W-:Y:S03]  /*4700*/  HMMA.16816.F32.BF16 R8, R84.reuse, R90, R8 ;  /* 0x0000005a5408723c */ /* 0x040fe60000041808 */
[----:B-1----:R-:W-:Y:S08]  /*4710*/  IADD3 R2, PT, PT, R102, 0x21, RZ ;  /* 0x0000002166027810 */ /* 0x002ff00007ffe0ff */
[----:B------:R-:W-:Y:S01]  /*4720*/  FMUL.FTZ R4, R4, UR14 ;  /* 0x0000000e04047c20 */ /* 0x000fe20008410000 */
[----:B------:R-:W-:Y:S01]  /*4730*/  FMUL.FTZ R6, R6, UR14 ;  /* 0x0000000e06067c20 */ /* 0x000fe20008410000 */
[----:B------:R-:W-:Y:S01]  /*4740*/  FMUL.FTZ R73, R5, UR14 ;  /* 0x0000000e05497c20 */ /* 0x000fe20008410000 */
[----:B------:R-:W-:Y:S01]  /*4750*/  IABS R2, R2 ;  /* 0x0000000200027213 */ /* 0x000fe20000000000 */
[----:B------:R-:W1:Y:S01]  /*4760*/  MUFU.TANH R96, R4 ;  /* 0x0000000400607308 */ /* 0x000e620000002400 */
[----:B------:R-:W-:Y:S02]  /*4770*/  FMUL.FTZ R7, R7, UR14 ;  /* 0x0000000e07077c20 */ /* 0x000fe40008410000 */
[----:B------:R-:W-:Y:S01]  /*4780*/  I2FP.F32.S32 R2, R2 ;  /* 0x0000000200027245 */ /* 0x000fe20000201400 */
[----:B------:R-:W-:Y:S01]  /*4790*/  FMUL.FTZ R8, R8, UR14 ;  /* 0x0000000e08087c20 */ /* 0x000fe20008410000 */
[----:B------:R-:W-:Y:S01]  /*47a0*/  FMUL.FTZ R11, R11, UR14 ;  /* 0x0000000e0b0b7c20 */ /* 0x000fe20008410000 */
[----:B------:R-:W-:Y:S01]  /*47b0*/  FMUL.FTZ R10, R10, UR14 ;  /* 0x0000000e0a0a7c20 */ /* 0x000fe20008410000 */
[----:B------:R-:W-:Y:S03]  /*47c0*/  FMUL.FTZ R9, R9, UR14 ;  /* 0x0000000e09097c20 */ /* 0x000fe60008410000 */
[----:B------:R-:W1:Y:S01]  /*47d0*/  MUFU.TANH R109, R6 ;  /* 0x00000006006d7308 */ /* 0x000e620000002400 */
[C---:B----4-:R-:W-:Y:S09]  /*47e0*/  HMMA.16816.F32.BF16 R12, R84.reuse, R68, R12 ;  /* 0x00000044540c723c */ /* 0x050ff2000004180c */
[----:B------:R-:W4:Y:S01]  /*47f0*/  MUFU.TANH R93, R73 ;  /* 0x00000049005d7308 */ /* 0x000f220000002400 */
[----:B------:R-:W-:Y:S03]  /*4800*/  HMMA.16816.F32.BF16 R16, R84, R70, R16 ;  /* 0x000000465410723c */ /* 0x000fe60000041810 */
[----:B-1----:R-:W-:Y:S01]  /*4810*/  FFMA.FTZ R5, R0, -UR8, R96 ;  /* 0x8000000800057c23 */ /* 0x002fe20008010060 */
[----:B------:R-:W-:Y:S01]  /*4820*/  @P5 VIADD R4, R3, 0x8 ;  /* 0x0000000803045836 */ /* 0x000fe20000000000 */
[----:B------:R-:W-:Y:S04]  /*4830*/  PLOP3.LUT P5, PT, PT, PT, UP1, 0x80, 0x8 ;  /* 0x000000000008781c */ /* 0x000fe80003faf018 */
[----:B------:R1:W1:Y:S01]  /*4840*/  MUFU.TANH R108, R7 ;  /* 0x00000007006c7308 */ /* 0x0002620000002400 */
[----:B------:R-:W-:Y:S01]  /*4850*/  @P0 FSEL R5, R5, -INF , !P2 ;  /* 0xff80000005050808 */ /* 0x000fe20005000000 */
[----:B------:R-:W-:Y:S01]  /*4860*/  FFMA.FTZ R72, R2, -UR8, R109 ;  /* 0x8000000802487c23 */ /* 0x000fe2000801006d */
[----:B------:R-:W-:Y:S01]  /*4870*/  PLOP3.LUT P0, PT, PT, PT, UP1, 0x80, 0x8 ;  /* 0x000000000008781c */ /* 0x000fe20003f0f018 */
[----:B------:R-:W-:Y:S02]  /*4880*/  VIADD R2, R102, 0x20 ;  /* 0x0000002066027836 */ /* 0x000fe40000000000 */
[----:B------:R-:W-:Y:S01]  /*4890*/  FMUL.FTZ R12, R12, UR14 ;  /* 0x0000000e0c0c7c20 */ /* 0x000fe20008410000 */
[----:B------:R-:W-:Y:S03]  /*48a0*/  @P1 VIADD R6, R3, 0x9 ;  /* 0x0000000903061836 */ /* 0x000fe60000000000 */
[----:B------:R-:W-:Y:S01]  /*48b0*/  MUFU.TANH R91, R8 ;  /* 0x00000008005b7308 */ /* 0x000fe20000002400 */
[----:B------:R-:W-:Y:S01]  /*48c0*/  PLOP3.LUT P1, PT, PT, PT, UP1, 0x80, 0x8 ;  /* 0x000000000008781c */ /* 0x000fe20003f2f018 */
[----:B------:R-:W-:Y:S01]  /*48d0*/  FMUL.FTZ R14, R14, UR14 ;  /* 0x0000000e0e0e7c20 */ /* 0x000fe20008410000 */
[----:B------:R-:W-:Y:S01]  /*48e0*/  IABS R2, R2 ;  /* 0x0000000200027213 */ /* 0x000fe20000000000 */
[----:B------:R-:W-:Y:S01]  /*48f0*/  FMUL.FTZ R15, R15, UR14 ;  /* 0x0000000e0f0f7c20 */ /* 0x000fe20008410000 */
[----:B------:R-:W-:Y:S01]  /*4900*/  @P5 ISETP.GE.AND P5, PT, R4, UR35, PT ;  /* 0x0000002304005c0c */ /* 0x000fe2000bfa6270 */
[----:B------:R-:W-:Y:S01]  /*4910*/  FMUL.FTZ R18, R18, UR14 ;  /* 0x0000000e12127c20 */ /* 0x000fe20008410000 */
[----:B------:R-:W-:Y:S03]  /*4920*/  IADD3 R4, PT, PT, R102, 0x18, RZ ;  /* 0x0000001866047810 */ /* 0x000fe60007ffe0ff */
[----:B------:R-:W1:Y:S01]  /*4930*/  MUFU.TANH R250, R11 ;  /* 0x0000000b00fa7308 */ /* 0x000e620000002400 */
[----:B------:R-:W-:Y:S01]  /*4940*/  @P0 FSEL R72, R72, -INF , !P2 ;  /* 0xff80000048480808 */ /* 0x000fe20005000000 */
[----:B------:R-:W-:Y:S01]  /*4950*/  FMUL.FTZ R17, R17, UR14 ;  /* 0x0000000e11117c20 */ /* 0x000fe20008410000 */
[----:B------:R-:W-:Y:S01]  /*4960*/  IABS R4, R4 ;  /* 0x0000000400047213 */ /* 0x000fe20000000000 */
[----:B------:R-:W-:Y:S01]  /*4970*/  FMUL.FTZ R19, R19, UR14 ;  /* 0x0000000e13137c20 */ /* 0x000fe20008410000 */
[----:B------:R-:W-:Y:S01]  /*4980*/  PLOP3.LUT P0, PT, PT, PT, UP1, 0x80, 0x8 ;  /* 0x000000000008781c */ /* 0x000fe20003f0f018 */
[----:B------:R-:W-:Y:S01]  /*4990*/  FMUL.FTZ R16, R16, UR14 ;  /* 0x0000000e10107c20 */ /* 0x000fe20008410000 */
[----:B------:R-:W-:Y:S03]  /*49a0*/  I2FP.F32.S32 R4, R4 ;  /* 0x0000000400047245 */ /* 0x000fe60000201400 */
[----:B------:R-:W1:Y:S01]  /*49b0*/  MUFU.TANH R101, R10 ;  /* 0x0000000a00657308 */ /* 0x000e620000002400 */
[----:B------:R-:W-:Y:S02]  /*49c0*/  PLOP3.LUT P2, PT, PT, PT, UP1, 0x80, 0x8 ;  /* 0x000000000008781c */ /* 0x000fe40003f4f018 */
[----:B------:R-:W-:Y:S01]  /*49d0*/  I2FP.F32.S32 R2, R2 ;  /* 0x0000000200027245 */ /* 0x000fe20000201400 */
[----:B----4-:R-:W-:Y:S01]  /*49e0*/  FFMA.FTZ R69, R4, -UR8, R93 ;  /* 0x8000000804457c23 */ /* 0x010fe2000801005d */
[----:B-1----:R-:W-:Y:S02]  /*49f0*/  IADD3 R7, PT, PT, R102, 0x11, RZ ;  /* 0x0000001166077810 */ /* 0x002fe40007ffe0ff */
[----:B------:R-:W-:Y:S01]  /*4a00*/  @P1 ISETP.GE.AND P1, PT, R6, UR35, PT ;  /* 0x0000002306001c0c */ /* 0x000fe2000bf26270 */
[----:B------:R-:W-:Y:S01]  /*4a10*/  FFMA.FTZ R68, R2, -UR8, R108 ;  /* 0x8000000802447c23 */ /* 0x000fe2000801006c */
[----:B------:R-:W-:Y:S01]  /*4a20*/  IABS R7, R7 ;  /* 0x0000000700077213 */ /* 0x000fe20000000000 */
[----:B------:R-:W1:Y:S01]  /*4a30*/  MUFU.TANH R90, R9 ;  /* 0x00000009005a7308 */ /* 0x000e620000002400 */
[----:B------:R-:W-:Y:S01]  /*4a40*/  @P0 FSEL R69, R69, -INF , !P6 ;  /* 0xff80000045450808 */ /* 0x000fe20007000000 */
[----:B------:R-:W-:Y:S01]  /*4a50*/  VIADD R2, R102, 0x10 ;  /* 0x0000001066027836 */ /* 0x000fe20000000000 */
[----:B------:R-:W-:Y:S01]  /*4a60*/  PLOP3.LUT P0, PT, PT, PT, UP1, 0x80, 0x8 ;  /* 0x000000000008781c */ /* 0x000fe20003f0f018 */
[----:B------:R-:W-:Y:S01]  /*4a70*/  FFMA.FTZ R4, R4, -UR8, R250 ;  /* 0x8000000804047c23 */ /* 0x000fe200080100fa */
[----:B------:R-:W-:Y:S02]  /*4a80*/  I2FP.F32.S32 R7, R7 ;  /* 0x0000000700077245 */ /* 0x000fe40000201400 */
[----:B------:R-:W-:Y:S01]  /*4a90*/  @P2 FSEL R68, R68, -INF , !P6 ;  /* 0xff80000044442808 */ /* 0x000fe20007000000 */
[----:B------:R-:W-:Y:S01]  /*4aa0*/  FFMA.FTZ R10, R0, -UR8, R101 ;  /* 0x80000008000a7c23 */ /* 0x000fe20008010065 */
[----:B------:R-:W-:Y:S01]  /*4ab0*/  PLOP3.LUT P2, PT, PT, PT, UP1, 0x80, 0x8 ;  /* 0x000000000008781c */ /* 0x000fe20003f4f018 */
[----:B------:R-:W-:Y:S01]  /*4ac0*/  FFMA.FTZ R11, R7, -UR8, R91 ;  /* 0x80000008070b7c23 */ /* 0x000fe2000801005b */
[----:B------:R-:W-:Y:S01]  /*4ad0*/  IABS R2, R2 ;  /* 0x0000000200027213 */ /* 0x000fe20000000000 */
[----:B------:R-:W-:Y:S01]  /*4ae0*/  MUFU.TANH R89, R12 ;  /* 0x0000000c00597308 */ /* 0x000fe20000002400 */
[----:B------:R-:W-:Y:S01]  /*4af0*/  PLOP3.LUT P6, PT, PT, PT, UP1, 0x80, 0x8 ;  /* 0x000000000008781c */ /* 0x000fe20003fcf018 */
[----:B------:R-:W-:Y:S01]  /*4b00*/  VIADD R0, R102, 0x9 ;  /* 0x0000000966007836 */ /* 0x000fe20000000000 */
[----:B------:R-:W-:Y:S01]  /*4b10*/  MOV R70, R2 ;  /* 0x0000000200467202 */ /* 0x000fe20000000f00 */
[----:B------:R-:W-:Y:S01]  /*4b20*/  FMUL.FTZ R2, R13, UR14 ;  /* 0x0000000e0d027c20 */ /* 0x000fe20008410000 */
[----:B------:R-:W-:Y:S02]  /*4b30*/  @P0 FSEL R11, R11, -INF , !P5 ;  /* 0xff8000000b0b0808 */ /* 0x000fe40006800000 */
[----:B------:R-:W-:Y:S03]  /*4b40*/  I2FP.F32.S32 R70, R70 ;  /* 0x0000004600467245 */ /* 0x000fe60000201400 */
[----:B------:R-:W4:Y:S01]  /*4b50*/  MUFU.TANH R97, R14 ;  /* 0x0000000e00617308 */ /* 0x000f220000002400 */
[----:B------:R-:W-:Y:S02]  /*4b60*/  PLOP3.LUT P0, PT, PT, PT, UP1, 0x80, 0x8 ;  /* 0x000000000008781c */ /* 0x000fe40003f0f018 */
[----:B------:R-:W-:Y:S01]  /*4b70*/  @P2 FSEL R10, R10, -INF , !P5 ;  /* 0xff8000000a0a2808 */ /* 0x000fe20006800000 */
[----:B-1----:R-:W-:Y:S01]  /*4b80*/  FFMA.FTZ R9, R70, -UR8, R90 ;  /* 0x8000000846097c23 */ /* 0x002fe2000801005a */
[----:B------:R-:W-:Y:S02]  /*4b90*/  PLOP3.LUT P5, PT, PT, PT, UP1, 0x80, 0x8 ;  /* 0x000000000008781c */ /* 0x000fe40003faf018 */
[----:B------:R-:W-:Y:S03]  /*4ba0*/  IABS R0, R0 ;  /* 0x0000000000007213 */ /* 0x000fe60000000000 */
[----:B------:R1:W-:Y:S01]  /*4bb0*/  MUFU.TANH R88, R2 ;  /* 0x0000000200587308 */ /* 0x0003e20000002400 */
[----:B------:R-:W-:Y:S02]  /*4bc0*/  @P6 FSEL R9, R9, -INF , !P1 ;  /* 0xff80000009096808 */ /* 0x000fe40004800000 */
[----:B------:R-:W-:Y:S02]  /*4bd0*/  PLOP3.LUT P6, PT, PT, PT, UP1, 0x80, 0x8 ;  /* 0x000000000008781c */ /* 0x000fe40003fcf018 */
[----:B------:R-:W-:Y:S02]  /*4be0*/  MOV R13, R0 ;  /* 0x00000000000d7202 */ /* 0x000fe40000000f00 */
[----:B------:R-:W-:Y:S03]  /*4bf0*/  @P0 FSEL R4, R4, -INF , !P1 ;  /* 0xff80000004040808 */ /* 0x000fe60004800000 */
[----:B------:R-:W3:Y:S01]  /*4c00*/  MUFU.TANH R95, R15 ;  /* 0x0000000f005f7308 */ /* 0x000ee20000002400 */
[----:B------:R-:W-:Y:S01]  /*4c10*/  PLOP3.LUT P0, PT, PT, PT, UP1, 0x80, 0x8 ;  /* 0x000000000008781c */ /* 0x000fe20003f0f018 */
[----:B------:R-:W-:Y:S01]  /*4c20*/  @P5 VIADD R0, R3, 0x10 ;  /* 0x0000001003005836 */ /* 0x000fe20000000000 */
[----:B------:R-:W-:Y:S01]  /*4c30*/  I2FP.F32.S32 R13, R13 ;  /* 0x0000000d000d7245 */ /* 0x000fe20000201400 */
[----:B----4-:R-:W-:Y:S01]  /*4c40*/  FFMA.FTZ R7, R7, -UR8, R97 ;  /* 0x8000000807077c23 */ /* 0x010fe20008010061 */
[----:B------:R-:W-:Y:S02]  /*4c50*/  PLOP3.LUT P2, PT, PT, PT, UP1, 0x80, 0x8 ;  /* 0x000000000008781c */ /* 0x000fe40003f4f018 */
[----:B------:R-:W-:Y:S01]  /*4c60*/  PLOP3.LUT P5, PT, PT, PT, UP1, 0x80, 0x8 ;  /* 0x000000000008781c */ /* 0x000fe20003faf018 */
[----:B------:R-:W-:Y:S01]  /*4c70*/  FFMA.FTZ R8, R13, -UR8, R89 ;  /* 0x800000080d087c23 */ /* 0x000fe20008010059 */
[----:B------:R-:W-:Y:S01]  /*4c80*/  PLOP3.LUT P1, PT, PT, PT, UP1, 0x80, 0x8 ;  /* 0x000000000008781c */ /* 0x000fe20003f2f018 */
[----:B------:R4:W-:Y:S01]  /*4c90*/  MUFU.TANH R94, R18 ;  /* 0x00000012005e7308 */ /* 0x0009e20000002400 */
[----:B------:R-:W-:Y:S02]  /*4ca0*/  @P6 ISETP.GE.AND P6, PT, R0, UR35, PT ;  /* 0x0000002300006c0c */ /* 0x000fe4000bfc6270 */
[----:B------:R-:W-:Y:S02]  /*4cb0*/  IADD3 R0, PT, PT, R102, 0x8, RZ ;  /* 0x0000000866007810 */ /* 0x000fe40007ffe0ff */
[----:B------:R-:W-:Y:S02]  /*4cc0*/  @P0 FSEL R8, R8, -INF , !P6 ;  /* 0xff80000008080808 */ /* 0x000fe40007000000 */
[----:B------:R-:W-:Y:S03]  /*4cd0*/  PLOP3.LUT P0, PT, PT, PT, UP1, 0x80, 0x8 ;  /* 0x000000000008781c */ /* 0x000fe60003f0f018 */
[----:B------:R4:W-:Y:S01]  /*4ce0*/  MUFU.TANH R86, R17 ;  /* 0x0000001100567308 */ /* 0x0009e20000002400 */
[----:B-1----:R-:W-:Y:S02]  /*4cf0*/  @P2 IADD3 R2, PT, PT, R3, 0x11, RZ ;  /* 0x0000001103022810 */ /* 0x002fe40007ffe0ff */
[----:B------:R-:W-:Y:S02]  /*4d00*/  @P5 FSEL R7, R7, -INF , !P6 ;  /* 0xff80000007075808 */ /* 0x000fe40007000000 */
[----:B------:R-:W-:Y:S02]  /*4d10*/  PLOP3.LUT P6, PT, PT, PT, UP1, 0x80, 0x8 ;  /* 0x000000000008781c */ /* 0x000fe40003fcf018 */
[----:B------:R-:W-:Y:S03]  /*4d20*/  @P1 ISETP.GE.AND P1, PT, R2, UR35, PT ;  /* 0x0000002302001c0c */ /* 0x000fe6000bf26270 */
[----:B------:R1:W-:Y:S01]  /*4d30*/  MUFU.TANH R92, R19 ;  /* 0x00000013005c7308 */ /* 0x0003e20000002400 */
[----:B------:R-:W-:Y:S01]  /*4d40*/  IABS R0, R0 ;  /* 0x0000000000007213 */ /* 0x000fe20000000000 */
[----:B----4-:R-:W4:Y:S01]  /*4d50*/  LDL R18, [R1+0x5c] ;  /* 0x00005c0001127983 */ /* 0x010f220000100800 */
[----:B------:R-:W-:Y:S01]  /*4d60*/  IABS R15, R102 ;  /* 0x00000066000f7213 */ /* 0x000fe20000000000 */
[----:B------:R-:W-:Y:S01]  /*4d70*/  @P0 VIADD R14, R3, 0x18 ;  /* 0x00000018030e0836 */ /* 0x000fe20000000000 */
[----:B------:R-:W-:Y:S02]  /*4d80*/  I2FP.F32.S32 R12, R0 ;  /* 0x00000000000c7245 */ /* 0x000fe40000201400 */
[----:B------:R-:W-:Y:S03]  /*4d90*/  PLOP3.LUT P0, PT, PT, PT, UP1, 0x80, 0x8 ;  /* 0x000000000008781c */ /* 0x000fe60003f0f018 */
[----:B------:R3:W3:Y:S01]  /*4da0*/  MUFU.TANH R87, R16 ;  /* 0x0000001000577308 */ /* 0x0006e20000002400 */
[----:B------:R-:W-:Y:S01]  /*4db0*/  @P6 ISETP.GE.AND P6, PT, R14, UR35, PT ;  /* 0x000000230e006c0c */ /* 0x000fe2000bfc6270 */
[----:B------:R-:W4:Y:S01]  /*4dc0*/  LDL R17, [R1+0x60] ;  /* 0x0000600001117983 */ /* 0x000f220000100800 */
[----:B-1----:R-:W-:Y:S04]  /*4dd0*/  LOP3.LUT R19, R99, 0xc00, RZ, 0xc0, !PT ;  /* 0x00000c0063137812 */ /* 0x002fe800078ec0ff */
[----:B------:R-:W-:Y:S01]  /*4de0*/  LOP3.LUT R19, R19, 0x6, R252, 0xf8, !PT ;  /* 0x0000000613137812 */ /* 0x000fe200078ef8fc */
[C---:B--2---:R-:W-:Y:S01]  /*4df0*/  FMUL.FTZ R2, R75.reuse, 1.4426950216293334961 ;  /* 0x3fb8aa3b4b027820 */ /* 0x044fe20000410000 */
[----:B------:R-:W-:Y:S01]  /*4e00*/  FSETP.NEU.FTZ.AND P2, PT, R75, -INF , PT ;  /* 0xff8000004b00780b */ /* 0x000fe20003f5d000 */
[----:B---3--:R-:W-:Y:S03]  /*4e10*/  FMUL.FTZ R6, R74, 1.4426950216293334961 ;  /* 0x3fb8aa3b4a067820 */ /* 0x008fe60000410000 */
[----:B------:R-:W-:Y:S02]  /*4e20*/  FSEL R2, R2, RZ, P2 ;  /* 0x000000ff02027208 */ /* 0x000fe40001000000 */
[----:B------:R-:W-:Y:S02]  /*4e30*/  PLOP3.LUT P2, PT, PT, PT, UP1, 0x80, 0x8 ;  /* 0x000000000008781c */ /* 0x000fe40003f4f018 */
[----:B------:R-:W-:Y:S01]  /*4e40*/  FSETP.NEU.FTZ.AND P5, PT, R74, -INF , PT ;  /* 0xff8000004a00780b */ /* 0x000fe20003fbd000 */
[--C-:B------:R-:W-:Y:S01]  /*4e50*/  FFMA.FTZ R14, R5, UR11, -R2.reuse ;  /* 0x0000000b050e7c23 */ /* 0x100fe20008010802 */
[----:B------:R-:W-:Y:S01]  /*4e60*/  FFMA.FTZ R5, R70, -UR8, R95 ;  /* 0x8000000846057c23 */ /* 0x000fe2000801005f */
[----:B------:R-:W-:Y:S01]  /*4e70*/  FFMA.FTZ R69, R69, UR11, -R2 ;  /* 0x0000000b45457c23 */ /* 0x000fe20008010802 */
[----:B------:R-:W2:Y:S01]  /*4e80*/  LDL R70, [R1+0x50] ;  /* 0x0000500001467983 */ /* 0x000ea20000100800 */
[----:B------:R1:W-:Y:S01]  /*4e90*/  MUFU.EX2 R110, R14 ;  /* 0x0000000e006e7308 */ /* 0x0003e20000000800 */
[----:B------:R-:W-:Y:S01]  /*4ea0*/  FSEL R0, R6, RZ, P5 ;  /* 0x000000ff06007208 */ /* 0x000fe20002800000 */
[----:B------:R-:W-:Y:S01]  /*4eb0*/  FFMA.FTZ R6, R12, -UR8, R88 ;  /* 0x800000080c067c23 */ /* 0x000fe20008010058 */
[--C-:B------:R-:W-:Y:S07]  /*4ec0*/  FFMA.FTZ R9, R9, UR11, -R2.reuse ;  /* 0x0000000b09097c23 */ /* 0x100fee0008010802 */
[----:B------:R3:W-:Y:S01]  /*4ed0*/  MUFU.EX2 R251, R69 ;  /* 0x0000004500fb7308 */ /* 0x0007e20000000800 */
[----:B------:R-:W-:Y:S01]  /*4ee0*/  PLOP3.LUT P5, PT, PT, PT, UP1, 0x80, 0x8 ;  /* 0x000000000008781c */ /* 0x000fe20003faf018 */
[--C-:B------:R-:W-:Y:S01]  /*4ef0*/  FFMA.FTZ R16, R11, UR11, -R2.reuse ;  /* 0x0000000b0b107c23 */ /* 0x100fe20008010802 */
[----:B------:R-:W-:Y:S07]  /*4f00*/  @P2 FSEL R6, R6, -INF , !P1 ;  /* 0xff80000006062808 */ /* 0x000fee0004800000 */
[----:B------:R3:W-:Y:S01]  /*4f10*/  MUFU.EX2 R247, R9 ;  /* 0x0000000900f77308 */ /* 0x0007e20000000800 */
[----:B------:R-:W-:Y:S01]  /*4f20*/  PLOP3.LUT P2, PT, PT, PT, UP1, 0x80, 0x8 ;  /* 0x000000000008781c */ /* 0x000fe20003f4f018 */
[--C-:B------:R-:W-:Y:S01]  /*4f30*/  FFMA.FTZ R8, R8, UR11, -R2.reuse ;  /* 0x0000000b08087c23 */ /* 0x100fe20008010802 */
[----:B------:R-:W-:Y:S01]  /*4f40*/  @P0 FSEL R5, R5, -INF , !P1 ;  /* 0xff80000005050808 */ /* 0x000fe20004800000 */
[----:B------:R-:W-:Y:S01]  /*4f50*/  FFMA.FTZ R6, R6, UR11, -R2 ;  /* 0x0000000b06067c23 */ /* 0x000fe20008010802 */
[----:B------:R-:W-:Y:S05]  /*4f60*/  PLOP3.LUT P1, PT, PT, PT, UP1, 0x80, 0x8 ;  /* 0x000000000008781c */ /* 0x000fea0003f2f018 */
[----:B------:R3:W-:Y:S01]  /*4f70*/  MUFU.EX2 R248, R8 ;  /* 0x0000000800f87308 */ /* 0x0007e20000000800 */
[----:B-1----:R-:W-:Y:S01]  /*4f80*/  IADD3 R14, PT, PT, R102, 0x1, RZ ;  /* 0x00000001660e7810 */ /* 0x002fe20007ffe0ff */
[--C-:B------:R-:W-:Y:S01]  /*4f90*/  FFMA.FTZ R7, R7, UR11, -R0.reuse ;  /* 0x0000000b07077c23 */ /* 0x100fe20008010800 */
[----:B------:R-:W-:Y:S01]  /*4fa0*/  PLOP3.LUT P0, PT, PT, PT, UP1, 0x80, 0x8 ;  /* 0x000000000008781c */ /* 0x000fe20003f0f018 */
[----:B------:R-:W-:Y:S01]  /*4fb0*/  @P5 VIADD R3, R3, 0x19 ;  /* 0x0000001903035836 */ /* 0x000fe20000000000 */
[----:B---3--:R-:W-:Y:S05]  /*4fc0*/  LOP3.LUT R69, R252, 0x38, RZ, 0xc0, !PT ;  /* 0x00000038fc457812 */ /* 0x008fea00078ec0ff */
[----:B------:R-:W-:Y:S01]  /*4fd0*/  MUFU.EX2 R246, R6 ;  /* 0x0000000600f67308 */ /* 0x000fe20000000800 */
[----:B------:R-:W-:Y:S01]  /*4fe0*/  IABS R14, R14 ;  /* 0x0000000e000e7213 */ /* 0x000fe20000000000 */
[----:B------:R-:W-:Y:S01]  /*4ff0*/  FFMA.FTZ R9, R4, UR11, -R0 ;  /* 0x0000000b04097c23 */ /* 0x000fe20008010800 */
[----:B------:R-:W-:Y:S07]  /*5000*/  LOP3.LUT R69, R69, 0x20, R98, 0x78, !PT ;  /* 0x0000002045457812 */ /* 0x000fee00078e7862 */
[----:B------:R-:W-:Y:S01]  /*5010*/  MUFU.EX2 R103, R7 ;  /* 0x0000000700677308 */ /* 0x000fe20000000800 */
[----:B------:R-:W-:Y:S01]  /*5020*/  MOV R11, R14 ;  /* 0x0000000e000b7202 */ /* 0x000fe20000000f00 */
[----:B------:R-:W-:Y:S01]  /*5030*/  FFMA.FTZ R72, R72, UR11, -R0 ;  /* 0x0000000b48487c23 */ /* 0x000fe20008010800 */
[----:B------:R-:W-:Y:S01]  /*5040*/  LOP3.LUT R19, R19, R69, R100, 0xfe, !PT ;  /* 0x0000004513137212 */ /* 0x000fe200078efe64 */
[--C-:B------:R-:W-:Y:S01]  /*5050*/  FFMA.FTZ R68, R68, UR11, -R0.reuse ;  /* 0x0000000b44447c23 */ /* 0x100fe20008010800 */
[----:B------:R-:W3:Y:S01]  /*5060*/  LDL R100, [R1+0x28] ;  /* 0x0000280001647983 */ /* 0x000ee20000100800 */
[----:B------:R-:W-:Y:S01]  /*5070*/  I2FP.F32.S32 R14, R11 ;  /* 0x0000000b000e7245 */ /* 0x000fe20000201400 */
[--C-:B------:R-:W-:Y:S01]  /*5080*/  FFMA.FTZ R5, R5, UR11, -R0.reuse ;  /* 0x0000000b05057c23 */ /* 0x100fe20008010800 */
[----:B------:R-:W-:Y:S01]  /*5090*/  I2FP.F32.S32 R11, R15 ;  /* 0x0000000f000b7245 */ /* 0x000fe20000201400 */
[----:B------:R-:W-:Y:S01]  /*50a0*/  FFMA.FTZ R10, R10, UR11, -R0 ;  /* 0x0000000b0a0a7c23 */ /* 0x000fe20008010800 */
[----:B------:R-:W-:Y:S01]  /*50b0*/  @P2 ISETP.GE.AND P5, PT, R3, UR35, PT ;  /* 0x0000002303002c0c */ /* 0x000fe2000bfa6270 */
[----:B------:R-:W-:Y:S01]  /*50c0*/  FFMA.FTZ R4, R14, -UR8, R87 ;  /* 0x800000080e047c23 */ /* 0x000fe20008010057 */
[----:B------:R-:W-:Y:S01]  /*50d0*/  PLOP3.LUT P2, PT, PT, PT, UP1, 0x80, 0x8 ;  /* 0x000000000008781c */ /* 0x000fe20003f4f018 */
[----:B------:R-:W-:Y:S01]  /*50e0*/  FFMA.FTZ R3, R11, -UR8, R86 ;  /* 0x800000080b037c23 */ /* 0x000fe20008010056 */
[----:B------:R-:W-:Y:S01]  /*50f0*/  MUFU.EX2 R107, R72 ;  /* 0x00000048006b7308 */ /* 0x000fe20000000800 */
[----:B------:R-:W-:Y:S02]  /*5100*/  LEA R83, R19, UR4, 0x1 ;  /* 0x0000000413537c11 */ /* 0x000fe4000f8e08ff */
[----:B------:R-:W-:Y:S07]  /*5110*/  @P1 FSEL R4, R4, -INF , !P6 ;  /* 0xff80000004041808 */ /* 0x000fee0007000000 */
[----:B------:R-:W1:Y:S01]  /*5120*/  MUFU.EX2 R106, R68 ;  /* 0x00000044006a7308 */ /* 0x000e620000000800 */
[----:B------:R-:W-:Y:S02]  /*5130*/  @P0 FSEL R3, R3, -INF , !P5 ;  /* 0xff80000003030808 */ /* 0x000fe40006800000 */
[----:B------:R-:W-:Y:S01]  /*5140*/  PLOP3.LUT P0, PT, PT, PT, UP1, 0x80, 0x8 ;  /* 0x000000000008781c */ /* 0x000fe20003f0f018 */
[----:B------:R-:W-:Y:S01]  /*5150*/  FFMA.FTZ R8, R4, UR11, -R2 ;  /* 0x0000000b04087c23 */ /* 0x000fe20008010802 */
[----:B------:R-:W-:Y:S01]  /*5160*/  FFMA.FTZ R4, R13, -UR8, R94 ;  /* 0x800000080d047c23 */ /* 0x000fe2000801005e */
[----:B------:R-:W-:Y:S01]  /*5170*/  FFMA.FTZ R2, R3, UR11, -R2 ;  /* 0x0000000b03027c23 */ /* 0x000fe20008010802 */
[----:B------:R-:W-:Y:S03]  /*5180*/  FFMA.FTZ R3, R12, -UR8, R92 ;  /* 0x800000080c037c23 */ /* 0x000fe6000801005c */
[----:B------:R1:W-:Y:S01]  /*5190*/  MUFU.EX2 R102, R5 ;  /* 0x0000000500667308 */ /* 0x0003e20000000800 */
[----:B------:R-:W-:Y:S09]  /*51a0*/  @P2 FSEL R4, R4, -INF , !P6 ;  /* 0xff80000004042808 */ /* 0x000ff20007000000 */
[----:B------:R-:W1:Y:S01]  /*51b0*/  MUFU.EX2 R249, R16 ;  /* 0x0000001000f97308 */ /* 0x000e620000000800 */
[--C-:B------:R-:W-:Y:S01]  /*51c0*/  FFMA.FTZ R4, R4, UR11, -R0.reuse ;  /* 0x0000000b04047c23 */ /* 0x100fe20008010800 */
[----:B------:R-:W-:Y:S08]  /*51d0*/  @P0 FSEL R3, R3, -INF , !P5 ;  /* 0xff80000003030808 */ /* 0x000ff00006800000 */
[----:B------:R-:W-:Y:S01]  /*51e0*/  MUFU.EX2 R105, R10 ;  /* 0x0000000a00697308 */ /* 0x000fe20000000800 */
[----:B------:R-:W-:Y:S09]  /*51f0*/  FFMA.FTZ R0, R3, UR11, -R0 ;  /* 0x0000000b03007c23 */ /* 0x000ff20008010800 */
[----:B------:R-:W2:Y:S01]  /*5200*/  MUFU.EX2 R104, R9 ;  /* 0x0000000900687308 */ /* 0x000ea20000000800 */
[----:B-1----:R-:W-:Y:S02]  /*5210*/  LEA R5, R19, UR5, 0x1 ;  /* 0x0000000513057c11 */ /* 0x002fe4000f8e08ff */
[----:B------:R-:W-:Y:S07]  /*5220*/  F2FP.BF16.F32.PACK_AB R3, R106, R107 ;  /* 0x0000006b6a03723e */ /* 0x000fee00000010ff */
[----:B------:R1:W-:Y:S01]  /*5230*/  MUFU.EX2 R98, R2 ;  /* 0x0000000200627308 */ /* 0x0003e20000000800 */
[C---:B------:R-:W-:Y:S01]  /*5240*/  VIADD R82, R5.reuse, 0x20 ;  /* 0x0000002005527836 */ /* 0x040fe20000000000 */
[----:B------:R-:W-:Y:S01]  /*5250*/  @P4 IADD3 R82, PT, PT, R5, -0x20, RZ ;  /* 0xffffffe005524810 */ /* 0x000fe20007ffe0ff */
[----:B------:R1:W-:Y:S07]  /*5260*/  STS [R83+0x14400], R3 ;  /* 0x0144000353007388 */ /* 0x0003ee0000000800 */
[----:B------:R-:W2:Y:S01]  /*5270*/  MUFU.EX2 R99, R8 ;  /* 0x0000000800637308 */ /* 0x000ea20000000800 */
[----:B-1----:R-:W-:Y:S02]  /*5280*/  F2FP.BF16.F32.PACK_AB R2, R247, R249 ;  /* 0x000000f9f702723e */ /* 0x002fe400000010ff */
[----:B------:R-:W-:Y:S02]  /*5290*/  F2FP.BF16.F32.PACK_AB R3, R102, R103 ;  /* 0x000000676603723e */ /* 0x000fe400000010ff */
[----:B----4-:R-:W-:Y:S01]  /*52a0*/  IADD3 R84, PT, PT, R5, R18, RZ ;  /* 0x0000001205547210 */ /* 0x010fe20007ffe0ff */
[----:B------:R-:W-:Y:S01]  /*52b0*/  IMAD.IADD R85, R18, 0x1, R82 ;  /* 0x0000000112557824 */ /* 0x000fe200078e0252 */
[----:B------:R-:W-:Y:S02]  /*52c0*/  LEA R252, R17, UR4, 0x1 ;  /* 0x0000000411fc7c11 */ /* 0x000fe4000f8e08ff */
[C---:B--2---:R-:W-:Y:S02]  /*52d0*/  LEA R6, P1, R70.reuse, R244, 0x2 ;  /* 0x000000f446067211 */ /* 0x044fe400078210ff */
[----:B------:R1:W-:Y:S02]  /*52e0*/  MUFU.EX2 R244, R0 ;  /* 0x0000000000f47308 */ /* 0x0003e40000000800 */
[----:B------:R-:W-:Y:S08]  /*52f0*/  LEA.HI.X R7, R70, R245, RZ, 0x2, P1 ;  /* 0x000000f546077211 */ /* 0x000ff000008f14ff */
[----:B------:R2:W4:Y:S01]  /*5300*/  MUFU.EX2 R245, R4 ;  /* 0x0000000400f57308 */ /* 0x0005220000000800 */
[----:B------:R-:W3:Y:S05]  /*5310*/  LDG.E R81, desc[UR36][R6.64] ;  /* 0x0000002406517981 */ /* 0x000eea000c1e1900 */
[----:B------:R3:W3:Y:S01]  /*5320*/  LDG.E R80, desc[UR36][R6.64+0x20] ;  /* 0x0000202406507981 */ /* 0x0006e2000c1e1900 */
[----:B-1----:R-:W-:Y:S02]  /*5330*/  F2FP.BF16.F32.PACK_AB R0, R104, R105 ;  /* 0x000000696800723e */ /* 0x002fe400000010ff */
[----:B--2---:R-:W-:Y:S05]  /*5340*/  F2FP.BF16.F32.PACK_AB R4, R251, R110 ;  /* 0x0000006efb04723e */ /* 0x004fea00000010ff */
[----:B------:R1:W-:Y:S05]  /*5350*/  STS [R83+0x14000], R4 ;  /* 0x0140000453007388 */ /* 0x0003ea0000000800 */
[----:B------:R2:W-:Y:S05]  /*5360*/  STS [R84], R2 ;  /* 0x0000000254007388 */ /* 0x0005ea0000000800 */
[----:B------:R4:W-:Y:S05]  /*5370*/  STS [R84+0x400], R0 ;  /* 0x0004000054007388 */ /* 0x0009ea0000000800 */
[----:B------:R4:W-:Y:S01]  /*5380*/  STS [R82+0x400], R3 ;  /* 0x0004000352007388 */ /* 0x0009e20000000800 */
[----:B-1----:R-:W-:Y:S02]  /*5390*/  F2FP.BF16.F32.PACK_AB R4, R246, R248 ;  /* 0x000000f8f604723e */ /* 0x002fe400000010ff */
[----:B--2---:R-:W-:Y:S03]  /*53a0*/  F2FP.BF16.F32.PACK_AB R2, R98, R99 ;  /* 0x000000636202723e */ /* 0x004fe600000010ff */
[----:B------:R-:W-:Y:S01]  /*53b0*/  STS [R82], R4 ;  /* 0x0000000452007388 */ /* 0x000fe20000000800 */
[----:B----4-:R-:W-:Y:S04]  /*53c0*/  F2FP.BF16.F32.PACK_AB R0, R244, R245 ;  /* 0x000000f5f400723e */ /* 0x010fe800000010ff */
[----:B------:R3:W-:Y:S01]  /*53d0*/  STS [R85], R2 ;  /* 0x0000000255007388 */ /* 0x0007e20000000800 */
[C---:B------:R-:W-:Y:S04]  /*53e0*/  IADD3 R3, PT, PT, R252.reuse, R76, RZ ;  /* 0x0000004cfc037210 */ /* 0x040fe80007ffe0ff */
[----:B------:R1:W-:Y:S05]  /*53f0*/  STS [R85+0x400], R0 ;  /* 0x0004000055007388 */ /* 0x0003ea0000000800 */
[----:B------:R-:W2:Y:S05]  /*5400*/  LDSM.16.M88.4 R16, [R252+0x6000] ;  /* 0x00600000fc10783b */ /* 0x000eaa0000000200 */
[----:B------:R-:W4:Y:S01]  /*5410*/  LDSM.16.M88.4 R68, [R3+0x6000] ;  /* 0x006000000344783b */ /* 0x000f220000000200 */
[----:B---3--:R-:W-:Y:S05]  /*5420*/  IADD3 R2, PT, PT, R252, R100, RZ ;  /* 0x00000064fc027210 */ /* 0x008fea0007ffe0ff */
[----:B------:R-:W3:Y:S01]  /*5430*/  LDSM.16.M88.4 R72, [R2+0x6000] ;  /* 0x006000000248783b */ /* 0x000ee20000000200 */
[----:B-1----:R-:W-:Y:S05]  /*5440*/  IMAD.IADD R0, R76, 0x1, R2 ;  /* 0x000000014c007824 */ /* 0x002fea00078e0202 */
[----:B------:R-:W1:Y:S01]  /*5450*/  LDSM.16.M88.4 R76, [R0+0x6000] ;  /* 0x00600000004c783b */ /* 0x000e620000000200 */
[C---:B--2---:R-:W-:Y:S08]  /*5460*/  HMMA.16816.F32.BF16 R4, R16.reuse, R148, RZ ;  /* 0x000000941004723c */ /* 0x044ff000000418ff */
[C---:B------:R-:W-:Y:S08]  /*5470*/  HMMA.16816.F32.BF16 R8, R16.reuse, R150, RZ ;  /* 0x000000961008723c */ /* 0x040ff000000418ff */
[C---:B------:R-:W-:Y:S08]  /*5480*/  HMMA.16816.F32.BF16 R12, R16.reuse, R152, RZ ;  /* 0x00000098100c723c */ /* 0x040ff000000418ff */
[----:B------:R-:W-:Y:S08]  /*5490*/  HMMA.16816.F32.BF16 R16, R16, R154, RZ ;  /* 0x0000009a1010723c */ /* 0x000ff000000418ff */
[C---:B----4-:R-:W-:Y:S08]  /*54a0*/  HMMA.16816.F32.BF16 R4, R68.reuse, R156, R4 ;  /* 0x0000009c4404723c */ /* 0x050ff00000041804 */
        /* <DEDUP_REMOVED lines=28> */
[----:B------:R1:W4:Y:S07]  /*5670*/  LDSM.16.M88.4 R76, [R3+0xa000] ;  /* 0x00a00000034c783b */ /* 0x00032e0000000200 */
[C---:B--2---:R-:W-:Y:S08]  /*5680*/  HMMA.16816.F32.BF16 R4, R68.reuse, R204, R4 ;  /* 0x000000cc4404723c */ /* 0x044ff00000041804 */
[C---:B------:R-:W-:Y:S08]  /*5690*/  HMMA.16816.F32.BF16 R8, R68.reuse, R206, R8 ;  /* 0x000000ce4408723c */ /* 0x040ff00000041808 */
[C---:B------:R-:W-:Y:S03]  /*56a0*/  HMMA.16816.F32.BF16 R12, R68.reuse, R208, R12 ;  /* 0x000000d0440c723c */ /* 0x040fe6000004180c */
[----:B-1----:R-:W-:Y:S04]  /*56b0*/  FFMA.FTZ R3, -R96, R96, 1 ;  /* 0x3f80000060037423 */ /* 0x002fe80000010160 */
[----:B------:R-:W-:Y:S01]  /*56c0*/  FMUL.FTZ R3, R3, UR14 ;  /* 0x0000000e03037c20 */ /* 0x000fe20008410000 */
[----:B------:R-:W-:Y:S01]  /*56d0*/  HMMA.16816.F32.BF16 R16, R68, R210, R16 ;  /* 0x000000d24410723c */ /* 0x000fe20000041810 */
[----:B------:R-:W1:Y:S07]  /*56e0*/  LDSM.16.M88.4 R68, [R2+0xa000] ;  /* 0x00a000000244783b */ /* 0x000e6e0000000200 */
[C---:B---3--:R-:W-:Y:S08]  /*56f0*/  HMMA.16816.F32.BF16 R4, R72.reuse, R212, R4 ;  /* 0x000000d44804723c */ /* 0x048ff00000041804 */
        /* <DEDUP_REMOVED lines=22> */
[----:B------:R-:W-:Y:S01]  /*5860*/  HMMA.16816.F32.BF16 R16, R72, R242, R16 ;  /* 0x000000f24810723c */ /* 0x000fe20000041810 */
[----:B-----5:R1:W5:Y:S02]  /*5870*/  LDL.LU R110, [R1+0x90] ;  /* 0x00009000016e7983 */ /* 0x0203640000300800 */
[----:B------:R-:W-:Y:S01]  /*5880*/  FMUL.FTZ R4, R251, R4 ;  /* 0x00000004fb047220 */ /* 0x000fe20000410000 */
[----:B------:R-:W-:Y:S01]  /*5890*/  FMUL.FTZ R3, R3, R2 ;  /* 0x0000000203037220 */ /* 0x000fe20000410000 */
[----:B------:R-:W-:Y:S01]  /*58a0*/  FADD.FTZ R5, -R81, R8 ;  /* 0x0000000851057221 */ /* 0x000fe20000010100 */
[----:B------:R-:W-:Y:S01]  /*58b0*/  FFMA.FTZ R2, -R91, R91, 1 ;  /* 0x3f8000005b027423 */ /* 0x000fe2000001015b */
[----:B------:R-:W-:Y:S01]  /*58c0*/  FMUL.FTZ R0, R0, R4 ;  /* 0x0000000400007220 */ /* 0x000fe20000410000 */
[----:B------:R-:W-:Y:S01]  /*58d0*/  FFMA.FTZ R4, -R90, R90, 1 ;  /* 0x3f8000005a047423 */ /* 0x000fe2000001015a */
[----:B------:R-:W-:Y:S01]  /*58e0*/  FADD.FTZ R8, -R81, R9 ;  /* 0x0000000951087221 */ /* 0x000fe20000010100 */
[----:B------:R-:W-:Y:S01]  /*58f0*/  FMUL.FTZ R5, R249, R5 ;  /* 0x00000005f9057220 */ /* 0x000fe20000410000 */
[----:B------:R-:W-:Y:S01]  /*5900*/  FMUL.FTZ R2, R2, UR14 ;  /* 0x0000000e02027c20 */ /* 0x000fe20008410000 */
[----:B------:R-:W-:Y:S01]  /*5910*/  F2FP.BF16.F32.PACK_AB R0, R0, R3 ;  /* 0x000000030000723e */ /* 0x000fe200000010ff */
[----:B------:R-:W-:Y:S01]  /*5920*/  FMUL.FTZ R8, R247, R8 ;  /* 0x00000008f7087220 */ /* 0x000fe20000410000 */
[----:B------:R-:W-:Y:S01]  /*5930*/  FMUL.FTZ R4, R4, UR14 ;  /* 0x0000000e04047c20 */ /* 0x000fe20008410000 */
[----:B------:R-:W-:Y:S01]  /*5940*/  FMUL.FTZ R2, R2, R5 ;  /* 0x0000000502027220 */ /* 0x000fe20000410000 */
[C---:B------:R-:W-:Y:S01]  /*5950*/  FADD.FTZ R12, -R81.reuse, R12 ;  /* 0x0000000c510c7221 */ /* 0x040fe20000010100 */
[----:B------:R2:W-:Y:S01]  /*5960*/  STS [R83+0x12000], R0 ;  /* 0x0120000053007388 */ /* 0x0005e20000000800 */
[----:B------:R-:W-:Y:S01]  /*5970*/  FMUL.FTZ R4, R4, R8 ;  /* 0x0000000804047220 */ /* 0x000fe20000410000 */
[----:B------:R-:W-:Y:S01]  /*5980*/  FADD.FTZ R9, -R81, R16 ;  /* 0x0000001051097221 */ /* 0x000fe20000010100 */
[----:B------:R-:W-:Y:S01]  /*5990*/  FMUL.FTZ R16, R248, R12 ;  /* 0x0000000cf8107220 */ /* 0x000fe20000410000 */
[----:B------:R-:W-:Y:S01]  /*59a0*/  FFMA.FTZ R5, -R89, R89, 1 ;  /* 0x3f80000059057423 */ /* 0x000fe20000010159 */
[----:B------:R-:W-:Y:S01]  /*59b0*/  FFMA.FTZ R3, -R88, R88, 1 ;  /* 0x3f80000058037423 */ /* 0x000fe20000010158 */
[----:B------:R-:W-:Y:S01]  /*59c0*/  F2FP.BF16.F32.PACK_AB R4, R4, R2 ;  /* 0x000000020404723e */ /* 0x000fe200000010ff */
[----:B------:R-:W-:Y:S01]  /*59d0*/  FFMA.FTZ R2, -R109, R109, 1 ;  /* 0x3f8000006d027423 */ /* 0x000fe2000001016d */
[----:B------:R-:W-:Y:S01]  /*59e0*/  FMUL.FTZ R12, R99, R9 ;  /* 0x00000009630c7220 */ /* 0x000fe20000410000 */
[----:B------:R1:W5:Y:S01]  /*59f0*/  LDL.LU R109, [R1+0x8c] ;  /* 0x00008c00016d7983 */ /* 0x0003620000300800 */
[C---:B------:R-:W-:Y:S01]  /*5a00*/  FADD.FTZ R13, -R81.reuse, R13 ;  /* 0x0000000d510d7221 */ /* 0x040fe20000010100 */
[----:B------:R-:W-:Y:S01]  /*5a10*/  FADD.FTZ R81, -R81, R17 ;  /* 0x0000001151517221 */ /* 0x000fe20000010100 */
[----:B------:R-:W-:Y:S01]  /*5a20*/  FFMA.FTZ R9, -R87, R87, 1 ;  /* 0x3f80000057097423 */ /* 0x000fe20000010157 */
[----:B------:R-:W-:Y:S01]  /*5a30*/  FFMA.FTZ R8, -R86, R86, 1 ;  /* 0x3f80000056087423 */ /* 0x000fe20000010156 */
[----:B------:R-:W-:Y:S01]  /*5a40*/  FMUL.FTZ R6, R107, R6 ;  /* 0x000000066b067220 */ /* 0x000fe20000410000 */
[----:B------:R-:W-:Y:S01]  /*5a50*/  FMUL.FTZ R17, R246, R13 ;  /* 0x0000000df6117220 */ /* 0x000fe20000410000 */
[----:B------:R-:W-:Y:S01]  /*5a60*/  FMUL.FTZ R5, R5, UR14 ;  /* 0x0000000e05057c20 */ /* 0x000fe20008410000 */
[----:B------:R-:W-:Y:S01]  /*5a70*/  FMUL.FTZ R3, R3, UR14 ;  /* 0x0000000e03037c20 */ /* 0x000fe20008410000 */
[----:B------:R-:W-:Y:S01]  /*5a80*/  FMUL.FTZ R13, R98, R81 ;  /* 0x00000051620d7220 */ /* 0x000fe20000410000 */
[----:B------:R-:W-:Y:S01]  /*5a90*/  FMUL.FTZ R8, R8, UR14 ;  /* 0x0000000e08087c20 */ /* 0x000fe20008410000 */
[----:B------:R-:W-:Y:S01]  /*5aa0*/  FMUL.FTZ R9, R9, UR14 ;  /* 0x0000000e09097c20 */ /* 0x000fe20008410000 */
[----:B------:R-:W-:Y:S01]  /*5ab0*/  FMUL.FTZ R7, R106, R7 ;  /* 0x000000076a077220 */ /* 0x000fe20000410000 */
[----:B------:R-:W-:Y:S01]  /*5ac0*/  FADD.FTZ R10, -R80, R10 ;  /* 0x0000000a500a7221 */ /* 0x000fe20000010100 */
[----:B------:R-:W-:Y:S01]  /*5ad0*/  FMUL.FTZ R5, R5, R16 ;  /* 0x0000001005057220 */ /* 0x000fe20000410000 */
[----:B------:R-:W-:Y:S01]  /*5ae0*/  FMUL.FTZ R3, R3, R17 ;  /* 0x0000001103037220 */ /* 0x000fe20000410000 */
[----:B--2---:R-:W-:Y:S01]  /*5af0*/  FFMA.FTZ R0, -R108, R108, 1 ;  /* 0x3f8000006c007423 */ /* 0x004fe2000001016c */
[----:B------:R-:W-:Y:S01]  /*5b00*/  FMUL.FTZ R8, R8, R13 ;  /* 0x0000000d08087220 */ /* 0x000fe20000410000 */
[----:B------:R1:W5:Y:S01]  /*5b10*/  LDL.LU R108, [R1+0x88] ;  /* 0x00008800016c7983 */ /* 0x0003620000300800 */
[----:B------:R-:W-:Y:S01]  /*5b20*/  FMUL.FTZ R9, R9, R12 ;  /* 0x0000000c09097220 */ /* 0x000fe20000410000 */
[----:B------:R-:W-:Y:S01]  /*5b30*/  FADD.FTZ R12, -R80, R11 ;  /* 0x0000000b500c7221 */ /* 0x000fe20000010100 */
[----:B------:R-:W-:Y:S02]  /*5b40*/  FMUL.FTZ R10, R105, R10 ;  /* 0x0000000a690a7220 */ /* 0x000fe40000410000 */
[----:B------:R1:W5:Y:S01]  /*5b50*/  LDL.LU R107, [R1+0x84] ;  /* 0x00008400016b7983 */ /* 0x0003620000300800 */
[----:B------:R-:W-:Y:S01]  /*5b60*/  F2FP.BF16.F32.PACK_AB R3, R3, R5 ;  /* 0x000000050303723e */ /* 0x000fe200000010ff */
[----:B------:R-:W-:Y:S01]  /*5b70*/  FMUL.FTZ R12, R104, R12 ;  /* 0x0000000c680c7220 */ /* 0x000fe20000410000 */
[----:B------:R-:W-:Y:S02]  /*5b80*/  F2FP.BF16.F32.PACK_AB R5, R8, R9 ;  /* 0x000000090805723e */ /* 0x000fe400000010ff */
[----:B------:R1:W5:Y:S01]  /*5b90*/  LDL.LU R106, [R1+0x80] ;  /* 0x00008000016a7983 */ /* 0x0003620000300800 */
[C---:B------:R-:W-:Y:S01]  /*5ba0*/  FADD.FTZ R9, -R80.reuse, R14 ;  /* 0x0000000e50097221 */ /* 0x040fe20000010100 */
[----:B------:R-:W-:Y:S01]  /*5bb0*/  FADD.FTZ R11, -R80, R15 ;  /* 0x0000000f500b7221 */ /* 0x000fe20000010100 */
[----:B------:R-:W-:Y:S02]  /*5bc0*/  FMUL.FTZ R0, R0, UR14 ;  /* 0x0000000e00007c20 */ /* 0x000fe40008410000 */
[----:B------:R1:W5:Y:S01]  /*5bd0*/  LDL.LU R105, [R1+0x7c] ;  /* 0x00007c0001697983 */ /* 0x0003620000300800 */
[----:B------:R-:W-:Y:S01]  /*5be0*/  FMUL.FTZ R9, R103, R9 ;  /* 0x0000000967097220 */ /* 0x000fe20000410000 */
[----:B------:R-:W-:Y:S01]  /*5bf0*/  FMUL.FTZ R11, R102, R11 ;  /* 0x0000000b660b7220 */ /* 0x000fe20000410000 */
[----:B------:R-:W-:Y:S02]  /*5c00*/  FMUL.FTZ R0, R0, R7 ;  /* 0x0000000700007220 */ /* 0x000fe40000410000 */
[----:B------:R1:W5:Y:S01]  /*5c10*/  LDL.LU R104, [R1+0x78] ;  /* 0x0000780001687983 */ /* 0x0003620000300800 */
[----:B------:R-:W-:Y:S01]  /*5c20*/  FFMA.FTZ R7, -R101, R101, 1 ;  /* 0x3f80000065077423 */ /* 0x000fe20000010165 */
[----:B------:R-:W-:Y:S01]  /*5c30*/  FMUL.FTZ R2, R2, UR14 ;  /* 0x0000000e02027c20 */ /* 0x000fe20008410000 */
[----:B------:R-:W-:Y:S02]  /*5c40*/  FFMA.FTZ R8, -R95, R95, 1 ;  /* 0x3f8000005f087423 */ /* 0x000fe4000001015f */
[----:B------:R1:W5:Y:S01]  /*5c50*/  LDL.LU R103, [R1+0x74] ;  /* 0x0000740001677983 */ /* 0x0003620000300800 */
[----:B------:R-:W-:Y:S01]  /*5c60*/  FMUL.FTZ R7, R7, UR14 ;  /* 0x0000000e07077c20 */ /* 0x000fe20008410000 */
[----:B------:R-:W-:Y:S01]  /*5c70*/  FMUL.FTZ R2, R2, R6 ;  /* 0x0000000602027220 */ /* 0x000fe20000410000 */
[----:B------:R-:W-:Y:S02]  /*5c80*/  FFMA.FTZ R6, -R97, R97, 1 ;  /* 0x3f80000061067423 */ /* 0x000fe40000010161 */
[----:B------:R1:W5:Y:S01]  /*5c90*/  LDL.LU R102, [R1+0x70] ;  /* 0x0000700001667983 */ /* 0x0003620000300800 */
[----:B------:R-:W-:Y:S01]  /*5ca0*/  FMUL.FTZ R7, R7, R10 ;  /* 0x0000000a07077220 */ /* 0x000fe20000410000 */
[----:B------:R-:W-:Y:S01]  /*5cb0*/  FMUL.FTZ R8, R8, UR14 ;  /* 0x0000000e08087c20 */ /* 0x000fe20008410000 */
[----:B------:R-:W-:Y:S02]  /*5cc0*/  F2FP.BF16.F32.PACK_AB R0, R0, R2 ;  /* 0x000000020000723e */ /* 0x000fe400000010ff */
[----:B------:R1:W5:Y:S01]  /*5cd0*/  LDL.LU R101, [R1+0x6c] ;  /* 0x00006c0001657983 */ /* 0x0003620000300800 */
[----:B------:R-:W-:Y:S01]  /*5ce0*/  FFMA.FTZ R2, -R250, R250, 1 ;  /* 0x3f800000fa027423 */ /* 0x000fe200000101fa */
[----:B------:R-:W-:Y:S01]  /*5cf0*/  FMUL.FTZ R6, R6, UR14 ;  /* 0x0000000e06067c20 */ /* 0x000fe20008410000 */
[----:B------:R-:W-:Y:S02]  /*5d00*/  FADD.FTZ R18, -R80, R18 ;  /* 0x0000001250127221 */ /* 0x000fe40000010100 */
[----:B------:R-:W2:Y:S01]  /*5d10*/  LDL R14, [R1+0x24] ;  /* 0x00002400010e7983 */ /* 0x000ea20000100800 */
[----:B------:R-:W-:Y:S01]  /*5d20*/  FMUL.FTZ R2, R2, UR14 ;  /* 0x0000000e02027c20 */ /* 0x000fe20008410000 */
[----:B------:R-:W-:Y:S01]  /*5d30*/  FMUL.FTZ R6, R6, R9 ;  /* 0x0000000906067220 */ /* 0x000fe20000410000 */
[----:B------:R-:W-:Y:S02]  /*5d40*/  FADD.FTZ R19, -R80, R19 ;  /* 0x0000001350137221 */ /* 0x000fe40000010100 */
[----:B------:R-:W3:Y:S01]  /*5d50*/  LDL R13, [R1+0x2c] ;  /* 0x00002c00010d7983 */ /* 0x000ee20000100800 */
[----:B------:R-:W-:Y:S01]  /*5d60*/  FMUL.FTZ R2, R2, R12 ;  /* 0x0000000c02027220 */ /* 0x000fe20000410000 */
[----:B------:R-:W-:Y:S01]  /*5d70*/  FFMA.FTZ R9, -R92, R92, 1 ;  /* 0x3f8000005c097423 */ /* 0x000fe2000001015c */
[----:B------:R-:W-:Y:S02]  /*5d80*/  FMUL.FTZ R10, R245, R18 ;  /* 0x00000012f50a7220 */ /* 0x000fe40000410000 */
[----:B------:R4:W-:Y:S01]  /*5d90*/  STS [R83+0x12400], R0 ;  /* 0x0124000053007388 */ /* 0x0009e20000000800 */
[----:B------:R-:W-:Y:S01]  /*5da0*/  F2FP.BF16.F32.PACK_AB R2, R2, R7 ;  /* 0x000000070202723e */ /* 0x000fe200000010ff */
[----:B------:R-:W-:Y:S03]  /*5db0*/  FMUL.FTZ R9, R9, UR14 ;  /* 0x0000000e09097c20 */ /* 0x000fe60008410000 */
[----:B------:R-:W-:Y:S05]  /*5dc0*/  STS [R84+-0x2000], R4 ;  /* 0xffe0000454007388 */ /* 0x000fea0000000800 */
[----:B------:R1:W-:Y:S05]  /*5dd0*/  STS [R84+-0x1c00], R2 ;  /* 0xffe4000254007388 */ /* 0x0003ea0000000800 */
[----:B------:R-:W-:Y:S01]  /*5de0*/  STS [R82+-0x2000], R3 ;  /* 0xffe0000352007388 */ /* 0x000fe20000000800 */
[----:B------:R-:W1:Y:S01]  /*5df0*/  S2R R250, SR_TID.X ;  /* 0x0000000000fa7919 */ /* 0x000e620000002100 */
[----:B------:R-:W1:Y:S01]  /*5e00*/  S2R R251, SR_TID.X ;  /* 0x0000000000fb7919 */ /* 0x000e620000002100 */
[----:B----4-:R-:W-:Y:S01]  /*5e10*/  FMUL.FTZ R0, R8, R11 ;  /* 0x0000000b08007220 */ /* 0x010fe20000410000 */
[----:B------:R-:W-:Y:S01]  /*5e20*/  FFMA.FTZ R8, -R94, R94, 1 ;  /* 0x3f8000005e087423 */ /* 0x000fe2000001015e */
[----:B------:R-:W-:Y:S03]  /*5e30*/  FMUL.FTZ R11, R244, R19 ;  /* 0x00000013f40b7220 */ /* 0x000fe60000410000 */
[----:B------:R-:W-:Y:S01]  /*5e40*/  FMUL.FTZ R8, R8, UR14 ;  /* 0x0000000e08087c20 */ /* 0x000fe20008410000 */
[----:B------:R-:W-:Y:S01]  /*5e50*/  F2FP.BF16.F32.PACK_AB R0, R0, R6 ;  /* 0x000000060000723e */ /* 0x000fe200000010ff */
[----:B------:R-:W-:Y:S02]  /*5e60*/  FMUL.FTZ R6, R9, R11 ;  /* 0x0000000b09067220 */ /* 0x000fe40000410000 */
[----:B------:R-:W-:Y:S02]  /*5e70*/  FMUL.FTZ R7, R8, R10 ;  /* 0x0000000a08077220 */ /* 0x000fe40000410000 */
[----:B------:R-:W-:Y:S03]  /*5e80*/  STS [R82+-0x1c00], R0 ;  /* 0xffe4000052007388 */ /* 0x000fe60000000800 */
[----:B-1----:R-:W-:Y:S02]  /*5e90*/  F2FP.BF16.F32.PACK_AB R2, R6, R7 ;  /* 0x000000070602723e */ /* 0x002fe400000010ff */
[----:B------:R-:W-:Y:S05]  /*5ea0*/  STS [R85+-0x2000], R5 ;  /* 0xffe0000555007388 */ /* 0x000fea0000000800 */
[----:B------:R1:W-:Y:S01]  /*5eb0*/  STS [R85+-0x1c00], R2 ;  /* 0xffe4000255007388 */ /* 0x0003e20000000800 */
[----:B------:R-:W-:Y:S01]  /*5ec0*/  BAR.SYNC.DEFER_BLOCKING 0x0 ;  /* 0x0000000000007b1d */ /* 0x000fe20000010000 */
[C---:B------:R-:W-:Y:S01]  /*5ed0*/  IMAD.SHL.U32 R248, R250.reuse, 0x40, RZ ;  /* 0x00000040faf87824 */ /* 0x040fe200078e00ff */
[----:B------:R-:W-:Y:S02]  /*5ee0*/  SHF.L.U32 R249, R250, 0x6, RZ ;  /* 0x00000006faf97819 */ /* 0x000fe400000006ff */
[----:B------:R-:W-:Y:S02]  /*5ef0*/  SHF.L.U32 R251, R251, 0x3, RZ ;  /* 0x00000003fbfb7819 */ /* 0x000fe400000006ff */
[----:B------:R-:W-:Y:S02]  /*5f00*/  LOP3.LUT R248, R248, 0x1c0, RZ, 0xc0, !PT ;  /* 0x000001c0f8f87812 */ /* 0x000fe400078ec0ff */
[----:B------:R-:W-:Y:S02]  /*5f10*/  LOP3.LUT R249, R249, 0x200, RZ, 0xc0, !PT ;  /* 0x00000200f9f97812 */ /* 0x000fe400078ec0ff */
[----:B------:R-:W-:Y:S02]  /*5f20*/  LOP3.LUT R248, R248, 0x38, R251, 0xf8, !PT ;  /* 0x00000038f8f87812 */ /* 0x000fe400078ef8fb */
[----:B------:R-:W-:Y:S02]  /*5f30*/  SHF.R.U32.HI R251, RZ, 0x1, R250 ;  /* 0x00000001fffb7819 */ /* 0x000fe400000116fa */
[----:B------:R-:W-:Y:S02]  /*5f40*/  SHF.L.U32 R250, R250, 0x5, RZ ;  /* 0x00000005fafa7819 */ /* 0x000fe400000006ff */
[----:B------:R-:W-:Y:S02]  /*5f50*/  LOP3.LUT R248, R248, 0x8, R251, 0x78, !PT ;  /* 0x00000008f8f87812 */ /* 0x000fe400078e78fb */
        /* <DEDUP_REMOVED lines=88> */
[----:B------:R-:W-:Y:S04]  /*64e0*/  SHF.R.S64 R5, R5, 0x1f, R4 ;  /* 0x0000001f05057819 */ /* 0x000fe80000001004 */
[----:B---3--:R-:W-:Y:S01]  /*64f0*/  IADD3 R248, P0, PT, R5, R248, RZ ;  /* 0x000000f805f87210 */ /* 0x008fe20007f1e0ff */
[----:B-1----:R-:W-:Y:S02]  /*6500*/  IMAD.SHL.U32 R251, R251, 0x8, RZ ;  /* 0x00000008fbfb7824 */ /* 0x002fe400078e00ff */
[----:B------:R-:W-:Y:S01]  /*6510*/  IMAD.U32 R5, RZ, RZ, UR48 ;  /* 0x00000030ff057e24 */ /* 0x000fe2000f8e00ff */
[----:B--2---:R-:W-:Y:S01]  /*6520*/  LEA.HI.X.SX32 R249, R4, R249, 0x1, P0 ;  /* 0x000000f904f97211 */ /* 0x004fe200000f0eff */
[----:B------:R1:W-:Y:S01]  /*6530*/  STL [R1+0x4c], R248 ;  /* 0x00004cf801007387 */ /* 0x0003e20000100800 */
[----:B------:R-:W-:Y:S01]  /*6540*/  LOP3.LUT R250, R251, 0x38, RZ, 0xc0, !PT ;  /* 0x00000038fbfa7812 */ /* 0x000fe200078ec0ff */
[----:B------:R-:W-:Y:S01]  /*6550*/  IMAD.U32 R4, RZ, RZ, UR47 ;  /* 0x0000002fff047e24 */ /* 0x000fe2000f8e00ff */
[----:B------:R-:W2:Y:S02]  /*6560*/  S2R R251, SR_TID.X ;  /* 0x0000000000fb7919 */ /* 0x000ea40000002100 */
[C---:B------:R-:W-:Y:S02]  /*6570*/  ISETP.GE.AND P6, PT, R250.reuse, UR9, PT ;  /* 0x00000009fa007c0c */ /* 0x040fe4000bfc6270 */
[----:B------:R-:W-:Y:S01]  /*6580*/  LOP3.LUT R6, R250, 0x40, RZ, 0xfc, !PT ;  /* 0x00000040fa067812 */ /* 0x000fe200078efcff */
[----:B------:R1:W-:Y:S03]  /*6590*/  STL [R1+0x48], R249 ;  /* 0x000048f901007387 */ /* 0x0003e60000100800 */
[----:B------:R-:W-:Y:S02]  /*65a0*/  ISETP.GE.AND P5, PT, R6, UR9, PT ;  /* 0x0000000906007c0c */ /* 0x000fe4000bfa6270 */
[----:B------:R-:W-:Y:S04]  /*65b0*/  LOP3.LUT R6, R250, 0x80, RZ, 0xfc, !PT ;  /* 0x00000080fa067812 */ /* 0x000fe800078efcff */
[----:B------:R-:W-:Y:S01]  /*65c0*/  ISETP.GE.AND P2, PT, R6, UR9, PT ;  /* 0x0000000906007c0c */ /* 0x000fe2000bf46270 */
[----:B------:R-:W-:Y:S01]  /*65d0*/  @!P6 IMAD.MOV.U32 R13, RZ, RZ, R249 ;  /* 0x000000ffff0de224 */ /* 0x000fe200078e00f9 */
[-C--:B------:R-:W-:Y:S01]  /*65e0*/  @!P6 LEA R10, P0, R10, R248.reuse, 0x1 ;  /* 0x000000f80a0ae211 */ /* 0x080fe200078008ff */
[----:B------:R-:W-:Y:S03]  /*65f0*/  IMAD.U32 R6, RZ, RZ, UR48 ;  /* 0x00000030ff067e24 */ /* 0x000fe6000f8e00ff */
[-C--:B------:R-:W-:Y:S01]  /*6600*/  @!P6 LEA.HI.X R11, R5, R249.reuse, R4, 0x1, P0 ;  /* 0x000000f9050be211 */ /* 0x080fe200000f0c04 */
[----:B------:R-:W-:Y:S01]  /*6610*/  IMAD.U32 R5, RZ, RZ, UR47 ;  /* 0x0000002fff057e24 */ /* 0x000fe2000f8e00ff */
[-C--:B------:R-:W-:Y:S04]  /*6620*/  @!P5 LEA R8, P1, R8, R248.reuse, 0x1 ;  /* 0x000000f80808d211 */ /* 0x080fe800078208ff */
[-C--:B------:R-:W-:Y:S01]  /*6630*/  @!P5 LEA.HI.X R9, R12, R249.reuse, R9, 0x1, P1 ;  /* 0x000000f90c09d211 */ /* 0x080fe200008f0c09 */
[----:B------:R-:W-:Y:S01]  /*6640*/  @!P6 IMAD.MOV.U32 R12, RZ, RZ, R248 ;  /* 0x000000ffff0ce224 */ /* 0x000fe200078e00f8 */
[----:B------:R-:W-:Y:S01]  /*6650*/  @!P2 LEA R6, P0, R6, R248, 0x1 ;  /* 0x000000f80606a211 */ /* 0x000fe200078008ff */
[----:B--2---:R-:W-:Y:S05]  /*6660*/  IMAD.SHL.U32 R250, R251, 0x8, RZ ;  /* 0x00000008fbfa7824 */ /* 0x004fea00078e00ff */
[----:B------:R-:W-:Y:S04]  /*6670*/  LOP3.LUT R7, R250, 0x1f8, RZ, 0xc0, !PT ;  /* 0x000001f8fa077812 */ /* 0x000fe800078ec0ff */
[----:B------:R-:W-:Y:S01]  /*6680*/  LOP3.LUT R4, R7, 0x38, R251, 0x78, !PT ;  /* 0x0000003807047812 */ /* 0x000fe200078e78fb */
[----:B------:R-:W-:Y:S03]  /*6690*/  IMAD.U32 R7, RZ, RZ, UR48 ;  /* 0x00000030ff077e24 */ /* 0x000fe6000f8e00ff */
[----:B------:R-:W-:Y:S02]  /*66a0*/  LOP3.LUT R4, R4, 0x1e00, R250, 0xf8, !PT ;  /* 0x00001e0004047812 */ /* 0x000fe400078ef8fa */
[----:B------:R-:W-:Y:S02]  /*66b0*/  @!P2 LEA.HI.X R7, R7, R249, R5, 0x1, P0 ;  /* 0x000000f90707a211 */ /* 0x000fe400000f0c05 */
[----:B------:R-:W-:Y:S05]  /*66c0*/  LEA R4, R4, UR4, 0x1 ;  /* 0x0000000404047c11 */ /* 0x000fea000f8e08ff */
        /* <DEDUP_REMOVED lines=35> */
.L_x_1172:
        /* <DEDUP_REMOVED lines=395> */
.L_x_1173:
[----:B------:R-:W2:Y:S01]  /*81b0*/  LDL.LU R0, [R1+0x30] ;  /* 0x0000300001007983 */ /* 0x000ea20000300800 */
[----:B------:R-:W-:Y:S02]  /*81c0*/  UISETP.GT.AND UP0, UPT, UR45, URZ, UPT ;  /* 0x000000ff2d00728c */ /* 0x000fe4000bf04270 */
[----:B------:R-:W-:Y:S07]  /*81d0*/  UIADD3 UR16, UPT, UPT, UR45, -0x1, URZ ;  /* 0xffffffff2d107890 */ /* 0x000fee000fffe0ff */
[----:B------:R-:W-:Y:S01]  /*81e0*/  UMOV UR45, UR16 ;  /* 0x00000010002d7c82 */ /* 0x000fe20008000000 */
[----:B--2---:R-:W-:Y:S05]  /*81f0*/  IADD3 R0, PT, PT, R0, -0x40, RZ ;  /* 0xffffffc000007810 */ /* 0x004fea0007ffe0ff */
[----:B------:R3:W-:Y:S01]  /*8200*/  STL [R1+0x30], R0 ;  /* 0x0000300001007387 */ /* 0x0007e20000100800 */
[----:B------:R-:W-:Y:S05]  /*8210*/  BRA.U UP0, `(.L_x_1174) ;  /* 0xffffffbd00107547 */ /* 0x000fea000b83ffff */
[----:B---3--:R-:W2:Y:S01]  /*8220*/  S2R R0, SR_TID.X ;  /* 0x0000000000007919 */ /* 0x008ea20000002100 */
        /* <DEDUP_REMOVED lines=176> */
.L_x_1175:
[----:B------:R-:W2:Y:S01]  /*8d30*/  LDCU.64 UR10, c[0x0][0x5c0] ;  /* 0x0000b800ff0a77ac */ /* 0x000ea20008000a00 */
[----:B------:R-:W-:-:S04]  /*8d40*/  UIADD3 UR8, UPT, UPT, UR38, UR40, URZ ;  /* 0x0000002826087290 */ /* 0x000fc8000fffe0ff */
[----:B--2---:R-:W-:Y:S02]  /*8d50*/  UIMAD.WIDE.U32 UR18, UR8, UR10, URZ ;  /* 0x0000000a081272a5 */ /* 0x004fe4000f8e00ff */
[----:B------:R-:W-:-:S04]  /*8d60*/  UIMAD UR8, UR8, UR11, URZ ;  /* 0x0000000b080872a4 */ /* 0x000fc8000f8e02ff */
[----:B------:R-:W-:-:S06]  /*8d70*/  UIADD3 UR8, UPT, UPT, UR19, UR8, URZ ;  /* 0x0000000813087290 */ /* 0x000fcc000fffe0ff */
[----:B-1----:R-:W-:Y:S02]  /*8d80*/  MOV R0, UR8 ;  /* 0x0000000800007c02 */ /* 0x002fe40008000f00 */
.L_x_1176:
        /* <DEDUP_REMOVED lines=14> */
.L_x_1177:
[----:B------:R-:W1:Y:S01]  /*8e70*/  LDCU.64 UR8, c[0x0][0x5c8] ;  /* 0x0000b900ff0877ac */ /* 0x000e620008000a00 */
[----:B------:R-:W-:-:S04]  /*8e80*/  UIADD3 UR14, UPT, UPT, UR38, UR40, URZ ;  /* 0x00000028260e7290 */ /* 0x000fc8000fffe0ff */
[----:B-1----:R-:W-:Y:S02]  /*8e90*/  UIMAD.WIDE.U32 UR16, UR14, UR8, URZ ;  /* 0x000000080e1072a5 */ /* 0x002fe4000f8e00ff */
[----:B------:R-:W-:-:S04]  /*8ea0*/  UIMAD UR14, UR14, UR9, URZ ;  /* 0x000000090e0e72a4 */ /* 0x000fc8000f8e02ff */
[----:B------:R-:W-:Y:S01]  /*8eb0*/  UIADD3 UR14, UPT, UPT, UR17, UR14, URZ ;  /* 0x0000000e110e7290 */ /* 0x000fe2000fffe0ff */
[----:B------:R-:W-:-:S05]  /*8ec0*/  UMOV UR32, UR16 ;  /* 0x0000001000207c82 */ /* 0x000fca0008000000 */
[----:B------:R-:W-:-:S07]  /*8ed0*/  MOV R26, UR14 ;  /* 0x0000000e001a7c02 */ /* 0x000fce0008000f00 */
.L_x_1178:
        /* <DEDUP_REMOVED lines=51> */
.L_x_1180:
[----:B------:R-:W-:Y:S05]  /*9210*/  BSYNC.RECONVERGENT B0 ;  /* 0x0000000000007941 */ /* 0x000fea0003800200 */
.L_x_1179:
        /* <DEDUP_REMOVED lines=19> */
.L_x_1182:
[----:B------:R-:W-:Y:S05]  /*9350*/  BSYNC.RECONVERGENT B0 ;  /* 0x0000000000007941 */ /* 0x000fea0003800200 */
.L_x_1181:
        /* <DEDUP_REMOVED lines=25> */
.L_x_1184:
[----:B------:R-:W-:Y:S05]  /*94f0*/  BSYNC.RECONVERGENT B0 ;  /* 0x0000000000007941 */ /* 0x000fea0003800200 */
.L_x_1183:
        /* <DEDUP_REMOVED lines=17> */
.L_x_1143:
[----:B------:R-:W-:Y:S05]  /*9610*/  BSYNC.RECONVERGENT B1 ;  /* 0x0000000000017941 */ /* 0x000fea0003800200 */
.L_x_1121:
        /* <DEDUP_REMOVED lines=11> */
.L_x_1186:
        /* <DEDUP_REMOVED lines=11> */
.L_x_2172:


//--------------------- .text._ZN5flash44flash_bwd_dq_dk_dv_loop_seqk_parallel_kernelI23Flash_bwd_kernel_traitsILi192ELi64ELi64ELi8ELi4ELi2ELi2ELb1ELb1EN7cutlass10bfloat16_tE19Flash_kernel_traitsILi192ELi64ELi64ELi8ES3_EELb1ELb0ELb1ELb0ELb0ELb1ELb0EEEvNS_16Flash_bwd_paramsE --------------------------
	.section	.text._ZN5flash44flash_bwd_dq_dk_dv_loop_seqk_parallel_kernelI23Flash_bwd_kernel_traitsILi192ELi64ELi64ELi8ELi4ELi2ELi2ELb1ELb1EN7cutlass10bfloat16_tE19Flash_kernel_traitsILi192ELi64ELi64ELi8ES3_EELb1ELb0ELb1ELb0ELb0ELb1ELb0EEEvNS_16Flash_bwd_paramsE,"ax",@progbits
	.align	128
        .global         _ZN5flash44flash_bwd_dq_dk_dv_loop_seqk_parallel_kernelI23Flash_bwd_kernel_traitsILi192ELi64ELi64ELi8ELi4ELi2ELi2ELb1ELb1EN7cutlass10bfloat16_tE19Flash_kernel_traitsILi192ELi64ELi64ELi8ES3_EELb1ELb0ELb1ELb0ELb0ELb1ELb0EEEvNS_16Flash_bwd_paramsE
        .type           _ZN5flash44flash_bwd_dq_dk_dv_loop_seqk_parallel_kernelI23Flash_bwd_kernel_traitsILi192ELi64ELi64ELi8ELi4ELi2ELi2ELb1ELb1EN7cutlass10bfloat16_tE19Flash_kernel_traitsILi192ELi64ELi64ELi8ES3_EELb1ELb0ELb1ELb0ELb0ELb1ELb0EEEvNS_16Flash_bwd_paramsE,@function
        .size           _ZN5flash44flash_bwd_dq_dk_dv_loop_seqk_parallel_kernelI23Flash_bwd_kernel_traitsILi192ELi64ELi64ELi8ELi4ELi2ELi2ELb1ELb1EN7cutlass10bfloat16_tE19Flash_kernel_traitsILi192ELi64ELi64ELi8ES3_EELb1ELb0ELb1ELb0ELb0ELb1ELb0EEEvNS_16Flash_bwd_paramsE,(.L_x_2173 - _ZN5flash44flash_bwd_dq_dk_dv_loop_seqk_parallel_kernelI23Flash_bwd_kernel_traitsILi192ELi64ELi64ELi8ELi4ELi2ELi2ELb1ELb1EN7cutlass10bfloat16_tE19Flash_kernel_traitsILi192ELi64ELi64ELi8ES3_EELb1ELb0ELb1ELb0ELb0ELb1ELb0EEEvNS_16Flash_bwd_paramsE)
        .other          _ZN5flash44flash_bwd_dq_dk_dv_loop_seqk_parallel_kernelI23Flash_bwd_kernel_traitsILi192ELi64ELi64ELi8ELi4ELi2ELi2ELb1ELb1EN7cutlass10bfloat16_tE19Flash_kernel_traitsILi192ELi64ELi64ELi8ES3_EELb1ELb0ELb1ELb0ELb0ELb1ELb0EEEvNS_16Flash_bwd_paramsE,@"STO_CUDA_ENTRY STV_DEFAULT"
_ZN5flash44flash_bwd_dq_dk_dv_loop_seqk_parallel_kernelI23Flash_bwd_kernel_traitsILi192ELi64ELi64ELi8ELi4ELi2ELi2ELb1ELb1EN7cutlass10bfloat16_tE19Flash_kernel_traitsILi192ELi64ELi64ELi8ES3_EELb1ELb0ELb1ELb0ELb0ELb1ELb0EEEvNS_16Flash_bwd_paramsE:
.text._ZN5flash44flash_bwd_dq_dk_dv_loop_seqk_parallel_kernelI23Flash_bwd_kernel_traitsILi192ELi64ELi64ELi8ELi4ELi2ELi2ELb1ELb1EN7cutlass10bfloat16_tE19Flash_kernel_traitsILi192ELi64ELi64ELi8ES3_EELb1ELb0ELb1ELb0ELb0ELb1ELb0EEEvNS_16Flash_bwd_paramsE:
        /* <DEDUP_REMOVED lines=49> */
.L_x_1225:
        /* <DEDUP_REMOVED lines=52> */
.L_x_1187:
        /* <DEDUP_REMOVED lines=42> */
.L_x_1189:
[----:B------:R-:W1:Y:S01]  /*08f0*/  LDCU.64 UR16, c[0x0][0x3b8] ;  /* 0x00007700ff1077ac */ /* 0x000e620008000a00 */
[----:B------:R-:W-:-:S04]  /*0900*/  UIADD3 UR8, UPT, UPT, UR35, UR40, URZ ;  /* 0x0000002823087290 */ /* 0x000fc8000fffe0ff */
[----:B-1----:R-:W-:Y:S02]  /*0910*/  UIMAD.WIDE.U32 UR44, UR8, UR16, URZ ;  /* 0x00000010082c72a5 */ /* 0x002fe4000f8e00ff */
[----:B------:R-:W-:-:S04]  /*0920*/  UIMAD UR8, UR8, UR17, URZ ;  /* 0x00000011080872a4 */ /* 0x000fc8000f8e02ff */
[----:B------:R-:W-:-:S06]  /*0930*/  UIADD3 UR8, UPT, UPT, UR45, UR8, URZ ;  /* 0x000000082d087290 */ /* 0x000fcc000fffe0ff */
[----:B------:R-:W-:Y:S02]  /*0940*/  MOV R21, UR8 ;  /* 0x0000000800157c02 */ /* 0x000fe40008000f00 */
.L_x_1190:
        /* <DEDUP_REMOVED lines=44> */
.L_x_1191:
[----:B------:R-:W1:Y:S01]  /*0c10*/  LDCU.64 UR14, c[0x0][0x3c0] ;  /* 0x00007800ff0e77ac */ /* 0x000e620008000a00 */
[----:B------:R-:W-:-:S04]  /*0c20*/  UIADD3 UR8, UPT, UPT, UR35, UR40, URZ ;  /* 0x0000002823087290 */ /* 0x000fc8000fffe0ff */
[----:B-1----:R-:W-:Y:S02]  /*0c30*/  UIMAD.WIDE.U32 UR10, UR8, UR14, URZ ;  /* 0x0000000e080a72a5 */ /* 0x002fe4000f8e00ff */
[----:B------:R-:W-:-:S04]  /*0c40*/  UIMAD UR8, UR8, UR15, URZ ;  /* 0x0000000f080872a4 */ /* 0x000fc8000f8e02ff */
[----:B------:R-:W-:Y:S01]  /*0c50*/  UIADD3 UR8, UPT, UPT, UR11, UR8, URZ ;  /* 0x000000080b087290 */ /* 0x000fe2000fffe0ff */
[----:B------:R-:W-:-:S05]  /*0c60*/  UMOV UR46, UR10 ;  /* 0x0000000a002e7c82 */ /* 0x000fca0008000000 */
[----:B------:R-:W-:-:S07]  /*0c70*/  MOV R19, UR8 ;  /* 0x0000000800137c02 */ /* 0x000fce0008000f00 */
.L_x_1192:
        /* <DEDUP_REMOVED lines=28> */
.L_x_1193:
[----:B------:R-:W-:Y:S02]  /*0e40*/  UIMAD.WIDE.U32 UR10, UR56, UR19, URZ ;  /* 0x00000013380a72a5 */ /* 0x000fe4000f8e00ff */
[----:B------:R-:W-:-:S04]  /*0e50*/  UIMAD UR8, UR57, UR19, URZ ;  /* 0x00000013390872a4 */ /* 0x000fc8000f8e02ff */
[----:B------:R-:W-:-:S12]  /*0e60*/  UIADD3 UR8, UPT, UPT, UR11, UR8, URZ ;  /* 0x000000080b087290 */ /* 0x000fd8000fffe0ff */
.L_x_1194:
        /* <DEDUP_REMOVED lines=20> */
.L_x_1195:
[----:B------:R-:W1:Y:S01]  /*0fb0*/  LDCU UR57, c[0x0][0x434] ;  /* 0x00008680ff3977ac */ /* 0x000e620008000800 */
[----:B------:R-:W-:-:S04]  /*0fc0*/  UIMAD UR9, UR25, UR45, UR24 ;  /* 0x0000002d190972a4 */ /* 0x000fc8000f8e0218 */
[----:B-1----:R-:W-:Y:S02]  /*0fd0*/  UIMAD UR57, UR9, UR57, URZ ;  /* 0x00000039093972a4 */ /* 0x002fe4000f8e02ff */
.L_x_1196:
        /* <DEDUP_REMOVED lines=11> */
.L_x_1197:
[----:B------:R-:W1:Y:S01]  /*1090*/  LDCU UR56, c[0x0][0x444] ;  /* 0x00008880ff3877ac */ /* 0x000e620008000800 */
[----:B------:R-:W-:-:S04]  /*10a0*/  UIMAD UR9, UR25, UR45, UR24 ;  /* 0x0000002d190972a4 */ /* 0x000fc8000f8e0218 */
[----:B-1----:R-:W-:-:S12]  /*10b0*/  UIMAD UR56, UR9, UR56, URZ ;  /* 0x00000038093872a4 */ /* 0x002fd8000f8e02ff */
.L_x_1198:
        /* <DEDUP_REMOVED lines=16> */
[----:B---3--:R-:W-:-:S03]  /*11c0*/  IMAD R6, R12, UR53, RZ ;  /* 0x000000350c067c24 */ /* 0x008fc6000f8e02ff */
[----:B------:R-:W-:Y:S01]  /*11d0*/  ULEA.HI UR8, UR8, UR9, URZ, 0x6 ;  /* 0x0000000908087291 */ /* 0x000fe2000f8f30ff */
[----:B--2---:R-:W-:-:S03]  /*11e0*/  IMAD.SHL.U32 R26, R25, 0x8, RZ ;  /* 0x00000008191a7824 */ /* 0x004fc600078e00ff */
[----:B------:R-:W-:Y:S01]  /*11f0*/  USHF.R.S32.HI UR48, URZ, 0x6, UR8 ;  /* 0x00000006ff307899 */ /* 0x000fe20008011408 */
[----:B------:R-:W-:Y:S02]  /*1200*/  SHF.R.U32.HI R24, RZ, 0x3, R25 ;  /* 0x00000003ff187819 */ /* 0x000fe40000011619 */
[----:B------:R-:W-:Y:S01]  /*1210*/  LOP3.LUT R28, R25, 0x1f, RZ, 0xc0, !PT ;  /* 0x0000001f191c7812 */ /* 0x000fe200078ec0ff */
[----:B------:R-:W-:Y:S01]  /*1220*/  UISETP.LT.AND UP0, UPT, URZ, UR48, UPT ;  /* 0x00000030ff00728c */ /* 0x000fe2000bf01270 */
[----:B------:R-:W-:Y:S02]  /*1230*/  LOP3.LUT R8, R26, 0x38, RZ, 0xc0, !PT ;  /* 0x000000381a087812 */ /* 0x000fe400078ec0ff */
[----:B------:R-:W1:Y:S02]  /*1240*/  LDCU.128 UR8, c[0x0][0x590] ;  /* 0x0000b200ff0877ac */ /* 0x000e640008000c00 */
        /* <DEDUP_REMOVED lines=9> */
[----:B------:R-:W-:-:S04]  /*12e0*/  IMAD.WIDE.U32 R2, R0, UR51, R2 ;  /* 0x0000003300027c25 */ /* 0x000fc8000f8e0002 */
[----:B------:R-:W-:Y:S01]  /*12f0*/  IMAD.U32 R0, RZ, RZ, UR10 ;  /* 0x0000000aff007e24 */ /* 0x000fe2000f8e00ff */
[----:B------:R-:W-:-:S05]  /*1300*/  IADD3 R3, PT, PT, R3, UR18, RZ ;  /* 0x0000001203037c10 */ /* 0x000fca000fffe0ff */
[----:B------:R-:W1:Y:S01]  /*1310*/  LDCU.64 UR18, c[0x0][0x3c8] ;  /* 0x00007900ff1277ac */ /* 0x000e620008000a00 */
[----:B------:R-:W-:-:S04]  /*1320*/  IMAD.WIDE.U32 R2, R0, UR24, R2 ;  /* 0x0000001800027c25 */ /* 0x000fc8000f8e0002 */
[----:B------:R-:W-:Y:S01]  /*1330*/  IMAD.U32 R0, RZ, RZ, UR11 ;  /* 0x0000000bff007e24 */ /* 0x000fe2000f8e00ff */
[----:B------:R-:W3:Y:S03]  /*1340*/  LDCU.64 UR10, c[0x0][0x550] ;  /* 0x0000aa00ff0a77ac */ /* 0x000ee60008000a00 */
[----:B------:R-:W-:Y:S02]  /*1350*/  IMAD R3, R0, UR24, R3 ;  /* 0x0000001800037c24 */ /* 0x000fe4000f8e0203 */
[----:B------:R-:W-:Y:S01]  /*1360*/  IMAD R0, R13, UR51, R6 ;  /* 0x000000330d007c24 */ /* 0x000fe2000f8e0206 */
[----:B------:R-:W-:Y:S01]  /*1370*/  IADD3 R6, P0, PT, R4, UR52, RZ ;  /* 0x0000003404067c10 */ /* 0x000fe2000ff1e0ff */
[C---:B------:R-:W-:Y:S01]  /*1380*/  IMAD.WIDE.U32 R2, R24.reuse, UR8, R2 ;  /* 0x0000000818027c25 */ /* 0x040fe2000f8e0002 */
[----:B------:R-:W-:Y:S02]  /*1390*/  USHF.L.U32 UR51, UR8, 0x5, URZ ;  /* 0x0000000508337899 */ /* 0x000fe400080006ff */
[----:B------:R-:W-:Y:S01]  /*13a0*/  IADD3.X R7, PT, PT, R5, UR47, R0, P0, !PT ;  /* 0x0000002f05077c10 */ /* 0x000fe200087fe400 */
[----:B------:R-:W-:Y:S01]  /*13b0*/  USHF.L.U64.HI UR47, UR8, 0x5, UR9 ;  /* 0x00000005082f7899 */ /* 0x000fe20008010209 */
[----:B-1----:R-:W-:Y:S01]  /*13c0*/  IMAD.U32 R0, RZ, RZ, UR18 ;  /* 0x00000012ff007e24 */ /* 0x002fe2000f8e00ff */
[----:B------:R-:W1:Y:S01]  /*13d0*/  LDCU.64 UR52, c[0x0][0x5e8] ;  /* 0x0000bd00ff3477ac */ /* 0x000e620008000a00 */
[----:B------:R-:W-:-:S02]  /*13e0*/  IMAD R15, R24, UR9, R3 ;  /* 0x00000009180f7c24 */ /* 0x000fc4000f8e0203 */
[----:B------:R-:W-:Y:S01]  /*13f0*/  IMAD.WIDE.U32 R6, R0, UR24, R6 ;  /* 0x0000001800067c25 */ /* 0x000fe2000f8e0006 */
[----:B------:R-:W-:Y:S01]  /*1400*/  SHF.R.U32.HI R0, RZ, 0x5, R25 ;  /* 0x00000005ff007819 */ /* 0x000fe20000011619 */
[----:B------:R-:W5:Y:S01]  /*1410*/  LDCU.64 UR8, c[0x0][0x380] ;  /* 0x00007000ff0877ac */ /* 0x000f620008000a00 */
[----:B---3--:R-:W-:Y:S01]  /*1420*/  LEA R32, P2, R2, UR10, 0x1 ;  /* 0x0000000a02207c11 */ /* 0x008fe2000f8408ff */
[----:B----4-:R-:W-:-:S03]  /*1430*/  IMAD.WIDE.U32 R4, R16, UR22, RZ ;  /* 0x0000001610047c25 */ /* 0x010fc6000f8e00ff */
[----:B------:R-:W-:Y:S01]  /*1440*/  LEA.HI.X R33, R2, UR11, R15, 0x1, P2 ;  /* 0x0000000b02217c11 */ /* 0x000fe200090f0c0f */
[----:B------:R-:W-:Y:S01]  /*1450*/  IMAD.U32 R3, RZ, RZ, UR19 ;  /* 0x00000013ff037e24 */ /* 0x000fe2000f8e00ff */
[----:B------:R-:W3:Y:S01]  /*1460*/  LDCU.64 UR18, c[0x0][0x570] ;  /* 0x0000ae00ff1277ac */ /* 0x000ee20008000a00 */
[----:B------:R-:W-:Y:S01]  /*1470*/  IMAD R0, R0, UR58, R28 ;  /* 0x0000003a00007c24 */ /* 0x000fe2000f8e021c */
[----:B------:R-:W-:Y:S01]  /*1480*/  SEL R4, R4, RZ, P3 ;  /* 0x000000ff04047207 */ /* 0x000fe20001800000 */
[----:B------:R-:W-:Y:S01]  /*1490*/  IMAD R10, R17, UR22, R5 ;  /* 0x00000016110a7c24 */ /* 0x000fe2000f8e0205 */
[----:B------:R-:W-:Y:S01]  /*14a0*/  USHF.L.U32 UR58, UR58, 0x6, URZ ;  /* 0x000000063a3a7899 */ /* 0x000fe200080006ff */
[----:B------:R-:W-:Y:S01]  /*14b0*/  MOV R2, R6 ;  /* 0x0000000600027202 */ /* 0x000fe20000000f00 */
[----:B------:R-:W-:Y:S01]  /*14c0*/  IMAD R3, R3, UR24, R7 ;  /* 0x0000001803037c24 */ /* 0x000fe2000f8e0207 */
[----:B------:R-:W-:Y:S01]  /*14d0*/  IADD3 R14, P1, P0, R0, UR55, R4 ;  /* 0x00000037000e7c10 */ /* 0x000fe2000f83e004 */
[----:B------:R4:W-:Y:S01]  /*14e0*/  STL.64 [R1+0x30], R32 ;  /* 0x0000302001007387 */ /* 0x0009e20000100a00 */
[----:B------:R-:W-:Y:S01]  /*14f0*/  SHF.R.S32.HI R5, RZ, 0x1f, R0 ;  /* 0x0000001fff057819 */ /* 0x000fe20000011400 */
[----:B------:R-:W-:Y:S01]  /*1500*/  IMAD.WIDE.U32 R2, R24, R12, R2 ;  /* 0x0000000c18027225 */ /* 0x000fe200078e0002 */
[----:B------:R-:W-:Y:S01]  /*1510*/  SEL R0, R10, RZ, P3 ;  /* 0x000000ff0a007207 */ /* 0x000fe20001800000 */
[----:B-1----:R-:W-:Y:S01]  /*1520*/  UIMAD.WIDE UR10, UR56, 0x4, UR52 ;  /* 0x00000004380a78a5 */ /* 0x002fe2000f8e0234 */
[C---:B------:R-:W-:Y:S01]  /*1530*/  IADD3 R6, PT, PT, R24.reuse, 0x20, RZ ;  /* 0x0000002018067810 */ /* 0x040fe20007ffe0ff */
[----:B------:R-:W-:Y:S01]  /*1540*/  IMAD.U32 R4, RZ, RZ, UR58 ;  /* 0x0000003aff047e24 */ /* 0x000fe2000f8e00ff */
[----:B------:R-:W-:Y:S01]  /*1550*/  IADD3.X R5, PT, PT, R5, UR54, R0, P1, P0 ;  /* 0x0000003605057c10 */ /* 0x000fe20008fe0400 */
[----:B------:R-:W-:Y:S01]  /*1560*/  IMAD R3, R24, R13, R3 ;  /* 0x0000000d18037224 */ /* 0x000fe200078e0203 */
[----:B------:R-:W-:Y:S01]  /*1570*/  IADD3 R0, P0, PT, R14, UR58, RZ ;  /* 0x0000003a0e007c10 */ /* 0x000fe2000ff1e0ff */
[----:B------:R-:W-:Y:S01]  /*1580*/  IMAD.SHL.U32 R7, R12, 0x20, RZ ;  /* 0x000000200c077824 */ /* 0x000fe200078e00ff */
[----:B-----5:R-:W-:Y:S01]  /*1590*/  LEA R30, P1, R2, UR8, 0x1 ;  /* 0x00000008021e7c11 */ /* 0x020fe2000f8208ff */
[----:B--2---:R-:W-:Y:S01]  /*15a0*/  UIMAD.WIDE UR52, UR57, 0x4, UR60 ;  /* 0x00000004393478a5 */ /* 0x004fe2000f8e023c */
[----:B------:R-:W-:-:S02]  /*15b0*/  LEA.HI.X.SX32 R4, R4, R5, 0x1, P0 ;  /* 0x0000000504047211 */ /* 0x000fc400000f0eff */
[----:B---3--:R-:W-:Y:S01]  /*15c0*/  LEA R22, P0, R0, UR18, 0x2 ;  /* 0x0000001200167c11 */ /* 0x008fe2000f8010ff */
[----:B------:R-:W-:Y:S01]  /*15d0*/  UMOV UR18, UR10 ;  /* 0x0000000a00127c82 */ /* 0x000fe20008000000 */
[----:B------:R-:W-:Y:S02]  /*15e0*/  LEA.HI.X R31, R2, UR9, R3, 0x1, P1 ;  /* 0x00000009021f7c11 */ /* 0x000fe400088f0c03 */
[----:B------:R-:W-:Y:S01]  /*15f0*/  LEA.HI.X R23, R0, UR19, R4, 0x2, P0 ;  /* 0x0000001300177c11 */ /* 0x000fe200080f1404 */
[----:B------:R-:W-:Y:S01]  /*1600*/  UMOV UR19, UR11 ;  /* 0x0000000b00137c82 */ /* 0x000fe20008000000 */
[----:B------:R-:W-:Y:S01]  /*1610*/  IADD3 R17, P0, PT, R24, 0x20, RZ ;  /* 0x0000002018117810 */ /* 0x000fe20007f1e0ff */
[----:B------:R4:W-:Y:S01]  /*1620*/  STL.64 [R1+0x28], R30 ;  /* 0x0000281e01007387 */ /* 0x0009e20000100a00 */
[----:B------:R-:W-:-:S03]  /*1630*/  SHF.L.U64.HI R13, R12, 0x5, R13 ;  /* 0x000000050c0d7819 */ /* 0x000fc6000001020d */
        /* <DEDUP_REMOVED lines=16> */
.L_x_1200:
[----:B------:R-:W1:Y:S01]  /*1740*/  LDCU.64 UR14, c[0x0][0x5c0] ;  /* 0x0000b800ff0e77ac */ /* 0x000e620008000a00 */
[----:B------:R-:W-:-:S04]  /*1750*/  UIADD3 UR8, UPT, UPT, UR35, UR40, URZ ;  /* 0x0000002823087290 */ /* 0x000fc8000fffe0ff */
[----:B-1----:R-:W-:Y:S02]  /*1760*/  UIMAD.WIDE.U32 UR18, UR8, UR14, URZ ;  /* 0x0000000e081272a5 */ /* 0x002fe4000f8e00ff */
[----:B------:R-:W-:-:S04]  /*1770*/  UIMAD UR8, UR8, UR15, URZ ;  /* 0x0000000f080872a4 */ /* 0x000fc8000f8e02ff */
[----:B------:R-:W-:-:S06]  /*1780*/  UIADD3 UR8, UPT, UPT, UR19, UR8, URZ ;  /* 0x0000000813087290 */ /* 0x000fcc000fffe0ff */
[----:B------:R-:W-:Y:S02]  /*1790*/  MOV R0, UR8 ;  /* 0x0000000800007c02 */ /* 0x000fe40008000f00 */
.L_x_1201:
        /* <DEDUP_REMOVED lines=13> */
.L_x_1202:
[----:B------:R-:W1:Y:S01]  /*1870*/  LDCU.64 UR10, c[0x0][0x5c8] ;  /* 0x0000b900ff0a77ac */ /* 0x000e620008000a00 */
[----:B------:R-:W-:-:S04]  /*1880*/  UIADD3 UR35, UPT, UPT, UR35, UR40, URZ ;  /* 0x0000002823237290 */ /* 0x000fc8000fffe0ff */
[----:B-1----:R-:W-:Y:S02]  /*1890*/  UIMAD.WIDE.U32 UR16, UR35, UR10, URZ ;  /* 0x0000000a231072a5 */ /* 0x002fe4000f8e00ff */
[----:B------:R-:W-:-:S04]  /*18a0*/  UIMAD UR35, UR35, UR11, URZ ;  /* 0x0000000b232372a4 */ /* 0x000fc8000f8e02ff */
[----:B------:R-:W-:-:S06]  /*18b0*/  UIADD3 UR35, UPT, UPT, UR17, UR35, URZ ;  /* 0x0000002311237290 */ /* 0x000fcc000fffe0ff */
[----:B------:R-:W-:-:S07]  /*18c0*/  MOV R10, UR35 ;  /* 0x00000023000a7c02 */ /* 0x000fce0008000f00 */
.L_x_1203:
        /* <DEDUP_REMOVED lines=26> */
.L_x_1205:
[----:B------:R-:W-:Y:S05]  /*1a70*/  BSYNC.RECONVERGENT B0 ;  /* 0x0000000000007941 */ /* 0x000fea0003800200 */
.L_x_1204:
        /* <DEDUP_REMOVED lines=13> */
.L_x_1207:
[----:B------:R-:W-:Y:S05]  /*1b50*/  BSYNC.RECONVERGENT B0 ;  /* 0x0000000000007941 */ /* 0x000fea0003800200 */
.L_x_1206:
        /* <DEDUP_REMOVED lines=23> */
.L_x_1209:
[----:B------:R-:W-:Y:S05]  /*1cd0*/  BSYNC.RECONVERGENT B0 ;  /* 0x0000000000007941 */ /* 0x000fea0003800200 */
.L_x_1208:
        /* <DEDUP_REMOVED lines=13> */
.L_x_1199:
[----:B------:R-:W-:Y:S01]  /*1db0*/  UIADD3 UR43, UPT, UPT, -UR37, UR34, URZ ;  /* 0x00000022252b7290 */ /* 0x000fe2000fffe1ff */
[----:B------:R-:W-:Y:S01]  /*1dc0*/  IMAD.U32 R2, RZ, RZ, UR14 ;  /* 0x0000000eff027e24 */ /* 0x000fe2000f8e00ff */
[----:B------:R-:W1:Y:S01]  /*1dd0*/  LDCU.64 UR10, c[0x0][0x3d8] ;  /* 0x00007b00ff0a77ac */ /* 0x000e620008000a00 */
        /* <DEDUP_REMOVED lines=14> */
[----:B------:R-:W2:Y:S01]  /*1ec0*/  LDCU.64 UR8, c[0x0][0x3d0] ;  /* 0x00007a00ff0877ac */ /* 0x000ea20008000a00 */
[----:B------:R-:W-:Y:S01]  /*1ed0*/  IADD3 R2, P1, PT, R2, UR46, RZ ;  /* 0x0000002e02027c10 */ /* 0x000fe2000ff3e0ff */
[----:B------:R-:W3:Y:S01]  /*1ee0*/  @!P5 LDC.64 R8, c[0x0][0x390] ;  /* 0x0000e400ff08db82 */ /* 0x000ee20000000a00 */
[----:B------:R-:W-:Y:S01]  /*1ef0*/  IADD3 R4, P0, PT, R4, UR44, RZ ;  /* 0x0000002c04047c10 */ /* 0x000fe2000ff1e0ff */
[----:B------:R-:W-:Y:S01]  /*1f00*/  UIMAD UR41, UR37, UR17, UR41 ;  /* 0x00000011252972a4 */ /* 0x000fe2000f8e0229 */
[----:B------:R-:W-:Y:S01]  /*1f10*/  IMAD.U32 R14, RZ, RZ, UR51 ;  /* 0x00000033ff0e7e24 */ /* 0x000fe2000f8e00ff */
[----:B------:R-:W-:Y:S01]  /*1f20*/  IADD3.X R3, PT, PT, R19, UR54, R3, P1, !PT ;  /* 0x0000003613037c10 */ /* 0x000fe20008ffe403 */
[----:B-1----:R-:W-:-:S03]  /*1f30*/  IMAD R0, R20, UR10, RZ ;  /* 0x0000000a14007c24 */ /* 0x002fc6000f8e02ff */
[----:B------:R-:W-:Y:S01]  /*1f40*/  @P3 BAR.SYNC.DEFER_BLOCKING 0x0 ;  /* 0x0000000000003b1d */ /* 0x000fe20000010000 */
[----:B------:R-:W-:Y:S01]  /*1f50*/  IMAD.U32 R12, RZ, RZ, UR51 ;  /* 0x00000033ff0c7e24 */ /* 0x000fe2000f8e00ff */
[----:B------:R-:W-:Y:S01]  /*1f60*/  IADD3.X R5, PT, PT, R21, UR41, R5, P0, !PT ;  /* 0x0000002915057c10 */ /* 0x000fe200087fe405 */
[----:B------:R-:W-:Y:S01]  /*1f70*/  IMAD.U32 R10, RZ, RZ, UR47 ;  /* 0x0000002fff0a7e24 */ /* 0x000fe2000f8e00ff */
[----:B------:R-:W-:Y:S01]  /*1f80*/  @!P2 LEA R14, P0, R14, R32, 0x1 ;  /* 0x000000200e0ea211 */ /* 0x000fe200078008ff */
[----:B------:R-:W-:-:S03]  /*1f90*/  IMAD R6, R11, UR11, R0 ;  /* 0x0000000b0b067c24 */ /* 0x000fc6000f8e0200 */
[----:B----4-:R-:W1:Y:S01]  /*1fa0*/  @!P4 LDC.64 R22, c[0x0][0x390] ;  /* 0x0000e400ff16cb82 */ /* 0x010e620000000a00 */
        /* <DEDUP_REMOVED lines=10> */
[----:B--2---:R-:W-:Y:S01]  /*2050*/  IMAD R0, R20, UR8, RZ ;  /* 0x0000000814007c24 */ /* 0x004fe2000f8e02ff */
[C---:B------:R-:W-:Y:S01]  /*2060*/  ISETP.GE.AND P3, PT, R24.reuse, UR55, PT ;  /* 0x0000003718007c0c */ /* 0x040fe2000bf66270 */
[----:B------:R-:W-:Y:S01]  /*2070*/  @!P5 IMAD.WIDE.U32 R2, R24, UR14, R2 ;  /* 0x0000000e1802dc25 */ /* 0x000fe2000f8e0002 */
[----:B------:R-:W2:Y:S01]  /*2080*/  @!P4 LDC.64 R20, c[0x0][0x388] ;  /* 0x0000e200ff14cb82 */ /* 0x000ea20000000a00 */
[----:B------:R-:W4:Y:S02]  /*2090*/  LDCU UR37, c[0x0][0x590] ;  /* 0x0000b200ff2577ac */ /* 0x000f240008000800 */
[C---:B------:R-:W-:Y:S01]  /*20a0*/  IMAD R0, R11.reuse, UR9, R0 ;  /* 0x000000090b007c24 */ /* 0x040fe2000f8e0200 */
[----:B---3--:R-:W-:Y:S01]  /*20b0*/  @!P5 LEA R8, P0, R2, R8, 0x1 ;  /* 0x000000080208d211 */ /* 0x008fe200078008ff */
[----:B------:R-:W-:Y:S01]  /*20c0*/  IMAD.WIDE.U32 R4, R11, UR8, R4 ;  /* 0x000000080b047c25 */ /* 0x000fe2000f8e0004 */
[----:B------:R-:W-:Y:S01]  /*20d0*/  UIMAD UR11, UR25, UR45, UR24 ;  /* 0x0000002d190b72a4 */ /* 0x000fe2000f8e0218 */
[----:B------:R-:W-:-:S02]  /*20e0*/  CS2R R142, SRZ ;  /* 0x00000000008e7805 */ /* 0x000fc4000001ff00 */
        /* <DEDUP_REMOVED lines=8> */
[----:B------:R-:W-:Y:S02]  /*2170*/  LOP3.LUT R3, R16, 0x1e00, R26, 0xf8, !PT ;  /* 0x00001e0010037812 */ /* 0x000fe400078ef81a */
[----:B------:R-:W-:-:S02]  /*2180*/  CS2R R138, SRZ ;  /* 0x00000000008a7805 */ /* 0x000fc4000001ff00 */
[----:B------:R-:W-:Y:S01]  /*2190*/  CS2R R136, SRZ ;  /* 0x0000000000887805 */ /* 0x000fe2000001ff00 */
[----:B------:R-:W-:Y:S01]  /*21a0*/  @!P4 IMAD R16, R18, UR16, RZ ;  /* 0x000000101210cc24 */ /* 0x000fe2000f8e02ff */
[C---:B-1----:R-:W-:Y:S01]  /*21b0*/  @!P4 LEA R2, P0, R6.reuse, R22, 0x1 ;  /* 0x000000160602c211 */ /* 0x042fe200078008ff */
[----:B------:R-:W1:Y:S01]  /*21c0*/  @!P5 LDC.64 R18, c[0x0][0x388] ;  /* 0x0000e200ff12db82 */ /* 0x000e620000000a00 */
[----:B------:R-:W-:Y:S01]  /*21d0*/  @!P4 IMAD R0, R17, UR15, R0 ;  /* 0x0000000f1100cc24 */ /* 0x000fe2000f8e0200 */
[----:B------:R-:W-:Y:S01]  /*21e0*/  CS2R R134, SRZ ;  /* 0x0000000000867805 */ /* 0x000fe2000001ff00 */
[----:B------:R-:W-:Y:S01]  /*21f0*/  @!P4 IMAD.MOV.U32 R10, RZ, RZ, R4 ;  /* 0x000000ffff0ac224 */ /* 0x000fe200078e0004 */
[----:B------:R-:W-:Y:S01]  /*2200*/  USHF.L.U32 UR11, UR11, 0x5, URZ ;  /* 0x000000050b0b7899 */ /* 0x000fe200080006ff */
[----:B------:R-:W-:Y:S01]  /*2210*/  @!P4 IMAD.IADD R7, R7, 0x1, R0 ;  /* 0x000000010707c824 */ /* 0x000fe200078e0200 */
[----:B------:R-:W-:Y:S01]  /*2220*/  LEA R0, R3, UR6, 0x1 ;  /* 0x0000000603007c11 */ /* 0x000fe2000f8e08ff */
[----:B------:R-:W-:Y:S01]  /*2230*/  @!P4 IMAD.MOV.U32 R11, RZ, RZ, R5 ;  /* 0x000000ffff0bc224 */ /* 0x000fe200078e0005 */
[----:B------:R-:W-:Y:S01]  /*2240*/  ULEA UR25, UR36, UR42, 0x6 ;  /* 0x0000002a24197291 */ /* 0x000fe2000f8e30ff */
        /* <DEDUP_REMOVED lines=40> */
[----:B---3--:R-:W-:Y:S01]  /*24d0*/  IMAD.MOV.U32 R8, RZ, RZ, 0x7f800000 ;  /* 0x7f800000ff087424 */ /* 0x008fe200078e00ff */
        /* <DEDUP_REMOVED lines=16> */
[----:B------:R-:W-:Y:S02]  /*25e0*/  CS2R R36, SRZ ;  /* 0x0000000000247805 */ /* 0x000fe4000001ff00 */
[----:B------:R-:W-:Y:S01]  /*25f0*/  CS2R R34, SRZ ;  /* 0x0000000000227805 */ /* 0x000fe2000001ff00 */
[----:B------:R-:W3:Y:S01]  /*2600*/  LDCU UR10, c[0x0][0x504] ;  /* 0x0000a080ff0a77ac */ /* 0x000ee20008000800 */
[----:B------:R-:W-:Y:S01]  /*2610*/  @!P3 LDGSTS.E.BYPASS.LTC128B.128 [R0+0x6000], desc[UR32][R32.64] ;  /* 0x060000002000bfae */ /* 0x000fe2000b981a20 */
[----:B------:R-:W2:Y:S03]  /*2620*/  LDCU UR9, c[0x0][0x508] ;  /* 0x0000a100ff0977ac */ /* 0x000ea60008000800 */
[----:B------:R-:W-:Y:S01]  /*2630*/  @!P3 LDGSTS.E.BYPASS.LTC128B.128 [R0+0x8000], desc[UR32][R32.64+0x80] ;  /* 0x080000802000bfae */ /* 0x000fe2000b981a20 */
[----:B------:R-:W3:Y:S03]  /*2640*/  LDCU UR8, c[0x0][0x3e0] ;  /* 0x00007c00ff0877ac */ /* 0x000ee60008000800 */
[----:B------:R-:W-:Y:S01]  /*2650*/  @!P3 LDGSTS.E.BYPASS.LTC128B.128 [R0+0xa000], desc[UR32][R32.64+0x100] ;  /* 0x0a0001002000bfae */ /* 0x000fe2000b981a20 */
[----:B------:R-:W3:Y:S03]  /*2660*/  LDCU UR14, c[0x0][0x45c] ;  /* 0x00008b80ff0e77ac */ /* 0x000ee60008000800 */
[----:B------:R-:W-:Y:S04]  /*2670*/  @P3 STS.128 [R0+0x6000], RZ ;  /* 0x006000ff00003388 */ /* 0x000fe80000000c00 */
[----:B------:R-:W-:Y:S01]  /*2680*/  @P3 STS.128 [R0+0x8000], RZ ;  /* 0x008000ff00003388 */ /* 0x000fe20000000c00 */
[----:B-1----:R-:W-:-:S03]  /*2690*/  @!P5 IMAD R3, R24, UR17, R7 ;  /* 0x000000111803dc24 */ /* 0x002fc6000f8e0207 */
[----:B------:R-:W-:Y:S01]  /*26a0*/  @P3 STS.128 [R0+0xa000], RZ ;  /* 0x00a000ff00003388 */ /* 0x000fe20000000c00 */
[----:B------:R-:W-:Y:S01]  /*26b0*/  @!P4 IMAD.IADD R7, R11, 0x1, R16 ;  /* 0x000000010b07c824 */ /* 0x000fe200078e0210 */
[----:B--2---:R-:W-:Y:S02]  /*26c0*/  @!P4 LEA R2, P0, R10, R20, 0x1 ;  /* 0x000000140a02c211 */ /* 0x004fe400078008ff */
[----:B------:R-:W-:Y:S01]  /*26d0*/  @P2 STS.128 [R0+0x7000], RZ ;  /* 0x007000ff00002388 */ /* 0x000fe20000000c00 */
[----:B------:R-:W-:Y:S02]  /*26e0*/  @!P5 LEA.HI.X R5, R6, R19, R3, 0x1, P1 ;  /* 0x000000130605d211 */ /* 0x000fe400008f0c03 */
[----:B------:R-:W-:Y:S01]  /*26f0*/  @!P4 LEA.HI.X R3, R10, R21, R7, 0x1, P0 ;  /* 0x000000150a03c211 */ /* 0x000fe200000f0c07 */
[----:B------:R-:W-:Y:S01]  /*2700*/  @P2 STS.128 [R0+0x9000], RZ ;  /* 0x009000ff00002388 */ /* 0x000fe20000000c00 */
[C---:B------:R-:W-:Y:S01]  /*2710*/  ISETP.GE.AND P1, PT, R29.reuse, UR55, PT ;  /* 0x000000371d007c0c */ /* 0x040fe2000bf26270 */
[----:B------:R-:W1:Y:S02]  /*2720*/  LDC.64 R6, c[0x0][0x528] ;  /* 0x00014a00ff067b82 */ /* 0x000e640000000a00 */
        /* <DEDUP_REMOVED lines=38> */
[----:B--2---:R-:W-:Y:S01]  /*2990*/  VIADD R0, R29, 0x8 ;  /* 0x000000081d007836 */ /* 0x004fe20000000000 */
[----:B------:R-:W-:-:S04]  /*29a0*/  DEPBAR.LE SB0, 0x1 ;  /* 0x000080400000791a */ /* 0x000fc80000000000 */
[----:B------:R-:W-:Y:S01]  /*29b0*/  ISETP.GE.AND P0, PT, R0, UR55, PT ;  /* 0x0000003700007c0c */ /* 0x000fe2000bf06270 */
[----:B------:R-:W-:Y:S02]  /*29c0*/  IMAD.MOV.U32 R2, RZ, RZ, 0x4 ;  /* 0x00000004ff027424 */ /* 0x000fe400078e00ff */
[----:B------:R-:W-:Y:S02]  /*29d0*/  IMAD.MOV.U32 R0, RZ, RZ, 0x7f800000 ;  /* 0x7f800000ff007424 */ /* 0x000fe400078e00ff */
[----:B------:R-:W-:-:S05]  /*29e0*/  IMAD.WIDE.U32 R2, R29, R2, UR52 ;  /* 0x000000341d027e25 */ /* 0x000fca000f8e0002 */
[----:B------:R-:W2:Y:S04]  /*29f0*/  @!P1 LDG.E R8, desc[UR32][R2.64] ;  /* 0x0000002002089981 */ /* 0x000ea8000c1e1900 */
[----:B------:R5:W3:Y:S01]  /*2a00*/  @!P0 LDG.E R0, desc[UR32][R2.64+0x20] ;  /* 0x0000202002008981 */ /* 0x000ae2000c1e1900 */
[----:B------:R-:W-:Y:S06]  /*2a10*/  BAR.SYNC.DEFER_BLOCKING 0x0 ;  /* 0x0000000000007b1d */ /* 0x000fec0000010000 */
[----:B-1----:R-:W3:Y:S04]  /*2a20*/  LDG.E.64 R4, desc[UR32][R6.64+0x8] ;  /* 0x0000082006047981 */ /* 0x002ee8000c1e1b00 */
[----:B------:R-:W3:Y:S01]  /*2a30*/  LDG.E.64 R6, desc[UR32][R6.64] ;  /* 0x0000002006067981 */ /* 0x000ee2000c1e1b00 */
[C---:B------:R-:W-:Y:S01]  /*2a40*/  IMAD.SHL.U32 R9, R25.reuse, 0x20, RZ ;  /* 0x0000002019097824 */ /* 0x040fe200078e00ff */
[C---:B------:R-:W-:Y:S01]  /*2a50*/  LOP3.LUT P3, RZ, R25.reuse, 0x4, RZ, 0xc0, !PT ;  /* 0x0000000419ff7812 */ /* 0x040fe2000786c0ff */
[C---:B-----5:R-:W-:Y:S01]  /*2a60*/  IMAD.SHL.U32 R3, R25.reuse, 0x10, RZ ;  /* 0x0000001019037824 */ /* 0x060fe200078e00ff */
[----:B------:R-:W-:Y:S01]  /*2a70*/  USHF.R.S32.HI UR15, URZ, 0x1f, UR11 ;  /* 0x0000001fff0f7899 */ /* 0x000fe2000801140b */
[----:B------:R-:W-:Y:S01]  /*2a80*/  LOP3.LUT P2, RZ, R25, 0x2, RZ, 0xc0, !PT ;  /* 0x0000000219ff7812 */ /* 0x000fe2000784c0ff */
[----:B------:R-:W-:Y:S01]  /*2a90*/  UIADD3 UR25, UPT, UPT, UR25, -UR49, -UR34 ;  /* 0x8000003119197290 */ /* 0x000fe2000fffe822 */
[----:B------:R-:W-:-:S02]  /*2aa0*/  CS2R R30, SRZ ;  /* 0x00000000001e7805 */ /* 0x000fc4000001ff00 */
[----:B------:R-:W-:Y:S02]  /*2ab0*/  CS2R R32, SRZ ;  /* 0x0000000000207805 */ /* 0x000fe4000001ff00 */
[----:B------:R-:W-:Y:S02]  /*2ac0*/  CS2R R22, SRZ ;  /* 0x0000000000167805 */ /* 0x000fe4000001ff00 */
[----:B------:R-:W-:Y:S01]  /*2ad0*/  CS2R R20, SRZ ;  /* 0x0000000000147805 */ /* 0x000fe2000001ff00 */
[----:B----4-:R-:W-:Y:S02]  /*2ae0*/  USHF.L.U32 UR37, UR37, 0x6, URZ ;  /* 0x0000000625257899 */ /* 0x010fe400080006ff */
[----:B------:R-:W-:Y:S01]  /*2af0*/  UIADD3 UR25, UPT, UPT, UR25, 0x40, URZ ;  /* 0x0000004019197890 */ /* 0x000fe2000fffe0ff */
[----:B--2---:R1:W-:Y:S04]  /*2b00*/  STL [R1+0x3c], R8 ;  /* 0x00003c0801007387 */ /* 0x0043e80000100800 */
[----:B---3--:R2:W-:Y:S01]  /*2b10*/  STL [R1+0x38], R0 ;  /* 0x0000380001007387 */ /* 0x0085e20000100800 */
[----:B-1----:R-:W-:Y:S01]  /*2b20*/  IMAD.SHL.U32 R8, R25, 0x40, RZ ;  /* 0x0000004019087824 */ /* 0x002fe200078e00ff */
[----:B--2---:R-:W-:-:S04]  /*2b30*/  LOP3.LUT R0, R9, 0x200, RZ, 0xc0, !PT ;  /* 0x0000020009007812 */ /* 0x004fc800078ec0ff */
[----:B------:R-:W-:Y:S02]  /*2b40*/  LOP3.LUT R2, R8, 0x1c0, RZ, 0xc0, !PT ;  /* 0x000001c008027812 */ /* 0x000fe400078ec0ff */
[----:B------:R-:W-:Y:S02]  /*2b50*/  LOP3.LUT R0, R0, 0x3800, R3, 0xf8, !PT ;  /* 0x0000380000007812 */ /* 0x000fe400078ef803 */
[----:B------:R-:W-:-:S04]  /*2b60*/  LOP3.LUT R2, R2, 0x38, R26, 0xf8, !PT ;  /* 0x0000003802027812 */ /* 0x000fc800078ef81a */
[C---:B------:R-:W-:Y:S02]  /*2b70*/  LOP3.LUT R3, R2.reuse, 0x8, R25, 0x78, !PT ;  /* 0x0000000802037812 */ /* 0x040fe400078e7819 */
[----:B------:R-:W-:Y:S02]  /*2b80*/  CS2R R24, SRZ ;  /* 0x0000000000187805 */ /* 0x000fe4000001ff00 */
[----:B------:R-:W-:Y:S02]  /*2b90*/  LOP3.LUT R2, R2, 0x8, R27, 0x78, !PT ;  /* 0x0000000802027812 */ /* 0x000fe400078e781b */
[----:B------:R-:W-:Y:S02]  /*2ba0*/  CS2R R26, SRZ ;  /* 0x00000000001a7805 */ /* 0x000fe4000001ff00 */
[----:B------:R-:W-:Y:S02]  /*2bb0*/  LOP3.LUT R0, R0, R3, RZ, 0xfc, !PT ;  /* 0x0000000300007212 */ /* 0x000fe400078efcff */
[----:B------:R-:W-:-:S02]  /*2bc0*/  LOP3.LUT R3, R8, 0x200, RZ, 0xc0, !PT ;  /* 0x0000020008037812 */ /* 0x000fc400078ec0ff */
[----:B------:R-:W-:Y:S02]  /*2bd0*/  LEA R10, R0, UR6, 0x1 ;  /* 0x00000006000a7c11 */ /* 0x000fe4000f8e08ff */
[----:B------:R-:W-:Y:S02]  /*2be0*/  IADD3 R8, P1, P0, R4, UR11, R28 ;  /* 0x0000000b04087c10 */ /* 0x000fe4000f83e01c */
[----:B------:R-:W-:Y:S02]  /*2bf0*/  CS2R R28, SRZ ;  /* 0x00000000001c7805 */ /* 0x000fe4000001ff00 */
[----:B------:R-:W-:Y:S01]  /*2c00*/  LOP3.LUT R3, R3, 0xc00, R9, 0xf8, !PT ;  /* 0x00000c0003037812 */ /* 0x000fe200078ef809 */
[C---:B------:R-:W-:Y:S01]  /*2c10*/  VIADD R0, R10.reuse, 0x12000 ;  /* 0x000120000a007836 */ /* 0x040fe20000000000 */
[----:B------:R-:W-:Y:S01]  /*2c20*/  STL [R1+0xc], R10 ;  /* 0x00000c0a01007387 */ /* 0x000fe20000100800 */
[----:B------:R-:W-:Y:S01]  /*2c30*/  VIADD R232, R10, 0x12040 ;  /* 0x000120400ae87836 */ /* 0x000fe20000000000 */
[----:B------:R-:W-:Y:S01]  /*2c40*/  LOP3.LUT R3, R3, R2, RZ, 0xfc, !PT ;  /* 0x0000000203037212 */ /* 0x000fe200078efcff */
[----:B------:R-:W-:Y:S01]  /*2c50*/  @P3 VIADD R232, R0, 0xffffffc0 ;  /* 0xffffffc000e83836 */ /* 0x000fe20000000000 */
[----:B------:R-:W-:Y:S01]  /*2c60*/  IADD3.X R0, PT, PT, R5, UR15, RZ, P1, P0 ;  /* 0x0000000f05007c10 */ /* 0x000fe20008fe04ff */
[----:B------:R-:W-:Y:S01]  /*2c70*/  STL [R1+0x44], R8 ;  /* 0x0000440801007387 */ /* 0x000fe20000100800 */
[----:B------:R-:W-:Y:S01]  /*2c80*/  IMAD.MOV.U32 R2, RZ, RZ, 0x40 ;  /* 0x00000040ff027424 */ /* 0x000fe200078e00ff */
[----:B------:R-:W-:Y:S01]  /*2c90*/  LEA R252, R3, UR6, 0x1 ;  /* 0x0000000603fc7c11 */ /* 0x000fe2000f8e08ff */
[----:B------:R-:W1:Y:S01]  /*2ca0*/  LDCU.U8 UR11, c[0x0][0x4f8] ;  /* 0x00009f00ff0b77ac */ /* 0x000e620008000000 */
[----:B------:R2:W-:Y:S01]  /*2cb0*/  STL [R1+0x40], R0 ;  /* 0x0000400001007387 */ /* 0x0005e20000100800 */
[----:B------:R-:W-:-:S02]  /*2cc0*/  R2UR UR15, R7 ;  /* 0x00000000070f72ca */ /* 0x000fc400000e0000 */
[----:B------:R-:W-:Y:S01]  /*2cd0*/  SEL R2, R2, 0xffffffc0, !P3 ;  /* 0xffffffc002027807 */ /* 0x000fe20005800000 */
[----:B------:R3:W4:Y:S01]  /*2ce0*/  LDSM.16.M88.4 R164, [R232] ;  /* 0x00000000e8a4783b */ /* 0x0007220000000200 */
[----:B------:R-:W-:-:S03]  /*2cf0*/  R2UR UR16, R6 ;  /* 0x00000000061072ca */ /* 0x000fc600000e0000 */
[----:B------:R3:W1:Y:S01]  /*2d00*/  LDSM.16.M88.4 R168, [R232+0x800] ;  /* 0x00080000e8a8783b */ /* 0x0006620000000200 */
[----:B------:R-:W-:Y:S02]  /*2d10*/  IMAD.IADD R4, R10, 0x1, R2 ;  /* 0x000000010a047824 */ /* 0x000fe400078e0202 */
[----:B------:R-:W-:Y:S01]  /*2d20*/  IMAD.IADD R3, R2, 0x1, R252 ;  /* 0x0000000102037824 */ /* 0x000fe200078e02fc */
[----:B------:R3:W1:Y:S02]  /*2d30*/  LDSM.16.M88.4 R196, [R232+0x2000] ;  /* 0x00200000e8c4783b */ /* 0x0006640000000200 */
[----:B------:R-:W-:Y:S02]  /*2d40*/  UIADD3 UR58, UPT, UPT, UR15, -0x4498517b, URZ ;  /* 0xbb67ae850f3a7890 */ /* 0x000fe4000fffe0ff */
[----:B------:R3:W1:Y:S01]  /*2d50*/  LDSM.16.M88.4 R200, [R232+0x2800] ;  /* 0x00280000e8c8783b */ /* 0x0006620000000200 */
[----:B------:R-:W-:Y:S02]  /*2d60*/  UIADD3 UR56, UPT, UPT, UR15, 0x76cf5d0a, URZ ;  /* 0x76cf5d0a0f387890 */ /* 0x000fe4000fffe0ff */
[----:B------:R-:W-:Y:S01]  /*2d70*/  UIADD3 UR59, UPT, UPT, UR16, -0x61c88647, URZ ;  /* 0x9e3779b9103b7890 */ /* 0x000fe2000fffe0ff */
[----:B------:R3:W1:Y:S01]  /*2d80*/  LDSM.16.M88.4 R228, [R232+0x4000] ;  /* 0x00400000e8e4783b */ /* 0x0006620000000200 */
[----:B------:R-:W-:-:S02]  /*2d90*/  UIADD3 UR57, UPT, UPT, UR16, 0x3c6ef372, URZ ;  /* 0x3c6ef37210397890 */ /* 0x000fc4000fffe0ff */
[----:B------:R-:W-:Y:S01]  /*2da0*/  UIADD3 UR55, UPT, UPT, UR16, -0x255992d5, URZ ;  /* 0xdaa66d2b10377890 */ /* 0x000fe2000fffe0ff */
[----:B------:R3:W1:Y:S01]  /*2db0*/  LDSM.16.M88.4 R148, [R10+0x12000] ;  /* 0x012000000a94783b */ /* 0x0006620000000200 */
[----:B--2---:R-:W-:Y:S01]  /*2dc0*/  IMAD.MOV.U32 R0, RZ, RZ, 0x20 ;  /* 0x00000020ff007424 */ /* 0x004fe200078e00ff */
[----:B------:R-:W-:Y:S02]  /*2dd0*/  UIADD3 UR54, UPT, UPT, UR15, 0x32370b8f, URZ ;  /* 0x32370b8f0f367890 */ /* 0x000fe4000fffe0ff */
[----:B------:R3:W2:Y:S01]  /*2de0*/  LDSM.16.M88.4 R152, [R10+0x12800] ;  /* 0x012800000a98783b */ /* 0x0006a20000000200 */
[----:B------:R-:W-:Y:S01]  /*2df0*/  UIADD3 UR49, UPT, UPT, UR16, 0x78dde6e4, URZ ;  /* 0x78dde6e410317890 */ /* 0x000fe2000fffe0ff */
[----:B------:R-:W-:Y:S01]  /*2e00*/  SEL R0, R0, 0xffffffe0, !P2 ;  /* 0xffffffe000007807 */ /* 0x000fe20005000000 */
[----:B------:R-:W-:Y:S01]  /*2e10*/  UIADD3 UR46, UPT, UPT, UR15, -0x126145ec, URZ ;  /* 0xed9eba140f2e7890 */ /* 0x000fe2000fffe0ff */
[----:B------:R3:W1:Y:S01]  /*2e20*/  LDSM.16.M88.4 R180, [R10+0x14000] ;  /* 0x014000000ab4783b */ /* 0x0006620000000200 */
[----:B------:R-:W-:-:S02]  /*2e30*/  UIADD3 UR45, UPT, UPT, UR16, 0x1715609d, URZ ;  /* 0x1715609d102d7890 */ /* 0x000fc4000fffe0ff */
[----:B------:R-:W-:Y:S01]  /*2e40*/  IMAD.IADD R240, R0, 0x1, R232 ;  /* 0x0000000100f07824 */ /* 0x000fe200078e02e8 */
[----:B------:R3:W1:Y:S01]  /*2e50*/  LDSM.16.M88.4 R184, [R10+0x14800] ;  /* 0x014800000ab8783b */ /* 0x0006620000000200 */
[----:B------:R-:W-:Y:S01]  /*2e60*/  IMAD.IADD R8, R10, 0x1, R0 ;  /* 0x000000010a087824 */ /* 0x000fe200078e0200 */
[----:B------:R-:W-:Y:S01]  /*2e70*/  UIADD3 UR44, UPT, UPT, UR15, -0x56f99767, URZ ;  /* 0xa90668990f2c7890 */ /* 0x000fe2000fffe0ff */
[C---:B------:R-:W-:Y:S01]  /*2e80*/  IMAD.IADD R5, R0.reuse, 0x1, R252 ;  /* 0x0000000100057824 */ /* 0x040fe200078e02fc */
[----:B------:R3:W1:Y:S01]  /*2e90*/  LDSM.16.M88.4 R172, [R240] ;  /* 0x00000000f0ac783b */ /* 0x0006620000000200 */
[C---:B------:R-:W-:Y:S01]  /*2ea0*/  IMAD.IADD R2, R0.reuse, 0x1, R4 ;  /* 0x0000000100027824 */ /* 0x040fe200078e0204 */
[----:B------:R-:W-:Y:S01]  /*2eb0*/  UIADD3 UR43, UPT, UPT, UR16, -0x4ab325aa, URZ ;  /* 0xb54cda56102b7890 */ /* 0x000fe2000fffe0ff */
[----:B------:R-:W-:Y:S01]  /*2ec0*/  IMAD.IADD R0, R0, 0x1, R3 ;  /* 0x0000000100007824 */ /* 0x000fe200078e0203 */
[----:B------:R3:W1:Y:S01]  /*2ed0*/  LDSM.16.M88.4 R176, [R240+0x800] ;  /* 0x00080000f0b0783b */ /* 0x0006620000000200 */
[----:B------:R-:W-:-:S03]  /*2ee0*/  UIADD3 UR41, UPT, UPT, UR15, 0x646e171e, URZ ;  /* 0x646e171e0f297890 */ /* 0x000fc6000fffe0ff */
[----:B------:R3:W1:Y:S04]  /*2ef0*/  LDSM.16.M88.4 R204, [R240+0x2000] ;  /* 0x00200000f0cc783b */ /* 0x0006680000000200 */
[----:B------:R3:W1:Y:S04]  /*2f00*/  LDSM.16.M88.4 R208, [R240+0x2800] ;  /* 0x00280000f0d0783b */ /* 0x0006680000000200 */
[----:B------:R3:W1:Y:S04]  /*2f10*/  LDSM.16.M88.4 R236, [R240+0x4000] ;  /* 0x00400000f0ec783b */ /* 0x0006680000000200 */
[----:B------:R-:W1:Y:S04]  /*2f20*/  LDSM.16.M88.4 R232, [R232+0x4800] ;  /* 0x00480000e8e8783b */ /* 0x000e680000000200 */
[----:B------:R-:W1:Y:S04]  /*2f30*/  LDSM.16.M88.4 R240, [R240+0x4800] ;  /* 0x00480000f0f0783b */ /* 0x000e680000000200 */
[----:B------:R3:W1:Y:S04]  /*2f40*/  LDSM.16.M88.4 R156, [R8+0x12000] ;  /* 0x01200000089c783b */ /* 0x0006680000000200 */
[----:B------:R3:W1:Y:S04]  /*2f50*/  LDSM.16.M88.4 R160, [R8+0x12800] ;  /* 0x0128000008a0783b */ /* 0x0006680000000200 */
[----:B------:R3:W1:Y:S04]  /*2f60*/  LDSM.16.M88.4 R188, [R8+0x14000] ;  /* 0x0140000008bc783b */ /* 0x0006680000000200 */
[----:B------:R3:W1:Y:S04]  /*2f70*/  LDSM.16.M88.4 R192, [R8+0x14800] ;  /* 0x0148000008c0783b */ /* 0x0006680000000200 */
[----:B------:R3:W1:Y:S04]  /*2f80*/  LDSM.16.M88.4 R212, [R10+0x16000] ;  /* 0x016000000ad4783b */ /* 0x0006680000000200 */
[----:B------:R3:W1:Y:S04]  /*2f90*/  LDSM.16.M88.4 R216, [R10+0x16800] ;  /* 0x016800000ad8783b */ /* 0x0006680000000200 */
[----:B------:R3:W1:Y:S04]  /*2fa0*/  LDSM.16.M88.4 R220, [R8+0x16000] ;  /* 0x0160000008dc783b */ /* 0x0006680000000200 */
[----:B------:R3:W1:Y:S04]  /*2fb0*/  LDSM.16.M88.4 R224, [R8+0x16800] ;  /* 0x0168000008e0783b */ /* 0x0006680000000200 */
[----:B------:R3:W-:Y:S04]  /*2fc0*/  STL [R1+0x10], R8 ;  /* 0x0000100801007387 */ /* 0x0007e80000100800 */
[----:B------:R3:W-:Y:S04]  /*2fd0*/  STL [R1+0x14], R4 ;  /* 0x0000140401007387 */ /* 0x0007e80000100800 */
[----:B------:R3:W-:Y:S04]  /*2fe0*/  STL [R1], R3 ;  /* 0x0000000301007387 */ /* 0x0007e80000100800 */
[----:B------:R3:W-:Y:S04]  /*2ff0*/  STL [R1+0x4], R5 ;  /* 0x0000040501007387 */ /* 0x0007e80000100800 */
[----:B------:R3:W-:Y:S04]  /*3000*/  STL [R1+0x18], R2 ;  /* 0x0000180201007387 */ /* 0x0007e80000100800 */
[----:B--2-4-:R3:W-:Y:S02]  /*3010*/  STL [R1+0x8], R0 ;  /* 0x0000080001007387 */ /* 0x0147e40000100800 */
.L_x_1215:
        /* <DEDUP_REMOVED lines=116> */
.L_x_1211:
        /* <DEDUP_REMOVED lines=94> */
.L_x_1212:
        /* <DEDUP_REMOVED lines=354> */
[----:B------:R-:W-:Y:S02]  /*5360*/  LEA R0, R2, UR4, 0x1 ;  /* 0x0000000402007c11 */ /* 0x000fe4000f8e08ff */
        /* <DEDUP_REMOVED lines=28> */
[----:B------:R-:W3:Y:S07]  /*5530*/  S2R R251, SR_TID.X ;  /* 0x0000000000fb7919 */ /* 0x000eee0000002100 */
        /* <DEDUP_REMOVED lines=14> */
[----:B------:R-:W3:Y:S07]  /*5620*/  LDSM.16.MT88.4 R84, [R3+0x15800] ;  /* 0x015800000354783b */ /* 0x000eee0000004200 */
[-C--:B------:R-:W-:Y:S01]  /*5630*/  HMMA.16816.F32.BF16 R52, R72, R8.reuse, R52 ;  /* 0x000000084834723c */ /* 0x080fe20000041834 */
[----:B------:R-:W-:Y:S07]  /*5640*/  BAR.SYNC.DEFER_BLOCKING 0x0 ;  /* 0x0000000000007b1d */ /* 0x000fee0000010000 */
[C---:B------:R-:W-:Y:S08]  /*5650*/  HMMA.16816.F32.BF16 R56, R80.reuse, R8, R56 ;  /* 0x000000085038723c */ /* 0x040ff00000041838 */
[-C--:B------:R-:W-:Y:S08]  /*5660*/  HMMA.16816.F32.BF16 R60, R80, R10.reuse, R60 ;  /* 0x0000000a503c723c */ /* 0x080ff0000004183c */
[----:B------:R-:W-:Y:S08]  /*5670*/  HMMA.16816.F32.BF16 R64, R72, R10, R64 ;  /* 0x0000000a4840723c */ /* 0x000ff00000041840 */
[-C--:B----4-:R-:W-:Y:S08]  /*5680*/  HMMA.16816.F32.BF16 R20, R4, R12.reuse, R20 ;  /* 0x0000000c0414723c */ /* 0x090ff00000041814 */
        /* <DEDUP_REMOVED lines=29> */
[----:B------:R-:W1:Y:S03]  /*5860*/  S2R R9, SR_TID.X ;  /* 0x0000000000097919 */ /* 0x000e660000002100 */
[----:B------:R-:W-:Y:S05]  /*5870*/  IMAD.X R4, RZ, RZ, ~UR37, P0 ;  /* 0x80000025ff047e24 */ /* 0x000fea00080e06ff */
[----:B------:R-:W-:Y:S04]  /*5880*/  SHF.R.S64 R5, R5, 0x1f, R4 ;  /* 0x0000001f05057819 */ /* 0x000fe80000001004 */
[----:B--2---:R-:W-:Y:S01]  /*5890*/  IADD3 R8, P0, PT, R80, R5, RZ ;  /* 0x0000000550087210 */ /* 0x004fe20007f1e0ff */
[----:B-1----:R-:W-:Y:S02]  /*58a0*/  IMAD.SHL.U32 R83, R9, 0x8, RZ ;  /* 0x0000000809537824 */ /* 0x002fe400078e00ff */
[----:B------:R-:W-:Y:S01]  /*58b0*/  IMAD.U32 R9, RZ, RZ, UR47 ;  /* 0x0000002fff097e24 */ /* 0x000fe2000f8e00ff */
        /* <DEDUP_REMOVED lines=20> */
.L_x_1213:
        /* <DEDUP_REMOVED lines=9> */
[----:B------:R4:W-:Y:S04]  /*5a90*/  STL.64 [R1+0xa8], R44 ;  /* 0x0000a82c01007387 */ /* 0x0009e80000100a00 */
[----:B------:R-:W-:Y:S04]  /*5aa0*/  STL.64 [R1+0xa0], R42 ;  /* 0x0000a02a01007387 */ /* 0x000fe80000100a00 */
[----:B------:R-:W-:Y:S04]  /*5ab0*/  STL.64 [R1+0x98], R40 ;  /* 0x0000982801007387 */ /* 0x000fe80000100a00 */
        /* <DEDUP_REMOVED lines=15> */
[-C--:B---3--:R-:W-:Y:S03]  /*5bb0*/  HMMA.16816.F32.BF16 R68, R96, R80.reuse, RZ ;  /* 0x000000506044723c */ /* 0x088fe600000418ff */
        /* <DEDUP_REMOVED lines=335> */
.L_x_1214:
        /* <DEDUP_REMOVED lines=25> */
[----:B--2---:R-:W-:Y:S01]  /*7240*/  SHF.L.U32 R80, R79, 0x4, RZ ;  /* 0x000000044f507819 */ /* 0x004fe200000006ff */
[----:B------:R-:W-:Y:S01]  /*7250*/  FMUL.FTZ R17, R39, UR9 ;  /* 0x0000000927117c20 */ /* 0x000fe20008410000 */
[----:B------:R-:W-:Y:S01]  /*7260*/  SHF.L.U32 R79, R79, 0x1, RZ ;  /* 0x000000014f4f7819 */ /* 0x000fe200000006ff */
        /* <DEDUP_REMOVED lines=150> */
[----:B------:R-:W-:Y:S01]  /*7bd0*/  F2FP.BF16.F32.PACK_AB R12, R12, R44 ;  /* 0x0000002c0c0c723e */ /* 0x000fe200000010ff */
[----:B------:R-:W2:Y:S01]  /*7be0*/  @UP0 LDCU.64 UR14, c[0x0][0x5c0] ;  /* 0x0000b800ff0e07ac */ /* 0x000ea20008000a00 */
[----:B------:R1:W-:Y:S01]  /*7bf0*/  STS [R2+0x4000], R144 ;  /* 0x0040009002007388 */ /* 0x0003e20000000800 */
[----:B------:R-:W-:-:S02]  /*7c00*/  F2FP.BF16.F32.PACK_AB R11, R11, R46 ;  /* 0x0000002e0b0b723e */ /* 0x000fc400000010ff */
[----:B------:R-:W-:Y:S01]  /*7c10*/  F2FP.BF16.F32.PACK_AB R10, R10, R52 ;  /* 0x000000340a0a723e */ /* 0x000fe200000010ff */
[----:B------:R1:W-:Y:S01]  /*7c20*/  STS [R2+0x4400], R146 ;  /* 0x0044009202007388 */ /* 0x0003e20000000800 */
[----:B------:R-:W-:Y:S01]  /*7c30*/  F2FP.BF16.F32.PACK_AB R9, R9, R54 ;  /* 0x000000360909723e */ /* 0x000fe200000010ff */
[----:B------:R-:W-:Y:S01]  /*7c40*/  @UP0 UIADD3 UR18, UPT, UPT, UR35, UR40, URZ ;  /* 0x0000002823120290 */ /* 0x000fe2000fffe0ff */
        /* <DEDUP_REMOVED lines=8> */
[----:B------:R-:W-:Y:S01]  /*7cd0*/  F2FP.BF16.F32.PACK_AB R3, R63, R62 ;  /* 0x0000003e3f03723e */ /* 0x000fe200000010ff */
[----:B--2---:R-:W-:Y:S02]  /*7ce0*/  @UP0 UIMAD.WIDE.U32 UR42, UR18, UR14, URZ ;  /* 0x0000000e122a02a5 */ /* 0x004fe4000f8e00ff */
[----:B------:R1:W-:Y:S01]  /*7cf0*/  STS [R2+0x5400], R142 ;  /* 0x0054008e02007388 */ /* 0x0003e20000000800 */
[----:B------:R-:W-:-:S03]  /*7d00*/  @UP0 UIMAD UR18, UR18, UR15, URZ ;  /* 0x0000000f121202a4 */ /* 0x000fc6000f8e02ff */
[----:B------:R1:W-:Y:S01]  /*7d10*/  STS [R0+0x12000], R26 ;  /* 0x0120001a00007388 */ /* 0x0003e20000000800 */
[----:B------:R-:W-:-:S03]  /*7d20*/  @UP0 UIADD3 UR18, UPT, UPT, UR43, UR18, URZ ;  /* 0x000000122b120290 */ /* 0x000fc6000fffe0ff */
        /* <DEDUP_REMOVED lines=34> */
.L_x_1216:
        /* <DEDUP_REMOVED lines=12> */
.L_x_1217:
[----:B------:R-:W2:Y:S01]  /*8010*/  LDCU.64 UR10, c[0x0][0x5c8] ;  /* 0x0000b900ff0a77ac */ /* 0x000ea20008000a00 */
[----:B------:R-:W-:-:S04]  /*8020*/  UIADD3 UR8, UPT, UPT, UR35, UR40, URZ ;  /* 0x0000002823087290 */ /* 0x000fc8000fffe0ff */
[----:B--2---:R-:W-:Y:S02]  /*8030*/  UIMAD.WIDE.U32 UR40, UR8, UR10, URZ ;  /* 0x0000000a082872a5 */ /* 0x004fe4000f8e00ff */
[----:B------:R-:W-:-:S04]  /*8040*/  UIMAD UR8, UR8, UR11, URZ ;  /* 0x0000000b080872a4 */ /* 0x000fc8000f8e02ff */
[----:B------:R-:W-:-:S06]  /*8050*/  UIADD3 UR8, UPT, UPT, UR41, UR8, URZ ;  /* 0x0000000829087290 */ /* 0x000fcc000fffe0ff */
[----:B-1----:R-:W-:-:S07]  /*8060*/  MOV R23, UR8 ;  /* 0x0000000800177c02 */ /* 0x002fce0008000f00 */
.L_x_1218:
        /* <DEDUP_REMOVED lines=20> */
[----:B------:R-:W-:Y:S01]  /*81b0*/  BSSY.RECONVERGENT B0, `(.L_x_1219) ;  /* 0x0000021000007945 */ /* 0x000fe20003800200 */
[----:B------:R-:W-:Y:S01]  /*81c0*/  ISETP.GE.AND P2, PT, R5, UR34, PT ;  /* 0x0000002205007c0c */ /* 0x000fe2000bf46270 */
[----:B------:R-:W-:Y:S01]  /*81d0*/  IMAD.U32 R56, RZ, RZ, UR10 ;  /* 0x0000000aff387e24 */ /* 0x000fe2000f8e00ff */
[----:B------:R-:W-:Y:S01]  /*81e0*/  IADD3 R2, P0, PT, R4, UR42, RZ ;  /* 0x0000002a04027c10 */ /* 0x000fe2000ff1e0ff */
[----:B------:R3:W4:Y:S01]  /*81f0*/  LDS.128 R28, [R0+0xd000] ;  /* 0x00d00000001c7984 */ /* 0x0007220000000c00 */
[----:B------:R-:W-:Y:S01]  /*8200*/  IMAD.U32 R4, RZ, RZ, UR8 ;  /* 0x00000008ff047e24 */ /* 0x000fe2000f8e00ff */
[----:B------:R-:W-:-:S02]  /*8210*/  LOP3.LUT R57, R57, 0x38, RZ, 0xc0, !PT ;  /* 0x0000003839397812 */ /* 0x000fc400078ec0ff */
[----:B------:R3:W2:Y:S02]  /*8220*/  LDS.128 R24, [R0+0xf000] ;  /* 0x00f0000000187984 */ /* 0x0006a40000000c00 */
[----:B------:R-:W-:Y:S02]  /*8230*/  IADD3.X R3, PT, PT, R3, UR18, R4, P0, !PT ;  /* 0x0000001203037c10 */ /* 0x000fe400087fe404 */
[----:B------:R3:W2:Y:S01]  /*8240*/  LDS.128 R40, [R0+0x12000] ;  /* 0x0120000000287984 */ /* 0x0006a20000000c00 */
[----:B------:R-:W-:Y:S01]  /*8250*/  IADD3 R21, P0, PT, R61, 0x20, RZ ;  /* 0x000000203d157810 */ /* 0x000fe20007f1e0ff */
[----:B-1----:R-:W-:Y:S02]  /*8260*/  IMAD.WIDE.U32 R4, R6, UR21, R2 ;  /* 0x0000001506047c25 */ /* 0x002fe4000f8e0002 */
[----:B------:R3:W1:Y:S02]  /*8270*/  LDS.128 R52, [R0+0x13000] ;  /* 0x0130000000347984 */ /* 0x0006640000000c00 */
[----:B------:R-:W-:-:S02]  /*8280*/  IMAD.X R22, RZ, RZ, RZ, P0 ;  /* 0x000000ffff167224 */ /* 0x000fc400000e06ff */
        /* <DEDUP_REMOVED lines=19> */
.L_x_1220:
[----:B------:R-:W-:Y:S05]  /*83c0*/  BSYNC.RECONVERGENT B0 ;  /* 0x0000000000007941 */ /* 0x000fea0003800200 */
.L_x_1219:
        /* <DEDUP_REMOVED lines=15> */
.L_x_1222:
[----:B------:R-:W-:Y:S05]  /*84c0*/  BSYNC.RECONVERGENT B0 ;  /* 0x0000000000007941 */ /* 0x000fea0003800200 */
.L_x_1221:
        /* <DEDUP_REMOVED lines=21> */
.L_x_1224:
[----:B------:R-:W-:Y:S05]  /*8620*/  BSYNC.RECONVERGENT B0 ;  /* 0x0000000000007941 */ /* 0x000fea0003800200 */
.L_x_1223:
        /* <DEDUP_REMOVED lines=13> */
.L_x_1210:
[----:B------:R-:W-:Y:S05]  /*8700*/  BSYNC.RECONVERGENT B1 ;  /* 0x0000000000017941 */ /* 0x000fea0003800200 */
.L_x_1188:
        /* <DEDUP_REMOVED lines=11> */
.L_x_1226:
        /* <DEDUP_REMOVED lines=12> */
.L_x_2173:


//--------------------- .text._ZN5flash44flash_bwd_dq_dk_dv_loop_seqk_parallel_kernelI23Flash_bwd_kernel_traitsILi192ELi64ELi64ELi8ELi4ELi2ELi2ELb1ELb1EN7cutlass10bfloat16_tE19Flash_kernel_traitsILi192ELi64ELi64ELi8ES3_EELb0ELb0ELb1ELb0ELb0ELb1ELb1EEEvNS_16Flash_bwd_paramsE --------------------------
	.section	.text._ZN5flash44flash_bwd_dq_dk_dv_loop_seqk_parallel_kernelI23Flash_bwd_kernel_traitsILi192ELi64ELi64ELi8ELi4ELi2ELi2ELb1ELb1EN7cutlass10bfloat16_tE19Flash_kernel_traitsILi192ELi64ELi64ELi8ES3_EELb0ELb0ELb1ELb0ELb0ELb1ELb1EEEvNS_16Flash_bwd_paramsE,"ax",@progbits
	.align	128
        .global         _ZN5flash44flash_bwd_dq_dk_dv_loop_seqk_parallel_kernelI23Flash_bwd_kernel_traitsILi192ELi64ELi64ELi8ELi4ELi2ELi2ELb1ELb1EN7cutlass10bfloat16_tE19Flash_kernel_traitsILi192ELi64ELi64ELi8ES3_EELb0ELb0ELb1ELb0ELb0ELb1ELb1EEEvNS_16Flash_bwd_paramsE
        .type           _ZN5flash44flash_bwd_dq_dk_dv_loop_seqk_parallel_kernelI23Flash_bwd_kernel_traitsILi192ELi64ELi64ELi8ELi4ELi2ELi2ELb1ELb1EN7cutlass10bfloat16_tE19Flash_kernel_traitsILi192ELi64ELi64ELi8ES3_EELb0ELb0ELb1ELb0ELb0ELb1ELb1EEEvNS_16Flash_bwd_paramsE,@function
        .size           _ZN5flash44flash_bwd_dq_dk_dv_loop_seqk_parallel_kernelI23Flash_bwd_kernel_traitsILi192ELi64ELi64ELi8ELi4ELi2ELi2ELb1ELb1EN7cutlass10bfloat16_tE19Flash_kernel_traitsILi192ELi64ELi64ELi8ES3_EELb0ELb0ELb1ELb0ELb0ELb1ELb1EEEvNS_16Flash_bwd_paramsE,(.L_x_2174 - _ZN5flash44flash_bwd_dq_dk_dv_loop_seqk_parallel_kernelI23Flash_bwd_kernel_traitsILi192ELi64ELi64ELi8ELi4ELi2ELi2ELb1ELb1EN7cutlass10bfloat16_tE19Flash_kernel_traitsILi192ELi64ELi64ELi8ES3_EELb0ELb0ELb1ELb0ELb0ELb1ELb1EEEvNS_16Flash_bwd_paramsE)
        .other          _ZN5flash44flash_bwd_dq_dk_dv_loop_seqk_parallel_kernelI23Flash_bwd_kernel_traitsILi192ELi64ELi64ELi8ELi4ELi2ELi2ELb1ELb1EN7cutlass10bfloat16_tE19Flash_kernel_traitsILi192ELi64ELi64ELi8ES3_EELb0ELb0ELb1ELb0ELb0ELb1ELb1EEEvNS_16Flash_bwd_paramsE,@"STO_CUDA_ENTRY STV_DEFAULT"
_ZN5flash44flash_bwd_dq_dk_dv_loop_seqk_parallel_kernelI23Flash_bwd_kernel_traitsILi192ELi64ELi64ELi8ELi4ELi2ELi2ELb1ELb1EN7cutlass10bfloat16_tE19Flash_kernel_traitsILi192ELi64ELi64ELi8ES3_EELb0ELb0ELb1ELb0ELb0ELb1ELb1EEEvNS_16Flash_bwd_paramsE:
.text._ZN5flash44flash_bwd_dq_dk_dv_loop_seqk_parallel_kernelI23Flash_bwd_kernel_traitsILi192ELi64ELi64ELi8ELi4ELi2ELi2ELb1ELb1EN7cutlass10bfloat16_tE19Flash_kernel_traitsILi192ELi64ELi64ELi8ES3_EELb0ELb0ELb1ELb0ELb0ELb1ELb1EEEvNS_16Flash_bwd_paramsE:
        /* <DEDUP_REMOVED lines=49> */
.L_x_1265:
        /* <DEDUP_REMOVED lines=52> */
.L_x_1227:
        /* <DEDUP_REMOVED lines=44> */
.L_x_1229:
[----:B------:R-:W1:Y:S01]  /*0910*/  LDCU.64 UR16, c[0x0][0x3b8] ;  /* 0x00007700ff1077ac */ /* 0x000e620008000a00 */
[----:B------:R-:W-:-:S04]  /*0920*/  UIADD3 UR8, UPT, UPT, UR40, UR41, URZ ;  /* 0x0000002928087290 */ /* 0x000fc8000fffe0ff */
[----:B-1----:R-:W-:Y:S02]  /*0930*/  UIMAD.WIDE.U32 UR10, UR8, UR16, URZ ;  /* 0x00000010080a72a5 */ /* 0x002fe4000f8e00ff */
[----:B------:R-:W-:-:S04]  /*0940*/  UIMAD UR8, UR8, UR17, URZ ;  /* 0x00000011080872a4 */ /* 0x000fc8000f8e02ff */
[----:B------:R-:W-:Y:S01]  /*0950*/  UIADD3 UR8, UPT, UPT, UR11, UR8, URZ ;  /* 0x000000080b087290 */ /* 0x000fe2000fffe0ff */
[----:B------:R-:W-:-:S05]  /*0960*/  UMOV UR44, UR10 ;  /* 0x0000000a002c7c82 */ /* 0x000fca0008000000 */
[----:B------:R-:W-:Y:S02]  /*0970*/  MOV R21, UR8 ;  /* 0x0000000800157c02 */ /* 0x000fe40008000f00 */
.L_x_1230:
        /* <DEDUP_REMOVED lines=44> */
.L_x_1231:
[----:B------:R-:W1:Y:S01]  /*0c40*/  LDCU.64 UR14, c[0x0][0x3c0] ;  /* 0x00007800ff0e77ac */ /* 0x000e620008000a00 */
[----:B------:R-:W-:-:S04]  /*0c50*/  UIADD3 UR8, UPT, UPT, UR40, UR41, URZ ;  /* 0x0000002928087290 */ /* 0x000fc8000fffe0ff */
[----:B-1----:R-:W-:Y:S02]  /*0c60*/  UIMAD.WIDE.U32 UR10, UR8, UR14, URZ ;  /* 0x0000000e080a72a5 */ /* 0x002fe4000f8e00ff */
[----:B------:R-:W-:-:S04]  /*0c70*/  UIMAD UR8, UR8, UR15, URZ ;  /* 0x0000000f080872a4 */ /* 0x000fc8000f8e02ff */
[----:B------:R-:W-:Y:S01]  /*0c80*/  UIADD3 UR8, UPT, UPT, UR11, UR8, URZ ;  /* 0x000000080b087290 */ /* 0x000fe2000fffe0ff */
[----:B------:R-:W-:-:S05]  /*0c90*/  UMOV UR46, UR10 ;  /* 0x0000000a002e7c82 */ /* 0x000fca0008000000 */
[----:B------:R-:W-:-:S07]  /*0ca0*/  MOV R18, UR8 ;  /* 0x0000000800127c02 */ /* 0x000fce0008000f00 */
.L_x_1232:
        /* <DEDUP_REMOVED lines=28> */
.L_x_1233:
[----:B------:R-:W-:Y:S02]  /*0e70*/  UIMAD.WIDE.U32 UR10, UR56, UR49, URZ ;  /* 0x00000031380a72a5 */ /* 0x000fe4000f8e00ff */
[----:B------:R-:W-:-:S04]  /*0e80*/  UIMAD UR8, UR57, UR49, URZ ;  /* 0x00000031390872a4 */ /* 0x000fc8000f8e02ff */
[----:B------:R-:W-:-:S12]  /*0e90*/  UIADD3 UR8, UPT, UPT, UR11, UR8, URZ ;  /* 0x000000080b087290 */ /* 0x000fd8000fffe0ff */
.L_x_1234:
        /* <DEDUP_REMOVED lines=20> */
.L_x_1235:
[----:B------:R-:W1:Y:S01]  /*0fe0*/  LDCU UR57, c[0x0][0x434] ;  /* 0x00008680ff3977ac */ /* 0x000e620008000800 */
[----:B------:R-:W-:-:S04]  /*0ff0*/  UIMAD UR9, UR37, UR19, UR24 ;  /* 0x00000013250972a4 */ /* 0x000fc8000f8e0218 */
[----:B-1----:R-:W-:Y:S02]  /*1000*/  UIMAD UR57, UR9, UR57, URZ ;  /* 0x00000039093972a4 */ /* 0x002fe4000f8e02ff */
.L_x_1236:
        /* <DEDUP_REMOVED lines=11> */
.L_x_1237:
[----:B------:R-:W1:Y:S01]  /*10c0*/  LDCU UR56, c[0x0][0x444] ;  /* 0x00008880ff3877ac */ /* 0x000e620008000800 */
[----:B------:R-:W-:-:S04]  /*10d0*/  UIMAD UR9, UR37, UR19, UR24 ;  /* 0x00000013250972a4 */ /* 0x000fc8000f8e0218 */
[----:B-1----:R-:W-:-:S12]  /*10e0*/  UIMAD UR56, UR9, UR56, URZ ;  /* 0x00000038093872a4 */ /* 0x002fd8000f8e02ff */
.L_x_1238:
        /* <DEDUP_REMOVED lines=19> */
[C---:B--2---:R-:W-:Y:S01]  /*1220*/  IMAD.SHL.U32 R26, R25.reuse, 0x8, RZ ;  /* 0x00000008191a7824 */ /* 0x044fe200078e00ff */
        /* <DEDUP_REMOVED lines=83> */
.L_x_1240:
[----:B------:R-:W1:Y:S01]  /*1760*/  LDCU.64 UR14, c[0x0][0x5c0] ;  /* 0x0000b800ff0e77ac */ /* 0x000e620008000a00 */
[----:B------:R-:W-:-:S04]  /*1770*/  UIADD3 UR8, UPT, UPT, UR40, UR41, URZ ;  /* 0x0000002928087290 */ /* 0x000fc8000fffe0ff */
[----:B-1----:R-:W-:Y:S02]  /*1780*/  UIMAD.WIDE.U32 UR18, UR8, UR14, URZ ;  /* 0x0000000e081272a5 */ /* 0x002fe4000f8e00ff */
[----:B------:R-:W-:-:S04]  /*1790*/  UIMAD UR8, UR8, UR15, URZ ;  /* 0x0000000f080872a4 */ /* 0x000fc8000f8e02ff */
[----:B------:R-:W-:-:S06]  /*17a0*/  UIADD3 UR8, UPT, UPT, UR19, UR8, URZ ;  /* 0x0000000813087290 */ /* 0x000fcc000fffe0ff */
[----:B------:R-:W-:Y:S02]  /*17b0*/  MOV R0, UR8 ;  /* 0x0000000800007c02 */ /* 0x000fe40008000f00 */
.L_x_1241:
        /* <DEDUP_REMOVED lines=13> */
.L_x_1242:
[----:B------:R-:W1:Y:S01]  /*1890*/  LDCU.64 UR10, c[0x0][0x5c8] ;  /* 0x0000b900ff0a77ac */ /* 0x000e620008000a00 */
[----:B------:R-:W-:-:S04]  /*18a0*/  UIADD3 UR40, UPT, UPT, UR40, UR41, URZ ;  /* 0x0000002928287290 */ /* 0x000fc8000fffe0ff */
[----:B-1----:R-:W-:Y:S02]  /*18b0*/  UIMAD.WIDE.U32 UR16, UR40, UR10, URZ ;  /* 0x0000000a281072a5 */ /* 0x002fe4000f8e00ff */
[----:B------:R-:W-:-:S04]  /*18c0*/  UIMAD UR40, UR40, UR11, URZ ;  /* 0x0000000b282872a4 */ /* 0x000fc8000f8e02ff */
[----:B------:R-:W-:-:S06]  /*18d0*/  UIADD3 UR40, UPT, UPT, UR17, UR40, URZ ;  /* 0x0000002811287290 */ /* 0x000fcc000fffe0ff */
[----:B------:R-:W-:-:S07]  /*18e0*/  MOV R10, UR40 ;  /* 0x00000028000a7c02 */ /* 0x000fce0008000f00 */
.L_x_1243:
        /* <DEDUP_REMOVED lines=26> */
.L_x_1245:
[----:B------:R-:W-:Y:S05]  /*1a90*/  BSYNC.RECONVERGENT B0 ;  /* 0x0000000000007941 */ /* 0x000fea0003800200 */
.L_x_1244:
        /* <DEDUP_REMOVED lines=13> */
.L_x_1247:
[----:B------:R-:W-:Y:S05]  /*1b70*/  BSYNC.RECONVERGENT B0 ;  /* 0x0000000000007941 */ /* 0x000fea0003800200 */
.L_x_1246:
        /* <DEDUP_REMOVED lines=23> */
.L_x_1249:
[----:B------:R-:W-:Y:S05]  /*1cf0*/  BSYNC.RECONVERGENT B0 ;  /* 0x0000000000007941 */ /* 0x000fea0003800200 */
.L_x_1248:
        /* <DEDUP_REMOVED lines=13> */
.L_x_1239:
        /* <DEDUP_REMOVED lines=47> */
[----:B------:R-:W-:Y:S01]  /*20c0*/  CS2R R142, SRZ ;  /* 0x00000000008e7805 */ /* 0x000fe2000001ff00 */
        /* <DEDUP_REMOVED lines=87> */
[----:B------:R-:W2:Y:S03]  /*2640*/  LDCU UR8, c[0x0][0x3e0] ;  /* 0x00007c00ff0877ac */ /* 0x000ea60008000800 */
[----:B------:R-:W-:Y:S01]  /*2650*/  @!P5 LDGSTS.E.BYPASS.LTC128B.128 [R0+0x8000], desc[UR34][R32.64+0x80] ;  /* 0x080000802000dfae */ /* 0x000fe2000b981a22 */
[----:B------:R-:W2:Y:S03]  /*2660*/  LDCU UR14, c[0x0][0x50c] ;  /* 0x0000a180ff0e77ac */ /* 0x000ea60008000800 */
[----:B------:R-:W-:Y:S01]  /*2670*/  @!P5 LDGSTS.E.BYPASS.LTC128B.128 [R0+0xa000], desc[UR34][R32.64+0x100] ;  /* 0x0a0001002000dfae */ /* 0x000fe2000b981a22 */
[----:B------:R-:W2:Y:S03]  /*2680*/  LDCU UR11, c[0x0][0x45c] ;  /* 0x00008b80ff0b77ac */ /* 0x000ea60008000800 */
        /* <DEDUP_REMOVED lines=54> */
[----:B------:R4:W5:Y:S01]  /*29f0*/  @!P0 LDG.E R7, desc[UR34][R4.64] ;  /* 0x0000002204078981 */ /* 0x000962000c1e1900 */
[C---:B------:R-:W-:Y:S01]  /*2a00*/  R2P PR, R25.reuse, 0x6 ;  /* 0x0000000619007804 */ /* 0x040fe20000000000 */
[----:B-1----:R-:W-:Y:S01]  /*2a10*/  IMAD.SHL.U32 R3, R25, 0x10, RZ ;  /* 0x0000001019037824 */ /* 0x002fe200078e00ff */
[----:B------:R-:W-:-:S04]  /*2a20*/  DEPBAR.LE SB0, 0x1 ;  /* 0x000080400000791a */ /* 0x000fc80000000000 */
[C---:B----4-:R-:W-:Y:S02]  /*2a30*/  IMAD.SHL.U32 R4, R25.reuse, 0x40, RZ ;  /* 0x0000004019047824 */ /* 0x050fe400078e00ff */
[----:B------:R-:W-:-:S03]  /*2a40*/  IMAD.SHL.U32 R5, R25, 0x20, RZ ;  /* 0x0000002019057824 */ /* 0x000fc600078e00ff */
[----:B------:R-:W-:Y:S02]  /*2a50*/  LOP3.LUT R2, R4, 0x1c0, RZ, 0xc0, !PT ;  /* 0x000001c004027812 */ /* 0x000fe400078ec0ff */
[----:B---3--:R-:W-:Y:S02]  /*2a60*/  LOP3.LUT R0, R5, 0x200, RZ, 0xc0, !PT ;  /* 0x0000020005007812 */ /* 0x008fe400078ec0ff */
        /* <DEDUP_REMOVED lines=21> */
[----:B--2---:R-:W-:Y:S02]  /*2bc0*/  USHF.L.U32 UR27, UR27, 0x6, URZ ;  /* 0x000000061b1b7899 */ /* 0x004fe400080006ff */
        /* <DEDUP_REMOVED lines=10> */
[----:B------:R-:W-:Y:S02]  /*2c70*/  STL [R1+0x14], R6 ;  /* 0x0000140601007387 */ /* 0x000fe40000100800 */
[----:B------:R-:W-:Y:S02]  /*2c80*/  SEL R0, R0, 0xffffffe0, !P1 ;  /* 0xffffffe000007807 */ /* 0x000fe40004800000 */
[----:B------:R3:W-:Y:S03]  /*2c90*/  STL [R1+0x50], R7 ;  /* 0x0000500701007387 */ /* 0x0007e60000100800 */
[C---:B------:R-:W-:Y:S01]  /*2ca0*/  IMAD.IADD R240, R0.reuse, 0x1, R232 ;  /* 0x0000000100f07824 */ /* 0x040fe200078e02e8 */
[----:B------:R-:W4:Y:S04]  /*2cb0*/  LDSM.16.M88.4 R164, [R232] ;  /* 0x00000000e8a4783b */ /* 0x000f280000000200 */
[----:B------:R-:W1:Y:S04]  /*2cc0*/  LDSM.16.M88.4 R168, [R232+0x800] ;  /* 0x00080000e8a8783b */ /* 0x000e680000000200 */
[----:B------:R-:W1:Y:S04]  /*2cd0*/  LDSM.16.M88.4 R196, [R232+0x2000] ;  /* 0x00200000e8c4783b */ /* 0x000e680000000200 */
[----:B------:R-:W1:Y:S04]  /*2ce0*/  LDSM.16.M88.4 R200, [R232+0x2800] ;  /* 0x00280000e8c8783b */ /* 0x000e680000000200 */
[----:B------:R-:W1:Y:S04]  /*2cf0*/  LDSM.16.M88.4 R228, [R232+0x4000] ;  /* 0x00400000e8e4783b */ /* 0x000e680000000200 */
[----:B------:R-:W1:Y:S01]  /*2d00*/  LDSM.16.M88.4 R172, [R240] ;  /* 0x00000000f0ac783b */ /* 0x000e620000000200 */
[----:B---3--:R-:W-:-:S03]  /*2d10*/  IMAD.IADD R7, R0, 0x1, R6 ;  /* 0x0000000100077824 */ /* 0x008fc600078e0206 */
[----:B------:R-:W3:Y:S04]  /*2d20*/  LDSM.16.M88.4 R176, [R240+0x800] ;  /* 0x00080000f0b0783b */ /* 0x000ee80000000200 */
        /* <DEDUP_REMOVED lines=14> */
[----:B------:R-:W1:Y:S01]  /*2e10*/  LDSM.16.M88.4 R224, [R7+0x16800] ;  /* 0x0168000007e0783b */ /* 0x000e620000000200 */
[----:B------:R-:W-:-:S03]  /*2e20*/  IMAD.IADD R4, R6, 0x1, R2 ;  /* 0x0000000106047824 */ /* 0x000fc600078e0202 */
[----:B------:R-:W-:Y:S01]  /*2e30*/  STL [R1+0x18], R7 ;  /* 0x0000180701007387 */ /* 0x000fe20000100800 */
[----:B------:R-:W-:-:S03]  /*2e40*/  IMAD.IADD R2, R0, 0x1, R4 ;  /* 0x0000000100027824 */ /* 0x000fc600078e0204 */
        /* <DEDUP_REMOVED lines=8> */
.L_x_1255:
[----:B------:R-:W2:Y:S01]  /*2ed0*/  LDL R93, [R1+0x48] ;  /* 0x00004800015d7983 */ /* 0x000ea20000100800 */
[----:B-1----:R-:W-:Y:S01]  /*2ee0*/  MOV R2, UR18 ;  /* 0x0000001200027c02 */ /* 0x002fe20008000f00 */
[----:B------:R-:W-:Y:S01]  /*2ef0*/  USHF.L.U32 UR16, UR52, 0x6, URZ ;  /* 0x0000000634107899 */ /* 0x000fe200080006ff */
[----:B------:R-:W-:Y:S01]  /*2f00*/  MOV R3, UR19 ;  /* 0x0000001300037c02 */ /* 0x000fe20008000f00 */
[----:B------:R-:W3:Y:S02]  /*2f10*/  LDL.LU R244, [R1+0xc] ;  /* 0x00000c0001f47983 */ /* 0x000ee40000300800 */
        /* <DEDUP_REMOVED lines=86> */
[C---:B------:R-:W-:Y:S08]  /*3480*/  HMMA.16816.F32.BF16 R12, R72.reuse, R84, R12 ;  /* 0x00000054480c723c */ /* 0x040ff0000004180c */
        /* <DEDUP_REMOVED lines=72> */
.L_x_1251:
[----:B--2---:R-:W2:Y:S01]  /*3910*/  S2R R4, SR_TID.X ;  /* 0x0000000000047919 */ /* 0x004ea20000002100 */
[----:B------:R-:W-:Y:S01]  /*3920*/  IMAD.U32 R3, RZ, RZ, UR52 ;  /* 0x00000034ff037e24 */ /* 0x000fe2000f8e00ff */
[----:B------:R-:W-:Y:S01]  /*3930*/  UIADD3 UR15, UPT, UPT, UR33, UR9, -UR42 ;  /* 0x00000009210f7290 */ /* 0x000fe2000fffe82a */
[----:B------:R-:W-:Y:S01]  /*3940*/  IMAD.MOV.U32 R6, RZ, RZ, 0x9 ;  /* 0x00000009ff067424 */ /* 0x000fe200078e00ff */
[----:B------:R-:W-:Y:S01]  /*3950*/  UIADD3 UR16, UPT, UPT, UR33, -UR10, -UR42 ;  /* 0x8000000a21107290 */ /* 0x000fe2000fffe82a */
        /* <DEDUP_REMOVED lines=10> */
[----:B------:R-:W-:Y:S02]  /*3a00*/  IMAD R0, R0, 0x40, R4 ;  /* 0x0000004000007824 */ /* 0x000fe400078e0204 */
[C---:B------:R-:W-:Y:S02]  /*3a10*/  VIADD R2, R3.reuse, UR15 ;  /* 0x0000000f03027c36 */ /* 0x040fe40008000000 */
[----:B------:R-:W-:Y:S02]  /*3a20*/  VIADD R3, R3, UR16 ;  /* 0x0000001003037c36 */ /* 0x000fe40008000000 */
[C---:B------:R-:W-:Y:S02]  /*3a30*/  VIADD R12, R0.reuse, 0x1 ;  /* 0x00000001000c7836 */ /* 0x040fe40000000000 */
[C---:B------:R-:W-:Y:S02]  /*3a40*/  VIADD R7, R0.reuse, 0x18 ;  /* 0x0000001800077836 */ /* 0x040fe40000000000 */
        /* <DEDUP_REMOVED lines=11> */
[----:B------:R-:W-:Y:S02]  /*3b00*/  VIADDMNMX R3, R3, 0x8, RZ, !PT ;  /* 0x0000000803037846 */ /* 0x000fe400078001ff */
[----:B------:R-:W-:Y:S02]  /*3b10*/  FSEL R15, R95, -INF , P6 ;  /* 0xff8000005f0f7808 */ /* 0x000fe40003000000 */
[----:B------:R-:W-:Y:S02]  /*3b20*/  ISETP.GE.AND P6, PT, R6, R5, PT ;  /* 0x000000050600720c */ /* 0x000fe40003fc6270 */
[----:B------:R-:W-:Y:S02]  /*3b30*/  FSEL R16, R91, -INF , P5 ;  /* 0xff8000005b107808 */ /* 0x000fe40002800000 */
[C---:B------:R-:W-:Y:S02]  /*3b40*/  ISETP.GE.AND P5, PT, R0.reuse, R3, PT ;  /* 0x000000030000720c */ /* 0x040fe40003fa6270 */
[----:B-1----:R-:W-:Y:S02]  /*3b50*/  FSEL R71, R87, -INF , P6 ;  /* 0xff80000057477808 */ /* 0x002fe40003000000 */
[-C--:B------:R-:W-:Y:S02]  /*3b60*/  ISETP.GE.AND P6, PT, R0, R4.reuse, PT ;  /* 0x000000040000720c */ /* 0x080fe40003fc6270 */
[----:B------:R-:W-:Y:S02]  /*3b70*/  FSEL R72, R90, -INF , P5 ;  /* 0xff8000005a487808 */ /* 0x000fe40002800000 */
[-C--:B------:R-:W-:Y:S02]  /*3b80*/  ISETP.GE.AND P5, PT, R12, R4.reuse, PT ;  /* 0x000000040c00720c */ /* 0x080fe40003fa6270 */
[-C--:B------:R-:W-:Y:S02]  /*3b90*/  ISETP.GE.AND P0, PT, R7, R5.reuse, PT ;  /* 0x000000050700720c */ /* 0x080fe40003f06270 */
[----:B------:R-:W-:Y:S02]  /*3ba0*/  P2R R14, PR, RZ, 0x40 ;  /* 0x00000040ff0e7803 */ /* 0x000fe40000000000 */
[----:B------:R-:W-:Y:S02]  /*3bb0*/  ISETP.GE.AND P4, PT, R11, R5, PT ;  /* 0x000000050b00720c */ /* 0x000fe40003f86270 */
[-C--:B------:R-:W-:Y:S02]  /*3bc0*/  ISETP.GE.AND P6, PT, R10, R4.reuse, PT ;  /* 0x000000040a00720c */ /* 0x080fe40003fc6270 */
[----:B------:R-:W-:Y:S02]  /*3bd0*/  P2R R13, PR, RZ, 0x20 ;  /* 0x00000020ff0d7803 */ /* 0x000fe40000000000 */
[----:B------:R-:W-:Y:S02]  /*3be0*/  FSEL R70, R88, -INF , P0 ;  /* 0xff80000058467808 */ /* 0x000fe40000000000 */
[-C--:B------:R-:W-:Y:S02]  /*3bf0*/  ISETP.GE.AND P0, PT, R8, R3.reuse, PT ;  /* 0x000000030800720c */ /* 0x080fe40003f06270 */
[----:B------:R-:W-:Y:S02]  /*3c00*/  FSEL R17, R99, -INF , P4 ;  /* 0xff80000063117808 */ /* 0x000fe40002000000 */
[----:B------:R-:W-:Y:S02]  /*3c10*/  P2R R18, PR, RZ, 0x40 ;  /* 0x00000040ff127803 */ /* 0x000fe40000000000 */
[----:B------:R-:W-:Y:S02]  /*3c20*/  ISETP.GE.AND P4, PT, R12, R3, PT ;  /* 0x000000030c00720c */ /* 0x000fe40003f86270 */
[----:B------:R-:W-:Y:S02]  /*3c30*/  ISETP.NE.AND P6, PT, R13, RZ, PT ;  /* 0x000000ff0d00720c */ /* 0x000fe40003fc5270 */
[----:B------:R-:W-:Y:S02]  /*3c40*/  ISETP.GE.AND P1, PT, R8, R5, PT ;  /* 0x000000050800720c */ /* 0x000fe40003f26270 */
[----:B------:R-:W-:Y:S02]  /*3c50*/  FSEL R76, R81, -INF , P0 ;  /* 0xff800000514c7808 */ /* 0x000fe40000000000 */
[----:B------:R-:W-:Y:S02]  /*3c60*/  ISETP.GE.AND P0, PT, R7, R3, PT ;  /* 0x000000030700720c */ /* 0x000fe40003f06270 */
[----:B------:R-:W-:Y:S02]  /*3c70*/  FSEL R74, R89, -INF , P4 ;  /* 0xff800000594a7808 */ /* 0x000fe40002000000 */
[----:B------:R-:W-:Y:S02]  /*3c80*/  P2R R13, PR, RZ, 0x40 ;  /* 0x00000040ff0d7803 */ /* 0x000fe40000000000 */
[-C--:B------:R-:W-:Y:S02]  /*3c90*/  ISETP.GE.AND P3, PT, R10, R5.reuse, PT ;  /* 0x000000050a00720c */ /* 0x080fe40003f66270 */
[----:B------:R-:W-:Y:S02]  /*3ca0*/  ISETP.GE.AND P2, PT, R9, R5, PT ;  /* 0x000000050900720c */ /* 0x000fe40003f46270 */
[----:B------:R-:W-:Y:S02]  /*3cb0*/  FSEL R69, R83, -INF , P1 ;  /* 0xff80000053457808 */ /* 0x000fe40000800000 */
[----:B------:R-:W-:Y:S02]  /*3cc0*/  ISETP.GE.AND P4, PT, R11, R4, PT ;  /* 0x000000040b00720c */ /* 0x000fe40003f86270 */
[----:B------:R-:W-:Y:S02]  /*3cd0*/  ISETP.NE.AND P6, PT, R14, RZ, PT ;  /* 0x000000ff0e00720c */ /* 0x000fe40003fc5270 */
[-C--:B------:R-:W-:Y:S02]  /*3ce0*/  ISETP.GE.AND P1, PT, R9, R3.reuse, PT ;  /* 0x000000030900720c */ /* 0x080fe40003f26270 */
[----:B------:R-:W-:Y:S02]  /*3cf0*/  FSEL R75, R86, -INF , P0 ;  /* 0xff800000564b7808 */ /* 0x000fe40000000000 */
[-C--:B------:R-:W-:Y:S02]  /*3d00*/  ISETP.GE.AND P0, PT, R6, R3.reuse, PT ;  /* 0x000000030600720c */ /* 0x080fe40003f06270 */
[----:B------:R-:W-:Y:S02]  /*3d10*/  FSEL R19, R98, -INF , P3 ;  /* 0xff80000062137808 */ /* 0x000fe40001800000 */
[----:B------:R-:W-:Y:S02]  /*3d20*/  FSEL R68, R84, -INF , P2 ;  /* 0xff80000054447808 */ /* 0x000fe40001000000 */
[----:B------:R-:W-:Y:S02]  /*3d30*/  P2R R5, PR, RZ, 0x10 ;  /* 0x00000010ff057803 */ /* 0x000fe40000000000 */
[----:B------:R-:W-:Y:S02]  /*3d40*/  FSEL R15, R15, -INF , !P6 ;  /* 0xff8000000f0f7808 */ /* 0x000fe40007000000 */
[-C--:B------:R-:W-:Y:S02]  /*3d50*/  ISETP.GE.AND P3, PT, R11, R3.reuse, PT ;  /* 0x000000030b00720c */ /* 0x080fe40003f66270 */
[----:B------:R-:W-:Y:S02]  /*3d60*/  ISETP.GE.AND P2, PT, R10, R3, PT ;  /* 0x000000030a00720c */ /* 0x000fe40003f46270 */
[----:B------:R-:W-:Y:S02]  /*3d70*/  FSEL R77, R82, -INF , P1 ;  /* 0xff800000524d7808 */ /* 0x000fe40000800000 */
[----:B------:R-:W-:Y:S02]  /*3d80*/  ISETP.NE.AND P6, PT, R13, RZ, PT ;  /* 0x000000ff0d00720c */ /* 0x000fe40003fc5270 */
[----:B------:R-:W-:Y:S02]  /*3d90*/  ISETP.GE.AND P1, PT, R0, R2, PT ;  /* 0x000000020000720c */ /* 0x000fe40003f26270 */
[----:B------:R-:W-:Y:S02]  /*3da0*/  FSEL R0, R85, -INF , P0 ;  /* 0xff80000055007808 */ /* 0x000fe40000000000 */
[-C--:B------:R-:W-:Y:S02]  /*3db0*/  ISETP.GE.AND P4, PT, R8, R4.reuse, PT ;  /* 0x000000040800720c */ /* 0x080fe40003f86270 */
[----:B------:R-:W-:Y:S02]  /*3dc0*/  ISETP.NE.AND P0, PT, R5, RZ, PT ;  /* 0x000000ff0500720c */ /* 0x000fe40003f05270 */
[----:B------:R-:W-:Y:S02]  /*3dd0*/  FSEL R78, R97, -INF , P3 ;  /* 0xff800000614e7808 */ /* 0x000fe40001800000 */
[----:B------:R-:W-:Y:S02]  /*3de0*/  FSEL R73, R96, -INF , P2 ;  /* 0xff80000060497808 */ /* 0x000fe40001000000 */
[----:B------:R-:W-:Y:S02]  /*3df0*/  FSEL R16, R16, -INF , !P6 ;  /* 0xff80000010107808 */ /* 0x000fe40007000000 */
[-C--:B------:R-:W-:Y:S02]  /*3e00*/  ISETP.GE.AND P5, PT, R9, R4.reuse, PT ;  /* 0x000000040900720c */ /* 0x080fe40003fa6270 */
[-C--:B------:R-:W-:Y:S02]  /*3e10*/  ISETP.GE.AND P3, PT, R7, R4.reuse, PT ;  /* 0x000000040700720c */ /* 0x080fe40003f66270 */
[----:B------:R-:W-:Y:S02]  /*3e20*/  ISETP.GE.AND P2, PT, R6, R4, PT ;  /* 0x000000040600720c */ /* 0x000fe40003f46270 */
[----:B------:R-:W-:Y:S02]  /*3e30*/  ISETP.NE.AND P6, PT, R18, RZ, PT ;  /* 0x000000ff1200720c */ /* 0x000fe40003fc5270 */
[----:B------:R-:W-:Y:S02]  /*3e40*/  FSEL R17, R17, -INF , !P0 ;  /* 0xff80000011117808 */ /* 0x000fe40004000000 */
[----:B------:R-:W-:Y:S02]  /*3e50*/  FSEL R14, R69, -INF , !P4 ;  /* 0xff800000450e7808 */ /* 0x000fe40006000000 */
[-C--:B------:R-:W-:Y:S02]  /*3e60*/  ISETP.GE.AND P0, PT, R12, R2.reuse, PT ;  /* 0x000000020c00720c */ /* 0x080fe40003f06270 */
[-C--:B------:R-:W-:Y:S02]  /*3e70*/  ISETP.GE.AND P4, PT, R9, R2.reuse, PT ;  /* 0x000000020900720c */ /* 0x080fe40003f86270 */
        /* <DEDUP_REMOVED lines=17> */
.L_x_1252:
[----:B------:R-:W2:Y:S01]  /*3f90*/  LDL R0, [R1+0x4c] ;  /* 0x00004c0001007983 */ /* 0x000ea20000100800 */
[----:B------:R-:W-:Y:S01]  /*3fa0*/  MOV R244, 0x10 ;  /* 0x0000001000f47802 */ /* 0x000fe20000000f00 */
[----:B------:R-:W-:Y:S01]  /*3fb0*/  UISETP.GT.AND UP0, UPT, UR52, UR49, UPT ;  /* 0x000000313400728c */ /* 0x000fe2000bf04270 */
[----:B------:R-:W-:Y:S01]  /*3fc0*/  MOV R76, 0x40 ;  /* 0x00000040004c7802 */ /* 0x000fe20000000f00 */
[----:B------:R-:W3:Y:S04]  /*3fd0*/  LDL R19, [R1+0x50] ;  /* 0x0000500001137983 */ /* 0x000ee80000100800 */
[----:B------:R-:W-:Y:S04]  /*3fe0*/  STL [R1+0x78], R109 ;  /* 0x0000786d01007387 */ /* 0x000fe80000100800 */
[----:B------:R-:W-:Y:S01]  /*3ff0*/  STL [R1+0x74], R108 ;  /* 0x0000746c01007387 */ /* 0x000fe20000100800 */
[----:B------:R-:W-:Y:S03]  /*4000*/  @UP0 UIADD3 UR16, UP1, UPT, UR62, -0x100, URZ ;  /* 0xffffff003e100890 */ /* 0x000fe6000ff3e0ff */
[----:B------:R-:W-:Y:S01]  /*4010*/  STL [R1+0x70], R107 ;  /* 0x0000706b01007387 */ /* 0x000fe20000100800 */
[----:B------:R-:W-:Y:S02]  /*4020*/  @UP0 UIADD3.X UR15, UPT, UPT, UR63, -0x1, URZ, UP1, !UPT ;  /* 0xffffffff3f0f0890 */ /* 0x000fe40008ffe4ff */
[----:B------:R-:W-:Y:S01]  /*4030*/  @UP0 UIADD3 UR18, UP1, UPT, UR18, -0x100, URZ ;  /* 0xffffff0012120890 */ /* 0x000fe2000ff3e0ff */
[----:B------:R-:W1:Y:S03]  /*4040*/  S2R R68, SR_TID.X ;  /* 0x0000000000447919 */ /* 0x000e660000002100 */
[----:B------:R-:W-:Y:S01]  /*4050*/  @UP0 UIADD3.X UR19, UPT, UPT, UR19, -0x1, URZ, UP1, !UPT ;  /* 0xffffffff13130890 */ /* 0x000fe20008ffe4ff */
        /* <DEDUP_REMOVED lines=11> */
[----:B-1----:R-:W-:Y:S02]  /*4110*/  SHF.L.U32 R249, R68, 0x5, RZ ;  /* 0x0000000544f97819 */ /* 0x002fe400000006ff */
[----:B------:R-:W-:Y:S02]  /*4120*/  FSEL R0, R0, RZ, P0 ;  /* 0x000000ff00007208 */ /* 0x000fe40000000000 */
[----:B------:R-:W-:Y:S02]  /*4130*/  FSEL R2, R2, RZ, P1 ;  /* 0x000000ff02027208 */ /* 0x000fe40000800000 */
[C---:B------:R-:W-:Y:S01]  /*4140*/  SHF.L.U32 R71, R68.reuse, 0x1, RZ ;  /* 0x0000000144477819 */ /* 0x040fe200000006ff */
[--C-:B------:R-:W-:Y:S01]  /*4150*/  FFMA.FTZ R5, R5, UR11, -R0.reuse ;  /* 0x0000000b05057c23 */ /* 0x100fe20008010800 */
[----:B------:R-:W-:Y:S01]  /*4160*/  FFMA.FTZ R3, R3, UR11, -R0 ;  /* 0x0000000b03037c23 */ /* 0x000fe20008010800 */
[----:B------:R-:W-:Y:S01]  /*4170*/  SHF.R.U32.HI R70, RZ, 0x2, R68 ;  /* 0x00000002ff467819 */ /* 0x000fe20000011644 */
[--C-:B------:R-:W-:Y:S01]  /*4180*/  FFMA.FTZ R19, R15, UR11, -R2.reuse ;  /* 0x0000000b0f137c23 */ /* 0x100fe20008010802 */
[----:B------:R1:W-:Y:S01]  /*4190*/  MUFU.EX2 R247, R5 ;  /* 0x0000000500f77308 */ /* 0x0003e20000000800 */
[----:B------:R-:W-:Y:S01]  /*41a0*/  SHF.L.U32 R77, R68, 0x6, RZ ;  /* 0x00000006444d7819 */ /* 0x000fe200000006ff */
[--C-:B------:R-:W-:Y:S01]  /*41b0*/  FFMA.FTZ R15, R16, UR11, -R2.reuse ;  /* 0x0000000b100f7c23 */ /* 0x100fe20008010802 */
[--C-:B------:R-:W-:Y:S07]  /*41c0*/  FFMA.FTZ R12, R12, UR11, -R2.reuse ;  /* 0x0000000b0c0c7c23 */ /* 0x100fee0008010802 */
[----:B------:R2:W3:Y:S01]  /*41d0*/  MUFU.EX2 R246, R3 ;  /* 0x0000000300f67308 */ /* 0x0004e20000000800 */
[----:B------:R-:W-:Y:S02]  /*41e0*/  LOP3.LUT R250, R77, 0x200, RZ, 0xc0, !PT ;  /* 0x000002004dfa7812 */ /* 0x000fe400078ec0ff */
[C---:B------:R-:W-:Y:S07]  /*41f0*/  LOP3.LUT P0, RZ, R68.reuse, 0x8, RZ, 0xc0, !PT ;  /* 0x0000000844ff7812 */ /* 0x040fee000780c0ff */
[----:B------:R-:W-:Y:S01]  /*4200*/  MUFU.EX2 R245, R19 ;  /* 0x0000001300f57308 */ /* 0x000fe20000000800 */
[C---:B------:R-:W-:Y:S09]  /*4210*/  SHF.L.U32 R92, R68.reuse, 0x3, RZ ;  /* 0x00000003445c7819 */ /* 0x040ff200000006ff */
[----:B------:R-:W3:Y:S01]  /*4220*/  MUFU.EX2 R251, R15 ;  /* 0x0000000f00fb7308 */ /* 0x000ee20000000800 */
[--C-:B-1----:R-:W-:Y:S09]  /*4230*/  FFMA.FTZ R5, R17, UR11, -R2.reuse ;  /* 0x0000000b11057c23 */ /* 0x102ff20008010802 */
[----:B----4-:R-:W-:Y:S01]  /*4240*/  MUFU.EX2 R102, R12 ;  /* 0x0000000c00667308 */ /* 0x010fe20000000800 */
[----:B--2---:R-:W-:Y:S01]  /*4250*/  FFMA.FTZ R3, R13, UR11, -R2 ;  /* 0x0000000b0d037c23 */ /* 0x004fe20008010802 */
[----:B------:R-:W-:Y:S08]  /*4260*/  SHF.L.U32 R13, R68, 0x4, RZ ;  /* 0x00000004440d7819 */ /* 0x000ff000000006ff */
[----:B------:R1:W-:Y:S01]  /*4270*/  MUFU.EX2 R109, R5 ;  /* 0x00000005006d7308 */ /* 0x0003e20000000800 */
[----:B------:R-:W-:Y:S09]  /*4280*/  LOP3.LUT R69, R13, 0x1c0, RZ, 0xc0, !PT ;  /* 0x000001c00d457812 */ /* 0x000ff200078ec0ff */
[----:B------:R2:W-:Y:S01]  /*4290*/  MUFU.EX2 R108, R3 ;  /* 0x00000003006c7308 */ /* 0x0005e20000000800 */
[----:B------:R-:W-:Y:S01]  /*42a0*/  LOP3.LUT R13, R71, 0x38, RZ, 0xc0, !PT ;  /* 0x00000038470d7812 */ /* 0x000fe200078ec0ff */
[--C-:B-1----:R-:W-:Y:S01]  /*42b0*/  FFMA.FTZ R5, R4, UR11, -R0.reuse ;  /* 0x0000000b04057c23 */ /* 0x102fe20008010800 */
[----:B------:R-:W-:Y:S01]  /*42c0*/  FFMA.FTZ R4, R6, UR11, -R0 ;  /* 0x0000000b06047c23 */ /* 0x000fe20008010800 */
[--C-:B------:R-:W-:Y:S06]  /*42d0*/  FFMA.FTZ R6, R14, UR11, -R2.reuse ;  /* 0x0000000b0e067c23 */ /* 0x100fec0008010802 */
[----:B------:R1:W-:Y:S01]  /*42e0*/  MUFU.EX2 R107, R5 ;  /* 0x00000005006b7308 */ /* 0x0003e20000000800 */
[--C-:B--2---:R-:W-:Y:S01]  /*42f0*/  FFMA.FTZ R3, R18, UR11, -R2.reuse ;  /* 0x0000000b12037c23 */ /* 0x104fe20008010802 */
[----:B------:R-:W-:Y:S08]  /*4300*/  FFMA.FTZ R2, R9, UR11, -R2 ;  /* 0x0000000b09027c23 */ /* 0x000ff00008010802 */
[----:B------:R2:W-:Y:S10]  /*4310*/  MUFU.EX2 R252, R4 ;  /* 0x0000000400fc7308 */ /* 0x0005f40000000800 */
[----:B------:R4:W-:Y:S10]  /*4320*/  MUFU.EX2 R106, R3 ;  /* 0x00000003006a7308 */ /* 0x0009f40000000800 */
[----:B------:R3:W3:Y:S01]  /*4330*/  MUFU.EX2 R105, R6 ;  /* 0x0000000600697308 */ /* 0x0006e20000000800 */
[----:B-1----:R-:W-:Y:S09]  /*4340*/  LOP3.LUT R5, R249, 0xc00, RZ, 0xc0, !PT ;  /* 0x00000c00f9057812 */ /* 0x002ff200078ec0ff */
[----:B------:R1:W-:Y:S01]  /*4350*/  MUFU.EX2 R101, R2 ;  /* 0x0000000200657308 */ /* 0x0003e20000000800 */
[--C-:B--2---:R-:W-:Y:S01]  /*4360*/  FFMA.FTZ R4, R7, UR11, -R0.reuse ;  /* 0x0000000b07047c23 */ /* 0x104fe20008010800 */
[----:B------:R-:W-:Y:S01]  /*4370*/  FFMA.FTZ R7, R10, UR11, -R0 ;  /* 0x0000000b0a077c23 */ /* 0x000fe20008010800 */
[----:B----4-:R-:W-:Y:S07]  /*4380*/  LOP3.LUT R3, R5, 0x6, R71, 0xf8, !PT ;  /* 0x0000000605037812 */ /* 0x010fee00078ef847 */
[----:B------:R2:W-:Y:S01]  /*4390*/  MUFU.EX2 R104, R4 ;  /* 0x0000000400687308 */ /* 0x0005e20000000800 */
[----:B------:R-:W-:Y:S01]  /*43a0*/  LOP3.LUT R5, R13, 0x20, R70, 0x78, !PT ;  /* 0x000000200d057812 */ /* 0x000fe200078e7846 */
[--C-:B---3--:R-:W-:Y:S01]  /*43b0*/  FFMA.FTZ R6, R8, UR11, -R0.reuse ;  /* 0x0000000b08067c23 */ /* 0x108fe20008010800 */
[----:B------:R-:W-:Y:S02]  /*43c0*/  FFMA.FTZ R0, R11, UR11, -R0 ;  /* 0x0000000b0b007c23 */ /* 0x000fe40008010800 */
[----:B------:R-:W-:Y:S05]  /*43d0*/  LOP3.LUT R5, R3, R5, R69, 0xfe, !PT ;  /* 0x0000000503057212 */ /* 0x000fea00078efe45 */
[----:B------:R-:W-:Y:S01]  /*43e0*/  MUFU.EX2 R100, R7 ;  /* 0x0000000700647308 */ /* 0x000fe20000000800 */
[----:B------:R-:W-:Y:S02]  /*43f0*/  F2FP.BF16.F32.PACK_AB R3, R246, R247 ;  /* 0x000000f7f603723e */ /* 0x000fe400000010ff */
[C---:B------:R-:W-:Y:S07]  /*4400*/  LEA R80, R5.reuse, UR4, 0x1 ;  /* 0x0000000405507c11 */ /* 0x040fee000f8e08ff */
[----:B------:R-:W3:Y:S01]  /*4410*/  MUFU.EX2 R0, R0 ;  /* 0x0000000000007308 */ /* 0x000ee20000000800 */
[----:B-1----:R-:W-:Y:S02]  /*4420*/  LEA R2, R5, UR5, 0x1 ;  /* 0x0000000505027c11 */ /* 0x002fe4000f8e08ff */
[----:B------:R-:W-:Y:S01]  /*4430*/  SHF.R.U32.HI R8, RZ, 0x1, R68 ;  /* 0x00000001ff087819 */ /* 0x000fe20000011644 */
[----:B------:R1:W-:Y:S06]  /*4440*/  STS [R80+0x14400], R3 ;  /* 0x0144000350007388 */ /* 0x0003ec0000000800 */
[----:B------:R4:W3:Y:S01]  /*4450*/  MUFU.EX2 R103, R6 ;  /* 0x0000000600677308 */ /* 0x0008e20000000800 */
[----:B--2---:R-:W-:Y:S02]  /*4460*/  F2FP.BF16.F32.PACK_AB R4, R251, R245 ;  /* 0x000000f5fb04723e */ /* 0x004fe400000010ff */
[C---:B------:R-:W-:Y:S02]  /*4470*/  IADD3 R78, PT, PT, R2.reuse, 0x20, RZ ;  /* 0x00000020024e7810 */ /* 0x040fe40007ffe0ff */
[----:B------:R-:W-:Y:S01]  /*4480*/  @P0 IADD3 R78, PT, PT, R2, -0x20, RZ ;  /* 0xffffffe0024e0810 */ /* 0x000fe20007ffe0ff */
[----:B------:R2:W-:Y:S01]  /*4490*/  STS [R80+0x14000], R4 ;  /* 0x0140000450007388 */ /* 0x0005e20000000800 */
[----:B------:R-:W-:Y:S02]  /*44a0*/  F2FP.BF16.F32.PACK_AB R5, R105, R106 ;  /* 0x0000006a6905723e */ /* 0x000fe400000010ff */
[----:B------:R-:W-:Y:S02]  /*44b0*/  LOP3.LUT P0, RZ, R68, 0x2, RZ, 0xc0, !PT ;  /* 0x0000000244ff7812 */ /* 0x000fe4000780c0ff */
[----:B----4-:R-:W-:Y:S02]  /*44c0*/  LOP3.LUT R6, R250, 0xc00, R249, 0xf8, !PT ;  /* 0x00000c00fa067812 */ /* 0x010fe400078ef8f9 */
[----:B-1----:R-:W-:Y:S04]  /*44d0*/  LOP3.LUT P1, R3, R68, 0x4, RZ, 0xc0, !PT ;  /* 0x0000000444037812 */ /* 0x002fe8000782c0ff */
[----:B------:R-:W-:Y:S01]  /*44e0*/  SEL R244, R244, 0xfffffff0, !P1 ;  /* 0xfffffff0f4f47807 */ /* 0x000fe20004800000 */
[----:B------:R1:W-:Y:S01]  /*44f0*/  STL [R1+0x8], R3 ;  /* 0x0000080301007387 */ /* 0x0003e20000100800 */
[----:B------:R-:W-:Y:S02]  /*4500*/  SEL R76, R76, 0xffffffc0, !P1 ;  /* 0xffffffc04c4c7807 */ /* 0x000fe40004800000 */
[----:B--2---:R-:W-:Y:S01]  /*4510*/  F2FP.BF16.F32.PACK_AB R4, R108, R109 ;  /* 0x0000006d6c04723e */ /* 0x004fe200000010ff */
[----:B---3--:R2:W-:Y:S01]  /*4520*/  STL [R1], R0 ;  /* 0x0000000001007387 */ /* 0x0085e20000100800 */
[----:B------:R-:W-:Y:S02]  /*4530*/  IADD3 R79, PT, PT, R2, R244, RZ ;  /* 0x000000f4024f7210 */ /* 0x000fe40007ffe0ff */
[----:B------:R-:W-:Y:S01]  /*4540*/  IADD3 R244, PT, PT, R244, R78, RZ ;  /* 0x0000004ef4f47210 */ /* 0x000fe20007ffe0ff */
[----:B------:R-:W3:Y:S01]  /*4550*/  LDL.LU R250, [R1] ;  /* 0x0000000001fa7983 */ /* 0x000ee20000300800 */
[----:B------:R-:W-:Y:S03]  /*4560*/  F2FP.BF16.F32.PACK_AB R2, R101, R102 ;  /* 0x000000666502723e */ /* 0x000fe600000010ff */
[----:B------:R4:W-:Y:S01]  /*4570*/  STS [R79], R4 ;  /* 0x000000044f007388 */ /* 0x0009e20000000800 */
[----:B-1----:R-:W-:Y:S02]  /*4580*/  LOP3.LUT R3, R77, 0x1c0, RZ, 0xc0, !PT ;  /* 0x000001c04d037812 */ /* 0x002fe400078ec0ff */
[----:B--2---:R-:W-:Y:S02]  /*4590*/  F2FP.BF16.F32.PACK_AB R0, R252, R107 ;  /* 0x0000006bfc00723e */ /* 0x004fe400000010ff */
[----:B------:R-:W-:Y:S03]  /*45a0*/  LOP3.LUT R3, R3, 0x38, R92, 0xf8, !PT ;  /* 0x0000003803037812 */ /* 0x000fe600078ef85c */
[----:B------:R-:W-:Y:S01]  /*45b0*/  STS [R79+0x400], R0 ;  /* 0x000400004f007388 */ /* 0x000fe20000000800 */
[----:B------:R-:W-:Y:S02]  /*45c0*/  LOP3.LUT R248, R3, 0x8, R8, 0x78, !PT ;  /* 0x0000000803f87812 */ /* 0x000fe400078e7808 */
[----:B----4-:R-:W-:Y:S01]  /*45d0*/  F2FP.BF16.F32.PACK_AB R4, R103, R104 ;  /* 0x000000686704723e */ /* 0x010fe200000010ff */
[----:B------:R-:W-:Y:S01]  /*45e0*/  STS [R78], R5 ;  /* 0x000000054e007388 */ /* 0x000fe20000000800 */
[----:B------:R-:W-:Y:S03]  /*45f0*/  LOP3.LUT R6, R6, R248, RZ, 0xfc, !PT ;  /* 0x000000f806067212 */ /* 0x000fe600078efcff */
[----:B------:R-:W-:Y:S01]  /*4600*/  STS [R78+0x400], R4 ;  /* 0x000400044e007388 */ /* 0x000fe20000000800 */
[----:B------:R-:W-:Y:S03]  /*4610*/  LEA R249, R6, UR4, 0x1 ;  /* 0x0000000406f97c11 */ /* 0x000fe6000f8e08ff */
[----:B------:R1:W-:Y:S04]  /*4620*/  STS [R244], R2 ;  /* 0x00000002f4007388 */ /* 0x0003e80000000800 */
[----:B------:R-:W-:Y:S01]  /*4630*/  STL [R1+0xc], R249 ;  /* 0x00000cf901007387 */ /* 0x000fe20000100800 */
[----:B-1----:R-:W-:Y:S02]  /*4640*/  IADD3 R2, PT, PT, R249, R76, RZ ;  /* 0x0000004cf9027210 */ /* 0x002fe40007ffe0ff */
[----:B---3--:R-:W-:Y:S05]  /*4650*/  F2FP.BF16.F32.PACK_AB R0, R250, R100 ;  /* 0x00000064fa00723e */ /* 0x008fea00000010ff */
[----:B------:R1:W-:Y:S04]  /*4660*/  STS [R244+0x400], R0 ;  /* 0x00040000f4007388 */ /* 0x0003e80000000800 */
[----:B------:R-:W2:Y:S08]  /*4670*/  LDSM.16.M88.4 R16, [R249+0x6000] ;  /* 0x00600000f910783b */ /* 0x000eb00000000200 */
[----:B------:R-:W-:Y:S01]  /*4680*/  LDSM.16.M88.4 R72, [R2+0x6000] ;  /* 0x006000000248783b */ /* 0x000fe20000000200 */
[----:B-1----:R-:W-:Y:S04]  /*4690*/  MOV R0, 0x20 ;  /* 0x0000002000007802 */ /* 0x002fe80000000f00 */
[----:B------:R-:W-:Y:S04]  /*46a0*/  SEL R0, R0, 0xffffffe0, !P0 ;  /* 0xffffffe000007807 */ /* 0x000fe80004000000 */
[C---:B------:R-:W-:Y:S01]  /*46b0*/  IADD3 R77, PT, PT, R0.reuse, R249, RZ ;  /* 0x000000f9004d7210 */ /* 0x040fe20007ffe0ff */
[----:B------:R1:W-:Y:S04]  /*46c0*/  STL [R1+0x4], R0 ;  /* 0x0000040001007387 */ /* 0x0003e80000100800 */
[----:B------:R-:W3:Y:S01]  /*46d0*/  LDSM.16.M88.4 R68, [R77+0x6000] ;  /* 0x006000004d44783b */ /* 0x000ee20000000200 */
[C---:B--2---:R-:W-:Y:S07]  /*46e0*/  HMMA.16816.F32.BF16 R4, R16.reuse, R148, RZ ;  /* 0x000000941004723c */ /* 0x044fee00000418ff */
[----:B------:R-:W-:Y:S01]  /*46f0*/  STL [R1+0x10], R77 ;  /* 0x0000104d01007387 */ /* 0x000fe20000100800 */
[C---:B------:R-:W-:Y:S01]  /*4700*/  HMMA.16816.F32.BF16 R8, R16.reuse, R150, RZ ;  /* 0x000000961008723c */ /* 0x040fe200000418ff */
[----:B-1----:R-:W-:Y:S07]  /*4710*/  IADD3 R0, PT, PT, R0, R2, RZ ;  /* 0x0000000200007210 */ /* 0x002fee0007ffe0ff */
[C---:B------:R-:W-:Y:S08]  /*4720*/  HMMA.16816.F32.BF16 R12, R16.reuse, R152, RZ ;  /* 0x00000098100c723c */ /* 0x040ff000000418ff */
[----:B------:R-:W-:Y:S08]  /*4730*/  HMMA.16816.F32.BF16 R16, R16, R154, RZ ;  /* 0x0000009a1010723c */ /* 0x000ff000000418ff */
[C---:B---3--:R-:W-:Y:S08]  /*4740*/  HMMA.16816.F32.BF16 R4, R68.reuse, R156, R4 ;  /* 0x0000009c4404723c */ /* 0x048ff00000041804 */
        /* <DEDUP_REMOVED lines=41> */
[----:B------:R2:W3:Y:S07]  /*49e0*/  LDSM.16.M88.4 R72, [R2+0xa000] ;  /* 0x00a000000248783b */ /* 0x0004ee0000000200 */
[C---:B----4-:R-:W-:Y:S08]  /*49f0*/  HMMA.16816.F32.BF16 R4, R68.reuse, R220, R4 ;  /* 0x000000dc4404723c */ /* 0x050ff00000041804 */
[C---:B------:R-:W-:Y:S01]  /*4a00*/  HMMA.16816.F32.BF16 R8, R68.reuse, R222, R8 ;  /* 0x000000de4408723c */ /* 0x040fe20000041808 */
[----:B--2---:R-:W2:Y:S07]  /*4a10*/  S2R R2, SR_TID.X ;  /* 0x0000000000027919 */ /* 0x004eae0000002100 */
[C---:B------:R-:W-:Y:S03]  /*4a20*/  HMMA.16816.F32.BF16 R12, R68.reuse, R224, R12 ;  /* 0x000000e0440c723c */ /* 0x040fe6000004180c */
[----:B-1----:R-:W-:Y:S05]  /*4a30*/  SHF.L.U32 R77, R77, 0x6, RZ ;  /* 0x000000064d4d7819 */ /* 0x002fea00000006ff */
[----:B------:R-:W-:Y:S01]  /*4a40*/  HMMA.16816.F32.BF16 R16, R68, R226, R16 ;  /* 0x000000e24410723c */ /* 0x000fe20000041810 */
[----:B------:R2:W1:Y:S07]  /*4a50*/  LDSM.16.M88.4 R68, [R0+0xa000] ;  /* 0x00a000000044783b */ /* 0x00046e0000000200 */
[C---:B---3--:R-:W-:Y:S08]  /*4a60*/  HMMA.16816.F32.BF16 R4, R72.reuse, R228, R4 ;  /* 0x000000e44804723c */ /* 0x048ff00000041804 */
[C---:B------:R-:W-:Y:S08]  /*4a70*/  HMMA.16816.F32.BF16 R8, R72.reuse, R230, R8 ;  /* 0x000000e64808723c */ /* 0x040ff00000041808 */
[C---:B------:R-:W-:Y:S03]  /*4a80*/  HMMA.16816.F32.BF16 R12, R72.reuse, R232, R12 ;  /* 0x000000e8480c723c */ /* 0x040fe6000004180c */
[----:B--2---:R-:W-:Y:S02]  /*4a90*/  SHF.R.U32.HI R0, RZ, 0x1, R2 ;  /* 0x00000001ff007819 */ /* 0x004fe40000011602 */
[----:B------:R-:W-:Y:S02]  /*4aa0*/  SHF.L.U32 R2, R2, 0x1, RZ ;  /* 0x0000000102027819 */ /* 0x000fe400000006ff */
[----:B------:R-:W-:Y:S01]  /*4ab0*/  LOP3.LUT R0, R0, 0x10, RZ, 0xc0, !PT ;  /* 0x0000001000007812 */ /* 0x000fe200078ec0ff */
[----:B------:R-:W-:Y:S01]  /*4ac0*/  HMMA.16816.F32.BF16 R16, R72, R234, R16 ;  /* 0x000000ea4810723c */ /* 0x000fe20000041810 */
[----:B------:R-:W2:Y:S02]  /*4ad0*/  S2R R74, SR_TID.X ;  /* 0x00000000004a7919 */ /* 0x000ea40000002100 */
[----:B------:R-:W-:Y:S05]  /*4ae0*/  LOP3.LUT R2, R2, 0x20, RZ, 0xc0, !PT ;  /* 0x0000002002027812 */ /* 0x000fea00078ec0ff */
[C---:B-1----:R-:W-:Y:S08]  /*4af0*/  HMMA.16816.F32.BF16 R4, R68.reuse, R236, R4 ;  /* 0x000000ec4404723c */ /* 0x042ff00000041804 */
[C---:B------:R-:W-:Y:S08]  /*4b00*/  HMMA.16816.F32.BF16 R8, R68.reuse, R238, R8 ;  /* 0x000000ee4408723c */ /* 0x040ff00000041808 */
[C---:B------:R-:W-:Y:S03]  /*4b10*/  HMMA.16816.F32.BF16 R12, R68.reuse, R240, R12 ;  /* 0x000000f0440c723c */ /* 0x040fe6000004180c */
[C---:B-----5:R-:W-:Y:S01]  /*4b20*/  FADD.FTZ R5, -R94.reuse, R5 ;  /* 0x000000055e057221 */ /* 0x060fe20000010100 */
[C---:B------:R-:W-:Y:S01]  /*4b30*/  FADD.FTZ R6, -R93.reuse, R6 ;  /* 0x000000065d067221 */ /* 0x040fe20000010100 */
[----:B------:R-:W-:Y:S01]  /*4b40*/  FADD.FTZ R4, -R94, R4 ;  /* 0x000000045e047221 */ /* 0x000fe20000010100 */
[----:B------:R-:W-:Y:S02]  /*4b50*/  FADD.FTZ R7, -R93, R7 ;  /* 0x000000075d077221 */ /* 0x000fe40000010100 */
[----:B------:R-:W-:Y:S03]  /*4b60*/  HMMA.16816.F32.BF16 R16, R68, R242, R16 ;  /* 0x000000f24410723c */ /* 0x000fe60000041810 */
[--C-:B--2---:R-:W-:Y:S01]  /*4b70*/  SHF.R.U32.HI R75, RZ, 0x3, R74.reuse ;  /* 0x00000003ff4b7819 */ /* 0x104fe2000001164a */
[----:B------:R-:W-:Y:S01]  /*4b80*/  FMUL.FTZ R73, R247, R6 ;  /* 0x00000006f7497220 */ /* 0x000fe20000410000 */
[----:B------:R-:W-:Y:S01]  /*4b90*/  LOP3.LUT R0, R0, 0x8, R74, 0xf8, !PT ;  /* 0x0000000800007812 */ /* 0x000fe200078ef84a */
[----:B------:R-:W-:Y:S01]  /*4ba0*/  FMUL.FTZ R74, R251, R5 ;  /* 0x00000005fb4a7220 */ /* 0x000fe20000410000 */
[----:B------:R-:W-:Y:S01]  /*4bb0*/  LOP3.LUT R2, R2, 0x18, R75, 0xf8, !PT ;  /* 0x0000001802027812 */ /* 0x000fe200078ef84b */
[----:B------:R-:W-:Y:S01]  /*4bc0*/  FMUL.FTZ R75, R245, R4 ;  /* 0x00000004f54b7220 */ /* 0x000fe20000410000 */
[----:B------:R-:W-:Y:S01]  /*4bd0*/  FFMA.FTZ R6, -R95, R95, 1 ;  /* 0x3f8000005f067423 */ /* 0x000fe2000001015f */
[----:B------:R-:W-:Y:S01]  /*4be0*/  FFMA.FTZ R5, -R91, R91, 1 ;  /* 0x3f8000005b057423 */ /* 0x000fe2000001015b */
[----:B------:R-:W-:Y:S01]  /*4bf0*/  LOP3.LUT R0, R0, R3, RZ, 0x3c, !PT ;  /* 0x0000000300007212 */ /* 0x000fe200078e3cff */
        /* <DEDUP_REMOVED lines=27> */
[C---:B------:R-:W-:Y:S01]  /*4db0*/  FADD.FTZ R14, -R93.reuse, R14 ;  /* 0x0000000e5d0e7221 */ /* 0x040fe20000010100 */
[----:B------:R-:W-:Y:S01]  /*4dc0*/  FADD.FTZ R15, -R93, R15 ;  /* 0x0000000f5d0f7221 */ /* 0x000fe20000010100 */
        /* <DEDUP_REMOVED lines=18> */
[----:B--2---:R-:W-:Y:S01]  /*4ef0*/  FFMA.FTZ R3, -R81, R81, 1 ;  /* 0x3f80000051037423 */ /* 0x004fe20000010151 */
        /* <DEDUP_REMOVED lines=37> */
[----:B--2---:R-:W-:Y:S01]  /*5150*/  F2FP.BF16.F32.PACK_AB R3, R9, R10 ;  /* 0x0000000a0903723e */ /* 0x004fe200000010ff */
[----:B------:R-:W-:Y:S01]  /*5160*/  STS [R78+-0x1c00], R5 ;  /* 0xffe400054e007388 */ /* 0x000fe20000000800 */
[----:B------:R-:W-:Y:S02]  /*5170*/  LOP3.LUT R2, R2, 0x38, R92, 0x78, !PT ;  /* 0x0000003802027812 */ /* 0x000fe400078e785c */
[----:B------:R-:W-:Y:S01]  /*5180*/  LOP3.LUT R0, R0, 0x200, R249, 0xf8, !PT ;  /* 0x0000020000007812 */ /* 0x000fe200078ef8f9 */
[----:B------:R-:W-:Y:S01]  /*5190*/  STS [R244+-0x2000], R4 ;  /* 0xffe00004f4007388 */ /* 0x000fe20000000800 */
[----:B------:R-:W-:Y:S02]  /*51a0*/  LOP3.LUT R2, R2, 0x200, R77, 0xf8, !PT ;  /* 0x0000020002027812 */ /* 0x000fe400078ef84d */
[C---:B------:R-:W-:Y:S01]  /*51b0*/  LEA R252, R0.reuse, UR4, 0x1 ;  /* 0x0000000400fc7c11 */ /* 0x040fe2000f8e08ff */
[----:B------:R-:W-:Y:S01]  /*51c0*/  STS [R244+-0x1c00], R3 ;  /* 0xffe40003f4007388 */ /* 0x000fe20000000800 */
[----:B------:R-:W-:Y:S02]  /*51d0*/  LEA R92, R0, UR5, 0x1 ;  /* 0x00000005005c7c11 */ /* 0x000fe4000f8e08ff */
[----:B------:R-:W-:Y:S01]  /*51e0*/  LEA R0, R2, UR4, 0x1 ;  /* 0x0000000402007c11 */ /* 0x000fe2000f8e08ff */
[----:B------:R-:W-:Y:S01]  /*51f0*/  BAR.SYNC.DEFER_BLOCKING 0x0 ;  /* 0x0000000000007b1d */ /* 0x000fe20000010000 */
[----:B------:R-:W-:Y:S05]  /*5200*/  IADD3 R92, PT, PT, R76, R92, RZ ;  /* 0x0000005c4c5c7210 */ /* 0x000fea0007ffe0ff */
[----:B------:R-:W-:Y:S08]  /*5210*/  LDSM.16.MT88.4 R4, [R252+0x14000] ;  /* 0x01400000fc04783b */ /* 0x000ff00000004200 */
[----:B------:R-:W1:Y:S08]  /*5220*/  LDSM.16.MT88.4 R8, [R0+0x6000] ;  /* 0x006000000008783b */ /* 0x000e700000004200 */
[----:B------:R-:W2:Y:S08]  /*5230*/  LDSM.16.MT88.4 R12, [R92] ;  /* 0x000000005c0c783b */ /* 0x000eb00000004200 */
[----:B------:R-:W4:Y:S08]  /*5240*/  LDSM.16.MT88.4 R16, [R0+0x8000] ;  /* 0x008000000010783b */ /* 0x000f300000004200 */
[----:B------:R-:W3:Y:S08]  /*5250*/  LDSM.16.MT88.4 R68, [R0+0xa000] ;  /* 0x00a000000044783b */ /* 0x000ef00000004200 */
        /* <DEDUP_REMOVED lines=17> */
[-C--:B---3--:R-:W-:Y:S07]  /*5370*/  HMMA.16816.F32.BF16 R52, R4, R68.reuse, R52 ;  /* 0x000000440434723c */ /* 0x088fee0000041834 */
[----:B------:R3:W5:Y:S04]  /*5380*/  LDL.LU R108, [R1+0x74] ;  /* 0x00007400016c7983 */ /* 0x0007680000300800 */
[----:B------:R3:W5:Y:S01]  /*5390*/  LDL.LU R107, [R1+0x70] ;  /* 0x00007000016b7983 */ /* 0x0007620000300800 */
[C---:B------:R-:W-:Y:S03]  /*53a0*/  HMMA.16816.F32.BF16 R56, R12.reuse, R68, R56 ;  /* 0x000000440c38723c */ /* 0x040fe60000041838 */
[----:B------:R3:W5:Y:S04]  /*53b0*/  LDL.LU R106, [R1+0x6c] ;  /* 0x00006c00016a7983 */ /* 0x0007680000300800 */
[----:B------:R3:W5:Y:S01]  /*53c0*/  LDL.LU R105, [R1+0x68] ;  /* 0x0000680001697983 */ /* 0x0007620000300800 */
[-C--:B------:R-:W-:Y:S03]  /*53d0*/  HMMA.16816.F32.BF16 R60, R12, R70.reuse, R60 ;  /* 0x000000460c3c723c */ /* 0x080fe6000004183c */
[----:B------:R3:W5:Y:S04]  /*53e0*/  LDL.LU R104, [R1+0x64] ;  /* 0x0000640001687983 */ /* 0x0007680000300800 */
[----:B------:R3:W5:Y:S01]  /*53f0*/  LDL.LU R103, [R1+0x60] ;  /* 0x0000600001677983 */ /* 0x0007620000300800 */
[----:B------:R-:W-:Y:S03]  /*5400*/  HMMA.16816.F32.BF16 R64, R4, R70, R64 ;  /* 0x000000460440723c */ /* 0x000fe60000041840 */
[----:B------:R3:W5:Y:S04]  /*5410*/  LDL.LU R102, [R1+0x5c] ;  /* 0x00005c0001667983 */ /* 0x0007680000300800 */
[----:B------:R3:W5:Y:S01]  /*5420*/  LDL.LU R101, [R1+0x58] ;  /* 0x0000580001657983 */ /* 0x0007620000300800 */
[-C--:B-1----:R-:W-:Y:S03]  /*5430*/  HMMA.16816.F32.BF16 R20, R72, R76.reuse, R20 ;  /* 0x0000004c4814723c */ /* 0x082fe60000041814 */
[----:B------:R3:W5:Y:S04]  /*5440*/  LDL.LU R100, [R1+0x54] ;  /* 0x0000540001647983 */ /* 0x0007680000300800 */
[----:B------:R-:W-:Y:S01]  /*5450*/  LDSM.16.MT88.4 R4, [R252+0x15000] ;  /* 0x01500000fc04783b */ /* 0x000fe20000004200 */
[C---:B--2---:R-:W-:Y:S07]  /*5460*/  HMMA.16816.F32.BF16 R24, R80.reuse, R76, R24 ;  /* 0x0000004c5018723c */ /* 0x044fee0000041818 */
[----:B------:R-:W1:Y:S01]  /*5470*/  LDSM.16.MT88.4 R12, [R0+0x7000] ;  /* 0x00700000000c783b */ /* 0x000e620000004200 */
[-C--:B------:R-:W-:Y:S07]  /*5480*/  HMMA.16816.F32.BF16 R28, R80, R78.reuse, R28 ;  /* 0x0000004e501c723c */ /* 0x080fee000004181c */
[----:B------:R-:W2:Y:S01]  /*5490*/  LDSM.16.MT88.4 R68, [R0+0x9000] ;  /* 0x009000000044783b */ /* 0x000ea20000004200 */
[C---:B------:R-:W-:Y:S07]  /*54a0*/  HMMA.16816.F32.BF16 R32, R72.reuse, R78, R32 ;  /* 0x0000004e4820723c */ /* 0x040fee0000041820 */
[----:B------:R-:W4:Y:S01]  /*54b0*/  LDSM.16.MT88.4 R76, [R0+0xb000] ;  /* 0x00b00000004c783b */ /* 0x000f220000004200 */
[-C--:B------:R-:W-:Y:S07]  /*54c0*/  HMMA.16816.F32.BF16 R36, R72, R84.reuse, R36 ;  /* 0x000000544824723c */ /* 0x080fee0000041824 */
[----:B------:R-:W-:Y:S01]  /*54d0*/  LDSM.16.MT88.4 R92, [R92+0x1800] ;  /* 0x001800005c5c783b */ /* 0x000fe20000004200 */
[C---:B------:R-:W-:Y:S01]  /*54e0*/  HMMA.16816.F32.BF16 R40, R80.reuse, R84, R40 ;  /* 0x000000545028723c */ /* 0x040fe20000041828 */
[----:B------:R-:W3:Y:S07]  /*54f0*/  S2R R250, SR_TID.X ;  /* 0x0000000000fa7919 */ /* 0x000eee0000002100 */
[-C--:B------:R-:W-:Y:S08]  /*5500*/  HMMA.16816.F32.BF16 R44, R80, R86.reuse, R44 ;  /* 0x00000056502c723c */ /* 0x080ff0000004182c */
[C---:B------:R-:W-:Y:S01]  /*5510*/  HMMA.16816.F32.BF16 R48, R72.reuse, R86, R48 ;  /* 0x000000564830723c */ /* 0x040fe20000041830 */
[----:B------:R-:W4:Y:S07]  /*5520*/  LDSM.16.MT88.4 R84, [R252+0x15800] ;  /* 0x01580000fc54783b */ /* 0x000f2e0000004200 */
[-C--:B------:R-:W-:Y:S01]  /*5530*/  HMMA.16816.F32.BF16 R52, R72, R8.reuse, R52 ;  /* 0x000000084834723c */ /* 0x080fe20000041834 */
[----:B------:R-:W-:Y:S07]  /*5540*/  BAR.SYNC.DEFER_BLOCKING 0x0 ;  /* 0x0000000000007b1d */ /* 0x000fee0000010000 */
[C---:B------:R-:W-:Y:S04]  /*5550*/  HMMA.16816.F32.BF16 R56, R80.reuse, R8, R56 ;  /* 0x000000085038723c */ /* 0x040fe80000041838 */
[----:B---3--:R-:W-:Y:S04]  /*5560*/  SHF.L.U32 R250, R250, 0x6, RZ ;  /* 0x00000006fafa7819 */ /* 0x008fe800000006ff */
[-C--:B------:R-:W-:Y:S03]  /*5570*/  HMMA.16816.F32.BF16 R60, R80, R10.reuse, R60 ;  /* 0x0000000a503c723c */ /* 0x080fe6000004183c */
[----:B------:R-:W-:Y:S04]  /*5580*/  LOP3.LUT R250, R250, 0x200, RZ, 0xc0, !PT ;  /* 0x00000200fafa7812 */ /* 0x000fe800078ec0ff */
[----:B------:R-:W-:Y:S01]  /*5590*/  LOP3.LUT R2, R250, 0x400, R249, 0xf8, !PT ;  /* 0x00000400fa027812 */ /* 0x000fe200078ef8f9 */
[----:B------:R-:W-:Y:S04]  /*55a0*/  HMMA.16816.F32.BF16 R64, R72, R10, R64 ;  /* 0x0000000a4840723c */ /* 0x000fe80000041840 */
[----:B------:R-:W-:Y:S04]  /*55b0*/  LOP3.LUT R2, R2, R248, RZ, 0xfc, !PT ;  /* 0x000000f802027212 */ /* 0x000fe800078efcff */
[-C--:B-1----:R-:W-:Y:S05]  /*55c0*/  HMMA.16816.F32.BF16 R20, R4, R12.reuse, R20 ;  /* 0x0000000c0414723c */ /* 0x082fea0000041814 */
[----:B------:R-:W-:Y:S03]  /*55d0*/  LEA R2, R2, UR4, 0x1 ;  /* 0x0000000402027c11 */ /* 0x000fe6000f8e08ff */
        /* <DEDUP_REMOVED lines=55> */
.L_x_1253:
[----:B------:R2:W-:Y:S01]  /*5950*/  STL.64 [R1+0xc0], R46 ;  /* 0x0000c02e01007387 */ /* 0x0005e20000100a00 */
[----:B------:R-:W-:Y:S03]  /*5960*/  PLOP3.LUT P1, PT, PT, PT, UP0, 0x80, 0x8 ;  /* 0x000000000008781c */ /* 0x000fe60003f2f008 */
[----:B------:R-:W-:Y:S04]  /*5970*/  LDSM.16.M88.4 R96, [R2+0x12000] ;  /* 0x012000000260783b */ /* 0x000fe80000000200 */
[----:B------:R-:W1:Y:S04]  /*5980*/  LDSM.16.MT88.4 R16, [R0+0xc000] ;  /* 0x00c000000010783b */ /* 0x000e680000004200 */
[----:B------:R-:W3:Y:S04]  /*5990*/  LDSM.16.M88.4 R92, [R2+0x13000] ;  /* 0x01300000025c783b */ /* 0x000ee80000000200 */
[----:B------:R-:W4:Y:S04]  /*59a0*/  LDSM.16.MT88.4 R80, [R0+0xe000] ;  /* 0x00e000000050783b */ /* 0x000f280000004200 */
[----:B------:R-:W4:Y:S04]  /*59b0*/  LDSM.16.MT88.4 R244, [R0+0x10000] ;  /* 0x0100000000f4783b */ /* 0x000f280000004200 */
[----:B--2---:R-:W2:Y:S04]  /*59c0*/  LDL.LU R46, [R1+0x8] ;  /* 0x00000800012e7983 */ /* 0x004ea80000300800 */
[----:B------:R-:W2:Y:S04]  /*59d0*/  LDL.LU R47, [R1+0x4] ;  /* 0x00000400012f7983 */ /* 0x000ea80000300800 */
[----:B------:R4:W-:Y:S04]  /*59e0*/  STL.64 [R1+0xb8], R44 ;  /* 0x0000b82c01007387 */ /* 0x0009e80000100a00 */
[----:B------:R-:W-:Y:S04]  /*59f0*/  STL.64 [R1+0xb0], R42 ;  /* 0x0000b02a01007387 */ /* 0x000fe80000100a00 */
[----:B------:R-:W-:Y:S04]  /*5a00*/  STL.64 [R1+0xa8], R40 ;  /* 0x0000a82801007387 */ /* 0x000fe80000100a00 */
[----:B------:R-:W-:Y:S01]  /*5a10*/  STL.64 [R1+0xa0], R38 ;  /* 0x0000a02601007387 */ /* 0x000fe20000100a00 */
[-C--:B-1----:R-:W-:Y:S03]  /*5a20*/  HMMA.16816.F32.BF16 R4, R96, R16.reuse, RZ ;  /* 0x000000106004723c */ /* 0x082fe600000418ff */
[----:B------:R-:W-:Y:S04]  /*5a30*/  STL.64 [R1+0x98], R36 ;  /* 0x0000982401007387 */ /* 0x000fe80000100a00 */
[----:B------:R-:W-:Y:S01]  /*5a40*/  STL.64 [R1+0x90], R34 ;  /* 0x0000902201007387 */ /* 0x000fe20000100a00 */
[C---:B---3--:R-:W-:Y:S03]  /*5a50*/  HMMA.16816.F32.BF16 R8, R92.reuse, R16, RZ ;  /* 0x000000105c08723c */ /* 0x048fe600000418ff */
        /* <DEDUP_REMOVED lines=8> */
[-C--:B----4-:R-:W-:Y:S03]  /*5ae0*/  HMMA.16816.F32.BF16 R68, R96, R80.reuse, RZ ;  /* 0x000000506044723c */ /* 0x090fe600000418ff */
[----:B------:R-:W-:Y:S04]  /*5af0*/  STL.64 [R1+0x58], R20 ;  /* 0x0000581401007387 */ /* 0x000fe80000100a00 */
[----:B------:R-:W-:Y:S01]  /*5b00*/  LDSM.16.MT88.4 R32, [R0+0xc800] ;  /* 0x00c800000020783b */ /* 0x000fe20000004200 */
[C---:B------:R-:W-:Y:S03]  /*5b10*/  HMMA.16816.F32.BF16 R72, R92.reuse, R80, RZ ;  /* 0x000000505c48723c */ /* 0x040fe600000418ff */
[----:B------:R-:W-:Y:S04]  /*5b20*/  LDSM.16.MT88.4 R40, [R0+0x10800] ;  /* 0x010800000028783b */ /* 0x000fe80000004200 */
[----:B------:R-:W-:Y:S01]  /*5b30*/  LDSM.16.MT88.4 R24, [R0+0xd000] ;  /* 0x00d000000018783b */ /* 0x000fe20000004200 */
[-C--:B------:R-:W-:Y:S03]  /*5b40*/  HMMA.16816.F32.BF16 R76, R92, R82.reuse, RZ ;  /* 0x000000525c4c723c */ /* 0x080fe600000418ff */
[----:B------:R-:W-:Y:S01]  /*5b50*/  LDSM.16.MT88.4 R28, [R0+0xd800] ;  /* 0x00d80000001c783b */ /* 0x000fe20000004200 */
[----:B------:R-:W3:Y:S04]  /*5b60*/  S2R R44, SR_TID.X ;  /* 0x00000000002c7919 */ /* 0x000ee80000002100 */
[C---:B------:R-:W-:Y:S01]  /*5b70*/  HMMA.16816.F32.BF16 R80, R96.reuse, R82, RZ ;  /* 0x000000526050723c */ /* 0x040fe200000418ff */
[----:B-1----:R-:W4:Y:S04]  /*5b80*/  LDL.LU.64 R22, [R1+0x30] ;  /* 0x0000300001167983 */ /* 0x002f280000300a00 */
[----:B------:R1:W3:Y:S03]  /*5b90*/  LDL R45, [R1+0x48] ;  /* 0x00004800012d7983 */ /* 0x0002e60000100800 */
[-C--:B------:R-:W-:Y:S08]  /*5ba0*/  HMMA.16816.F32.BF16 R84, R96, R244.reuse, RZ ;  /* 0x000000f46054723c */ /* 0x080ff000000418ff */
[C---:B------:R-:W-:Y:S08]  /*5bb0*/  HMMA.16816.F32.BF16 R88, R92.reuse, R244, RZ ;  /* 0x000000f45c58723c */ /* 0x040ff000000418ff */
[-C--:B------:R-:W-:Y:S08]  /*5bc0*/  HMMA.16816.F32.BF16 R92, R92, R246.reuse, RZ ;  /* 0x000000f65c5c723c */ /* 0x080ff000000418ff */
[----:B------:R-:W-:Y:S01]  /*5bd0*/  HMMA.16816.F32.BF16 R96, R96, R246, RZ ;  /* 0x000000f66060723c */ /* 0x000fe200000418ff */
[----:B------:R-:W-:Y:S01]  /*5be0*/  LDSM.16.MT88.4 R244, [R0+0xe800] ;  /* 0x00e8000000f4783b */ /* 0x000fe20000004200 */
[----:B--2---:R-:W-:Y:S01]  /*5bf0*/  ISETP.NE.AND P0, PT, R46, RZ, PT ;  /* 0x000000ff2e00720c */ /* 0x004fe20003f05270 */
[----:B------:R-:W-:Y:S05]  /*5c00*/  IMAD.IADD R3, R47, 0x1, R2 ;  /* 0x000000012f037824 */ /* 0x000fea00078e0202 */
[----:B------:R-:W2:Y:S04]  /*5c10*/  LDSM.16.M88.4 R248, [R3+0x12000] ;  /* 0x0120000003f8783b */ /* 0x000ea80000000200 */
[----:B------:R1:W2:Y:S02]  /*5c20*/  LDSM.16.M88.4 R36, [R3+0x13000] ;  /* 0x013000000324783b */ /* 0x0002a40000000200 */
[C---:B-1----:R-:W-:Y:S02]  /*5c30*/  VIADD R3, R2.reuse, 0x12000 ;  /* 0x0001200002037836 */ /* 0x042fe40000000000 */
[----:B------:R-:W-:Y:S02]  /*5c40*/  VIADD R2, R2, 0x12040 ;  /* 0x0001204002027836 */ /* 0x000fe40000000000 */
[----:B------:R-:W-:Y:S01]  /*5c50*/  @P0 VIADD R2, R3, 0xffffffc0 ;  /* 0xffffffc003020836 */ /* 0x000fe20000000000 */
[-C--:B--2---:R-:W-:Y:S08]  /*5c60*/  HMMA.16816.F32.BF16 R4, R248, R32.reuse, R4 ;  /* 0x00000020f804723c */ /* 0x084ff00000041804 */
        /* <DEDUP_REMOVED lines=12> */
[----:B------:R2:W4:Y:S07]  /*5d30*/  LDSM.16.M88.4 R36, [R2+0x1000] ;  /* 0x001000000224783b */ /* 0x00052e0000000200 */
[----:B------:R-:W-:Y:S01]  /*5d40*/  HMMA.16816.F32.BF16 R96, R248, R42, R96 ;  /* 0x0000002af860723c */ /* 0x000fe20000041860 */
[----:B------:R-:W3:Y:S04]  /*5d50*/  LDSM.16.MT88.4 R248, [R0+0xf000] ;  /* 0x00f0000000f8783b */ /* 0x000ee80000004200 */
[----:B------:R-:W-:Y:S03]  /*5d60*/  LDSM.16.MT88.4 R40, [R0+0x11800] ;  /* 0x011800000028783b */ /* 0x000fe60000004200 */
[-C--:B-1----:R-:W-:Y:S05]  /*5d70*/  HMMA.16816.F32.BF16 R4, R244, R24.reuse, R4 ;  /* 0x00000018f404723c */ /* 0x082fea0000041804 */
[----:B--2---:R-:W-:Y:S03]  /*5d80*/  IMAD.IADD R2, R47, 0x1, R2 ;  /* 0x000000012f027824 */ /* 0x004fe600078e0202 */
[C---:B----4-:R-:W-:Y:S08]  /*5d90*/  HMMA.16816.F32.BF16 R8, R36.reuse, R24, R8 ;  /* 0x000000182408723c */ /* 0x050ff00000041808 */
[-C--:B------:R-:W-:Y:S08]  /*5da0*/  HMMA.16816.F32.BF16 R12, R36, R26.reuse, R12 ;  /* 0x0000001a240c723c */ /* 0x080ff0000004180c */
[C---:B------:R-:W-:Y:S01]  /*5db0*/  HMMA.16816.F32.BF16 R16, R244.reuse, R26, R16 ;  /* 0x0000001af410723c */ /* 0x040fe20000041810 */
[----:B------:R-:W-:Y:S07]  /*5dc0*/  LDSM.16.M88.4 R24, [R2+0x1000] ;  /* 0x001000000218783b */ /* 0x000fee0000000200 */
[-C--:B---3--:R-:W-:Y:S08]  /*5dd0*/  HMMA.16816.F32.BF16 R68, R244, R248.reuse, R68 ;  /* 0x000000f8f444723c */ /* 0x088ff00000041844 */
[C---:B------:R-:W-:Y:S08]  /*5de0*/  HMMA.16816.F32.BF16 R72, R36.reuse, R248, R72 ;  /* 0x000000f82448723c */ /* 0x040ff00000041848 */
[-C--:B------:R-:W-:Y:S08]  /*5df0*/  HMMA.16816.F32.BF16 R76, R36, R250.reuse, R76 ;  /* 0x000000fa244c723c */ /* 0x080ff0000004184c */
[C---:B------:R-:W-:Y:S01]  /*5e00*/  HMMA.16816.F32.BF16 R80, R244.reuse, R250, R80 ;  /* 0x000000faf450723c */ /* 0x040fe20000041850 */
[----:B------:R1:W2:Y:S07]  /*5e10*/  LDSM.16.M88.4 R248, [R2] ;  /* 0x0000000002f8783b */ /* 0x0002ae0000000200 */
[-C--:B------:R-:W-:Y:S08]  /*5e20*/  HMMA.16816.F32.BF16 R84, R244, R32.reuse, R84 ;  /* 0x00000020f454723c */ /* 0x080ff00000041854 */
[C---:B------:R-:W-:Y:S08]  /*5e30*/  HMMA.16816.F32.BF16 R88, R36.reuse, R32, R88 ;  /* 0x000000202458723c */ /* 0x040ff00000041858 */
[-C--:B------:R-:W-:Y:S01]  /*5e40*/  HMMA.16816.F32.BF16 R92, R36, R34.reuse, R92 ;  /* 0x00000022245c723c */ /* 0x080fe2000004185c */
[----:B-1----:R-:W1:Y:S07]  /*5e50*/  LDC R2, c[0x0][0x44c] ;  /* 0x00011300ff027b82 */ /* 0x002e6e0000000800 */
[----:B------:R-:W-:Y:S01]  /*5e60*/  HMMA.16816.F32.BF16 R96, R244, R34, R96 ;  /* 0x00000022f460723c */ /* 0x000fe20000041860 */
[----:B------:R-:W3:Y:S07]  /*5e70*/  LDSM.16.MT88.4 R244, [R0+0xf800] ;  /* 0x00f8000000f4783b */ /* 0x000eee0000004200 */
[-C--:B--2---:R-:W-:Y:S08]  /*5e80*/  HMMA.16816.F32.BF16 R4, R248, R28.reuse, R4 ;  /* 0x0000001cf804723c */ /* 0x084ff00000041804 */
[C---:B------:R-:W-:Y:S04]  /*5e90*/  HMMA.16816.F32.BF16 R8, R24.reuse, R28, R8 ;  /* 0x0000001c1808723c */ /* 0x040fe80000041808 */
[----:B-1----:R-:W-:Y:S04]  /*5ea0*/  IMAD R20, R2, UR8, RZ ;  /* 0x0000000802147c24 */ /* 0x002fe8000f8e02ff */
[-C--:B------:R-:W-:Y:S03]  /*5eb0*/  HMMA.16816.F32.BF16 R12, R24, R30.reuse, R12 ;  /* 0x0000001e180c723c */ /* 0x080fe6000004180c */
[C---:B------:R-:W-:Y:S02]  /*5ec0*/  IMAD.U32 R2, R20.reuse, -0x40, RZ ;  /* 0xffffffc014027824 */ /* 0x040fe400078e00ff */
[----:B------:R-:W-:Y:S03]  /*5ed0*/  IMAD.SHL.U32 R21, R20, 0x8, RZ ;  /* 0x0000000814157824 */ /* 0x000fe600078e00ff */
[C---:B------:R-:W-:Y:S04]  /*5ee0*/  HMMA.16816.F32.BF16 R16, R248.reuse, R30, R16 ;  /* 0x0000001ef810723c */ /* 0x040fe80000041810 */
[C---:B------:R-:W-:Y:S04]  /*5ef0*/  LEA R3, P0, R2.reuse, R22, 0x2 ;  /* 0x0000001602037211 */ /* 0x040fe800078010ff */
        /* <DEDUP_REMOVED lines=9> */
[----:B------:R1:W2:Y:S01]  /*5f90*/  LDL R47, [R1+0x4c] ;  /* 0x00004c00012f7983 */ /* 0x0002a20000100800 */
[C---:B------:R-:W-:Y:S02]  /*5fa0*/  LEA R34, P0, R20.reuse, R36, 0x5 ;  /* 0x0000002414227211 */ /* 0x040fe400078028ff */
[C---:B------:R-:W-:Y:S01]  /*5fb0*/  HMMA.16816.F32.BF16 R80, R248.reuse, R246, R80 ;  /* 0x000000f6f850723c */ /* 0x040fe20000041850 */
[----:B------:R1:W3:Y:S03]  /*5fc0*/  LDL R46, [R1+0x50] ;  /* 0x00005000012e7983 */ /* 0x0002e60000100800 */
        /* <DEDUP_REMOVED lines=17> */
[----:B------:R-:W-:Y:S02]  /*60e0*/  @P1 LOP3.LUT R45, R3, 0x7, R44, 0xf8, !PT ;  /* 0x00000007032d1812 */ /* 0x000fe400078ef82c */
[C---:B------:R-:W-:Y:S03]  /*60f0*/  LEA R26, P0, R20.reuse, R246, 0x5 ;  /* 0x000000f6141a7211 */ /* 0x040fe600078028ff */
[----:B------:R-:W-:Y:S01]  /*6100*/  @P1 IMAD.WIDE.U32 R250, R45, R250, UR62 ;  /* 0x0000003e2dfa1e25 */ /* 0x000fe2000f8e00fa */
[----:B------:R-:W-:Y:S01]  /*6110*/  @P1 STL [R1+0x48], R45 ;  /* 0x0000482d01001387 */ /* 0x000fe20000100800 */
[----:B------:R-:W-:Y:S01]  /*6120*/  @UP0 UMOV UR62, UR16 ;  /* 0x00000010003e0c82 */ /* 0x000fe20008000000 */
[C---:B------:R-:W-:Y:S01]  /*6130*/  LEA.HI.X.SX32 R27, R20.reuse, R247, 0x5, P0 ;  /* 0x000000f7141b7211 */ /* 0x040fe200000f2eff */
[----:B------:R-:W-:Y:S02]  /*6140*/  @UP0 UMOV UR63, UR15 ;  /* 0x0000000f003f0c82 */ /* 0x000fe40008000000 */
        /* <DEDUP_REMOVED lines=71> */
[----:B----4-:R-:W-:Y:S02]  /*65c0*/  IMAD R70, R70, UR8, RZ ;  /* 0x0000000846467c24 */ /* 0x010fe4000f8e02ff */
[----:B------:R-:W-:Y:S01]  /*65d0*/  REDG.E.ADD.F32.FTZ.RN.STRONG.GPU desc[UR34][R248.64+0x180], R76 ;  /* 0x0001804cf80079a6 */ /* 0x000fe2000c12f322 */
        /* <DEDUP_REMOVED lines=19> */
[----:B---3--:R-:W1:Y:S03]  /*6710*/  S2R R250, SR_TID.X ;  /* 0x0000000000fa7919 */ /* 0x008e660000002100 */
        /* <DEDUP_REMOVED lines=30> */
[C---:B----4-:R-:W-:Y:S01]  /*6900*/  LEA R2, P0, R70.reuse, R4, 0x5 ;  /* 0x0000000446027211 */ /* 0x050fe200078028ff */
[----:B------:R-:W-:Y:S03]  /*6910*/  LDSM.16.MT88.4 R8, [R0] ;  /* 0x000000000008783b */ /* 0x000fe60000004200 */
[C---:B------:R-:W-:Y:S01]  /*6920*/  LEA.HI.X.SX32 R3, R70.reuse, R5, 0x5, P0 ;  /* 0x0000000546037211 */ /* 0x040fe200000f2eff */
[----:B------:R-:W-:Y:S01]  /*6930*/  REDG.E.ADD.F32.FTZ.RN.STRONG.GPU desc[UR34][R4.64+0x280], R93 ;  /* 0x0002805d040079a6 */ /* 0x000fe2000c12f322 */
[C---:B---3--:R-:W-:Y:S03]  /*6940*/  LEA R12, P0, R70.reuse, R2, 0x5 ;  /* 0x00000002460c7211 */ /* 0x048fe600078028ff */
        /* <DEDUP_REMOVED lines=14> */
[-C--:B---3-5:R-:W-:Y:S02]  /*6a30*/  HMMA.16816.F32.BF16 R100, R4, R8.reuse, R100 ;  /* 0x000000080464723c */ /* 0x0a8fe40000041864 */
        /* <DEDUP_REMOVED lines=35> */
[C---:B------:R-:W-:Y:S04]  /*6c70*/  HMMA.16816.F32.BF16 R136, R80.reuse, R8, R136 ;  /* 0x000000085088723c */ /* 0x040fe80000041888 */
[----:B------:R-:W-:Y:S04]  /*6c80*/  LOP3.LUT R8, R251, 0x1f8, RZ, 0xc0, !PT ;  /* 0x000001f8fb087812 */ /* 0x000fe800078ec0ff */
[-C--:B------:R-:W-:Y:S01]  /*6c90*/  HMMA.16816.F32.BF16 R140, R80, R10.reuse, R140 ;  /* 0x0000000a508c723c */ /* 0x080fe2000004188c */
[----:B------:R-:W1:Y:S02]  /*6ca0*/  LDSM.16.MT88.4 R80, [R0+0x3800] ;  /* 0x003800000050783b */ /* 0x000e640000004200 */
        /* <DEDUP_REMOVED lines=55> */
.L_x_1254:
        /* <DEDUP_REMOVED lines=186> */
.L_x_1256:
        /* <DEDUP_REMOVED lines=13> */
.L_x_1257:
[----:B------:R-:W1:Y:S01]  /*7c90*/  LDCU.64 UR8, c[0x0][0x5c8] ;  /* 0x0000b900ff0877ac */ /* 0x000e620008000a00 */
[----:B------:R-:W-:-:S04]  /*7ca0*/  UIADD3 UR14, UPT, UPT, UR40, UR41, URZ ;  /* 0x00000029280e7290 */ /* 0x000fc8000fffe0ff */
[----:B-1----:R-:W-:Y:S02]  /*7cb0*/  UIMAD.WIDE.U32 UR40, UR14, UR8, URZ ;  /* 0x000000080e2872a5 */ /* 0x002fe4000f8e00ff */
[----:B------:R-:W-:-:S04]  /*7cc0*/  UIMAD UR14, UR14, UR9, URZ ;  /* 0x000000090e0e72a4 */ /* 0x000fc8000f8e02ff */
[----:B------:R-:W-:-:S06]  /*7cd0*/  UIADD3 UR14, UPT, UPT, UR41, UR14, URZ ;  /* 0x0000000e290e7290 */ /* 0x000fcc000fffe0ff */
[----:B--2---:R-:W-:-:S07]  /*7ce0*/  MOV R26, UR14 ;  /* 0x0000000e001a7c02 */ /* 0x004fce0008000f00 */
.L_x_1258:
        /* <DEDUP_REMOVED lines=15> */
[----:B------:R-:W-:Y:S01]  /*7de0*/  ISETP.GE.AND P1, PT, R72, UR33, PT ;  /* 0x0000002148007c0c */ /* 0x000fe2000bf26270 */
[----:B------:R-:W-:Y:S01]  /*7df0*/  IMAD.U32 R3, RZ, RZ, UR43 ;  /* 0x0000002bff037e24 */ /* 0x000fe2000f8e00ff */
[----:B------:R-:W-:-:S02]  /*7e00*/  LOP3.LUT R0, R2, 0x38, R251, 0xf8, !PT ;  /* 0x0000003802007812 */ /* 0x000fc400078ef8fb */
[----:B------:R-:W-:Y:S02]  /*7e10*/  ISETP.GE.AND P2, PT, R4, UR33, PT ;  /* 0x0000002104007c0c */ /* 0x000fe4000bf46270 */
[----:B------:R-:W-:Y:S01]  /*7e20*/  IADD3 R2, P0, PT, R0, UR30, RZ ;  /* 0x0000001e00027c10 */ /* 0x000fe2000ff1e0ff */
[----:B------:R-:W-:Y:S01]  /*7e30*/  IMAD.U32 R0, RZ, RZ, UR14 ;  /* 0x0000000eff007e24 */ /* 0x000fe2000f8e00ff */
[----:B------:R4:W3:Y:S04]  /*7e40*/  LDS.128 R32, [R8+0xd000] ;  /* 0x00d0000008207984 */ /* 0x0008e80000000c00 */
[----:B------:R4:W3:Y:S01]  /*7e50*/  LDS.128 R28, [R8+0xf000] ;  /* 0x00f00000081c7984 */ /* 0x0008e20000000c00 */
[----:B------:R-:W-:Y:S02]  /*7e60*/  IADD3.X R3, PT, PT, R3, UR18, R0, P0, !PT ;  /* 0x0000001203037c10 */ /* 0x000fe400087fe400 */
[----:B------:R-:W-:Y:S01]  /*7e70*/  IADD3 R25, P0, PT, R72, 0x20, RZ ;  /* 0x0000002048197810 */ /* 0x000fe20007f1e0ff */
[----:B------:R4:W3:Y:S01]  /*7e80*/  LDS.128 R44, [R8+0x12000] ;  /* 0x01200000082c7984 */ /* 0x0008e20000000c00 */
[----:B-1----:R-:W-:-:S02]  /*7e90*/  IMAD.WIDE.U32 R4, R6, UR21, R2 ;  /* 0x0000001506047c25 */ /* 0x002fc4000f8e0002 */
[----:B------:R-:W-:Y:S01]  /*7ea0*/  IADD3.X R27, PT, PT, RZ, RZ, RZ, P0, !PT ;  /* 0x000000ffff1b7210 */ /* 0x000fe200007fe4ff */
        /* <DEDUP_REMOVED lines=22> */
.L_x_1260:
[----:B------:R-:W-:Y:S05]  /*8010*/  BSYNC.RECONVERGENT B0 ;  /* 0x0000000000007941 */ /* 0x000fea0003800200 */
.L_x_1259:
        /* <DEDUP_REMOVED lines=15> */
.L_x_1262:
[----:B------:R-:W-:Y:S05]  /*8110*/  BSYNC.RECONVERGENT B0 ;  /* 0x0000000000007941 */ /* 0x000fea0003800200 */
.L_x_1261:
        /* <DEDUP_REMOVED lines=21> */
.L_x_1264:
[----:B------:R-:W-:Y:S05]  /*8270*/  BSYNC.RECONVERGENT B0 ;  /* 0x0000000000007941 */ /* 0x000fea0003800200 */
.L_x_1263:
        /* <DEDUP_REMOVED lines=13> */
.L_x_1250:
[----:B------:R-:W-:Y:S05]  /*8350*/  BSYNC.RECONVERGENT B1 ;  /* 0x0000000000017941 */ /* 0x000fea0003800200 */
.L_x_1228:
        /* <DEDUP_REMOVED lines=11> */
.L_x_1266:
        /* <DEDUP_REMOVED lines=15> */
.L_x_2174:


//--------------------- .text._ZN5flash44flash_bwd_dq_dk_dv_loop_seqk_parallel_kernelI23Flash_bwd_kernel_traitsILi192ELi64ELi64ELi8ELi4ELi2ELi2ELb1ELb1EN7cutlass10bfloat16_tE19Flash_kernel_traitsILi192ELi64ELi64ELi8ES3_EELb1ELb0ELb1ELb1ELb0ELb0ELb0EEEvNS_16Flash_bwd_paramsE --------------------------
	.section	.text._ZN5flash44flash_bwd_dq_dk_dv_loop_seqk_parallel_kernelI23Flash_bwd_kernel_traitsILi192ELi64ELi64ELi8ELi4ELi2ELi2ELb1ELb1EN7cutlass10bfloat16_tE19Flash_kernel_traitsILi192ELi64ELi64ELi8ES3_EELb1ELb0ELb1ELb1ELb0ELb0ELb0EEEvNS_16Flash_bwd_paramsE,"ax",@progbits
	.align	128
        .global         _ZN5flash44flash_bwd_dq_dk_dv_loop_seqk_parallel_kernelI23Flash_bwd_kernel_traitsILi192ELi64ELi64ELi8ELi4ELi2ELi2ELb1ELb1EN7cutlass10bfloat16_tE19Flash_kernel_traitsILi192ELi64ELi64ELi8ES3_EELb1ELb0ELb1ELb1ELb0ELb0ELb0EEEvNS_16Flash_bwd_paramsE
        .type           _ZN5flash44flash_bwd_dq_dk_dv_loop_seqk_parallel_kernelI23Flash_bwd_kernel_traitsILi192ELi64ELi64ELi8ELi4ELi2ELi2ELb1ELb1EN7cutlass10bfloat16_tE19Flash_kernel_traitsILi192ELi64ELi64ELi8ES3_EELb1ELb0ELb1ELb1ELb0ELb0ELb0EEEvNS_16Flash_bwd_paramsE,@function
        .size           _ZN5flash44flash_bwd_dq_dk_dv_loop_seqk_parallel_kernelI23Flash_bwd_kernel_traitsILi192ELi64ELi64ELi8ELi4ELi2ELi2ELb1ELb1EN7cutlass10bfloat16_tE19Flash_kernel_traitsILi192ELi64ELi64ELi8ES3_EELb1ELb0ELb1ELb1ELb0ELb0ELb0EEEvNS_16Flash_bwd_paramsE,(.L_x_2175 - _ZN5flash44flash_bwd_dq_dk_dv_loop_seqk_parallel_kernelI23Flash_bwd_kernel_traitsILi192ELi64ELi64ELi8ELi4ELi2ELi2ELb1ELb1EN7cutlass10bfloat16_tE19Flash_kernel_traitsILi192ELi64ELi64ELi8ES3_EELb1ELb0ELb1ELb1ELb0ELb0ELb0EEEvNS_16Flash_bwd_paramsE)
        .other          _ZN5flash44flash_bwd_dq_dk_dv_loop_seqk_parallel_kernelI23Flash_bwd_kernel_traitsILi192ELi64ELi64ELi8ELi4ELi2ELi2ELb1ELb1EN7cutlass10bfloat16_tE19Flash_kernel_traitsILi192ELi64ELi64ELi8ES3_EELb1ELb0ELb1ELb1ELb0ELb0ELb0EEEvNS_16Flash_bwd_paramsE,@"STO_CUDA_ENTRY STV_DEFAULT"
_ZN5flash44flash_bwd_dq_dk_dv_loop_seqk_parallel_kernelI23Flash_bwd_kernel_traitsILi192ELi64ELi64ELi8ELi4ELi2ELi2ELb1ELb1EN7cutlass10bfloat16_tE19Flash_kernel_traitsILi192ELi64ELi64ELi8ES3_EELb1ELb0ELb1ELb1ELb0ELb0ELb0EEEvNS_16Flash_bwd_paramsE:
.text._ZN5flash44flash_bwd_dq_dk_dv_loop_seqk_parallel_kernelI23Flash_bwd_kernel_traitsILi192ELi64ELi64ELi8ELi4ELi2ELi2ELb1ELb1EN7cutlass10bfloat16_tE19Flash_kernel_traitsILi192ELi64ELi64ELi8ES3_EELb1ELb0ELb1ELb1ELb0ELb0ELb0EEEvNS_16Flash_bwd_paramsE:
        /* <DEDUP_REMOVED lines=49> */
.L_x_1333:
        /* <DEDUP_REMOVED lines=52> */
.L_x_1267:
        /* <DEDUP_REMOVED lines=44> */
.L_x_1269:
[----:B------:R-:W1:Y:S01]  /*0910*/  LDCU.64 UR16, c[0x0][0x3b8] ;  /* 0x00007700ff1077ac */ /* 0x000e620008000a00 */
[----:B------:R-:W-:-:S04]  /*0920*/  UIADD3 UR8, UPT, UPT, UR37, UR39, URZ ;  /* 0x0000002725087290 */ /* 0x000fc8000fffe0ff */
[----:B-1----:R-:W-:Y:S02]  /*0930*/  UIMAD.WIDE.U32 UR10, UR8, UR16, URZ ;  /* 0x00000010080a72a5 */ /* 0x002fe4000f8e00ff */
[----:B------:R-:W-:-:S04]  /*0940*/  UIMAD UR8, UR8, UR17, URZ ;  /* 0x00000011080872a4 */ /* 0x000fc8000f8e02ff */
[----:B------:R-:W-:Y:S01]  /*0950*/  UIADD3 UR8, UPT, UPT, UR11, UR8, URZ ;  /* 0x000000080b087290 */ /* 0x000fe2000fffe0ff */
[----:B------:R-:W-:-:S05]  /*0960*/  UMOV UR50, UR10 ;  /* 0x0000000a00327c82 */ /* 0x000fca0008000000 */
[----:B------:R-:W-:Y:S02]  /*0970*/  MOV R20, UR8 ;  /* 0x0000000800147c02 */ /* 0x000fe40008000f00 */
.L_x_1270:
        /* <DEDUP_REMOVED lines=43> */
.L_x_1271:
[----:B------:R-:W1:Y:S01]  /*0c30*/  LDCU.64 UR14, c[0x0][0x3c0] ;  /* 0x00007800ff0e77ac */ /* 0x000e620008000a00 */
[----:B------:R-:W-:-:S04]  /*0c40*/  UIADD3 UR8, UPT, UPT, UR37, UR39, URZ ;  /* 0x0000002725087290 */ /* 0x000fc8000fffe0ff */
[----:B-1----:R-:W-:Y:S02]  /*0c50*/  UIMAD.WIDE.U32 UR54, UR8, UR14, URZ ;  /* 0x0000000e083672a5 */ /* 0x002fe4000f8e00ff */
[----:B------:R-:W-:-:S04]  /*0c60*/  UIMAD UR8, UR8, UR15, URZ ;  /* 0x0000000f080872a4 */ /* 0x000fc8000f8e02ff */
[----:B------:R-:W-:-:S06]  /*0c70*/  UIADD3 UR8, UPT, UPT, UR55, UR8, URZ ;  /* 0x0000000837087290 */ /* 0x000fcc000fffe0ff */
[----:B------:R-:W-:-:S07]  /*0c80*/  MOV R16, UR8 ;  /* 0x0000000800107c02 */ /* 0x000fce0008000f00 */
.L_x_1272:
        /* <DEDUP_REMOVED lines=28> */
.L_x_1273:
[----:B------:R-:W-:Y:S02]  /*0e50*/  UIMAD.WIDE.U32 UR10, UR46, UR18, URZ ;  /* 0x000000122e0a72a5 */ /* 0x000fe4000f8e00ff */
[----:B------:R-:W-:-:S04]  /*0e60*/  UIMAD UR8, UR47, UR18, URZ ;  /* 0x000000122f0872a4 */ /* 0x000fc8000f8e02ff */
[----:B------:R-:W-:-:S12]  /*0e70*/  UIADD3 UR8, UPT, UPT, UR11, UR8, URZ ;  /* 0x000000080b087290 */ /* 0x000fd8000fffe0ff */
.L_x_1274:
        /* <DEDUP_REMOVED lines=20> */
.L_x_1275:
[----:B------:R-:W1:Y:S01]  /*0fc0*/  LDCU UR59, c[0x0][0x434] ;  /* 0x00008680ff3b77ac */ /* 0x000e620008000800 */
[----:B------:R-:W-:-:S04]  /*0fd0*/  UIMAD UR9, UR25, UR41, UR24 ;  /* 0x00000029190972a4 */ /* 0x000fc8000f8e0218 */
[----:B-1----:R-:W-:Y:S02]  /*0fe0*/  UIMAD UR59, UR9, UR59, URZ ;  /* 0x0000003b093b72a4 */ /* 0x002fe4000f8e02ff */
.L_x_1276:
        /* <DEDUP_REMOVED lines=11> */
.L_x_1277:
[----:B------:R-:W1:Y:S01]  /*10a0*/  LDCU UR58, c[0x0][0x444] ;  /* 0x00008880ff3a77ac */ /* 0x000e620008000800 */
[----:B------:R-:W-:-:S04]  /*10b0*/  UIMAD UR9, UR25, UR41, UR24 ;  /* 0x00000029190972a4 */ /* 0x000fc8000f8e0218 */
[----:B-1----:R-:W-:-:S12]  /*10c0*/  UIMAD UR58, UR9, UR58, URZ ;  /* 0x0000003a093a72a4 */ /* 0x002fd8000f8e02ff */
.L_x_1278:
        /* <DEDUP_REMOVED lines=8> */
[----:B------:R-:W-:Y:S02]  /*1150*/  ULEA UR58, UR47, UR58, 0x6 ;  /* 0x0000003a2f3a7291 */ /* 0x000fe4000f8e30ff */
[----:B------:R-:W-:Y:S01]  /*1160*/  UIADD3.X UR55, UPT, UPT, UR55, UR8, UR9, UP1, UP0 ;  /* 0x0000000837377290 */ /* 0x000fe20008fe0409 */
[----:B------:R-:W4:Y:S01]  /*1170*/  LDC.64 R10, c[0x0][0x5f8] ;  /* 0x00017e00ff0a7b82 */ /* 0x000f220000000a00 */
[----:B------:R-:W-:-:S02]  /*1180*/  ULEA UR59, UR47, UR59, 0x6 ;  /* 0x0000003b2f3b7291 */ /* 0x000fc4000f8e30ff */
[----:B-1----:R-:W-:-:S04]  /*1190*/  UIADD3 UR46, UPT, UPT, UR36, UR46, URZ ;  /* 0x0000002e242e7290 */ /* 0x002fc8000fffe0ff */
[----:B------:R-:W-:-:S04]  /*11a0*/  UIADD3 UR9, UPT, UPT, UR30, -0x40, -UR46 ;  /* 0xffffffc01e097890 */ /* 0x000fc8000fffe82e */
        /* <DEDUP_REMOVED lines=14> */
[----:B------:R-:W2:Y:S03]  /*1290*/  LDCU.64 UR62, c[0x0][0x5e8] ;  /* 0x0000bd00ff3e77ac */ /* 0x000ea60008000a00 */
[----:B------:R-:W-:Y:S01]  /*12a0*/  IMAD.X R3, RZ, RZ, UR19, P0 ;  /* 0x00000013ff037e24 */ /* 0x000fe200080e06ff */
[----:B------:R-:W-:-:S04]  /*12b0*/  USEL UR45, URZ, UR45, !UP0 ;  /* 0x0000002dff2d7287 */ /* 0x000fc8000c000000 */
[----:B------:R-:W-:Y:S02]  /*12c0*/  UISETP.GT.AND UP0, UPT, UR51, UR45, UPT ;  /* 0x0000002d3300728c */ /* 0x000fe4000bf04270 */
[----:B-1----:R-:W-:Y:S01]  /*12d0*/  UIMAD UR18, UR53, UR8, URZ ;  /* 0x00000008351272a4 */ /* 0x002fe2000f8e02ff */
[----:B------:R-:W-:Y:S01]  /*12e0*/  IMAD.U32 R0, RZ, RZ, UR8 ;  /* 0x00000008ff007e24 */ /* 0x000fe2000f8e00ff */
[----:B------:R-:W-:Y:S02]  /*12f0*/  UIMAD UR53, UR41, UR61, URZ ;  /* 0x0000003d293572a4 */ /* 0x000fe4000f8e02ff */
[----:B------:R-:W-:Y:S01]  /*1300*/  UIMAD UR18, UR52, UR9, UR18 ;  /* 0x00000009341272a4 */ /* 0x000fe2000f8e0212 */
[----:B------:R-:W-:Y:S01]  /*1310*/  IMAD.WIDE.U32 R2, R0, UR52, R2 ;  /* 0x0000003400027c25 */ /* 0x000fe2000f8e0002 */
[----:B------:R-:W-:Y:S01]  /*1320*/  MOV R0, UR10 ;  /* 0x0000000a00007c02 */ /* 0x000fe20008000f00 */
[----:B--2---:R-:W-:-:S03]  /*1330*/  UIMAD.WIDE UR62, UR58, 0x4, UR62 ;  /* 0x000000043a3e78a5 */ /* 0x004fc6000f8e023e */
[----:B------:R-:W-:Y:S02]  /*1340*/  VIADD R3, R3, UR18 ;  /* 0x0000001203037c36 */ /* 0x000fe40008000000 */
[----:B------:R-:W-:-:S03]  /*1350*/  IMAD.WIDE.U32 R2, R0, UR24, R2 ;  /* 0x0000001800027c25 */ /* 0x000fc6000f8e0002 */
[----:B------:R-:W1:Y:S01]  /*1360*/  LDCU.64 UR18, c[0x0][0x3c8] ;  /* 0x00007900ff1277ac */ /* 0x000e620008000a00 */
[----:B------:R-:W-:Y:S01]  /*1370*/  IMAD.U32 R0, RZ, RZ, UR11 ;  /* 0x0000000bff007e24 */ /* 0x000fe2000f8e00ff */
[----:B------:R-:W2:Y:S03]  /*1380*/  LDCU.64 UR10, c[0x0][0x550] ;  /* 0x0000aa00ff0a77ac */ /* 0x000ea60008000a00 */
        /* <DEDUP_REMOVED lines=8> */
[----:B------:R-:W3:Y:S01]  /*1410*/  LDCU.64 UR8, c[0x0][0x380] ;  /* 0x00007000ff0877ac */ /* 0x000ee20008000a00 */
[----:B-1----:R-:W-:Y:S01]  /*1420*/  IMAD.U32 R0, RZ, RZ, UR18 ;  /* 0x00000012ff007e24 */ /* 0x002fe2000f8e00ff */
[----:B------:R-:W-:Y:S01]  /*1430*/  MOV R3, UR19 ;  /* 0x0000001300037c02 */ /* 0x000fe20008000f00 */
[----:B----4-:R-:W-:Y:S01]  /*1440*/  IMAD.WIDE.U32 R4, R10, UR22, RZ ;  /* 0x000000160a047c25 */ /* 0x010fe2000f8e00ff */
[----:B------:R-:W1:Y:S01]  /*1450*/  LDCU.64 UR18, c[0x0][0x570] ;  /* 0x0000ae00ff1277ac */ /* 0x000e620008000a00 */
[----:B--2---:R-:W-:Y:S02]  /*1460*/  LEA R29, P2, R2, UR10, 0x1 ;  /* 0x0000000a021d7c11 */ /* 0x004fe4000f8408ff */
        /* <DEDUP_REMOVED lines=15> */
[----:B------:R2:W-:Y:S02]  /*1560*/  STL [R1+0x38], R28 ;  /* 0x0000381c01007387 */ /* 0x0005e40000100800 */
[----:B------:R-:W-:Y:S01]  /*1570*/  IMAD.U32 R4, RZ, RZ, UR53 ;  /* 0x00000035ff047e24 */ /* 0x000fe2000f8e00ff */
[----:B------:R-:W-:Y:S01]  /*1580*/  IADD3.X R5, PT, PT, R5, UR55, R0, P1, P0 ;  /* 0x0000003705057c10 */ /* 0x000fe20008fe0400 */
[----:B------:R-:W-:Y:S01]  /*1590*/  IMAD R3, R21, R13, R3 ;  /* 0x0000000d15037224 */ /* 0x000fe200078e0203 */
[----:B------:R-:W-:Y:S01]  /*15a0*/  IADD3 R0, P0, PT, R11, UR53, RZ ;  /* 0x000000350b007c10 */ /* 0x000fe2000ff1e0ff */
[----:B------:R-:W-:Y:S01]  /*15b0*/  IMAD.SHL.U32 R15, R12, 0x20, RZ ;  /* 0x000000200c0f7824 */ /* 0x000fe200078e00ff */
[----:B---3--:R-:W-:-:S02]  /*15c0*/  LEA R27, P1, R2, UR8, 0x1 ;  /* 0x00000008021b7c11 */ /* 0x008fc4000f8208ff */
[----:B------:R-:W-:Y:S02]  /*15d0*/  LEA.HI.X.SX32 R4, R4, R5, 0x1, P0 ;  /* 0x0000000504047211 */ /* 0x000fe400000f0eff */
[----:B-1----:R-:W-:Y:S01]  /*15e0*/  LEA R30, P0, R0, UR18, 0x2 ;  /* 0x00000012001e7c11 */ /* 0x002fe2000f8010ff */
[----:B------:R2:W-:Y:S01]  /*15f0*/  STL [R1+0x34], R27 ;  /* 0x0000341b01007387 */ /* 0x0005e20000100800 */
[----:B------:R-:W-:Y:S01]  /*1600*/  LEA.HI.X R26, R2, UR9, R3, 0x1, P1 ;  /* 0x00000009021a7c11 */ /* 0x000fe200088f0c03 */
[----:B----4-:R-:W-:Y:S01]  /*1610*/  UIMAD.WIDE UR56, UR59, 0x4, UR56 ;  /* 0x000000043b3878a5 */ /* 0x010fe2000f8e0238 */
[----:B------:R-:W-:Y:S01]  /*1620*/  LEA.HI.X R31, R0, UR19, R4, 0x2, P0 ;  /* 0x00000013001f7c11 */ /* 0x000fe200080f1404 */
[----:B------:R-:W-:Y:S01]  /*1630*/  UMOV UR18, UR62 ;  /* 0x0000003e00127c82 */ /* 0x000fe20008000000 */
[----:B------:R-:W-:Y:S01]  /*1640*/  IADD3 R13, P0, PT, R21, 0x20, RZ ;  /* 0x00000020150d7810 */ /* 0x000fe20007f1e0ff */
[----:B------:R2:W-:Y:S01]  /*1650*/  STL [R1+0x30], R26 ;  /* 0x0000301a01007387 */ /* 0x0005e20000100800 */
[C---:B------:R-:W-:Y:S01]  /*1660*/  LOP3.LUT R11, R8.reuse, 0x40, RZ, 0xfc, !PT ;  /* 0x00000040080b7812 */ /* 0x040fe200078efcff */
[----:B------:R-:W-:Y:S01]  /*1670*/  UMOV UR19, UR63 ;  /* 0x0000003f00137c82 */ /* 0x000fe20008000000 */
[----:B------:R-:W-:Y:S01]  /*1680*/  LOP3.LUT R12, R8, 0x80, RZ, 0xfc, !PT ;  /* 0x00000080080c7812 */ /* 0x000fe200078efcff */
[----:B------:R2:W-:Y:S01]  /*1690*/  STL.64 [R1+0x28], R30 ;  /* 0x0000281e01007387 */ /* 0x0005e20000100a00 */
[----:B------:R-:W-:Y:S01]  /*16a0*/  IMAD.X R17, RZ, RZ, RZ, P0 ;  /* 0x000000ffff117224 */ /* 0x000fe200000e06ff */
[----:B------:R-:W-:Y:S06]  /*16b0*/  BRA.U UP0, `(.L_x_1279) ;  /* 0x0000000900147547 */ /* 0x000fec000b800000 */
        /* <DEDUP_REMOVED lines=13> */
.L_x_1280:
[----:B------:R-:W1:Y:S01]  /*1790*/  LDCU.64 UR10, c[0x0][0x5c0] ;  /* 0x0000b800ff0a77ac */ /* 0x000e620008000a00 */
[----:B------:R-:W-:-:S04]  /*17a0*/  UIADD3 UR8, UPT, UPT, UR37, UR39, URZ ;  /* 0x0000002725087290 */ /* 0x000fc8000fffe0ff */
[----:B-1----:R-:W-:Y:S02]  /*17b0*/  UIMAD.WIDE.U32 UR18, UR8, UR10, URZ ;  /* 0x0000000a081272a5 */ /* 0x002fe4000f8e00ff */
[----:B------:R-:W-:-:S04]  /*17c0*/  UIMAD UR8, UR8, UR11, URZ ;  /* 0x0000000b080872a4 */ /* 0x000fc8000f8e02ff */
[----:B------:R-:W-:-:S06]  /*17d0*/  UIADD3 UR8, UPT, UPT, UR19, UR8, URZ ;  /* 0x0000000813087290 */ /* 0x000fcc000fffe0ff */
[----:B------:R-:W-:Y:S02]  /*17e0*/  MOV R0, UR8 ;  /* 0x0000000800007c02 */ /* 0x000fe40008000f00 */
.L_x_1281:
        /* <DEDUP_REMOVED lines=13> */
.L_x_1282:
[----:B------:R-:W1:Y:S01]  /*18c0*/  LDCU.64 UR8, c[0x0][0x5c8] ;  /* 0x0000b900ff0877ac */ /* 0x000e620008000a00 */
[----:B------:R-:W-:-:S04]  /*18d0*/  UIADD3 UR37, UPT, UPT, UR37, UR39, URZ ;  /* 0x0000002725257290 */ /* 0x000fc8000fffe0ff */
[----:B-1----:R-:W-:Y:S02]  /*18e0*/  UIMAD.WIDE.U32 UR16, UR37, UR8, URZ ;  /* 0x00000008251072a5 */ /* 0x002fe4000f8e00ff */
[----:B------:R-:W-:-:S04]  /*18f0*/  UIMAD UR37, UR37, UR9, URZ ;  /* 0x00000009252572a4 */ /* 0x000fc8000f8e02ff */
[----:B------:R-:W-:-:S06]  /*1900*/  UIADD3 UR37, UPT, UPT, UR17, UR37, URZ ;  /* 0x0000002511257290 */ /* 0x000fcc000fffe0ff */
[----:B------:R-:W-:-:S07]  /*1910*/  MOV R10, UR37 ;  /* 0x00000025000a7c02 */ /* 0x000fce0008000f00 */
.L_x_1283:
        /* <DEDUP_REMOVED lines=19> */
[----:B------:R-:W3:Y:S01]  /*1a50*/  LDCU.64 UR14, c[0x0][0x560] ;  /* 0x0000ac00ff0e77ac */ /* 0x000ee20008000a00 */
[----:B------:R-:W-:-:S04]  /*1a60*/  IMAD.WIDE.U32 R6, R21, UR10, R2 ;  /* 0x0000000a15067c25 */ /* 0x000fc8000f8e0002 */
[----:B------:R-:W-:Y:S01]  /*1a70*/  IMAD R3, R21, UR11, R7 ;  /* 0x0000000b15037c24 */ /* 0x000fe2000f8e0207 */
[----:B-1----:R-:W-:Y:S02]  /*1a80*/  ISETP.GE.AND P3, PT, R8, UR17, PT ;  /* 0x0000001108007c0c */ /* 0x002fe4000bf66270 */
[----:B------:R-:W-:Y:S02]  /*1a90*/  ISETP.GE.AND P2, PT, R11, UR17, PT ;  /* 0x000000110b007c0c */ /* 0x000fe4000bf46270 */
[----:B------:R-:W-:Y:S02]  /*1aa0*/  ISETP.GE.AND P1, PT, R12, UR17, PT ;  /* 0x000000110c007c0c */ /* 0x000fe4000bf26270 */
[----:B---3--:R-:W-:-:S04]  /*1ab0*/  LEA R2, P0, R6, UR14, 0x1 ;  /* 0x0000000e06027c11 */ /* 0x008fc8000f8008ff */
[----:B------:R-:W-:-:S05]  /*1ac0*/  LEA.HI.X R3, R6, UR15, R3, 0x1, P0 ;  /* 0x0000000f06037c11 */ /* 0x000fca00080f0c03 */
[----:B------:R1:W-:Y:S04]  /*1ad0*/  @!P3 STG.E.128 desc[UR34][R2.64], RZ ;  /* 0x000000ff0200b986 */ /* 0x0003e8000c101d22 */
[----:B------:R1:W-:Y:S04]  /*1ae0*/  @!P2 STG.E.128 desc[UR34][R2.64+0x80], RZ ;  /* 0x000080ff0200a986 */ /* 0x0003e8000c101d22 */
[----:B------:R1:W-:Y:S02]  /*1af0*/  @!P1 STG.E.128 desc[UR34][R2.64+0x100], RZ ;  /* 0x000100ff02009986 */ /* 0x0003e4000c101d22 */
.L_x_1285:
[----:B------:R-:W-:Y:S05]  /*1b00*/  BSYNC.RECONVERGENT B0 ;  /* 0x0000000000007941 */ /* 0x000fea0003800200 */
.L_x_1284:
[----:B------:R-:W-:Y:S04]  /*1b10*/  BSSY.RECONVERGENT B0, `(.L_x_1286) ;  /* 0x0000011000007945 */ /* 0x000fe80003800200 */
[----:B------:R-:W-:Y:S05]  /*1b20*/  @P4 BRA `(.L_x_1287) ;  /* 0x00000000003c4947 */ /* 0x000fea0003800000 */
[----:B------:R-:W3:Y:S01]  /*1b30*/  LDCU UR17, c[0x0][0x440] ;  /* 0x00008800ff1177ac */ /* 0x000ee20008000800 */
[----:B-1----:R-:W-:Y:S02]  /*1b40*/  IMAD R2, R17, UR10, RZ ;  /* 0x0000000a11027c24 */ /* 0x002fe4000f8e02ff */
[----:B------:R-:W-:Y:S01]  /*1b50*/  IMAD.MOV.U32 R5, RZ, RZ, R0 ;  /* 0x000000ffff057224 */ /* 0x000fe200078e0000 */
[----:B------:R-:W1:Y:S01]  /*1b60*/  LDCU.64 UR14, c[0x0][0x560] ;  /* 0x0000ac00ff0e77ac */ /* 0x000e620008000a00 */
[C---:B------:R-:W-:Y:S02]  /*1b70*/  IMAD R0, R13.reuse, UR11, R2 ;  /* 0x0000000b0d007c24 */ /* 0x040fe4000f8e0202 */
[----:B------:R-:W-:-:S04]  /*1b80*/  IMAD.WIDE.U32 R4, R13, UR10, R4 ;  /* 0x0000000a0d047c25 */ /* 0x000fc8000f8e0004 */
[----:B------:R-:W-:Y:S01]  /*1b90*/  IMAD.IADD R0, R5, 0x1, R0 ;  /* 0x0000000105007824 */ /* 0x000fe200078e0200 */
[----:B---3--:R-:W-:Y:S02]  /*1ba0*/  ISETP.GE.AND P2, PT, R8, UR17, PT ;  /* 0x0000001108007c0c */ /* 0x008fe4000bf46270 */
[----:B------:R-:W-:Y:S02]  /*1bb0*/  ISETP.GE.AND P1, PT, R11, UR17, PT ;  /* 0x000000110b007c0c */ /* 0x000fe4000bf26270 */
[----:B------:R-:W-:Y:S02]  /*1bc0*/  ISETP.GE.AND P0, PT, R12, UR17, PT ;  /* 0x000000110c007c0c */ /* 0x000fe4000bf06270 */
[----:B-1----:R-:W-:-:S04]  /*1bd0*/  LEA R2, P3, R4, UR14, 0x1 ;  /* 0x0000000e04027c11 */ /* 0x002fc8000f8608ff */
[----:B------:R-:W-:-:S05]  /*1be0*/  LEA.HI.X R3, R4, UR15, R0, 0x1, P3 ;  /* 0x0000000f04037c11 */ /* 0x000fca00098f0c00 */
[----:B------:R3:W-:Y:S04]  /*1bf0*/  @!P2 STG.E.128 desc[UR34][R2.64], RZ ;  /* 0x000000ff0200a986 */ /* 0x0007e8000c101d22 */
[----:B------:R3:W-:Y:S04]  /*1c00*/  @!P1 STG.E.128 desc[UR34][R2.64+0x80], RZ ;  /* 0x000080ff02009986 */ /* 0x0007e8000c101d22 */
[----:B------:R3:W-:Y:S02]  /*1c10*/  @!P0 STG.E.128 desc[UR34][R2.64+0x100], RZ ;  /* 0x000100ff02008986 */ /* 0x0007e4000c101d22 */
.L_x_1287:
[----:B------:R-:W-:Y:S05]  /*1c20*/  BSYNC.RECONVERGENT B0 ;  /* 0x0000000000007941 */ /* 0x000fea0003800200 */
.L_x_1286:
[----:B------:R-:W4:Y:S01]  /*1c30*/  LDCU.64 UR10, c[0x0][0x5e0] ;  /* 0x0000bc00ff0a77ac */ /* 0x000f220008000a00 */
[----:B-1-3--:R-:W-:Y:S01]  /*1c40*/  MOV R2, UR8 ;  /* 0x0000000800027c02 */ /* 0x00afe20008000f00 */
        /* <DEDUP_REMOVED lines=25> */
.L_x_1289:
[----:B------:R-:W-:Y:S05]  /*1de0*/  BSYNC.RECONVERGENT B0 ;  /* 0x0000000000007941 */ /* 0x000fea0003800200 */
.L_x_1288:
        /* <DEDUP_REMOVED lines=18> */
.L_x_1279:
        /* <DEDUP_REMOVED lines=47> */
.L_x_1293:
[----:B------:R3:W-:Y:S01]  /*2200*/  STS.128 [R0+0x16000], RZ ;  /* 0x016000ff00007388 */ /* 0x0007e20000000c00 */
[----:B------:R-:W-:Y:S05]  /*2210*/  BRA `(.L_x_1294) ;  /* 0x00000000000c7947 */ /* 0x000fea0003800000 */
.L_x_1292:
[----:B------:R1:W-:Y:S04]  /*2220*/  STS.128 [R0+0x12000], RZ ;  /* 0x012000ff00007388 */ /* 0x0003e80000000c00 */
[----:B------:R1:W-:Y:S04]  /*2230*/  STS.128 [R0+0x14000], RZ ;  /* 0x014000ff00007388 */ /* 0x0003e80000000c00 */
[----:B------:R1:W-:Y:S02]  /*2240*/  STS.128 [R0+0x16000], RZ ;  /* 0x016000ff00007388 */ /* 0x0003e40000000c00 */
.L_x_1294:
[----:B------:R-:W-:Y:S05]  /*2250*/  BSYNC.RECONVERGENT B0 ;  /* 0x0000000000007941 */ /* 0x000fea0003800200 */
.L_x_1291:
        /* <DEDUP_REMOVED lines=34> */
.L_x_1297:
[----:B------:R4:W-:Y:S02]  /*2480*/  STS.128 [R0+0x17000], RZ ;  /* 0x017000ff00007388 */ /* 0x0009e40000000c00 */
.L_x_1296:
[----:B------:R-:W-:Y:S05]  /*2490*/  BSYNC.RECONVERGENT B0 ;  /* 0x0000000000007941 */ /* 0x000fea0003800200 */
.L_x_1295:
        /* <DEDUP_REMOVED lines=31> */
.L_x_1300:
[----:B------:R4:W-:Y:S01]  /*2690*/  STS.128 [R0+0xa000], RZ ;  /* 0x00a000ff00007388 */ /* 0x0009e20000000c00 */
[----:B------:R-:W-:Y:S05]  /*26a0*/  BRA `(.L_x_1301) ;  /* 0x00000000000c7947 */ /* 0x000fea0003800000 */
.L_x_1299:
[----:B------:R1:W-:Y:S04]  /*26b0*/  STS.128 [R0+0x6000], RZ ;  /* 0x006000ff00007388 */ /* 0x0003e80000000c00 */
[----:B------:R1:W-:Y:S04]  /*26c0*/  STS.128 [R0+0x8000], RZ ;  /* 0x008000ff00007388 */ /* 0x0003e80000000c00 */
[----:B------:R1:W-:Y:S02]  /*26d0*/  STS.128 [R0+0xa000], RZ ;  /* 0x00a000ff00007388 */ /* 0x0003e40000000c00 */
.L_x_1301:
[----:B------:R-:W-:Y:S05]  /*26e0*/  BSYNC.RECONVERGENT B0 ;  /* 0x0000000000007941 */ /* 0x000fea0003800200 */
.L_x_1298:
        /* <DEDUP_REMOVED lines=31> */
.L_x_1304:
[----:B------:R4:W-:Y:S02]  /*28e0*/  STS.128 [R0+0xb000], RZ ;  /* 0x00b000ff00007388 */ /* 0x0009e40000000c00 */
.L_x_1303:
[----:B------:R-:W-:Y:S05]  /*28f0*/  BSYNC.RECONVERGENT B0 ;  /* 0x0000000000007941 */ /* 0x000fea0003800200 */
.L_x_1302:
        /* <DEDUP_REMOVED lines=28> */
.L_x_1307:
[----:B------:R4:W-:Y:S01]  /*2ac0*/  STS.128 [R0+0x4000], RZ ;  /* 0x004000ff00007388 */ /* 0x0009e20000000c00 */
[----:B------:R-:W-:Y:S05]  /*2ad0*/  BRA `(.L_x_1308) ;  /* 0x00000000000c7947 */ /* 0x000fea0003800000 */
.L_x_1306:
[----:B------:R1:W-:Y:S04]  /*2ae0*/  STS.128 [R0], RZ ;  /* 0x000000ff00007388 */ /* 0x0003e80000000c00 */
[----:B------:R1:W-:Y:S04]  /*2af0*/  STS.128 [R0+0x2000], RZ ;  /* 0x002000ff00007388 */ /* 0x0003e80000000c00 */
[----:B------:R1:W-:Y:S02]  /*2b00*/  STS.128 [R0+0x4000], RZ ;  /* 0x004000ff00007388 */ /* 0x0003e40000000c00 */
.L_x_1308:
[----:B------:R-:W-:Y:S05]  /*2b10*/  BSYNC.RECONVERGENT B0 ;  /* 0x0000000000007941 */ /* 0x000fea0003800200 */
.L_x_1305:
        /* <DEDUP_REMOVED lines=27> */
.L_x_1311:
[----:B------:R4:W-:Y:S02]  /*2cd0*/  STS.128 [R0+0x5000], RZ ;  /* 0x005000ff00007388 */ /* 0x0009e40000000c00 */
.L_x_1310:
[----:B------:R-:W-:Y:S05]  /*2ce0*/  BSYNC.RECONVERGENT B0 ;  /* 0x0000000000007941 */ /* 0x000fea0003800200 */
.L_x_1309:
[--C-:B------:R-:W-:Y:S01]  /*2cf0*/  SHF.R.U32.HI R16, RZ, 0x1, R23.reuse ;  /* 0x00000001ff107819 */ /* 0x100fe20000011617 */
[----:B-1----:R-:W-:Y:S01]  /*2d00*/  IMAD.MOV.U32 R4, RZ, RZ, 0x7f800000 ;  /* 0x7f800000ff047424 */ /* 0x002fe200078e00ff */
[----:B------:R-:W-:Y:S02]  /*2d10*/  SHF.R.U32.HI R15, RZ, 0x2, R23 ;  /* 0x00000002ff0f7819 */ /* 0x000fe40000011617 */
[----:B----4-:R-:W-:Y:S02]  /*2d20*/  LOP3.LUT R2, R16, 0x30, RZ, 0xc0, !PT ;  /* 0x0000003010027812 */ /* 0x010fe400078ec0ff */
        /* <DEDUP_REMOVED lines=18> */
[----:B-----5:R4:W-:Y:S04]  /*2e50*/  STL [R1+0x44], R4 ;  /* 0x0000440401007387 */ /* 0x0209e80000100800 */
[----:B--2---:R1:W-:Y:S01]  /*2e60*/  STL [R1+0x48], R5 ;  /* 0x0000480501007387 */ /* 0x0043e20000100800 */
        /* <DEDUP_REMOVED lines=32> */
.L_x_1314:
[----:B------:R4:W-:Y:S01]  /*3070*/  STS.128 [R0+0x10000], RZ ;  /* 0x010000ff00007388 */ /* 0x0009e20000000c00 */
[----:B------:R-:W-:Y:S05]  /*3080*/  BRA `(.L_x_1315) ;  /* 0x00000000000c7947 */ /* 0x000fea0003800000 */
.L_x_1313:
[----:B------:R1:W-:Y:S04]  /*3090*/  STS.128 [R0+0xc000], RZ ;  /* 0x00c000ff00007388 */ /* 0x0003e80000000c00 */
[----:B------:R1:W-:Y:S04]  /*30a0*/  STS.128 [R0+0xe000], RZ ;  /* 0x00e000ff00007388 */ /* 0x0003e80000000c00 */
[----:B------:R1:W-:Y:S02]  /*30b0*/  STS.128 [R0+0x10000], RZ ;  /* 0x010000ff00007388 */ /* 0x0003e40000000c00 */
.L_x_1315:
[----:B------:R-:W-:Y:S05]  /*30c0*/  BSYNC.RECONVERGENT B0 ;  /* 0x0000000000007941 */ /* 0x000fea0003800200 */
.L_x_1312:
        /* <DEDUP_REMOVED lines=33> */
.L_x_1318:
[----:B------:R2:W-:Y:S02]  /*32e0*/  STS.128 [R0+0x11000], RZ ;  /* 0x011000ff00007388 */ /* 0x0005e40000000c00 */
.L_x_1317:
[----:B------:R-:W-:Y:S05]  /*32f0*/  BSYNC.RECONVERGENT B0 ;  /* 0x0000000000007941 */ /* 0x000fea0003800200 */
.L_x_1316:
[----:B------:R-:W5:Y:S01]  /*3300*/  LDCU.64 UR10, c[0x0][0x538] ;  /* 0x0000a700ff0a77ac */ /* 0x000f620008000a00 */
[----:B------:R-:W0:Y:S01]  /*3310*/  LDGDEPBAR ;  /* 0x00000000000079af */ /* 0x000e220000000000 */
[----:B------:R-:W3:Y:S01]  /*3320*/  LDC.64 R8, c[0x0][0x528] ;  /* 0x00014a00ff087b82 */ /* 0x000ee20000000a00 */
[C---:B------:R-:W-:Y:S02]  /*3330*/  IMAD.SHL.U32 R12, R23.reuse, 0x20, RZ ;  /* 0x00000020170c7824 */ /* 0x040fe400078e00ff */
[C---:B------:R-:W-:Y:S01]  /*3340*/  IMAD.SHL.U32 R6, R23.reuse, 0x10, RZ ;  /* 0x0000001017067824 */ /* 0x040fe200078e00ff */
[C---:B------:R-:W-:Y:S01]  /*3350*/  LOP3.LUT P4, RZ, R23.reuse, 0x4, RZ, 0xc0, !PT ;  /* 0x0000000417ff7812 */ /* 0x040fe2000788c0ff */
[C---:B------:R-:W-:Y:S01]  /*3360*/  IMAD.SHL.U32 R7, R23.reuse, 0x2, RZ ;  /* 0x0000000217077824 */ /* 0x040fe200078e00ff */
[----:B------:R-:W-:Y:S01]  /*3370*/  UIMAD UR41, UR25, UR41, UR24 ;  /* 0x00000029192972a4 */ /* 0x000fe2000f8e0218 */
[----:B------:R-:W-:Y:S01]  /*3380*/  LOP3.LUT P3, RZ, R23, 0x2, RZ, 0xc0, !PT ;  /* 0x0000000217ff7812 */ /* 0x000fe2000786c0ff */
[----:B------:R-:W-:Y:S01]  /*3390*/  UIADD3 UR31, UPT, UPT, -UR46, 0x40, UR31 ;  /* 0x000000402e1f7890 */ /* 0x000fe2000fffe11f */
[----:B------:R-:W1:Y:S01]  /*33a0*/  LDCU.U8 UR17, c[0x0][0x4f8] ;  /* 0x00009f00ff1177ac */ /* 0x000e620008000000 */
        /* <DEDUP_REMOVED lines=9> */
[----:B---3--:R-:W3:Y:S03]  /*3440*/  LDG.E.64 R4, desc[UR34][R8.64+0x8] ;  /* 0x0000082208047981 */ /* 0x008ee6000c1e1b00 */
[----:B------:R-:W-:Y:S02]  /*3450*/  @UP0 UIMAD UR9, UR25, UR9, UR15 ;  /* 0x00000009190902a4 */ /* 0x000fe4000f8e020f */
[----:B------:R-:W-:-:S04]  /*3460*/  @UP0 ULEA UR10, UP1, UR14, UR10, 0x2 ;  /* 0x0000000a0e0a0291 */ /* 0x000fc8000f8210ff */
[----:B------:R-:W-:Y:S02]  /*3470*/  @UP0 ULEA.HI.X UR11, UR14, UR11, UR9, 0x2, UP1 ;  /* 0x0000000b0e0b0291 */ /* 0x000fe400088f1409 */
[----:B-12---:R-:W-:Y:S01]  /*3480*/  IMAD.U32 R2, RZ, RZ, UR10 ;  /* 0x0000000aff027e24 */ /* 0x006fe2000f8e00ff */
[----:B----4-:R-:W-:Y:S02]  /*3490*/  LOP3.LUT R0, R12, 0x200, RZ, 0xc0, !PT ;  /* 0x000002000c007812 */ /* 0x010fe400078ec0ff */
[----:B------:R-:W-:Y:S01]  /*34a0*/  LOP3.LUT R7, R7, 0x6, RZ, 0xc0, !PT ;  /* 0x0000000607077812 */ /* 0x000fe200078ec0ff */
[----:B------:R-:W-:Y:S01]  /*34b0*/  IMAD.U32 R3, RZ, RZ, UR11 ;  /* 0x0000000bff037e24 */ /* 0x000fe2000f8e00ff */
[----:B------:R-:W1:Y:S04]  /*34c0*/  @UP0 LDCU UR10, c[0x0][0x458] ;  /* 0x00008b00ff0a07ac */ /* 0x000e680008000800 */
[----:B------:R2:W4:Y:S04]  /*34d0*/  @P0 LDG.E R11, desc[UR34][R2.64] ;  /* 0x00000022020b0981 */ /* 0x000528000c1e1900 */
[----:B------:R-:W5:Y:S01]  /*34e0*/  LDG.E.64 R8, desc[UR34][R8.64] ;  /* 0x0000002208087981 */ /* 0x000f62000c1e1b00 */
[----:B------:R-:W-:Y:S01]  /*34f0*/  LOP3.LUT R0, R0, 0x3800, R6, 0xf8, !PT ;  /* 0x0000380000007812 */ /* 0x000fe200078ef806 */
[----:B------:R-:W-:Y:S01]  /*3500*/  USHF.L.U32 UR41, UR41, 0x5, URZ ;  /* 0x0000000529297899 */ /* 0x000fe200080006ff */
[----:B------:R-:W-:-:S02]  /*3510*/  CS2R R142, SRZ ;  /* 0x00000000008e7805 */ /* 0x000fc4000001ff00 */
[----:B------:R-:W-:Y:S02]  /*3520*/  CS2R R140, SRZ ;  /* 0x00000000008c7805 */ /* 0x000fe4000001ff00 */
[----:B------:R-:W-:Y:S02]  /*3530*/  CS2R R146, SRZ ;  /* 0x0000000000927805 */ /* 0x000fe4000001ff00 */
[----:B------:R-:W-:Y:S02]  /*3540*/  CS2R R144, SRZ ;  /* 0x0000000000907805 */ /* 0x000fe4000001ff00 */
[----:B------:R-:W-:Y:S02]  /*3550*/  CS2R R138, SRZ ;  /* 0x00000000008a7805 */ /* 0x000fe4000001ff00 */
[----:B------:R-:W-:Y:S01]  /*3560*/  CS2R R136, SRZ ;  /* 0x0000000000887805 */ /* 0x000fe2000001ff00 */
[----:B-1----:R-:W4:Y:S01]  /*3570*/  @P0 MUFU.RCP R10, UR10 ;  /* 0x0000000a000a0d08 */ /* 0x002f220008001000 */
        /* <DEDUP_REMOVED lines=9> */
[----:B------:R-:W-:Y:S01]  /*3610*/  CS2R R116, SRZ ;  /* 0x0000000000747805 */ /* 0x000fe2000001ff00 */
[----:B--2---:R-:W-:Y:S01]  /*3620*/  IMAD.SHL.U32 R3, R23, 0x40, RZ ;  /* 0x0000004017037824 */ /* 0x004fe200078e00ff */
[----:B------:R-:W-:Y:S01]  /*3630*/  USHF.R.S32.HI UR25, URZ, 0x1f, UR41 ;  /* 0x0000001fff197899 */ /* 0x000fe20008011429 */
[----:B------:R-:W-:Y:S02]  /*3640*/  CS2R R110, SRZ ;  /* 0x00000000006e7805 */ /* 0x000fe4000001ff00 */
[----:B------:R-:W-:Y:S02]  /*3650*/  CS2R R108, SRZ ;  /* 0x00000000006c7805 */ /* 0x000fe4000001ff00 */
[----:B------:R-:W-:-:S02]  /*3660*/  CS2R R114, SRZ ;  /* 0x0000000000727805 */ /* 0x000fc4000001ff00 */
[----:B------:R-:W-:Y:S02]  /*3670*/  LOP3.LUT R2, R3, 0x1c0, RZ, 0xc0, !PT ;  /* 0x000001c003027812 */ /* 0x000fe400078ec0ff */
[----:B------:R-:W-:Y:S02]  /*3680*/  CS2R R112, SRZ ;  /* 0x0000000000707805 */ /* 0x000fe4000001ff00 */
[----:B------:R-:W-:Y:S02]  /*3690*/  CS2R R106, SRZ ;  /* 0x00000000006a7805 */ /* 0x000fe4000001ff00 */
[----:B------:R-:W-:Y:S02]  /*36a0*/  CS2R R104, SRZ ;  /* 0x0000000000687805 */ /* 0x000fe4000001ff00 */
[----:B------:R-:W-:Y:S02]  /*36b0*/  LOP3.LUT R2, R2, 0x38, R24, 0xf8, !PT ;  /* 0x0000003802027812 */ /* 0x000fe400078ef818 */
[----:B------:R-:W-:-:S02]  /*36c0*/  CS2R R102, SRZ ;  /* 0x0000000000667805 */ /* 0x000fc4000001ff00 */
[----:B------:R-:W-:Y:S02]  /*36d0*/  LOP3.LUT R6, R3, 0x200, RZ, 0xc0, !PT ;  /* 0x0000020003067812 */ /* 0x000fe400078ec0ff */
[----:B------:R-:W-:Y:S02]  /*36e0*/  CS2R R100, SRZ ;  /* 0x0000000000647805 */ /* 0x000fe4000001ff00 */
[----:B------:R-:W-:Y:S02]  /*36f0*/  LOP3.LUT R3, R2, 0x8, R23, 0x78, !PT ;  /* 0x0000000802037812 */ /* 0x000fe400078e7817 */
[----:B------:R-:W-:Y:S02]  /*3700*/  CS2R R62, SRZ ;  /* 0x00000000003e7805 */ /* 0x000fe4000001ff00 */
[----:B------:R-:W-:Y:S02]  /*3710*/  LOP3.LUT R12, R6, 0xc00, R12, 0xf8, !PT ;  /* 0x00000c00060c7812 */ /* 0x000fe400078ef80c */
[----:B------:R-:W-:-:S02]  /*3720*/  CS2R R60, SRZ ;  /* 0x00000000003c7805 */ /* 0x000fc4000001ff00 */
[----:B------:R-:W-:Y:S01]  /*3730*/  LOP3.LUT R0, R0, R3, RZ, 0xfc, !PT ;  /* 0x0000000300007212 */ /* 0x000fe200078efcff */
[----:B------:R-:W-:Y:S01]  /*3740*/  IMAD.U32 R3, RZ, RZ, UR36 ;  /* 0x00000024ff037e24 */ /* 0x000fe2000f8e00ff */
[----:B------:R-:W-:Y:S02]  /*3750*/  LOP3.LUT R6, R7, 0xe0, R15, 0xf8, !PT ;  /* 0x000000e007067812 */ /* 0x000fe400078ef80f */
[----:B------:R-:W-:Y:S02]  /*3760*/  CS2R R66, SRZ ;  /* 0x0000000000427805 */ /* 0x000fe4000001ff00 */
[----:B------:R-:W-:Y:S02]  /*3770*/  LEA R13, R0, UR6, 0x1 ;  /* 0x00000006000d7c11 */ /* 0x000fe4000f8e08ff */
[----:B------:R-:W-:Y:S02]  /*3780*/  CS2R R64, SRZ ;  /* 0x0000000000407805 */ /* 0x000fe4000001ff00 */
[----:B------:R-:W-:-:S02]  /*3790*/  IADD3 R0, PT, PT, R3, -UR30, -R6 ;  /* 0x8000001e03007c10 */ /* 0x000fc4000fffe806 */
[----:B------:R-:W-:Y:S02]  /*37a0*/  CS2R R58, SRZ ;  /* 0x00000000003a7805 */ /* 0x000fe4000001ff00 */
[----:B------:R-:W-:Y:S01]  /*37b0*/  LOP3.LUT R7, R2, 0x8, R16, 0x78, !PT ;  /* 0x0000000802077812 */ /* 0x000fe200078e7810 */
[C---:B------:R-:W-:Y:S01]  /*37c0*/  VIADD R2, R13.reuse, 0x12000 ;  /* 0x000120000d027836 */ /* 0x040fe20000000000 */
[----:B------:R-:W-:Y:S01]  /*37d0*/  STL [R1+0x14], R13 ;  /* 0x0000140d01007387 */ /* 0x000fe20000100800 */
[----:B------:R-:W-:Y:S01]  /*37e0*/  VIADD R232, R13, 0x12040 ;  /* 0x000120400de87836 */ /* 0x000fe20000000000 */
[----:B------:R-:W-:Y:S02]  /*37f0*/  CS2R R56, SRZ ;  /* 0x0000000000387805 */ /* 0x000fe4000001ff00 */
[----:B------:R-:W-:Y:S01]  /*3800*/  CS2R R54, SRZ ;  /* 0x0000000000367805 */ /* 0x000fe2000001ff00 */
[----:B------:R4:W-:Y:S01]  /*3810*/  STL [R1+0x54], R0 ;  /* 0x0000540001007387 */ /* 0x0009e20000100800 */
[----:B------:R-:W-:Y:S01]  /*3820*/  @P4 VIADD R232, R2, 0xffffffc0 ;  /* 0xffffffc002e84836 */ /* 0x000fe20000000000 */
[----:B------:R-:W-:-:S02]  /*3830*/  LOP3.LUT R7, R12, R7, RZ, 0xfc, !PT ;  /* 0x000000070c077212 */ /* 0x000fc400078efcff */
[----:B------:R-:W-:Y:S01]  /*3840*/  CS2R R52, SRZ ;  /* 0x0000000000347805 */ /* 0x000fe2000001ff00 */
[----:B------:R-:W1:Y:S01]  /*3850*/  LDSM.16.M88.4 R148, [R13+0x12000] ;  /* 0x012000000d94783b */ /* 0x000e620000000200 */
[----:B------:R-:W-:Y:S02]  /*3860*/  CS2R R46, SRZ ;  /* 0x00000000002e7805 */ /* 0x000fe4000001ff00 */
[----:B------:R-:W-:Y:S02]  /*3870*/  CS2R R44, SRZ ;  /* 0x00000000002c7805 */ /* 0x000fe4000001ff00 */
[----:B------:R-:W-:Y:S01]  /*3880*/  CS2R R50, SRZ ;  /* 0x0000000000327805 */ /* 0x000fe2000001ff00 */
[----:B------:R-:W2:Y:S01]  /*3890*/  LDSM.16.M88.4 R164, [R232] ;  /* 0x00000000e8a4783b */ /* 0x000ea20000000200 */
        /* <DEDUP_REMOVED lines=13> */
[----:B------:R-:W-:Y:S01]  /*3970*/  CS2R R20, SRZ ;  /* 0x0000000000147805 */ /* 0x000fe2000001ff00 */
[----:B------:R-:W-:Y:S01]  /*3980*/  UMOV UR8, URZ ;  /* 0x000000ff00087c82 */ /* 0x000fe20008000000 */
        /* <DEDUP_REMOVED lines=11> */
[----:B------:R-:W-:-:S02]  /*3a40*/  CS2R R22, SRZ ;  /* 0x0000000000167805 */ /* 0x000fc4000001ff00 */
[----:B---3--:R-:W-:-:S05]  /*3a50*/  IADD3 R2, P2, P1, R4, UR41, R25 ;  /* 0x0000002904027c10 */ /* 0x008fca000f95e019 */
[----:B------:R3:W-:Y:S01]  /*3a60*/  STL [R1+0x50], R2 ;  /* 0x0000500201007387 */ /* 0x0007e20000100800 */
[----:B----4-:R-:W-:-:S05]  /*3a70*/  @P0 FMUL.FTZ R0, R11, R10 ;  /* 0x0000000a0b000220 */ /* 0x010fca0000410000 */
[----:B------:R-:W-:Y:S02]  /*3a80*/  @P0 R2UR UR16, R0 ;  /* 0x00000000001002ca */ /* 0x000fe400000e0000 */
[----:B------:R-:W-:Y:S01]  /*3a90*/  IADD3.X R0, PT, PT, R5, UR25, RZ, P2, P1 ;  /* 0x0000001905007c10 */ /* 0x000fe200097e24ff */
[----:B------:R-:W4:Y:S04]  /*3aa0*/  LDCU UR25, c[0x0][0x590] ;  /* 0x0000b200ff1977ac */ /* 0x000f280008000800 */
[----:B------:R2:W-:Y:S01]  /*3ab0*/  STL [R1+0x4c], R0 ;  /* 0x00004c0001007387 */ /* 0x0005e20000100800 */
[----:B---3--:R-:W-:Y:S01]  /*3ac0*/  IMAD.MOV.U32 R2, RZ, RZ, 0x40 ;  /* 0x00000040ff027424 */ /* 0x008fe200078e00ff */
[----:B------:R-:W-:-:S04]  /*3ad0*/  LEA R5, R7, UR6, 0x1 ;  /* 0x0000000607057c11 */ /* 0x000fc8000f8e08ff */
[----:B------:R-:W-:Y:S01]  /*3ae0*/  SEL R2, R2, 0xffffffc0, !P4 ;  /* 0xffffffc002027807 */ /* 0x000fe20006000000 */
[----:B--2---:R-:W-:-:S05]  /*3af0*/  IMAD.MOV.U32 R0, RZ, RZ, 0x20 ;  /* 0x00000020ff007424 */ /* 0x004fca00078e00ff */
[----:B------:R-:W-:-:S05]  /*3b00*/  SEL R0, R0, 0xffffffe0, !P3 ;  /* 0xffffffe000007807 */ /* 0x000fca0005800000 */
[----:B------:R-:W-:Y:S02]  /*3b10*/  IMAD.IADD R240, R0, 0x1, R232 ;  /* 0x0000000100f07824 */ /* 0x000fe400078e02e8 */
[----:B------:R-:W2:Y:S01]  /*3b20*/  LDSM.16.M88.4 R232, [R232+0x4800] ;  /* 0x00480000e8e8783b */ /* 0x000ea20000000200 */
[----:B------:R-:W-:-:S03]  /*3b30*/  IMAD.IADD R3, R13, 0x1, R0 ;  /* 0x000000010d037824 */ /* 0x000fc600078e0200 */
[----:B------:R-:W3:Y:S04]  /*3b40*/  LDSM.16.M88.4 R172, [R240] ;  /* 0x00000000f0ac783b */ /* 0x000ee80000000200 */
[----:B------:R-:W1:Y:S04]  /*3b50*/  LDSM.16.M88.4 R176, [R240+0x800] ;  /* 0x00080000f0b0783b */ /* 0x000e680000000200 */
[----:B------:R-:W1:Y:S04]  /*3b60*/  LDSM.16.M88.4 R204, [R240+0x2000] ;  /* 0x00200000f0cc783b */ /* 0x000e680000000200 */
[----:B------:R-:W1:Y:S04]  /*3b70*/  LDSM.16.M88.4 R208, [R240+0x2800] ;  /* 0x00280000f0d0783b */ /* 0x000e680000000200 */
[----:B------:R-:W1:Y:S04]  /*3b80*/  LDSM.16.M88.4 R236, [R240+0x4000] ;  /* 0x00400000f0ec783b */ /* 0x000e680000000200 */
[----:B------:R-:W1:Y:S01]  /*3b90*/  LDSM.16.M88.4 R240, [R240+0x4800] ;  /* 0x00480000f0f0783b */ /* 0x000e620000000200 */
        /* <DEDUP_REMOVED lines=8> */
[----:B------:R4:W-:Y:S04]  /*3c20*/  STL [R1], R5 ;  /* 0x0000000501007387 */ /* 0x0009e80000100800 */
[----:B------:R1:W-:Y:S01]  /*3c30*/  STL [R1+0x1c], R4 ;  /* 0x00001c0401007387 */ /* 0x0003e20000100800 */
[----:B-----5:R-:W-:-:S02]  /*3c40*/  IMAD.IADD R3, R2, 0x1, R5 ;  /* 0x0000000102037824 */ /* 0x020fc400078e0205 */
[C---:B------:R-:W-:Y:S02]  /*3c50*/  IMAD.IADD R2, R0.reuse, 0x1, R4 ;  /* 0x0000000100027824 */ /* 0x040fe400078e0204 */
[C---:B----4-:R-:W-:Y:S02]  /*3c60*/  IMAD.IADD R5, R0.reuse, 0x1, R5 ;  /* 0x0000000100057824 */ /* 0x050fe400078e0205 */
[----:B------:R-:W-:-:S03]  /*3c70*/  IMAD.IADD R0, R0, 0x1, R3 ;  /* 0x0000000100007824 */ /* 0x000fc600078e0203 */
[----:B------:R4:W-:Y:S04]  /*3c80*/  STL [R1+0xc], R5 ;  /* 0x00000c0501007387 */ /* 0x0009e80000100800 */
[----:B------:R4:W-:Y:S04]  /*3c90*/  STL [R1+0x4], R3 ;  /* 0x0000040301007387 */ /* 0x0009e80000100800 */
[----:B------:R4:W-:Y:S04]  /*3ca0*/  STL [R1+0x20], R2 ;  /* 0x0000200201007387 */ /* 0x0009e80000100800 */
[----:B------:R4:W-:Y:S01]  /*3cb0*/  STL [R1+0x10], R0 ;  /* 0x0000100001007387 */ /* 0x0009e20000100800 */
[----:B------:R-:W-:-:S02]  /*3cc0*/  R2UR UR62, R8 ;  /* 0x00000000083e72ca */ /* 0x000fc400000e0000 */
[----:B------:R-:W-:Y:S02]  /*3cd0*/  R2UR UR63, R9 ;  /* 0x00000000093f72ca */ /* 0x000fe400000e0000 */
[----:B------:R-:W-:Y:S01]  /*3ce0*/  CS2R R24, SRZ ;  /* 0x0000000000187805 */ /* 0x000fe2000001ff00 */
[----:B------:R-:W-:Y:S01]  /*3cf0*/  USHF.L.U32 UR25, UR25, 0x6, URZ ;  /* 0x0000000619197899 */ /* 0x000fe200080006ff */
[----:B------:R-:W-:-:S07]  /*3d00*/  @UP0 UMOV UR8, UR16 ;  /* 0x0000001000080c82 */ /* 0x000fce0008000000 */
[----:B------:R-:W-:Y:S02]  /*3d10*/  UIADD3 UR59, UPT, UPT, UR62, -0x61c88647, URZ ;  /* 0x9e3779b93e3b7890 */ /* 0x000fe4000fffe0ff */
[----:B------:R-:W-:Y:S02]  /*3d20*/  UIADD3 UR58, UPT, UPT, UR63, -0x4498517b, URZ ;  /* 0xbb67ae853f3a7890 */ /* 0x000fe4000fffe0ff */
[----:B------:R-:W-:Y:S02]  /*3d30*/  UIADD3 UR55, UPT, UPT, UR62, 0x3c6ef372, URZ ;  /* 0x3c6ef3723e377890 */ /* 0x000fe4000fffe0ff */
[----:B------:R-:W-:Y:S02]  /*3d40*/  UIADD3 UR54, UPT, UPT, UR63, 0x76cf5d0a, URZ ;  /* 0x76cf5d0a3f367890 */ /* 0x000fe4000fffe0ff */
[----:B------:R-:W-:Y:S02]  /*3d50*/  UIADD3 UR53, UPT, UPT, UR62, -0x255992d5, URZ ;  /* 0xdaa66d2b3e357890 */ /* 0x000fe4000fffe0ff */
[----:B------:R-:W-:-:S02]  /*3d60*/  UIADD3 UR51, UPT, UPT, UR63, 0x32370b8f, URZ ;  /* 0x32370b8f3f337890 */ /* 0x000fc4000fffe0ff */
[----:B------:R-:W-:Y:S02]  /*3d70*/  UIADD3 UR50, UPT, UPT, UR62, 0x78dde6e4, URZ ;  /* 0x78dde6e43e327890 */ /* 0x000fe4000fffe0ff */
[----:B------:R-:W-:Y:S02]  /*3d80*/  UIADD3 UR48, UPT, UPT, UR63, -0x126145ec, URZ ;  /* 0xed9eba143f307890 */ /* 0x000fe4000fffe0ff */
[----:B------:R-:W-:Y:S02]  /*3d90*/  UIADD3 UR46, UPT, UPT, UR62, 0x1715609d, URZ ;  /* 0x1715609d3e2e7890 */ /* 0x000fe4000fffe0ff */
[----:B------:R-:W-:Y:S02]  /*3da0*/  UIADD3 UR44, UPT, UPT, UR63, -0x56f99767, URZ ;  /* 0xa90668993f2c7890 */ /* 0x000fe4000fffe0ff */
[----:B------:R-:W-:Y:S02]  /*3db0*/  UIADD3 UR41, UPT, UPT, UR62, -0x4ab325aa, URZ ;  /* 0xb54cda563e297890 */ /* 0x000fe4000fffe0ff */
[----:B-1234-:R-:W-:-:S12]  /*3dc0*/  UIADD3 UR30, UPT, UPT, UR63, 0x646e171e, URZ ;  /* 0x646e171e3f1e7890 */ /* 0x01efd8000fffe0ff */
.L_x_1323:
[----:B------:R-:W2:Y:S01]  /*3dd0*/  LDL.LU R98, [R1] ;  /* 0x0000000001627983 */ /* 0x000ea20000300800 */
[----:B-1----:R-:W-:Y:S01]  /*3de0*/  IMAD.U32 R2, RZ, RZ, UR18 ;  /* 0x00000012ff027e24 */ /* 0x002fe2000f8e00ff */
[----:B------:R-:W-:Y:S01]  /*3df0*/  USHF.L.U32 UR16, UR47, 0x6, URZ ;  /* 0x000000062f107899 */ /* 0x000fe200080006ff */
[----:B------:R-:W-:Y:S01]  /*3e00*/  IMAD.U32 R3, RZ, RZ, UR19 ;  /* 0x00000013ff037e24 */ /* 0x000fe2000f8e00ff */
[----:B------:R-:W3:Y:S02]  /*3e10*/  LDL R97, [R1+0x14] ;  /* 0x0000140001617983 */ /* 0x000ee40000100800 */
[----:B------:R-:W-:Y:S02]  /*3e20*/  UISETP.GE.AND UP0, UPT, UR16, UR31, UPT ;  /* 0x0000001f1000728c */ /* 0x000fe4000bf06270 */
[----:B------:R-:W4:Y:S04]  /*3e30*/  LDL.LU R96, [R1+0xc] ;  /* 0x00000c0001607983 */ /* 0x000f280000300800 */
[----:B------:R-:W4:Y:S04]  /*3e40*/  LDL R95, [R1+0x18] ;  /* 0x00001800015f7983 */ /* 0x000f280000100800 */
[----:B------:R-:W4:Y:S04]  /*3e50*/  LDL.LU R94, [R1+0x4] ;  /* 0x00000400015e7983 */ /* 0x000f280000300800 */
[----:B------:R-:W4:Y:S04]  /*3e60*/  LDL R93, [R1+0x1c] ;  /* 0x00001c00015d7983 */ /* 0x000f280000100800 */
[----:B------:R-:W4:Y:S04]  /*3e70*/  LDL.LU R92, [R1+0x10] ;  /* 0x00001000015c7983 */ /* 0x000f280000300800 */
[----:B------:R-:W4:Y:S04]  /*3e80*/  LDL R91, [R1+0x20] ;  /* 0x00002000015b7983 */ /* 0x000f280000100800 */
[----:B------:R-:W4:Y:S04]  /*3e90*/  LDL R0, [R1+0x40] ;  /* 0x0000400001007983 */ /* 0x000f280000100800 */
[----:B------:R-:W0:Y:S04]  /*3ea0*/  LDGDEPBAR ;  /* 0x00000000000079af */ /* 0x000e280000000000 */
[----:B------:R-:W4:Y:S01]  /*3eb0*/  LDL R90, [R1+0x54] ;  /* 0x00005400015a7983 */ /* 0x000f220000100800 */
[----:B------:R-:W-:Y:S04]  /*3ec0*/  DEPBAR.LE SB0, 0x0 ;  /* 0x000080000000791a */ /* 0x000fe80000000000 */
[----:B------:R-:W-:Y:S06]  /*3ed0*/  BAR.SYNC.DEFER_BLOCKING 0x0 ;  /* 0x0000000000007b1d */ /* 0x000fec0000010000 */
[----:B--2---:R-:W-:Y:S04]  /*3ee0*/  LDSM.16.M88.4 R16, [R98] ;  /* 0x000000006210783b */ /* 0x004fe80000000200 */
[----:B---3--:R-:W1:Y:S04]  /*3ef0*/  LDSM.16.M88.4 R8, [R97+0xc000] ;  /* 0x00c000006108783b */ /* 0x008e680000000200 */
[----:B------:R-:W2:Y:S04]  /*3f00*/  LDSM.16.M88.4 R68, [R97+0xc800] ;  /* 0x00c800006144783b */ /* 0x000ea80000000200 */
[----:B----4-:R-:W-:Y:S04]  /*3f10*/  LDSM.16.M88.4 R72, [R96] ;  /* 0x000000006048783b */ /* 0x010fe80000000200 */
[----:B------:R-:W3:Y:S04]  /*3f20*/  LDSM.16.M88.4 R76, [R95+0xc000] ;  /* 0x00c000005f4c783b */ /* 0x000ee80000000200 */
[----:B------:R-:W4:Y:S04]  /*3f30*/  LDSM.16.M88.4 R80, [R95+0xc800] ;  /* 0x00c800005f50783b */ /* 0x000f280000000200 */
[----:B------:R-:W-:Y:S01]  /*3f40*/  LDSM.16.M88.4 R84, [R93+0xc000] ;  /* 0x00c000005d54783b */ /* 0x000fe20000000200 */
[C---:B------:R-:W-:Y:S04]  /*3f50*/  LEA R2, P0, R0.reuse, R2, 0x2 ;  /* 0x0000000200027211 */ /* 0x040fe800078010ff */
[C---:B------:R-:W-:Y:S02]  /*3f60*/  LEA.HI.X R3, R0.reuse, R3, RZ, 0x2, P0 ;  /* 0x0000000300037211 */ /* 0x040fe400000f14ff */
[----:B------:R-:W-:Y:S03]  /*3f70*/  LOP3.LUT R0, R0, UR16, RZ, 0xfc, !PT ;  /* 0x0000001000007c12 */ /* 0x000fe6000f8efcff */
[----:B-----5:R-:W5:Y:S01]  /*3f80*/  LDG.E R89, desc[UR34][R2.64] ;  /* 0x0000002202597981 */ /* 0x020f62000c1e1900 */
[----:B------:R-:W-:Y:S01]  /*3f90*/  IADD3 R0, PT, PT, R0, R90, RZ ;  /* 0x0000005a00007210 */ /* 0x000fe20007ffe0ff */
[C---:B-1----:R-:W-:Y:S02]  /*3fa0*/  HMMA.16816.F32.BF16 R4, R16.reuse, R8, RZ ;  /* 0x000000081004723c */ /* 0x042fe400000418ff */
[----:B------:R1:W5:Y:S06]  /*3fb0*/  LDG.E R88, desc[UR34][R2.64+0x20] ;  /* 0x0000202202587981 */ /* 0x00036c000c1e1900 */
[C---:B------:R-:W-:Y:S08]  /*3fc0*/  HMMA.16816.F32.BF16 R8, R16.reuse, R10, RZ ;  /* 0x0000000a1008723c */ /* 0x040ff000000418ff */
[C---:B--2---:R-:W-:Y:S08]  /*3fd0*/  HMMA.16816.F32.BF16 R12, R16.reuse, R68, RZ ;  /* 0x00000044100c723c */ /* 0x044ff000000418ff */
[----:B------:R-:W-:Y:S01]  /*3fe0*/  HMMA.16816.F32.BF16 R16, R16, R70, RZ ;  /* 0x000000461010723c */ /* 0x000fe200000418ff */
[----:B------:R-:W2:Y:S01]  /*3ff0*/  LDSM.16.M88.4 R68, [R94] ;  /* 0x000000005e44783b */ /* 0x000ea20000000200 */
[C---:B-1----:R-:W-:Y:S02]  /*4000*/  VIADD R2, R0.reuse, 0x48 ;  /* 0x0000004800027836 */ /* 0x042fe40000000000 */
[C---:B------:R-:W-:Y:S03]  /*4010*/  VIADD R3, R0.reuse, 0x3f ;  /* 0x0000003f00037836 */ /* 0x040fe60000000000 */
[----:B------:R-:W-:Y:S01]  /*4020*/  IABS R2, R2 ;  /* 0x0000000200027213 */ /* 0x000fe20000000000 */
[C---:B---3--:R-:W-:Y:S05]  /*4030*/  HMMA.16816.F32.BF16 R4, R72.reuse, R76, R4 ;  /* 0x0000004c4804723c */ /* 0x048fea0000041804 */
[----:B------:R-:W-:Y:S03]  /*4040*/  I2FP.F32.S32 R2, R2 ;  /* 0x0000000200027245 */ /* 0x000fe60000201400 */
[C---:B------:R-:W-:Y:S01]  /*4050*/  HMMA.16816.F32.BF16 R8, R72.reuse, R78, R8 ;  /* 0x0000004e4808723c */ /* 0x040fe20000041808 */
[----:B------:R-:W-:Y:S07]  /*4060*/  LDSM.16.M88.4 R76, [R92] ;  /* 0x000000005c4c783b */ /* 0x000fee0000000200 */
        /* <DEDUP_REMOVED lines=66> */
[C---:B------:R-:W-:Y:S01]  /*4490*/  VIADD R70, R0.reuse, 0x38 ;  /* 0x0000003800467836 */ /* 0x040fe20000000000 */
[----:B------:R-:W-:Y:S02]  /*44a0*/  IABS R69, R3 ;  /* 0x0000000300457213 */ /* 0x000fe40000000000 */
[----:B------:R-:W-:Y:S01]  /*44b0*/  IABS R71, R68 ;  /* 0x0000004400477213 */ /* 0x000fe20000000000 */
[C---:B---3--:R-:W-:Y:S05]  /*44c0*/  HMMA.16816.F32.BF16 R4, R76.reuse, R80, R4 ;  /* 0x000000504c04723c */ /* 0x048fea0000041804 */
[----:B------:R-:W-:Y:S03]  /*44d0*/  IABS R68, R70 ;  /* 0x0000004600447213 */ /* 0x000fe60000000000 */
[C---:B------:R-:W-:Y:S03]  /*44e0*/  HMMA.16816.F32.BF16 R8, R76.reuse, R82, R8 ;  /* 0x000000524c08723c */ /* 0x040fe60000041808 */
[----:B------:R-:W-:Y:S05]  /*44f0*/  I2FP.F32.S32 R68, R68 ;  /* 0x0000004400447245 */ /* 0x000fea0000201400 */
[C---:B-1----:R-:W-:Y:S03]  /*4500*/  HMMA.16816.F32.BF16 R12, R76.reuse, R72, R12 ;  /* 0x000000484c0c723c */ /* 0x042fe6000004180c */
[----:B------:R-:W-:Y:S01]  /*4510*/  IADD3 R72, PT, PT, R0, 0x37, RZ ;  /* 0x0000003700487810 */ /* 0x000fe20007ffe0ff */
[----:B------:R-:W-:Y:S01]  /*4520*/  FFMA.FTZ R6, R2, -UR8, R6 ;  /* 0x8000000802067c23 */ /* 0x000fe20008010006 */
[----:B------:R-:W-:Y:S02]  /*4530*/  VIADD R2, R0, 0x47 ;  /* 0x0000004700027836 */ /* 0x000fe40000000000 */
[----:B------:R-:W-:Y:S01]  /*4540*/  IABS R3, R72 ;  /* 0x0000004800037213 */ /* 0x000fe20000000000 */
[----:B------:R-:W-:Y:S03]  /*4550*/  HMMA.16816.F32.BF16 R16, R76, R74, R16 ;  /* 0x0000004a4c10723c */ /* 0x000fe60000041810 */
[----:B------:R-:W-:Y:S01]  /*4560*/  IABS R2, R2 ;  /* 0x0000000200027213 */ /* 0x000fe20000000000 */
[----:B------:R-:W-:Y:S01]  /*4570*/  IMAD.MOV.U32 R70, RZ, RZ, R3 ;  /* 0x000000ffff467224 */ /* 0x000fe200078e0003 */
[----:B------:R-:W-:Y:S01]  /*4580*/  I2FP.F32.S32 R3, R69 ;  /* 0x0000004500037245 */ /* 0x000fe20000201400 */
[----:B------:R-:W-:Y:S01]  /*4590*/  FFMA.FTZ R8, R68, -UR8, R8 ;  /* 0x8000000844087c23 */ /* 0x000fe20008010008 */
[----:B------:R-:W-:Y:S02]  /*45a0*/  I2FP.F32.S32 R72, R2 ;  /* 0x0000000200487245 */ /* 0x000fe40000201400 */
[----:B------:R-:W-:Y:S01]  /*45b0*/  I2FP.F32.S32 R2, R71 ;  /* 0x0000004700027245 */ /* 0x000fe20000201400 */
[C---:B------:R-:W-:Y:S01]  /*45c0*/  FFMA.FTZ R5, R3.reuse, -UR8, R5 ;  /* 0x8000000803057c23 */ /* 0x040fe20008010005 */
[----:B------:R-:W-:Y:S01]  /*45d0*/  I2FP.F32.S32 R69, R70 ;  /* 0x0000004600457245 */ /* 0x000fe20000201400 */
[----:B------:R-:W-:Y:S01]  /*45e0*/  FFMA.FTZ R11, R3, -UR8, R11 ;  /* 0x80000008030b7c23 */ /* 0x000fe2000801000b */
[----:B------:R-:W-:Y:S01]  /*45f0*/  IADD3 R3, PT, PT, R0, 0x2f, RZ ;  /* 0x0000002f00037810 */ /* 0x000fe20007ffe0ff */
[----:B------:R-:W-:Y:S01]  /*4600*/  FFMA.FTZ R4, R2, -UR8, R4 ;  /* 0x8000000802047c23 */ /* 0x000fe20008010004 */
[----:B------:R-:W-:Y:S01]  /*4610*/  IADD3 R70, PT, PT, R0, 0x27, RZ ;  /* 0x0000002700467810 */ /* 0x000fe20007ffe0ff */
[----:B------:R-:W-:Y:S01]  /*4620*/  FFMA.FTZ R10, R2, -UR8, R10 ;  /* 0x80000008020a7c23 */ /* 0x000fe2000801000a */
[----:B------:R-:W-:Y:S01]  /*4630*/  IABS R3, R3 ;  /* 0x0000000300037213 */ /* 0x000fe20000000000 */
[----:B------:R-:W-:Y:S02]  /*4640*/  VIADD R2, R0, 0x30 ;  /* 0x0000003000027836 */ /* 0x000fe40000000000 */
[----:B------:R-:W-:Y:S01]  /*4650*/  FFMA.FTZ R14, R68, -UR8, R14 ;  /* 0x80000008440e7c23 */ /* 0x000fe2000801000e */
[----:B------:R-:W-:Y:S02]  /*4660*/  VIADD R68, R0, 0x28 ;  /* 0x0000002800447836 */ /* 0x000fe40000000000 */
[----:B------:R-:W-:Y:S01]  /*4670*/  FFMA.FTZ R7, R72, -UR8, R7 ;  /* 0x8000000848077c23 */ /* 0x000fe20008010007 */
[C---:B------:R-:W-:Y:S01]  /*4680*/  FFMA.FTZ R9, R69.reuse, -UR8, R9 ;  /* 0x8000000845097c23 */ /* 0x040fe20008010009 */
[----:B------:R-:W-:Y:S01]  /*4690*/  IABS R2, R2 ;  /* 0x0000000200027213 */ /* 0x000fe20000000000 */
[----:B------:R-:W-:Y:S01]  /*46a0*/  FFMA.FTZ R15, R69, -UR8, R15 ;  /* 0x80000008450f7c23 */ /* 0x000fe2000801000f */
[----:B------:R-:W-:Y:S03]  /*46b0*/  IABS R68, R68 ;  /* 0x0000004400447213 */ /* 0x000fe60000000000 */
[----:B------:R-:W-:Y:S01]  /*46c0*/  IMAD.MOV.U32 R0, RZ, RZ, R2 ;  /* 0x000000ffff007224 */ /* 0x000fe200078e0002 */
[----:B------:R-:W-:Y:S02]  /*46d0*/  MOV R2, R3 ;  /* 0x0000000300027202 */ /* 0x000fe40000000f00 */
[----:B------:R-:W-:Y:S02]  /*46e0*/  IABS R3, R70 ;  /* 0x0000004600037213 */ /* 0x000fe40000000000 */
[----:B------:R-:W-:Y:S02]  /*46f0*/  I2FP.F32.S32 R0, R0 ;  /* 0x0000000000007245 */ /* 0x000fe40000201400 */
[----:B------:R-:W-:Y:S02]  /*4700*/  I2FP.F32.S32 R2, R2 ;  /* 0x0000000200027245 */ /* 0x000fe40000201400 */
[----:B------:R-:W-:Y:S01]  /*4710*/  I2FP.F32.S32 R68, R68 ;  /* 0x0000004400447245 */ /* 0x000fe20000201400 */
[----:B------:R-:W-:Y:S01]  /*4720*/  FFMA.FTZ R12, R0, -UR8, R12 ;  /* 0x80000008000c7c23 */ /* 0x000fe2000801000c */
[----:B------:R-:W-:Y:S01]  /*4730*/  I2FP.F32.S32 R3, R3 ;  /* 0x0000000300037245 */ /* 0x000fe20000201400 */
[----:B------:R-:W-:Y:S01]  /*4740*/  FFMA.FTZ R13, R2, -UR8, R13 ;  /* 0x80000008020d7c23 */ /* 0x000fe2000801000d */
        /* <DEDUP_REMOVED lines=16> */
.L_x_1319:
[----:B------:R-:W1:Y:S01]  /*4850*/  S2R R68, SR_TID.X ;  /* 0x0000000000447919 */ /* 0x000e620000002100 */
[----:B------:R-:W-:Y:S01]  /*4860*/  IMAD.U32 R3, RZ, RZ, UR47 ;  /* 0x0000002fff037e24 */ /* 0x000fe2000f8e00ff */
[----:B------:R-:W-:Y:S01]  /*4870*/  UIADD3 UR16, UPT, UPT, UR36, UR11, -UR38 ;  /* 0x0000000b24107290 */ /* 0x000fe2000fffe826 */
[----:B------:R-:W-:Y:S01]  /*4880*/  IMAD.MOV.U32 R70, RZ, RZ, 0x9 ;  /* 0x00000009ff467424 */ /* 0x000fe200078e00ff */
[----:B------:R-:W-:Y:S01]  /*4890*/  UIADD3 UR60, UPT, UPT, UR36, -UR14, -UR38 ;  /* 0x8000000e243c7290 */ /* 0x000fe2000fffe826 */
[--C-:B-1----:R-:W-:Y:S01]  /*48a0*/  SHF.R.U32.HI R0, RZ, 0x1, R68.reuse ;  /* 0x00000001ff007819 */ /* 0x102fe20000011644 */
        /* <DEDUP_REMOVED lines=18> */
[----:B-1----:R-:W-:Y:S05]  /*49d0*/  IMAD.MOV.U32 R69, RZ, RZ, 0x1 ;  /* 0x00000001ff457424 */ /* 0x002fea00078e00ff */
[C---:B------:R-:W-:Y:S02]  /*49e0*/  VIADDMNMX R68, R2.reuse, R69, UR36, PT ;  /* 0x0000002402447e46 */ /* 0x040fe4000b800145 */
[----:B------:R-:W-:Y:S02]  /*49f0*/  VIMNMX R69, PT, PT, RZ, R3, !PT ;  /* 0x00000003ff457248 */ /* 0x000fe40007fe0100 */
[----:B------:R-:W-:Y:S01]  /*4a00*/  VIADDMNMX R2, R2, R70, UR36, PT ;  /* 0x0000002402027e46 */ /* 0x000fe2000b800146 */
[C---:B------:R-:W-:Y:S01]  /*4a10*/  VIADD R70, R0.reuse, 0x19 ;  /* 0x0000001900467836 */ /* 0x040fe20000000000 */
[-C--:B------:R-:W-:Y:S02]  /*4a20*/  ISETP.GE.AND P1, PT, R0, R69.reuse, PT ;  /* 0x000000450000720c */ /* 0x080fe40003f26270 */
[-C--:B------:R-:W-:Y:S02]  /*4a30*/  ISETP.GE.AND P0, PT, R76, R69.reuse, PT ;  /* 0x000000454c00720c */ /* 0x080fe40003f06270 */
[-C--:B------:R-:W-:Y:S02]  /*4a40*/  ISETP.GE.AND P6, PT, R75, R69.reuse, PT ;  /* 0x000000454b00720c */ /* 0x080fe40003fc6270 */
[-C--:B------:R-:W-:Y:S02]  /*4a50*/  ISETP.GE.AND P5, PT, R74, R69.reuse, PT ;  /* 0x000000454a00720c */ /* 0x080fe40003fa6270 */
[----:B------:R-:W-:Y:S02]  /*4a60*/  VIADDMNMX R3, R3, 0x8, RZ, !PT ;  /* 0x0000000803037846 */ /* 0x000fe400078001ff */
[----:B------:R-:W-:Y:S02]  /*4a70*/  FSEL R4, R4, -INF , P1 ;  /* 0xff80000004047808 */ /* 0x000fe40000800000 */
[----:B------:R-:W-:Y:S02]  /*4a80*/  FSEL R5, R5, -INF , P0 ;  /* 0xff80000005057808 */ /* 0x000fe40000000000 */
[----:B------:R-:W-:Y:S02]  /*4a90*/  FSEL R8, R8, -INF , P6 ;  /* 0xff80000008087808 */ /* 0x000fe40003000000 */
[----:B------:R-:W-:Y:S02]  /*4aa0*/  FSEL R9, R9, -INF , P5 ;  /* 0xff80000009097808 */ /* 0x000fe40002800000 */
[-C--:B------:R-:W-:Y:S02]  /*4ab0*/  ISETP.GE.AND P4, PT, R73, R69.reuse, PT ;  /* 0x000000454900720c */ /* 0x080fe40003f86270 */
[-C--:B------:R-:W-:Y:S02]  /*4ac0*/  ISETP.GE.AND P3, PT, R72, R69.reuse, PT ;  /* 0x000000454800720c */ /* 0x080fe40003f66270 */
[-C--:B------:R-:W-:Y:S02]  /*4ad0*/  ISETP.GE.AND P2, PT, R71, R69.reuse, PT ;  /* 0x000000454700720c */ /* 0x080fe40003f46270 */
[----:B------:R-:W-:Y:S02]  /*4ae0*/  ISETP.GE.AND P1, PT, R70, R69, PT ;  /* 0x000000454600720c */ /* 0x000fe40003f26270 */
        /* <DEDUP_REMOVED lines=52> */
.L_x_1320:
        /* <DEDUP_REMOVED lines=8> */
[----:B------:R-:W3:Y:S01]  /*4eb0*/  LDL R76, [R1+0x44] ;  /* 0x00004400014c7983 */ /* 0x000ee20000100800 */
[----:B------:R-:W-:Y:S01]  /*4ec0*/  @UP0 UIADD3 UR60, UP1, UPT, UR56, -0x100, URZ ;  /* 0xffffff00383c0890 */ /* 0x000fe2000ff3e0ff */
[----:B------:R-:W1:Y:S03]  /*4ed0*/  S2R R252, SR_TID.X ;  /* 0x0000000000fc7919 */ /* 0x000e660000002100 */
[----:B------:R-:W-:Y:S02]  /*4ee0*/  @UP0 UIADD3.X UR16, UPT, UPT, UR57, -0x1, URZ, UP1, !UPT ;  /* 0xffffffff39100890 */ /* 0x000fe40008ffe4ff */
[----:B------:R-:W-:Y:S01]  /*4ef0*/  @UP0 UIADD3 UR18, UP1, UPT, UR18, -0x100, URZ ;  /* 0xffffff0012120890 */ /* 0x000fe2000ff3e0ff */
[----:B------:R-:W-:Y:S03]  /*4f00*/  STL [R1+0x58], R100 ;  /* 0x0000586401007387 */ /* 0x000fe60000100800 */
[----:B------:R-:W-:Y:S01]  /*4f10*/  @UP0 UIADD3.X UR19, UPT, UPT, UR19, -0x1, URZ, UP1, !UPT ;  /* 0xffffffff13130890 */ /* 0x000fe20008ffe4ff */
[--C-:B-1----:R-:W-:Y:S01]  /*4f20*/  SHF.R.U32.HI R3, RZ, 0x7, R252.reuse ;  /* 0x00000007ff037819 */ /* 0x102fe200000116fc */
[C---:B------:R-:W-:Y:S01]  /*4f30*/  IMAD.SHL.U32 R249, R252.reuse, 0x20, RZ ;  /* 0x00000020fcf97824 */ /* 0x040fe200078e00ff */
[----:B------:R-:W-:Y:S01]  /*4f40*/  SHF.R.U32.HI R2, RZ, 0x5, R252 ;  /* 0x00000005ff027819 */ /* 0x000fe200000116fc */
[C---:B------:R-:W-:Y:S01]  /*4f50*/  IMAD.SHL.U32 R81, R252.reuse, 0x40, RZ ;  /* 0x00000040fc517824 */ /* 0x040fe200078e00ff */
[----:B------:R-:W-:Y:S01]  /*4f60*/  LOP3.LUT P1, RZ, R252, 0x8, RZ, 0xc0, !PT ;  /* 0x00000008fcff7812 */ /* 0x000fe2000782c0ff */
[----:B------:R-:W-:Y:S01]  /*4f70*/  IMAD R0, R0, 0x2, R3 ;  /* 0x0000000200007824 */ /* 0x000fe200078e0203 */
[----:B------:R-:W-:Y:S01]  /*4f80*/  LOP3.LUT R2, R2, 0x3, RZ, 0xc0, !PT ;  /* 0x0000000302027812 */ /* 0x000fe200078ec0ff */
[----:B------:R-:W-:Y:S01]  /*4f90*/  IMAD.SHL.U32 R92, R252, 0x8, RZ ;  /* 0x00000008fc5c7824 */ /* 0x000fe200078e00ff */
[----:B------:R-:W-:Y:S03]  /*4fa0*/  LOP3.LUT R250, R81, 0x200, RZ, 0xc0, !PT ;  /* 0x0000020051fa7812 */ /* 0x000fe600078ec0ff */
[----:B------:R-:W-:Y:S02]  /*4fb0*/  IMAD R68, R68, 0x4, R2 ;  /* 0x0000000444447824 */ /* 0x000fe400078e0202 */
[----:B--2---:R-:W-:Y:S04]  /*4fc0*/  IMAD.WIDE.U32 R70, R69, -0x2daee0ad, RZ ;  /* 0xd2511f5345467825 */ /* 0x004fe800078e00ff */
[----:B------:R-:W-:Y:S01]  /*4fd0*/  IMAD.WIDE.U32 R68, R68, -0x326172a9, RZ ;  /* 0xcd9e8d5744447825 */ /* 0x000fe200078e00ff */
[----:B------:R-:W-:Y:S02]  /*4fe0*/  LOP3.LUT R0, R0, UR63, R71, 0x96, !PT ;  /* 0x0000003f00007c12 */ /* 0x000fe4000f8e9647 */
[C---:B----4-:R-:W-:Y:S03]  /*4ff0*/  FSETP.NEU.FTZ.AND P0, PT, R77.reuse, -INF , PT ;  /* 0xff8000004d00780b */ /* 0x050fe60003f1d000 */
[----:B------:R-:W-:Y:S01]  /*5000*/  IMAD.WIDE.U32 R2, R0, -0x326172a9, RZ ;  /* 0xcd9e8d5700027825 */ /* 0x000fe200078e00ff */
[----:B---3--:R-:W-:Y:S04]  /*5010*/  LOP3.LUT R0, R72, UR62, R69, 0x96, !PT ;  /* 0x0000003e48007c12 */ /* 0x008fe8000f8e9645 */
[----:B------:R-:W-:Y:S01]  /*5020*/  LOP3.LUT R68, R68, UR59, R3, 0x96, !PT ;  /* 0x0000003b44447c12 */ /* 0x000fe2000f8e9603 */
[----:B------:R-:W-:Y:S04]  /*5030*/  IMAD.WIDE.U32 R74, R0, -0x2daee0ad, RZ ;  /* 0xd2511f53004a7825 */ /* 0x000fe800078e00ff */
[----:B------:R-:W-:Y:S01]  /*5040*/  FMUL.FTZ R0, R77, 1.4426950216293334961 ;  /* 0x3fb8aa3b4d007820 */ /* 0x000fe20000410000 */
[----:B------:R-:W-:Y:S01]  /*5050*/  IMAD.WIDE.U32 R68, R68, -0x2daee0ad, RZ ;  /* 0xd2511f5344447825 */ /* 0x000fe200078e00ff */
[----:B------:R-:W-:Y:S03]  /*5060*/  LOP3.LUT R72, R70, UR58, R75, 0x96, !PT ;  /* 0x0000003a46487c12 */ /* 0x000fe6000f8e964b */
[----:B------:R-:W-:Y:S02]  /*5070*/  FSEL R0, R0, RZ, P0 ;  /* 0x000000ff00007208 */ /* 0x000fe40000000000 */
[----:B------:R-:W-:Y:S01]  /*5080*/  LOP3.LUT R70, R74, UR54, R69, 0x96, !PT ;  /* 0x000000364a467c12 */ /* 0x000fe2000f8e9645 */
[----:B------:R-:W-:Y:S04]  /*5090*/  IMAD.WIDE.U32 R72, R72, -0x326172a9, RZ ;  /* 0xcd9e8d5748487825 */ /* 0x000fe800078e00ff */
[C---:B------:R-:W-:Y:S01]  /*50a0*/  FMUL.FTZ R69, R76.reuse, 1.4426950216293334961 ;  /* 0x3fb8aa3b4c457820 */ /* 0x040fe20000410000 */
[----:B------:R-:W-:Y:S01]  /*50b0*/  FSETP.NEU.FTZ.AND P0, PT, R76, -INF , PT ;  /* 0xff8000004c00780b */ /* 0x000fe20003f1d000 */
[--C-:B------:R-:W-:Y:S01]  /*50c0*/  FFMA.FTZ R244, R16, UR15, -R0.reuse ;  /* 0x0000000f10f47c23 */ /* 0x100fe20008010800 */
[----:B------:R-:W-:Y:S01]  /*50d0*/  IMAD.WIDE.U32 R70, R70, -0x326172a9, RZ ;  /* 0xcd9e8d5746467825 */ /* 0x000fe200078e00ff */
[----:B------:R-:W-:Y:S03]  /*50e0*/  LOP3.LUT R2, R2, UR55, R73, 0x96, !PT ;  /* 0x0000003702027c12 */ /* 0x000fe6000f8e9649 */
[--C-:B------:R-:W-:Y:S01]  /*50f0*/  FFMA.FTZ R245, R17, UR15, -R0.reuse ;  /* 0x0000000f11f57c23 */ /* 0x100fe20008010800 */
[--C-:B------:R-:W-:Y:S01]  /*5100*/  FFMA.FTZ R87, R4, UR15, -R0.reuse ;  /* 0x0000000f04577c23 */ /* 0x100fe20008010800 */
[----:B------:R-:W-:Y:S01]  /*5110*/  LOP3.LUT R72, R72, UR53, R71, 0x96, !PT ;  /* 0x0000003548487c12 */ /* 0x000fe2000f8e9647 */
[----:B------:R-:W-:Y:S04]  /*5120*/  IMAD.WIDE.U32 R2, R2, -0x2daee0ad, RZ ;  /* 0xd2511f5302027825 */ /* 0x000fe800078e00ff */
[--C-:B------:R-:W-:Y:S01]  /*5130*/  FFMA.FTZ R86, R5, UR15, -R0.reuse ;  /* 0x0000000f05567c23 */ /* 0x100fe20008010800 */
[----:B------:R-:W-:Y:S01]  /*5140*/  MUFU.EX2 R244, R244 ;  /* 0x000000f400f47308 */ /* 0x000fe20000000800 */
[----:B------:R-:W-:Y:S01]  /*5150*/  FFMA.FTZ R99, R8, UR15, -R0 ;  /* 0x0000000f08637c23 */ /* 0x000fe20008010800 */
[----:B------:R-:W-:Y:S01]  /*5160*/  IMAD.WIDE.U32 R72, R72, -0x2daee0ad, RZ ;  /* 0xd2511f5348487825 */ /* 0x000fe200078e00ff */
[----:B------:R-:W-:Y:S07]  /*5170*/  LOP3.LUT R3, R68, UR51, R3, 0x96, !PT ;  /* 0x0000003344037c12 */ /* 0x000fee000f8e9603 */
[----:B------:R-:W1:Y:S01]  /*5180*/  MUFU.EX2 R245, R245 ;  /* 0x000000f500f57308 */ /* 0x000e620000000800 */
[----:B------:R-:W-:Y:S01]  /*5190*/  SHF.R.U32.HI R75, RZ, 0x2, R252 ;  /* 0x00000002ff4b7819 */ /* 0x000fe200000116fc */
[----:B------:R-:W-:Y:S01]  /*51a0*/  IMAD.SHL.U32 R76, R252, 0x2, RZ ;  /* 0x00000002fc4c7824 */ /* 0x000fe200078e00ff */
[----:B------:R-:W-:Y:S01]  /*51b0*/  LOP3.LUT R68, R2, UR48, R73, 0x96, !PT ;  /* 0x0000003002447c12 */ /* 0x000fe2000f8e9649 */
[----:B------:R-:W-:Y:S04]  /*51c0*/  IMAD.WIDE.U32 R2, R3, -0x326172a9, RZ ;  /* 0xcd9e8d5703027825 */ /* 0x000fe800078e00ff */
[--C-:B------:R-:W-:Y:S02]  /*51d0*/  FFMA.FTZ R98, R9, UR15, -R0.reuse ;  /* 0x0000000f09627c23 */ /* 0x100fe40008010800 */
[----:B------:R-:W-:Y:S01]  /*51e0*/  MUFU.EX2 R99, R99 ;  /* 0x0000006300637308 */ /* 0x000fe20000000800 */
[----:B------:R-:W-:Y:S01]  /*51f0*/  LOP3.LUT R8, R76, 0x38, RZ, 0xc0, !PT ;  /* 0x000000384c087812 */ /* 0x000fe200078ec0ff */
[----:B------:R-:W-:Y:S01]  /*5200*/  IMAD.WIDE.U32 R16, R68, -0x326172a9, RZ ;  /* 0xcd9e8d5744107825 */ /* 0x000fe200078e00ff */
[----:B------:R-:W-:Y:S07]  /*5210*/  LOP3.LUT R70, R70, UR50, R3, 0x96, !PT ;  /* 0x0000003246467c12 */ /* 0x000fee000f8e9603 */
[----:B------:R-:W-:Y:S01]  /*5220*/  MUFU.EX2 R86, R86 ;  /* 0x0000005600567308 */ /* 0x000fe20000000800 */
[----:B------:R-:W-:Y:S01]  /*5230*/  LOP3.LUT R8, R8, 0x20, R75, 0x78, !PT ;  /* 0x0000002008087812 */ /* 0x000fe200078e784b */
[----:B------:R-:W-:Y:S01]  /*5240*/  IMAD.SHL.U32 R3, R252, 0x10, RZ ;  /* 0x00000010fc037824 */ /* 0x000fe200078e00ff */
[----:B------:R-:W-:Y:S07]  /*5250*/  LOP3.LUT R4, R2, UR46, R17, 0x96, !PT ;  /* 0x0000002e02047c12 */ /* 0x000fee000f8e9611 */
[----:B------:R-:W2:Y:S01]  /*5260*/  MUFU.EX2 R98, R98 ;  /* 0x0000006200627308 */ /* 0x000ea20000000800 */
[----:B------:R-:W-:Y:S01]  /*5270*/  FSEL R2, R69, RZ, P0 ;  /* 0x000000ff45027208 */ /* 0x000fe20000000000 */
[----:B------:R-:W-:Y:S01]  /*5280*/  FFMA.FTZ R93, R12, UR15, -R0 ;  /* 0x0000000f0c5d7c23 */ /* 0x000fe20008010800 */
[----:B------:R-:W-:Y:S01]  /*5290*/  LOP3.LUT R74, R3, 0x1c0, RZ, 0xc0, !PT ;  /* 0x000001c0034a7812 */ /* 0x000fe200078ec0ff */
[----:B------:R-:W-:Y:S01]  /*52a0*/  IMAD.WIDE.U32 R4, R4, -0x2daee0ad, RZ ;  /* 0xd2511f5304047825 */ /* 0x000fe200078e00ff */
[----:B------:R-:W-:Y:S05]  /*52b0*/  LOP3.LUT R3, R249, 0xc00, RZ, 0xc0, !PT ;  /* 0x00000c00f9037812 */ /* 0x000fea00078ec0ff */
[----:B------:R-:W-:Y:S01]  /*52c0*/  MUFU.EX2 R87, R87 ;  /* 0x0000005700577308 */ /* 0x000fe20000000800 */
[--C-:B------:R-:W-:Y:S01]  /*52d0*/  FFMA.FTZ R90, R7, UR15, -R2.reuse ;  /* 0x0000000f075a7c23 */ /* 0x100fe20008010802 */
[----:B------:R-:W-:Y:S01]  /*52e0*/  FFMA.FTZ R91, R6, UR15, -R2 ;  /* 0x0000000f065b7c23 */ /* 0x000fe20008010802 */
[----:B------:R-:W-:Y:S01]  /*52f0*/  IMAD.WIDE.U32 R6, R70, -0x2daee0ad, RZ ;  /* 0xd2511f5346067825 */ /* 0x000fe200078e00ff */
[----:B------:R-:W-:Y:S06]  /*5300*/  LOP3.LUT R3, R3, 0x6, R76, 0xf8, !PT ;  /* 0x0000000603037812 */ /* 0x000fec00078ef84c */
[----:B------:R-:W-:Y:S01]  /*5310*/  MUFU.EX2 R93, R93 ;  /* 0x0000005d005d7308 */ /* 0x000fe20000000800 */
[----:B------:R-:W-:Y:S01]  /*5320*/  PRMT R9, R4, 0x7772, RZ ;  /* 0x0000777204097816 */ /* 0x000fe200000000ff */
[--C-:B------:R-:W-:Y:S01]  /*5330*/  FFMA.FTZ R97, R10, UR15, -R2.reuse ;  /* 0x0000000f0a617c23 */ /* 0x100fe20008010802 */
[----:B------:R-:W-:Y:S01]  /*5340*/  LOP3.LUT R6, R6, UR30, R5, 0x96, !PT ;  /* 0x0000001e06067c12 */ /* 0x000fe2000f8e9605 */
[----:B------:R-:W-:Y:S01]  /*5350*/  FFMA.FTZ R96, R11, UR15, -R2 ;  /* 0x0000000f0b607c23 */ /* 0x000fe20008010802 */
[----:B------:R-:W-:Y:S05]  /*5360*/  LOP3.LUT R72, R72, UR44, R7, 0x96, !PT ;  /* 0x0000002c48487c12 */ /* 0x000fea000f8e9607 */
[----:B------:R-:W-:Y:S01]  /*5370*/  MUFU.EX2 R91, R91 ;  /* 0x0000005b005b7308 */ /* 0x000fe20000000800 */
[C---:B------:R-:W-:Y:S01]  /*5380*/  PRMT R5, R4.reuse, 0x7771, RZ ;  /* 0x0000777104057816 */ /* 0x040fe200000000ff */
[----:B------:R-:W-:Y:S01]  /*5390*/  FFMA.FTZ R0, R13, UR15, -R0 ;  /* 0x0000000f0d007c23 */ /* 0x000fe20008010800 */
[----:B------:R-:W-:Y:S07]  /*53a0*/  LOP3.LUT R8, R3, R8, R74, 0xfe, !PT ;  /* 0x0000000803087212 */ /* 0x000fee00078efe4a */
[----:B------:R-:W-:Y:S01]  /*53b0*/  MUFU.EX2 R90, R90 ;  /* 0x0000005a005a7308 */ /* 0x000fe20000000800 */
[----:B------:R-:W-:Y:S01]  /*53c0*/  PRMT R3, R4, 0x7770, RZ ;  /* 0x0000777004037816 */ /* 0x000fe200000000ff */
[--C-:B------:R-:W-:Y:S01]  /*53d0*/  FFMA.FTZ R18, R18, UR15, -R2.reuse ;  /* 0x0000000f12127c23 */ /* 0x100fe20008010802 */
[----:B------:R-:W-:Y:S07]  /*53e0*/  PRMT R7, R4, 0x7773, RZ ;  /* 0x0000777304077816 */ /* 0x000fee00000000ff */
[----:B------:R-:W-:Y:S01]  /*53f0*/  MUFU.EX2 R97, R97 ;  /* 0x0000006100617308 */ /* 0x000fe20000000800 */
[----:B------:R-:W-:Y:S01]  /*5400*/  ISETP.GT.U32.AND P3, PT, R5, UR17, PT ;  /* 0x0000001105007c0c */ /* 0x000fe2000bf64070 */
[----:B------:R-:W-:Y:S01]  /*5410*/  IMAD.WIDE.U32 R4, R72, -0x326172a9, RZ ;  /* 0xcd9e8d5748047825 */ /* 0x000fe200078e00ff */
[----:B------:R-:W-:Y:S07]  /*5420*/  ISETP.LE.U32.AND P2, PT, R3, UR17, PT ;  /* 0x0000001103007c0c */ /* 0x000fee000bf43070 */
[----:B------:R-:W-:Y:S01]  /*5430*/  MUFU.EX2 R96, R96 ;  /* 0x0000006000607308 */ /* 0x000fe20000000800 */
[----:B------:R-:W-:Y:S01]  /*5440*/  ISETP.GT.U32.AND P6, PT, R9, UR17, PT ;  /* 0x0000001109007c0c */ /* 0x000fe2000bfc4070 */
[--C-:B------:R-:W-:Y:S01]  /*5450*/  FFMA.FTZ R15, R15, UR15, -R2.reuse ;  /* 0x0000000f0f0f7c23 */ /* 0x100fe20008010802 */
[----:B------:R-:W-:Y:S01]  /*5460*/  LOP3.LUT R3, R16, UR41, R5, 0x96, !PT ;  /* 0x0000002910037c12 */ /* 0x000fe2000f8e9605 */
[--C-:B------:R-:W-:Y:S01]  /*5470*/  FFMA.FTZ R14, R14, UR15, -R2.reuse ;  /* 0x0000000f0e0e7c23 */ /* 0x100fe20008010802 */
[----:B------:R-:W-:Y:S01]  /*5480*/  LEA R5, R8, UR5, 0x1 ;  /* 0x0000000508057c11 */ /* 0x000fe2000f8e08ff */
[----:B------:R-:W-:Y:S01]  /*5490*/  FFMA.FTZ R2, R19, UR15, -R2 ;  /* 0x0000000f13027c23 */ /* 0x000fe20008010802 */
[C---:B------:R-:W-:Y:S03]  /*54a0*/  PRMT R9, R4.reuse, 0x7771, RZ ;  /* 0x0000777104097816 */ /* 0x040fe600000000ff */
[----:B------:R-:W-:Y:S01]  /*54b0*/  MUFU.EX2 R84, R0 ;  /* 0x0000000000547308 */ /* 0x000fe20000000800 */
[----:B------:R-:W-:Y:S01]  /*54c0*/  PRMT R10, R4, 0x7770, RZ ;  /* 0x00007770040a7816 */ /* 0x000fe200000000ff */
[----:B------:R-:W-:Y:S01]  /*54d0*/  VIADD R82, R5, 0x20 ;  /* 0x0000002005527836 */ /* 0x000fe20000000000 */
[----:B------:R-:W-:Y:S01]  /*54e0*/  ISETP.GT.U32.AND P5, PT, R7, UR17, PT ;  /* 0x0000001107007c0c */ /* 0x000fe2000bfa4070 */
[----:B------:R-:W-:Y:S01]  /*54f0*/  @P1 VIADD R82, R5, 0xffffffe0 ;  /* 0xffffffe005521836 */ /* 0x000fe20000000000 */
[----:B------:R-:W-:Y:S01]  /*5500*/  ISETP.GT.U32.AND P1, PT, R9, UR17, PT ;  /* 0x0000001109007c0c */ /* 0x000fe2000bf24070 */
[----:B-1----:R-:W-:Y:S01]  /*5510*/  @P3 FADD.FTZ R245, -R245, -RZ ;  /* 0x800000fff5f53221 */ /* 0x002fe20000010100 */
[----:B------:R-:W-:Y:S01]  /*5520*/  ISETP.LE.U32.AND P0, PT, R10, UR17, PT ;  /* 0x000000110a007c0c */ /* 0x000fe2000bf03070 */
[----:B------:R-:W-:Y:S01]  /*5530*/  @!P2 FADD.FTZ R244, -R244, -RZ ;  /* 0x800000fff4f4a221 */ /* 0x000fe20000010100 */
[----:B------:R-:W-:Y:S01]  /*5540*/  LOP3.LUT R7, R6, 0xff, RZ, 0xc0, !PT ;  /* 0x000000ff06077812 */ /* 0x000fe200078ec0ff */
[----:B------:R-:W1:Y:S01]  /*5550*/  MUFU.EX2 R94, R2 ;  /* 0x00000002005e7308 */ /* 0x000e620000000800 */
[C---:B------:R-:W-:Y:S02]  /*5560*/  PRMT R11, R4.reuse, 0x7772, RZ ;  /* 0x00007772040b7816 */ /* 0x040fe400000000ff */
[----:B------:R-:W-:Y:S07]  /*5570*/  PRMT R12, R4, 0x7773, RZ ;  /* 0x00007773040c7816 */ /* 0x000fee00000000ff */
[----:B------:R-:W3:Y:S01]  /*5580*/  MUFU.EX2 R85, R15 ;  /* 0x0000000f00557308 */ /* 0x000ee20000000800 */
[----:B------:R-:W-:Y:S02]  /*5590*/  ISETP.LE.U32.AND P4, PT, R7, UR17, PT ;  /* 0x0000001107007c0c */ /* 0x000fe4000bf83070 */
[----:B------:R-:W-:Y:S01]  /*55a0*/  SHF.R.U32.HI R4, RZ, 0x18, R3 ;  /* 0x00000018ff047819 */ /* 0x000fe20000011603 */
[----:B--2---:R-:W-:Y:S01]  /*55b0*/  @P1 FADD.FTZ R98, -R98, -RZ ;  /* 0x800000ff62621221 */ /* 0x004fe20000010100 */
[----:B------:R-:W-:Y:S01]  /*55c0*/  PRMT R7, R3, 0x7632, R7 ;  /* 0x0000763203077816 */ /* 0x000fe20000000007 */
[----:B------:R-:W-:Y:S01]  /*55d0*/  @!P0 FADD.FTZ R99, -R99, -RZ ;  /* 0x800000ff63638221 */ /* 0x000fe20000010100 */
[----:B------:R-:W-:Y:S03]  /*55e0*/  ISETP.LE.U32.AND P3, PT, R4, UR17, PT ;  /* 0x0000001104007c0c */ /* 0x000fe6000bf63070 */
[----:B------:R-:W-:Y:S01]  /*55f0*/  MUFU.EX2 R83, R14 ;  /* 0x0000000e00537308 */ /* 0x000fe20000000800 */
[----:B------:R-:W-:Y:S01]  /*5600*/  LOP3.LUT R7, R7, 0xff, RZ, 0xc0, !PT ;  /* 0x000000ff07077812 */ /* 0x000fe200078ec0ff */
[----:B-1----:R-:W-:Y:S01]  /*5610*/  @P5 FADD.FTZ R94, -R94, -RZ ;  /* 0x800000ff5e5e5221 */ /* 0x002fe20000010100 */
[----:B------:R-:W-:Y:S07]  /*5620*/  SHF.R.U32.HI R4, RZ, 0x18, R6 ;  /* 0x00000018ff047819 */ /* 0x000fee0000011606 */
[----:B------:R-:W1:Y:S01]  /*5630*/  MUFU.EX2 R95, R18 ;  /* 0x00000012005f7308 */ /* 0x000e620000000800 */
[----:B------:R-:W-:Y:S01]  /*5640*/  ISETP.LE.U32.AND P1, PT, R7, UR17, PT ;  /* 0x0000001107007c0c */ /* 0x000fe2000bf23070 */
[----:B------:R-:W-:Y:S01]  /*5650*/  @!P4 FADD.FTZ R93, -R93, -RZ ;  /* 0x800000ff5d5dc221 */ /* 0x000fe20000010100 */
[----:B------:R-:W-:Y:S02]  /*5660*/  ISETP.LE.U32.AND P0, PT, R4, UR17, PT ;  /* 0x0000001104007c0c */ /* 0x000fe4000bf03070 */
[----:B------:R-:W-:Y:S02]  /*5670*/  LOP3.LUT R4, R3, 0xffff, RZ, 0xc0, !PT ;  /* 0x0000ffff03047812 */ /* 0x000fe400078ec0ff */
[----:B------:R-:W-:Y:S01]  /*5680*/  ISETP.GT.U32.AND P2, PT, R11, UR17, PT ;  /* 0x000000110b007c0c */ /* 0x000fe2000bf44070 */
[----:B------:R-:W-:Y:S01]  /*5690*/  @!P3 FADD.FTZ R90, -R90, -RZ ;  /* 0x800000ff5a5ab221 */ /* 0x000fe20000010100 */
[----:B------:R-:W-:Y:S02]  /*56a0*/  SHF.R.U32.HI R4, RZ, 0x8, R4 ;  /* 0x00000008ff047819 */ /* 0x000fe40000011604 */
[----:B------:R-:W-:Y:S02]  /*56b0*/  LOP3.LUT R3, R3, 0xff, RZ, 0xc0, !PT ;  /* 0x000000ff03037812 */ /* 0x000fe400078ec0ff */
[----:B------:R-:W-:Y:S01]  /*56c0*/  LOP3.LUT R4, R4, 0xffff, RZ, 0xc0, !PT ;  /* 0x0000ffff04047812 */ /* 0x000fe200078ec0ff */
[----:B------:R-:W-:Y:S01]  /*56d0*/  @!P1 FADD.FTZ R91, -R91, -RZ ;  /* 0x800000ff5b5b9221 */ /* 0x000fe20000010100 */
[----:B------:R-:W-:Y:S01]  /*56e0*/  ISETP.LE.U32.AND P3, PT, R3, UR17, PT ;  /* 0x0000001103007c0c */ /* 0x000fe2000bf63070 */
[----:B---3--:R-:W-:Y:S01]  /*56f0*/  @!P0 FADD.FTZ R85, -R85, -RZ ;  /* 0x800000ff55558221 */ /* 0x008fe20000010100 */
[----:B------:R-:W-:Y:S01]  /*5700*/  ISETP.LE.U32.AND P1, PT, R4, UR17, PT ;  /* 0x0000001104007c0c */ /* 0x000fe2000bf23070 */
[----:B-1----:R-:W-:Y:S01]  /*5710*/  @P6 FADD.FTZ R95, -R95, -RZ ;  /* 0x800000ff5f5f6221 */ /* 0x002fe20000010100 */
[----:B------:R-:W-:Y:S01]  /*5720*/  LOP3.LUT R3, R6, 0xffff, RZ, 0xc0, !PT ;  /* 0x0000ffff06037812 */ /* 0x000fe200078ec0ff */
[----:B------:R-:W-:Y:S01]  /*5730*/  @P2 FADD.FTZ R97, -R97, -RZ ;  /* 0x800000ff61612221 */ /* 0x000fe20000010100 */
[----:B------:R-:W-:Y:S02]  /*5740*/  ISETP.GT.U32.AND P2, PT, R12, UR17, PT ;  /* 0x000000110c007c0c */ /* 0x000fe4000bf44070 */
[----:B------:R-:W-:Y:S02]  /*5750*/  SHF.R.U32.HI R3, RZ, 0x8, R3 ;  /* 0x00000008ff037819 */ /* 0x000fe40000011603 */
[----:B------:R-:W-:Y:S02]  /*5760*/  LEA R246, R8, UR4, 0x1 ;  /* 0x0000000408f67c11 */ /* 0x000fe4000f8e08ff */
[----:B------:R-:W-:Y:S01]  /*5770*/  LOP3.LUT R4, R3, 0xffff, RZ, 0xc0, !PT ;  /* 0x0000ffff03047812 */ /* 0x000fe200078ec0ff */
[----:B------:R-:W-:Y:S01]  /*5780*/  @!P3 FADD.FTZ R87, -R87, -RZ ;  /* 0x800000ff5757b221 */ /* 0x000fe20000010100 */
[----:B------:R-:W-:Y:S01]  /*5790*/  F2FP.RELU.BF16.F32.PACK_AB R3, R90, R91 ;  /* 0x0000005b5a03723e */ /* 0x000fe200000018ff */
[----:B------:R-:W-:Y:S01]  /*57a0*/  @!P1 FADD.FTZ R86, -R86, -RZ ;  /* 0x800000ff56569221 */ /* 0x000fe20000010100 */
[----:B------:R-:W-:Y:S02]  /*57b0*/  LOP3.LUT P1, RZ, R252, 0x4, RZ, 0xc0, !PT ;  /* 0x00000004fcff7812 */ /* 0x000fe4000782c0ff */
[----:B------:R-:W-:Y:S01]  /*57c0*/  ISETP.LE.U32.AND P3, PT, R4, UR17, PT ;  /* 0x0000001104007c0c */ /* 0x000fe2000bf63070 */
[----:B------:R-:W-:Y:S01]  /*57d0*/  @P2 FADD.FTZ R96, -R96, -RZ ;  /* 0x800000ff60602221 */ /* 0x000fe20000010100 */
[----:B------:R-:W-:Y:S01]  /*57e0*/  SEL R251, R251, 0xfffffff0, !P1 ;  /* 0xfffffff0fbfb7807 */ /* 0x000fe20004800000 */
[----:B------:R1:W-:Y:S01]  /*57f0*/  STS [R246+0x14400], R3 ;  /* 0x01440003f6007388 */ /* 0x0003e20000000800 */
[----:B------:R-:W-:Y:S02]  /*5800*/  F2FP.RELU.BF16.F32.PACK_AB R4, R86, R87 ;  /* 0x000000575604723e */ /* 0x000fe400000018ff */
[----:B------:R-:W-:Y:S01]  /*5810*/  F2FP.RELU.BF16.F32.PACK_AB R0, R96, R97 ;  /* 0x000000616000723e */ /* 0x000fe200000018ff */
[----:B------:R-:W-:Y:S01]  /*5820*/  IMAD.IADD R247, R5, 0x1, R251 ;  /* 0x0000000105f77824 */ /* 0x000fe200078e02fb */
[----:B------:R-:W-:Y:S01]  /*5830*/  PRMT R6, R6, 0x7632, R6 ;  /* 0x0000763206067816 */ /* 0x000fe20000000006 */
[----:B------:R2:W-:Y:S01]  /*5840*/  STS [R246+0x14000], R4 ;  /* 0x01400004f6007388 */ /* 0x0005e20000000800 */
[----:B------:R-:W-:Y:S01]  /*5850*/  F2FP.RELU.BF16.F32.PACK_AB R2, R98, R99 ;  /* 0x000000636202723e */ /* 0x000fe200000018ff */
[----:B------:R-:W-:Y:S01]  /*5860*/  IMAD.IADD R251, R251, 0x1, R82 ;  /* 0x00000001fbfb7824 */ /* 0x000fe200078e0252 */
[----:B------:R-:W-:Y:S01]  /*5870*/  LOP3.LUT R6, R6, 0xff, RZ, 0xc0, !PT ;  /* 0x000000ff06067812 */ /* 0x000fe200078ec0ff */
[----:B------:R3:W-:Y:S01]  /*5880*/  STS [R247+0x400], R0 ;  /* 0x00040000f7007388 */ /* 0x0007e20000000800 */
[----:B------:R-:W-:Y:S01]  /*5890*/  @!P3 FADD.FTZ R84, -R84, -RZ ;  /* 0x800000ff5454b221 */ /* 0x000fe20000010100 */
[----:B------:R-:W-:Y:S02]  /*58a0*/  SHF.R.U32.HI R13, RZ, 0x1, R252 ;  /* 0x00000001ff0d7819 */ /* 0x000fe400000116fc */
[----:B------:R-:W-:Y:S01]  /*58b0*/  ISETP.LE.U32.AND P2, PT, R6, UR17, PT ;  /* 0x0000001106007c0c */ /* 0x000fe2000bf43070 */
[----:B------:R4:W-:Y:S01]  /*58c0*/  STS [R247], R2 ;  /* 0x00000002f7007388 */ /* 0x0009e20000000800 */
[----:B------:R-:W-:Y:S02]  /*58d0*/  F2FP.RELU.BF16.F32.PACK_AB R5, R84, R93 ;  /* 0x0000005d5405723e */ /* 0x000fe400000018ff */
[----:B------:R-:W-:Y:S02]  /*58e0*/  LOP3.LUT R6, R250, 0xc00, R249, 0xf8, !PT ;  /* 0x00000c00fa067812 */ /* 0x000fe400078ef8f9 */
[----:B------:R-:W-:Y:S01]  /*58f0*/  LOP3.LUT P0, RZ, R252, 0x2, RZ, 0xc0, !PT ;  /* 0x00000002fcff7812 */ /* 0x000fe2000780c0ff */
[----:B------:R-:W-:Y:S01]  /*5900*/  STS [R82], R5 ;  /* 0x0000000552007388 */ /* 0x000fe20000000800 */
[----:B------:R-:W-:Y:S02]  /*5910*/  SEL R80, R80, 0xffffffc0, !P1 ;  /* 0xffffffc050507807 */ /* 0x000fe40004800000 */
[----:B------:R-:W-:Y:S02]  /*5920*/  FSETP.GE.FTZ.AND P3, PT, R86, RZ, PT ;  /* 0x000000ff5600720b */ /* 0x000fe40003f76000 */
[----:B-1----:R-:W-:Y:S01]  /*5930*/  LOP3.LUT R3, R81, 0x1c0, RZ, 0xc0, !PT ;  /* 0x000001c051037812 */ /* 0x002fe200078ec0ff */
[----:B------:R-:W-:Y:S01]  /*5940*/  @!P2 FADD.FTZ R83, -R83, -RZ ;  /* 0x800000ff5353a221 */ /* 0x000fe20000010100 */
[----:B------:R-:W-:Y:S02]  /*5950*/  FSETP.GE.FTZ.AND P4, PT, R87, RZ, PT ;  /* 0x000000ff5700720b */ /* 0x000fe40003f96000 */
[----:B------:R-:W-:Y:S02]  /*5960*/  LOP3.LUT R3, R3, 0x38, R92, 0xf8, !PT ;  /* 0x0000003803037812 */ /* 0x000fe400078ef85c */
[----:B--2---:R-:W-:Y:S02]  /*5970*/  F2FP.RELU.BF16.F32.PACK_AB R4, R85, R83 ;  /* 0x000000535504723e */ /* 0x004fe400000018ff */
[----:B------:R-:W-:Y:S02]  /*5980*/  LOP3.LUT R248, R3, 0x8, R13, 0x78, !PT ;  /* 0x0000000803f87812 */ /* 0x000fe400078e780d */
[----:B---3--:R-:W-:Y:S01]  /*5990*/  F2FP.RELU.BF16.F32.PACK_AB R0, R94, R95 ;  /* 0x0000005f5e00723e */ /* 0x008fe200000018ff */
[----:B------:R-:W-:Y:S01]  /*59a0*/  STS [R82+0x400], R4 ;  /* 0x0004000452007388 */ /* 0x000fe20000000800 */
[----:B------:R-:W-:Y:S02]  /*59b0*/  LOP3.LUT R6, R6, R248, RZ, 0xfc, !PT ;  /* 0x000000f806067212 */ /* 0x000fe400078efcff */
[----:B----4-:R-:W-:Y:S01]  /*59c0*/  F2FP.RELU.BF16.F32.PACK_AB R2, R245, R244 ;  /* 0x000000f4f502723e */ /* 0x010fe200000018ff */
[----:B------:R1:W-:Y:S01]  /*59d0*/  STS [R251+0x400], R0 ;  /* 0x00040000fb007388 */ /* 0x0003e20000000800 */
[----:B------:R-:W-:Y:S02]  /*59e0*/  LEA R100, R6, UR4, 0x1 ;  /* 0x0000000406647c11 */ /* 0x000fe4000f8e08ff */
[----:B------:R-:W-:Y:S01]  /*59f0*/  FSETP.GE.FTZ.AND P2, PT, R91, RZ, PT ;  /* 0x000000ff5b00720b */ /* 0x000fe20003f56000 */
[----:B------:R2:W-:Y:S04]  /*5a00*/  STS [R251], R2 ;  /* 0x00000002fb007388 */ /* 0x0005e80000000800 */
[----:B------:R-:W3:Y:S08]  /*5a10*/  LDSM.16.M88.4 R16, [R100+0x6000] ;  /* 0x006000006410783b */ /* 0x000ef00000000200 */
[----:B------:R-:W-:Y:S01]  /*5a20*/  STL [R1], R100 ;  /* 0x0000006401007387 */ /* 0x000fe20000100800 */
[----:B-1----:R-:W-:Y:S02]  /*5a30*/  IMAD.MOV.U32 R0, RZ, RZ, 0x20 ;  /* 0x00000020ff007424 */ /* 0x002fe400078e00ff */
[--C-:B--2---:R-:W-:Y:S03]  /*5a40*/  IMAD.IADD R2, R80, 0x1, R100.reuse ;  /* 0x0000000150027824 */ /* 0x104fe600078e0264 */
[----:B------:R-:W-:Y:S02]  /*5a50*/  SEL R76, R0, 0xffffffe0, !P0 ;  /* 0xffffffe0004c7807 */ /* 0x000fe40004000000 */
[----:B------:R-:W-:Y:S01]  /*5a60*/  FSETP.GE.FTZ.AND P0, PT, R90, RZ, PT ;  /* 0x000000ff5a00720b */ /* 0x000fe20003f16000 */
[----:B------:R-:W-:Y:S02]  /*5a70*/  LDSM.16.M88.4 R72, [R2+0x6000] ;  /* 0x006000000248783b */ /* 0x000fe40000000200 */
[C---:B------:R-:W-:Y:S02]  /*5a80*/  IMAD.IADD R250, R76.reuse, 0x1, R100 ;  /* 0x000000014cfa7824 */ /* 0x040fe400078e0264 */
[----:B------:R-:W-:Y:S04]  /*5a90*/  IMAD.IADD R0, R76, 0x1, R2 ;  /* 0x000000014c007824 */ /* 0x000fe800078e0202 */
[----:B------:R-:W1:Y:S01]  /*5aa0*/  LDSM.16.M88.4 R68, [R250+0x6000] ;  /* 0x00600000fa44783b */ /* 0x000e620000000200 */
[C---:B---3--:R-:W-:Y:S07]  /*5ab0*/  HMMA.16816.F32.BF16 R4, R16.reuse, R148, RZ ;  /* 0x000000941004723c */ /* 0x048fee00000418ff */
[----:B------:R-:W2:Y:S01]  /*5ac0*/  LDSM.16.M88.4 R76, [R0+0x6000] ;  /* 0x00600000004c783b */ /* 0x000ea20000000200 */
[C---:B------:R-:W-:Y:S07]  /*5ad0*/  HMMA.16816.F32.BF16 R8, R16.reuse, R150, RZ ;  /* 0x000000961008723c */ /* 0x040fee00000418ff */
[----:B------:R-:W-:Y:S04]  /*5ae0*/  STL [R1+0xc], R250 ;  /* 0x00000cfa01007387 */ /* 0x000fe80000100800 */
[----:B------:R-:W-:Y:S01]  /*5af0*/  STL [R1+0x4], R2 ;  /* 0x0000040201007387 */ /* 0x000fe20000100800 */
[C---:B------:R-:W-:Y:S03]  /*5b00*/  HMMA.16816.F32.BF16 R12, R16.reuse, R152, RZ ;  /* 0x00000098100c723c */ /* 0x040fe600000418ff */
[----:B------:R-:W-:Y:S05]  /*5b10*/  STL [R1+0x10], R0 ;  /* 0x0000100001007387 */ /* 0x000fea0000100800 */
        /* <DEDUP_REMOVED lines=44> */
[----:B------:R-:W-:Y:S05]  /*5de0*/  LOP3.LUT R2, R2, 0x20, RZ, 0xc0, !PT ;  /* 0x0000002002027812 */ /* 0x000fea00078ec0ff */
[C---:B--2---:R-:W-:Y:S08]  /*5df0*/  HMMA.16816.F32.BF16 R4, R76.reuse, R220, R4 ;  /* 0x000000dc4c04723c */ /* 0x044ff00000041804 */
[C---:B------:R-:W-:Y:S08]  /*5e00*/  HMMA.16816.F32.BF16 R8, R76.reuse, R222, R8 ;  /* 0x000000de4c08723c */ /* 0x040ff00000041808 */
[C---:B------:R-:W-:Y:S03]  /*5e10*/  HMMA.16816.F32.BF16 R12, R76.reuse, R224, R12 ;  /* 0x000000e04c0c723c */ /* 0x040fe6000004180c */
[--C-:B-1----:R-:W-:Y:S04]  /*5e20*/  SHF.R.U32.HI R0, RZ, 0x1, R252.reuse ;  /* 0x00000001ff007819 */ /* 0x102fe800000116fc */
[----:B------:R-:W-:Y:S01]  /*5e30*/  LOP3.LUT R0, R0, 0x10, RZ, 0xc0, !PT ;  /* 0x0000001000007812 */ /* 0x000fe200078ec0ff */
[----:B------:R-:W-:Y:S03]  /*5e40*/  HMMA.16816.F32.BF16 R16, R76, R226, R16 ;  /* 0x000000e24c10723c */ /* 0x000fe60000041810 */
[--C-:B------:R-:W-:Y:S04]  /*5e50*/  LOP3.LUT R0, R0, 0x8, R252.reuse, 0xf8, !PT ;  /* 0x0000000800007812 */ /* 0x100fe800078ef8fc */
[----:B------:R-:W-:Y:S01]  /*5e60*/  LOP3.LUT R0, R0, R3, RZ, 0x3c, !PT ;  /* 0x0000000300007212 */ /* 0x000fe200078e3cff */
[C---:B---3--:R-:W-:Y:S05]  /*5e70*/  HMMA.16816.F32.BF16 R4, R68.reuse, R228, R4 ;  /* 0x000000e44404723c */ /* 0x048fea0000041804 */
[----:B------:R-:W-:Y:S03]  /*5e80*/  LOP3.LUT R0, R0, 0x200, R249, 0xf8, !PT ;  /* 0x0000020000007812 */ /* 0x000fe600078ef8f9 */
[C---:B------:R-:W-:Y:S08]  /*5e90*/  HMMA.16816.F32.BF16 R8, R68.reuse, R230, R8 ;  /* 0x000000e64408723c */ /* 0x040ff00000041808 */
[C---:B------:R-:W-:Y:S08]  /*5ea0*/  HMMA.16816.F32.BF16 R12, R68.reuse, R232, R12 ;  /* 0x000000e8440c723c */ /* 0x040ff0000004180c */
[----:B------:R-:W-:Y:S03]  /*5eb0*/  HMMA.16816.F32.BF16 R16, R68, R234, R16 ;  /* 0x000000ea4410723c */ /* 0x000fe60000041810 */
[----:B------:R-:W-:Y:S02]  /*5ec0*/  SHF.R.U32.HI R68, RZ, 0x3, R252 ;  /* 0x00000003ff447819 */ /* 0x000fe400000116fc */
[----:B------:R-:W-:Y:S02]  /*5ed0*/  LEA R252, R0, UR4, 0x1 ;  /* 0x0000000400fc7c11 */ /* 0x000fe4000f8e08ff */
[----:B------:R-:W-:Y:S01]  /*5ee0*/  LOP3.LUT R2, R2, 0x18, R68, 0xf8, !PT ;  /* 0x0000001802027812 */ /* 0x000fe200078ef844 */
[C---:B----4-:R-:W-:Y:S05]  /*5ef0*/  HMMA.16816.F32.BF16 R4, R72.reuse, R236, R4 ;  /* 0x000000ec4804723c */ /* 0x050fea0000041804 */
[--C-:B------:R-:W-:Y:S03]  /*5f00*/  LOP3.LUT R2, R2, 0x1c0, R81.reuse, 0xf8, !PT ;  /* 0x000001c002027812 */ /* 0x100fe600078ef851 */
[C---:B------:R-:W-:Y:S03]  /*5f10*/  HMMA.16816.F32.BF16 R8, R72.reuse, R238, R8 ;  /* 0x000000ee4808723c */ /* 0x040fe60000041808 */
[----:B------:R-:W-:Y:S02]  /*5f20*/  LOP3.LUT R2, R2, 0x38, R92, 0x78, !PT ;  /* 0x0000003802027812 */ /* 0x000fe400078e785c */
[----:B------:R-:W-:Y:S02]  /*5f30*/  LEA R92, R0, UR5, 0x1 ;  /* 0x00000005005c7c11 */ /* 0x000fe4000f8e08ff */
[----:B------:R-:W-:Y:S01]  /*5f40*/  LOP3.LUT R68, R2, 0x200, R81, 0xf8, !PT ;  /* 0x0000020002447812 */ /* 0x000fe200078ef851 */
[C---:B------:R-:W-:Y:S01]  /*5f50*/  HMMA.16816.F32.BF16 R12, R72.reuse, R240, R12 ;  /* 0x000000f0480c723c */ /* 0x040fe2000004180c */
[----:B------:R-:W1:Y:S02]  /*5f60*/  S2R R0, SR_TID.X ;  /* 0x0000000000007919 */ /* 0x000e640000002100 */
[C---:B-----5:R-:W-:Y:S01]  /*5f70*/  FADD.FTZ R2, -R89.reuse, R4 ;  /* 0x0000000459027221 */ /* 0x060fe20000010100 */
[----:B------:R-:W-:Y:S01]  /*5f80*/  FADD.FTZ R3, -R89, R5 ;  /* 0x0000000559037221 */ /* 0x000fe20000010100 */
[C---:B------:R-:W-:Y:S01]  /*5f90*/  FADD.FTZ R4, -R88.reuse, R6 ;  /* 0x0000000658047221 */ /* 0x040fe20000010100 */
[----:B------:R-:W-:Y:S01]  /*5fa0*/  FADD.FTZ R7, -R88, R7 ;  /* 0x0000000758077221 */ /* 0x000fe20000010100 */
[----:B------:R-:W-:Y:S01]  /*5fb0*/  STL [R1+0x8], R68 ;  /* 0x0000084401007387 */ /* 0x000fe20000100800 */
        /* <DEDUP_REMOVED lines=24> */
[C---:B------:R-:W-:Y:S01]  /*6140*/  FADD.FTZ R14, -R88.reuse, R14 ;  /* 0x0000000e580e7221 */ /* 0x040fe20000010100 */
[----:B------:R-:W-:Y:S01]  /*6150*/  FSETP.GE.FTZ.AND P4, PT, R99, RZ, PT ;  /* 0x000000ff6300720b */ /* 0x000fe20003f96000 */
[----:B------:R-:W-:Y:S01]  /*6160*/  FADD.FTZ R15, -R88, R15 ;  /* 0x0000000f580f7221 */ /* 0x000fe20000010100 */
[-C--:B------:R-:W-:Y:S01]  /*6170*/  FSEL R6, R6, R89.reuse, P3 ;  /* 0x0000005906067208 */ /* 0x080fe20001800000 */
[----:B------:R-:W-:Y:S01]  /*6180*/  FMUL.FTZ R96, R96, R4 ;  /* 0x0000000460607220 */ /* 0x000fe20000410000 */
        /* <DEDUP_REMOVED lines=8> */
[----:B------:R-:W-:Y:S01]  /*6210*/  FSEL R4, R13, R89, P3 ;  /* 0x000000590d047208 */ /* 0x000fe20001800000 */
[----:B------:R-:W-:Y:S01]  /*6220*/  FADD.FTZ R18, -R88, R18 ;  /* 0x0000001258127221 */ /* 0x000fe20000010100 */
[----:B------:R-:W-:Y:S01]  /*6230*/  FSETP.GE.FTZ.AND P3, PT, R245, RZ, PT ;  /* 0x000000fff500720b */ /* 0x000fe20003f76000 */
[----:B------:R-:W-:Y:S01]  /*6240*/  IMAD.IADD R92, R80, 0x1, R92 ;  /* 0x00000001505c7824 */ /* 0x000fe200078e025c */
[----:B------:R-:W-:Y:S01]  /*6250*/  F2FP.BF16.F32.PACK_AB R5, R6, R7 ;  /* 0x000000070605723e */ /* 0x000fe200000010ff */
[----:B------:R-:W-:Y:S01]  /*6260*/  FMUL.FTZ R84, R84, R4 ;  /* 0x0000000454547220 */ /* 0x000fe20000410000 */
[----:B--2---:R-:W-:Y:S02]  /*6270*/  FSEL R3, R12, R89, P0 ;  /* 0x000000590c037208 */ /* 0x004fe40000000000 */
[----:B------:R-:W-:Y:S01]  /*6280*/  FSETP.GE.FTZ.AND P0, PT, R85, RZ, PT ;  /* 0x000000ff5500720b */ /* 0x000fe20003f16000 */
[----:B------:R-:W-:Y:S01]  /*6290*/  STS [R247+-0x2000], R5 ;  /* 0xffe00005f7007388 */ /* 0x000fe20000000800 */
[----:B------:R-:W-:Y:S01]  /*62a0*/  FSETP.GE.FTZ.AND P4, PT, R244, RZ, PT ;  /* 0x000000fff400720b */ /* 0x000fe20003f96000 */
[----:B------:R-:W-:Y:S01]  /*62b0*/  FMUL.FTZ R93, R93, R3 ;  /* 0x000000035d5d7220 */ /* 0x000fe20000410000 */
[-C--:B------:R-:W-:Y:S02]  /*62c0*/  FSEL R3, R14, R88.reuse, P2 ;  /* 0x000000580e037208 */ /* 0x080fe40001000000 */
[----:B---3--:R-:W-:Y:S02]  /*62d0*/  FSEL R2, R15, R88, P0 ;  /* 0x000000580f027208 */ /* 0x008fe40000000000 */
[----:B------:R-:W-:Y:S01]  /*62e0*/  FSETP.GE.FTZ.AND P0, PT, R94, RZ, PT ;  /* 0x000000ff5e00720b */ /* 0x000fe20003f16000 */
[----:B------:R-:W-:Y:S01]  /*62f0*/  FMUL.FTZ R83, R83, R3 ;  /* 0x0000000353537220 */ /* 0x000fe20000410000 */
[----:B------:R-:W-:Y:S01]  /*6300*/  F2FP.BF16.F32.PACK_AB R3, R96, R97 ;  /* 0x000000616003723e */ /* 0x000fe200000010ff */
[----:B------:R-:W-:Y:S01]  /*6310*/  FMUL.FTZ R4, R85, R2 ;  /* 0x0000000255047220 */ /* 0x000fe20000410000 */
[----:B------:R-:W-:Y:S02]  /*6320*/  F2FP.BF16.F32.PACK_AB R2, R84, R93 ;  /* 0x0000005d5402723e */ /* 0x000fe400000010ff */
[----:B------:R-:W-:Y:S01]  /*6330*/  FSETP.GE.FTZ.AND P2, PT, R95, RZ, PT ;  /* 0x000000ff5f00720b */ /* 0x000fe20003f56000 */
[----:B------:R2:W-:Y:S01]  /*6340*/  STS [R247+-0x1c00], R3 ;  /* 0xffe40003f7007388 */ /* 0x0005e20000000800 */
[----:B------:R-:W-:Y:S01]  /*6350*/  FSEL R16, R16, R89, P4 ;  /* 0x0000005910107208 */ /* 0x000fe20002000000 */
[----:B------:R-:W-:Y:S01]  /*6360*/  @P3 FADD.FTZ R89, -R89, R17 ;  /* 0x0000001159593221 */ /* 0x000fe20000010100 */
[----:B------:R-:W-:Y:S01]  /*6370*/  FSEL R18, R18, R88, P2 ;  /* 0x0000005812127208 */ /* 0x000fe20001000000 */
[----:B------:R3:W-:Y:S01]  /*6380*/  STS [R82+-0x2000], R2 ;  /* 0xffe0000252007388 */ /* 0x0007e20000000800 */
[----:B------:R-:W-:Y:S01]  /*6390*/  F2FP.BF16.F32.PACK_AB R4, R4, R83 ;  /* 0x000000530404723e */ /* 0x000fe200000010ff */
[----:B------:R-:W-:Y:S01]  /*63a0*/  @P0 FADD.FTZ R88, -R88, R19 ;  /* 0x0000001358580221 */ /* 0x000fe20000010100 */
[----:B------:R-:W-:Y:S01]  /*63b0*/  FMUL.FTZ R244, R244, R16 ;  /* 0x00000010f4f47220 */ /* 0x000fe20000410000 */
[----:B------:R-:W-:Y:S01]  /*63c0*/  FMUL.FTZ R95, R95, R18 ;  /* 0x000000125f5f7220 */ /* 0x000fe20000410000 */
[----:B------:R-:W-:Y:S01]  /*63d0*/  FMUL.FTZ R89, R245, R89 ;  /* 0x00000059f5597220 */ /* 0x000fe20000410000 */
[----:B------:R-:W-:Y:S01]  /*63e0*/  FMUL.FTZ R88, R94, R88 ;  /* 0x000000585e587220 */ /* 0x000fe20000410000 */
[----:B------:R-:W-:Y:S03]  /*63f0*/  STS [R82+-0x1c00], R4 ;  /* 0xffe4000452007388 */ /* 0x000fe60000000800 */
[----:B--2---:R-:W-:Y:S02]  /*6400*/  F2FP.BF16.F32.PACK_AB R3, R89, R244 ;  /* 0x000000f45903723e */ /* 0x004fe400000010ff */
[----:B------:R-:W-:Y:S02]  /*6410*/  LEA R244, R68, UR4, 0x1 ;  /* 0x0000000444f47c11 */ /* 0x000fe4000f8e08ff */
[----:B---3--:R-:W-:Y:S01]  /*6420*/  F2FP.BF16.F32.PACK_AB R2, R88, R95 ;  /* 0x0000005f5802723e */ /* 0x008fe200000010ff */
[----:B------:R2:W-:Y:S04]  /*6430*/  STS [R251+-0x2000], R3 ;  /* 0xffe00003fb007388 */ /* 0x0005e80000000800 */
[----:B------:R-:W-:Y:S01]  /*6440*/  STS [R251+-0x1c00], R2 ;  /* 0xffe40002fb007388 */ /* 0x000fe20000000800 */
[----:B------:R-:W-:Y:S01]  /*6450*/  BAR.SYNC.DEFER_BLOCKING 0x0 ;  /* 0x0000000000007b1d */ /* 0x000fe20000010000 */
[----:B--2---:R-:W-:Y:S05]  /*6460*/  IMAD.MOV.U32 R3, RZ, RZ, R68 ;  /* 0x000000ffff037224 */ /* 0x004fea00078e0044 */
        /* <DEDUP_REMOVED lines=18> */
[-C--:B------:R-:W-:Y:S01]  /*6590*/  HMMA.16816.F32.BF16 R44, R12, R18.reuse, R44 ;  /* 0x000000120c2c723c */ /* 0x080fe2000004182c */
[----:B------:R-:W4:Y:S07]  /*65a0*/  S2R R251, SR_TID.X ;  /* 0x0000000000fb7919 */ /* 0x000f2e0000002100 */
[C---:B------:R-:W-:Y:S01]  /*65b0*/  HMMA.16816.F32.BF16 R48, R4.reuse, R18, R48 ;  /* 0x000000120430723c */ /* 0x040fe20000041830 */
[----:B------:R-:W-:Y:S07]  /*65c0*/  LDSM.16.MT88.4 R16, [R92+0x1000] ;  /* 0x001000005c10783b */ /* 0x000fee0000004200 */
[-C--:B-1----:R-:W-:Y:S01]  /*65d0*/  HMMA.16816.F32.BF16 R52, R4, R68.reuse, R52 ;  /* 0x000000440434723c */ /* 0x082fe20000041834 */
[----:B------:R-:W-:Y:S07]  /*65e0*/  LDSM.16.MT88.4 R92, [R92+0x1800] ;  /* 0x001800005c5c783b */ /* 0x000fee0000004200 */
        /* <DEDUP_REMOVED lines=11> */
[-C--:B------:R-:W-:Y:S01]  /*66a0*/  HMMA.16816.F32.BF16 R36, R72, R84.reuse, R36 ;  /* 0x000000544824723c */ /* 0x080fe20000041824 */
[----:B------:R-:W-:Y:S07]  /*66b0*/  LDSM.16.MT88.4 R244, [R244+0xb800] ;  /* 0x00b80000f4f4783b */ /* 0x000fee0000004200 */
        /* <DEDUP_REMOVED lines=8> */
[----:B------:R-:W-:Y:S01]  /*6740*/  IMAD.SHL.U32 R81, R0, 0x8, RZ ;  /* 0x0000000800517824 */ /* 0x000fe200078e00ff */
[----:B------:R-:W-:Y:S04]  /*6750*/  LOP3.LUT R0, R250, 0x400, R249, 0xf8, !PT ;  /* 0x00000400fa007812 */ /* 0x000fe800078ef8f9 */
[----:B------:R-:W-:Y:S04]  /*6760*/  HMMA.16816.F32.BF16 R64, R72, R10, R64 ;  /* 0x0000000a4840723c */ /* 0x000fe80000041840 */
[----:B------:R-:W-:Y:S04]  /*6770*/  LOP3.LUT R0, R0, R248, RZ, 0xfc, !PT ;  /* 0x000000f800007212 */ /* 0x000fe800078efcff */
[-C--:B-1----:R-:W-:Y:S05]  /*6780*/  HMMA.16816.F32.BF16 R20, R4, R12.reuse, R20 ;  /* 0x0000000c0414723c */ /* 0x082fea0000041814 */
[----:B------:R-:W-:Y:S02]  /*6790*/  LEA R2, R0, UR4, 0x1 ;  /* 0x0000000400027c11 */ /* 0x000fe4000f8e08ff */
[----:B------:R-:W-:Y:S01]  /*67a0*/  LEA R0, R3, UR4, 0x1 ;  /* 0x0000000403007c11 */ /* 0x000fe2000f8e08ff */
        /* <DEDUP_REMOVED lines=96> */
.L_x_1321:
        /* <DEDUP_REMOVED lines=8> */
[----:B------:R-:W-:Y:S04]  /*6e30*/  STL.64 [R1+0xc0], R44 ;  /* 0x0000c02c01007387 */ /* 0x000fe80000100a00 */
[----:B------:R-:W-:Y:S04]  /*6e40*/  STL.64 [R1+0xb8], R42 ;  /* 0x0000b82a01007387 */ /* 0x000fe80000100a00 */
[----:B------:R4:W-:Y:S04]  /*6e50*/  STL.64 [R1+0xb0], R40 ;  /* 0x0000b02801007387 */ /* 0x0009e80000100a00 */
[----:B------:R-:W-:Y:S04]  /*6e60*/  STL.64 [R1+0xa8], R38 ;  /* 0x0000a82601007387 */ /* 0x000fe80000100a00 */
[----:B------:R-:W-:Y:S01]  /*6e70*/  STL.64 [R1+0xa0], R36 ;  /* 0x0000a02401007387 */ /* 0x000fe20000100a00 */
[-C--:B--2---:R-:W-:Y:S03]  /*6e80*/  HMMA.16816.F32.BF16 R4, R96, R16.reuse, RZ ;  /* 0x000000106004723c */ /* 0x084fe600000418ff */
[----:B------:R-:W-:Y:S01]  /*6e90*/  STL.64 [R1+0x98], R34 ;  /* 0x0000982201007387 */ /* 0x000fe20000100a00 */
[----:B---3--:R-:W-:Y:S03]  /*6ea0*/  IMAD.MOV.U32 R47, RZ, RZ, 0x20 ;  /* 0x00000020ff2f7424 */ /* 0x008fe600078e00ff */
[----:B------:R-:W-:Y:S01]  /*6eb0*/  STL.64 [R1+0x90], R32 ;  /* 0x0000902001007387 */ /* 0x000fe20000100a00 */
[C---:B------:R-:W-:Y:S03]  /*6ec0*/  HMMA.16816.F32.BF16 R8, R92.reuse, R16, RZ ;  /* 0x000000105c08723c */ /* 0x040fe600000418ff */
[----:B------:R-:W-:Y:S01]  /*6ed0*/  LDSM.16.MT88.4 R32, [R0+0xd000] ;  /* 0x00d000000020783b */ /* 0x000fe20000004200 */
[----:B------:R-:W-:Y:S03]  /*6ee0*/  SEL R47, R47, 0xffffffe0, !P0 ;  /* 0xffffffe02f2f7807 */ /* 0x000fe60004000000 */
[----:B------:R-:W-:Y:S02]  /*6ef0*/  STL.64 [R1+0x88], R30 ;  /* 0x0000881e01007387 */ /* 0x000fe40000100a00 */
[----:B------:R-:W-:Y:S01]  /*6f00*/  IMAD.IADD R3, R47, 0x1, R2 ;  /* 0x000000012f037824 */ /* 0x000fe200078e0202 */
[-C--:B------:R-:W-:Y:S01]  /*6f10*/  HMMA.16816.F32.BF16 R12, R92, R18.reuse, RZ ;  /* 0x000000125c0c723c */ /* 0x080fe200000418ff */
[----:B------:R-:W-:Y:S04]  /*6f20*/  STL.64 [R1+0x80], R28 ;  /* 0x0000801c01007387 */ /* 0x000fe80000100a00 */
[----:B------:R-:W-:Y:S03]  /*6f30*/  LDSM.16.M88.4 R248, [R3+0x12000] ;  /* 0x0120000003f8783b */ /* 0x000fe60000000200 */
[C---:B------:R-:W-:Y:S01]  /*6f40*/  HMMA.16816.F32.BF16 R16, R96.reuse, R18, RZ ;  /* 0x000000126010723c */ /* 0x040fe200000418ff */
[----:B------:R-:W2:Y:S04]  /*6f50*/  LDSM.16.MT88.4 R28, [R0+0xc800] ;  /* 0x00c80000001c783b */ /* 0x000ea80000004200 */
[----:B------:R-:W-:Y:S03]  /*6f60*/  STL.64 [R1+0x78], R26 ;  /* 0x0000781a01007387 */ /* 0x000fe60000100a00 */
[-C--:B-1----:R-:W-:Y:S01]  /*6f70*/  HMMA.16816.F32.BF16 R68, R96, R80.reuse, RZ ;  /* 0x000000506044723c */ /* 0x082fe200000418ff */
[----:B------:R-:W-:Y:S04]  /*6f80*/  STL.64 [R1+0x70], R24 ;  /* 0x0000701801007387 */ /* 0x000fe80000100a00 */
[----:B------:R-:W-:Y:S03]  /*6f90*/  LDSM.16.MT88.4 R24, [R0+0x10800] ;  /* 0x010800000018783b */ /* 0x000fe60000004200 */
[C---:B------:R-:W-:Y:S01]  /*6fa0*/  HMMA.16816.F32.BF16 R72, R92.reuse, R80, RZ ;  /* 0x000000505c48723c */ /* 0x040fe200000418ff */
[----:B------:R-:W-:Y:S04]  /*6fb0*/  STL.64 [R1+0x68], R22 ;  /* 0x0000681601007387 */ /* 0x000fe80000100a00 */
[----:B------:R-:W-:Y:S03]  /*6fc0*/  STL.64 [R1+0x60], R20 ;  /* 0x0000601401007387 */ /* 0x000fe60000100a00 */
[-C--:B------:R-:W-:Y:S01]  /*6fd0*/  HMMA.16816.F32.BF16 R76, R92, R82.reuse, RZ ;  /* 0x000000525c4c723c */ /* 0x080fe200000418ff */
[----:B------:R1:W3:Y:S01]  /*6fe0*/  LDSM.16.M88.4 R20, [R3+0x13000] ;  /* 0x013000000314783b */ /* 0x0002e20000000200 */
[----:B----4-:R-:W4:Y:S06]  /*6ff0*/  S2R R40, SR_TID.X ;  /* 0x0000000000287919 */ /* 0x010f2c0000002100 */
[C---:B------:R-:W-:Y:S08]  /*7000*/  HMMA.16816.F32.BF16 R80, R96.reuse, R82, RZ ;  /* 0x000000526050723c */ /* 0x040ff000000418ff */
[-C--:B------:R-:W-:Y:S08]  /*7010*/  HMMA.16816.F32.BF16 R84, R96, R244.reuse, RZ ;  /* 0x000000f46054723c */ /* 0x080ff000000418ff */
[C---:B------:R-:W-:Y:S02]  /*7020*/  HMMA.16816.F32.BF16 R88, R92.reuse, R244, RZ ;  /* 0x000000f45c58723c */ /* 0x040fe400000418ff */
[C---:B-1----:R-:W-:Y:S02]  /*7030*/  VIADD R3, R2.reuse, 0x12000 ;  /* 0x0001200002037836 */ /* 0x042fe40000000000 */
[----:B------:R-:W-:Y:S02]  /*7040*/  VIADD R2, R2, 0x12040 ;  /* 0x0001204002027836 */ /* 0x000fe40000000000 */
[----:B------:R-:W-:Y:S02]  /*7050*/  @P1 VIADD R2, R3, 0xffffffc0 ;  /* 0xffffffc003021836 */ /* 0x000fe40000000000 */
[-C--:B------:R-:W-:Y:S01]  /*7060*/  HMMA.16816.F32.BF16 R92, R92, R246.reuse, RZ ;  /* 0x000000f65c5c723c */ /* 0x080fe200000418ff */
[----:B------:R-:W1:Y:S01]  /*7070*/  LDC R3, c[0x0][0x44c] ;  /* 0x00011300ff037b82 */ /* 0x000e620000000800 */
[--C-:B----4-:R-:W-:Y:S02]  /*7080*/  SHF.R.U32.HI R39, RZ, 0x1, R40.reuse ;  /* 0x00000001ff277819 */ /* 0x110fe40000011628 */
[----:B------:R-:W-:Y:S04]  /*7090*/  SHF.R.U32.HI R40, RZ, 0x2, R40 ;  /* 0x00000002ff287819 */ /* 0x000fe80000011628 */
[----:B------:R-:W-:Y:S01]  /*70a0*/  HMMA.16816.F32.BF16 R96, R96, R246, RZ ;  /* 0x000000f66060723c */ /* 0x000fe200000418ff */
[----:B------:R-:W4:Y:S07]  /*70b0*/  LDSM.16.MT88.4 R244, [R0+0xe800] ;  /* 0x00e8000000f4783b */ /* 0x000f2e0000004200 */
[-C--:B--2---:R-:W-:Y:S08]  /*70c0*/  HMMA.16816.F32.BF16 R4, R248, R28.reuse, R4 ;  /* 0x0000001cf804723c */ /* 0x084ff00000041804 */
[C---:B---3--:R-:W-:Y:S08]  /*70d0*/  HMMA.16816.F32.BF16 R8, R20.reuse, R28, R8 ;  /* 0x0000001c1408723c */ /* 0x048ff00000041808 */
[-C--:B------:R-:W-:Y:S08]  /*70e0*/  HMMA.16816.F32.BF16 R12, R20, R30.reuse, R12 ;  /* 0x0000001e140c723c */ /* 0x080ff0000004180c */
[C---:B------:R-:W-:Y:S01]  /*70f0*/  HMMA.16816.F32.BF16 R16, R248.reuse, R30, R16 ;  /* 0x0000001ef810723c */ /* 0x040fe20000041810 */
[----:B------:R-:W-:Y:S07]  /*7100*/  LDSM.16.M88.4 R28, [R2+0x1000] ;  /* 0x00100000021c783b */ /* 0x000fee0000000200 */
[-C--:B----4-:R-:W-:Y:S08]  /*7110*/  HMMA.16816.F32.BF16 R68, R248, R244.reuse, R68 ;  /* 0x000000f4f844723c */ /* 0x090ff00000041844 */
[C---:B------:R-:W-:Y:S08]  /*7120*/  HMMA.16816.F32.BF16 R72, R20.reuse, R244, R72 ;  /* 0x000000f41448723c */ /* 0x040ff00000041848 */
[-C--:B------:R-:W-:Y:S08]  /*7130*/  HMMA.16816.F32.BF16 R76, R20, R246.reuse, R76 ;  /* 0x000000f6144c723c */ /* 0x080ff0000004184c */
[C---:B------:R-:W-:Y:S01]  /*7140*/  HMMA.16816.F32.BF16 R80, R248.reuse, R246, R80 ;  /* 0x000000f6f850723c */ /* 0x040fe20000041850 */
[----:B------:R2:W3:Y:S07]  /*7150*/  LDSM.16.M88.4 R244, [R2] ;  /* 0x0000000002f4783b */ /* 0x0004ee0000000200 */
[-C--:B------:R-:W-:Y:S08]  /*7160*/  HMMA.16816.F32.BF16 R84, R248, R24.reuse, R84 ;  /* 0x00000018f854723c */ /* 0x080ff00000041854 */
[C---:B------:R-:W-:Y:S08]  /*7170*/  HMMA.16816.F32.BF16 R88, R20.reuse, R24, R88 ;  /* 0x000000181458723c */ /* 0x040ff00000041858 */
[-C--:B------:R-:W-:Y:S01]  /*7180*/  HMMA.16816.F32.BF16 R92, R20, R26.reuse, R92 ;  /* 0x0000001a145c723c */ /* 0x080fe2000004185c */
[----:B------:R-:W4:Y:S02]  /*7190*/  LDL.LU.64 R20, [R1+0x28] ;  /* 0x0000280001147983 */ /* 0x000f240000300a00 */
[----:B--2---:R-:W-:Y:S02]  /*71a0*/  IMAD.IADD R2, R47, 0x1, R2 ;  /* 0x000000012f027824 */ /* 0x004fe400078e0202 */
[----:B------:R-:W-:Y:S03]  /*71b0*/  LDSM.16.MT88.4 R44, [R0+0x11800] ;  /* 0x01180000002c783b */ /* 0x000fe60000004200 */
[----:B------:R-:W-:Y:S01]  /*71c0*/  HMMA.16816.F32.BF16 R96, R248, R26, R96 ;  /* 0x0000001af860723c */ /* 0x000fe20000041860 */
[----:B------:R-:W2:Y:S04]  /*71d0*/  LDSM.16.MT88.4 R248, [R0+0xf000] ;  /* 0x00f0000000f8783b */ /* 0x000ea80000004200 */
[----:B------:R-:W4:Y:S03]  /*71e0*/  LDL R41, [R1+0x40] ;  /* 0x0000400001297983 */ /* 0x000f260000100800 */
[-C--:B---3--:R-:W-:Y:S01]  /*71f0*/  HMMA.16816.F32.BF16 R4, R244, R32.reuse, R4 ;  /* 0x00000020f404723c */ /* 0x088fe20000041804 */
[----:B------:R-:W3:Y:S07]  /*7200*/  LDSM.16.MT88.4 R24, [R0+0x11000] ;  /* 0x011000000018783b */ /* 0x000eee0000004200 */
[C---:B------:R-:W-:Y:S08]  /*7210*/  HMMA.16816.F32.BF16 R8, R28.reuse, R32, R8 ;  /* 0x000000201c08723c */ /* 0x040ff00000041808 */
[-C--:B------:R-:W-:Y:S08]  /*7220*/  HMMA.16816.F32.BF16 R12, R28, R34.reuse, R12 ;  /* 0x000000221c0c723c */ /* 0x080ff0000004180c */
[C---:B------:R-:W-:Y:S01]  /*7230*/  HMMA.16816.F32.BF16 R16, R244.reuse, R34, R16 ;  /* 0x00000022f410723c */ /* 0x040fe20000041810 */
[----:B------:R-:W-:Y:S07]  /*7240*/  LDSM.16.MT88.4 R32, [R0+0xd800] ;  /* 0x00d800000020783b */ /* 0x000fee0000004200 */
[-C--:B--2---:R-:W-:Y:S08]  /*7250*/  HMMA.16816.F32.BF16 R68, R244, R248.reuse, R68 ;  /* 0x000000f8f444723c */ /* 0x084ff00000041844 */
[C---:B------:R-:W-:Y:S08]  /*7260*/  HMMA.16816.F32.BF16 R72, R28.reuse, R248, R72 ;  /* 0x000000f81c48723c */ /* 0x040ff00000041848 */
[-C--:B------:R-:W-:Y:S08]  /*7270*/  HMMA.16816.F32.BF16 R76, R28, R250.reuse, R76 ;  /* 0x000000fa1c4c723c */ /* 0x080ff0000004184c */
[C---:B------:R-:W-:Y:S01]  /*7280*/  HMMA.16816.F32.BF16 R80, R244.reuse, R250, R80 ;  /* 0x000000faf450723c */ /* 0x040fe20000041850 */
[----:B------:R-:W2:Y:S07]  /*7290*/  LDSM.16.M88.4 R248, [R2] ;  /* 0x0000000002f8783b */ /* 0x000eae0000000200 */
[-C--:B---3--:R-:W-:Y:S08]  /*72a0*/  HMMA.16816.F32.BF16 R84, R244, R24.reuse, R84 ;  /* 0x00000018f454723c */ /* 0x088ff00000041854 */
[C---:B------:R-:W-:Y:S04]  /*72b0*/  HMMA.16816.F32.BF16 R88, R28.reuse, R24, R88 ;  /* 0x000000181c58723c */ /* 0x040fe80000041858 */
[----:B-1----:R-:W-:Y:S04]  /*72c0*/  IMAD R24, R3, UR10, RZ ;  /* 0x0000000a03187c24 */ /* 0x002fe8000f8e02ff */
[-C--:B------:R-:W-:Y:S01]  /*72d0*/  HMMA.16816.F32.BF16 R92, R28, R26.reuse, R92 ;  /* 0x0000001a1c5c723c */ /* 0x080fe2000004185c */
[----:B------:R1:W3:Y:S07]  /*72e0*/  LDSM.16.M88.4 R28, [R2+0x1000] ;  /* 0x00100000021c783b */ /* 0x0002ee0000000200 */
[----:B------:R-:W-:Y:S01]  /*72f0*/  HMMA.16816.F32.BF16 R96, R244, R26, R96 ;  /* 0x0000001af460723c */ /* 0x000fe20000041860 */
[----:B------:R1:W3:Y:S07]  /*7300*/  LDSM.16.MT88.4 R244, [R0+0xf800] ;  /* 0x00f8000000f4783b */ /* 0x0002ee0000004200 */
[-C--:B--2---:R-:W-:Y:S05]  /*7310*/  HMMA.16816.F32.BF16 R4, R248, R32.reuse, R4 ;  /* 0x00000020f804723c */ /* 0x084fea0000041804 */
[C---:B-1----:R-:W-:Y:S02]  /*7320*/  IMAD.U32 R2, R24.reuse, -0x40, RZ ;  /* 0xffffffc018027824 */ /* 0x042fe400078e00ff */
[----:B------:R-:W-:Y:S01]  /*7330*/  IMAD.SHL.U32 R0, R24, 0x8, RZ ;  /* 0x0000000818007824 */ /* 0x000fe200078e00ff */
[C---:B---3--:R-:W-:Y:S04]  /*7340*/  HMMA.16816.F32.BF16 R8, R28.reuse, R32, R8 ;  /* 0x000000201c08723c */ /* 0x048fe80000041808 */
[----:B------:R-:W-:Y:S04]  /*7350*/  IMAD.MOV.U32 R25, RZ, RZ, R28 ;  /* 0x000000ffff197224 */ /* 0x000fe800078e001c */
[-C--:B------:R-:W-:Y:S08]  /*7360*/  HMMA.16816.F32.BF16 R12, R28, R34.reuse, R12 ;  /* 0x000000221c0c723c */ /* 0x080ff0000004180c */
[C---:B------:R-:W-:Y:S08]  /*7370*/  HMMA.16816.F32.BF16 R16, R248.reuse, R34, R16 ;  /* 0x00000022f810723c */ /* 0x040ff00000041810 */
[-C--:B------:R-:W-:Y:S08]  /*7380*/  HMMA.16816.F32.BF16 R68, R248, R244.reuse, R68 ;  /* 0x000000f4f844723c */ /* 0x080ff00000041844 */
[C---:B------:R-:W-:Y:S04]  /*7390*/  HMMA.16816.F32.BF16 R72, R28.reuse, R244, R72 ;  /* 0x000000f41c48723c */ /* 0x040fe80000041848 */
[----:B------:R-:W-:Y:S04]  /*73a0*/  IMAD.MOV.U32 R244, RZ, RZ, R25 ;  /* 0x000000fffff47224 */ /* 0x000fe800078e0019 */
[-C--:B------:R-:W-:Y:S08]  /*73b0*/  HMMA.16816.F32.BF16 R76, R28, R246.reuse, R76 ;  /* 0x000000f61c4c723c */ /* 0x080ff0000004184c */
[C---:B------:R-:W-:Y:S08]  /*73c0*/  HMMA.16816.F32.BF16 R80, R248.reuse, R246, R80 ;  /* 0x000000f6f850723c */ /* 0x040ff00000041850 */
[-C--:B------:R-:W-:Y:S03]  /*73d0*/  HMMA.16816.F32.BF16 R84, R248, R44.reuse, R84 ;  /* 0x0000002cf854723c */ /* 0x080fe60000041854 */
[C---:B----4-:R-:W-:Y:S04]  /*73e0*/  LEA R3, P0, R2.reuse, R20, 0x2 ;  /* 0x0000001402037211 */ /* 0x050fe800078010ff */
[----:B------:R-:W-:Y:S01]  /*73f0*/  LEA.HI.X.SX32 R2, R2, R21, 0x2, P0 ;  /* 0x0000001502027211 */ /* 0x000fe200000f16ff */
[----:B------:R-:W-:Y:S02]  /*7400*/  IMAD.MOV.U32 R22, RZ, RZ, R3 ;  /* 0x000000ffff167224 */ /* 0x000fe400078e0003 */
[----:B------:R-:W-:Y:S02]  /*7410*/  IMAD.MOV.U32 R3, RZ, RZ, R29 ;  /* 0x000000ffff037224 */ /* 0x000fe400078e001d */
[----:B------:R-:W-:Y:S01]  /*7420*/  IMAD.MOV.U32 R23, RZ, RZ, R2 ;  /* 0x000000ffff177224 */ /* 0x000fe200078e0002 */
[C---:B------:R-:W-:Y:S01]  /*7430*/  LEA R36, P0, R0.reuse, R22, 0x2 ;  /* 0x0000001600247211 */ /* 0x040fe200078010ff */
[----:B------:R-:W-:Y:S02]  /*7440*/  IMAD.MOV.U32 R2, RZ, RZ, R30 ;  /* 0x000000ffff027224 */ /* 0x000fe400078e001e */
[----:B------:R-:W-:Y:S01]  /*7450*/  IMAD.MOV.U32 R245, RZ, RZ, R3 ;  /* 0x000000fffff57224 */ /* 0x000fe200078e0003 */
[----:B------:R-:W-:Y:S01]  /*7460*/  STL.64 [R1+0x28], R22 ;  /* 0x0000281601007387 */ /* 0x000fe20000100a00 */
[----:B------:R-:W-:Y:S01]  /*7470*/  LEA.HI.X.SX32 R37, R0, R23, 0x2, P0 ;  /* 0x0000001700257211 */ /* 0x000fe200000f16ff */
[----:B------:R-:W-:Y:S01]  /*7480*/  IMAD.MOV.U32 R0, RZ, RZ, R31 ;  /* 0x000000ffff007224 */ /* 0x000fe200078e001f */
[C---:B------:R-:W-:Y:S01]  /*7490*/  LEA R34, P0, R24.reuse, R36, 0x5 ;  /* 0x0000002418227211 */ /* 0x040fe200078028ff */
[----:B------:R-:W2:Y:S01]  /*74a0*/  LDL R43, [R1+0x44] ;  /* 0x00004400012b7983 */ /* 0x000ea20000100800 */
[----:B------:R-:W-:Y:S02]  /*74b0*/  IMAD.MOV.U32 R246, RZ, RZ, R2 ;  /* 0x000000fffff67224 */ /* 0x000fe400078e0002 */
[----:B------:R-:W-:Y:S01]  /*74c0*/  IMAD.MOV.U32 R247, RZ, RZ, R0 ;  /* 0x000000fffff77224 */ /* 0x000fe200078e0000 */
[----:B------:R-:W3:Y:S01]  /*74d0*/  LDL R42, [R1+0x48] ;  /* 0x00004800012a7983 */ /* 0x000ee20000100800 */
[----:B------:R-:W-:Y:S02]  /*74e0*/  @P2 LOP3.LUT R0, R39, 0x30, RZ, 0xc0, !PT ;  /* 0x0000003027002812 */ /* 0x000fe400078ec0ff */
[----:B------:R-:W-:Y:S02]  /*74f0*/  LEA.HI.X.SX32 R35, R24, R37, 0x5, P0 ;  /* 0x0000002518237211 */ /* 0x000fe400000f2eff */
[----:B------:R-:W-:Y:S01]  /*7500*/  @P2 LOP3.LUT R41, R0, 0x7, R40, 0xf8, !PT ;  /* 0x0000000700292812 */ /* 0x000fe200078ef828 */
[C---:B------:R-:W-:Y:S01]  /*7510*/  HMMA.16816.F32.BF16 R88, R244.reuse, R44, R88 ;  /* 0x0000002cf458723c */ /* 0x040fe20000041858 */
[----:B------:R-:W1:Y:S03]  /*7520*/  LDC R0, c[0x0][0x44c] ;  /* 0x00011300ff007b82 */ /* 0x000e660000000800 */
[C---:B------:R-:W-:Y:S04]  /*7530*/  LEA R20, P0, R24.reuse, R34, 0x5 ;  /* 0x0000002218147211 */ /* 0x040fe800078028ff */
[-C--:B------:R-:W-:Y:S01]  /*7540*/  HMMA.16816.F32.BF16 R92, R244, R46.reuse, R92 ;  /* 0x0000002ef45c723c */ /* 0x080fe2000004185c */
[----:B------:R-:W-:Y:S02]  /*7550*/  IMAD.MOV.U32 R244, RZ, RZ, 0x4 ;  /* 0x00000004fff47424 */ /* 0x000fe400078e00ff */
[C---:B------:R-:W-:Y:S02]  /*7560*/  LEA.HI.X.SX32 R21, R24.reuse, R35, 0x5, P0 ;  /* 0x0000002318157211 */ /* 0x040fe400000f2eff */
[----:B------:R-:W-:Y:S01]  /*7570*/  @P2 IMAD.WIDE.U32 R244, R41, R244, UR56 ;  /* 0x0000003829f42e25 */ /* 0x000fe2000f8e00f4 */
[C---:B------:R-:W-:Y:S01]  /*7580*/  LEA R32, P0, R24.reuse, R20, 0x5 ;  /* 0x0000001418207211 */ /* 0x040fe200078028ff */
[----:B------:R-:W-:Y:S01]  /*7590*/  @UP0 UMOV UR56, UR60 ;  /* 0x0000003c00380c82 */ /* 0x000fe20008000000 */
[----:B------:R-:W-:Y:S01]  /*75a0*/  HMMA.16816.F32.BF16 R96, R248, R46, R96 ;  /* 0x0000002ef860723c */ /* 0x000fe20000041860 */
[----:B------:R-:W5:Y:S01]  /*75b0*/  LDL.LU.64 R46, [R1+0xc8] ;  /* 0x0000c800012e7983 */ /* 0x000f620000300a00 */
[----:B------:R-:W-:Y:S02]  /*75c0*/  @UP0 UMOV UR57, UR16 ;  /* 0x0000001000390c82 */ /* 0x000fe40008000000 */
[C---:B------:R-:W-:Y:S01]  /*75d0*/  LEA.HI.X.SX32 R33, R24.reuse, R21, 0x5, P0 ;  /* 0x0000001518217211 */ /* 0x040fe200000f2eff */
[----:B------:R-:W5:Y:S01]  /*75e0*/  LDL.LU.64 R44, [R1+0xc0] ;  /* 0x0000c000012c7983 */ /* 0x000f620000300a00 */
[C---:B------:R-:W-:Y:S03]  /*75f0*/  LEA R30, P0, R24.reuse, R32, 0x5 ;  /* 0x00000020181e7211 */ /* 0x040fe600078028ff */
[----:B------:R-:W-:Y:S01]  /*7600*/  @P2 STL [R1+0x40], R41 ;  /* 0x0000402901002387 */ /* 0x000fe20000100800 */
[----:B------:R-:W-:Y:S01]  /*7610*/  LEA.HI.X.SX32 R31, R24, R33, 0x5, P0 ;  /* 0x00000021181f7211 */ /* 0x000fe200000f2eff */
[----:B-1----:R-:W-:Y:S01]  /*7620*/  IMAD R0, R0, UR10, RZ ;  /* 0x0000000a00007c24 */ /* 0x002fe2000f8e02ff */
[C---:B------:R-:W-:Y:S04]  /*7630*/  LEA R246, P0, R24.reuse, R30, 0x5 ;  /* 0x0000001e18f67211 */ /* 0x040fe800078028ff */
[C---:B------:R-:W-:Y:S02]  /*7640*/  LEA.HI.X.SX32 R247, R24.reuse, R31, 0x5, P0 ;  /* 0x0000001f18f77211 */ /* 0x040fe400000f2eff */
[C---:B------:R-:W-:Y:S04]  /*7650*/  LEA R28, P0, R24.reuse, R246, 0x5 ;  /* 0x000000f6181c7211 */ /* 0x040fe800078028ff */
[C---:B------:R-:W-:Y:S03]  /*7660*/  LEA.HI.X.SX32 R29, R24.reuse, R247, 0x5, P0 ;  /* 0x000000f7181d7211 */ /* 0x040fe600000f2eff */
[C---:B------:R-:W-:Y:S03]  /*7670*/  IMAD.WIDE R248, R24.reuse, -0xc0, R28 ;  /* 0xffffff4018f87825 */ /* 0x040fe600078e021c */
[C---:B------:R-:W-:Y:S04]  /*7680*/  LEA R2, P0, R24.reuse, R248, 0x5 ;  /* 0x000000f818027211 */ /* 0x040fe800078028ff */
[----:B------:R-:W-:Y:S02]  /*7690*/  LEA.HI.X.SX32 R3, R24, R249, 0x5, P0 ;  /* 0x000000f918037211 */ /* 0x000fe400000f2eff */
        /* <DEDUP_REMOVED lines=11> */
[----:B------:R-:W-:Y:S01]  /*7750*/  REDG.E.ADD.F32.FTZ.RN.STRONG.GPU desc[UR34][R30.64], R9 ;  /* 0x000000091e0079a6 */ /* 0x000fe2000c12f322 */
[C---:B-1----:R-:W-:Y:S03]  /*7760*/  LEA R244, P0, R0.reuse, R24, 0x5 ;  /* 0x0000001800f47211 */ /* 0x042fe600078028ff */
[----:B------:R-:W-:Y:S01]  /*7770*/  REDG.E.ADD.F32.FTZ.RN.STRONG.GPU desc[UR34][R246.64], R10 ;  /* 0x0000000af60079a6 */ /* 0x000fe2000c12f322 */
[C---:B------:R-:W-:Y:S02]  /*7780*/  LEA.HI.X.SX32 R245, R0.reuse, R25, 0x5, P0 ;  /* 0x0000001900f57211 */ /* 0x040fe400000f2eff */
[C---:B----4-:R-:W-:Y:S01]  /*7790*/  LEA R4, P0, R0.reuse, R244, 0x5 ;  /* 0x000000f400047211 */ /* 0x050fe200078028ff */
[----:B------:R-:W-:Y:S03]  /*77a0*/  REDG.E.ADD.F32.FTZ.RN.STRONG.GPU desc[UR34][R28.64], R11 ;  /* 0x0000000b1c0079a6 */ /* 0x000fe6000c12f322 */
[C---:B------:R-:W-:Y:S01]  /*77b0*/  LEA.HI.X.SX32 R5, R0.reuse, R245, 0x5, P0 ;  /* 0x000000f500057211 */ /* 0x040fe200000f2eff */
        /* <DEDUP_REMOVED lines=31> */
[----:B------:R1:W-:Y:S01]  /*79b0*/  REDG.E.ADD.F32.FTZ.RN.STRONG.GPU desc[UR34][R34.64+0x100], R74 ;  /* 0x0001004a220079a6 */ /* 0x0003e2000c12f322 */
[C---:B------:R-:W-:Y:S01]  /*79c0*/  LEA.HI.X.SX32 R33, R0.reuse, R35, 0x5, P0 ;  /* 0x0000002300217211 */ /* 0x040fe200000f2eff */
[----:B--2---:R-:W2:Y:S02]  /*79d0*/  LDC R70, c[0x0][0x44c] ;  /* 0x00011300ff467b82 */ /* 0x004ea40000000800 */
[----:B------:R1:W5:Y:S01]  /*79e0*/  LDL.LU.64 R40, [R1+0xb0] ;  /* 0x0000b00001287983 */ /* 0x0003620000300a00 */
[C---:B------:R-:W-:Y:S03]  /*79f0*/  IMAD.WIDE R30, R0.reuse, -0xc0, R32 ;  /* 0xffffff40001e7825 */ /* 0x040fe600078e0220 */
[----:B------:R2:W-:Y:S01]  /*7a00*/  REDG.E.ADD.F32.FTZ.RN.STRONG.GPU desc[UR34][R32.64+0x100], R75 ;  /* 0x0001004b200079a6 */ /* 0x0005e2000c12f322 */
[C---:B------:R-:W-:Y:S03]  /*7a10*/  LEA R28, P0, R0.reuse, R30, 0x5 ;  /* 0x0000001e001c7211 */ /* 0x040fe600078028ff */
[----:B------:R-:W-:Y:S01]  /*7a20*/  REDG.E.ADD.F32.FTZ.RN.STRONG.GPU desc[UR34][R22.64+0x180], R80 ;  /* 0x00018050160079a6 */ /* 0x000fe2000c12f322 */
[C---:B------:R-:W-:Y:S03]  /*7a30*/  LEA.HI.X.SX32 R29, R0.reuse, R31, 0x5, P0 ;  /* 0x0000001f001d7211 */ /* 0x040fe600000f2eff */
[----:B---3--:R3:W5:Y:S01]  /*7a40*/  LDL.LU.64 R38, [R1+0xa8] ;  /* 0x0000a80001267983 */ /* 0x0087620000300a00 */
[C---:B------:R-:W-:Y:S03]  /*7a50*/  LEA R250, P0, R0.reuse, R28, 0x5 ;  /* 0x0000001c00fa7211 */ /* 0x040fe600078028ff */
[----:B------:R3:W-:Y:S01]  /*7a60*/  REDG.E.ADD.F32.FTZ.RN.STRONG.GPU desc[UR34][R30.64+0x180], R81 ;  /* 0x000180511e0079a6 */ /* 0x0007e2000c12f322 */
[C---:B------:R-:W-:Y:S02]  /*7a70*/  LEA.HI.X.SX32 R251, R0.reuse, R29, 0x5, P0 ;  /* 0x0000001d00fb7211 */ /* 0x040fe400000f2eff */
[C---:B------:R-:W-:Y:S01]  /*7a80*/  LEA R248, P0, R0.reuse, R250, 0x5 ;  /* 0x000000fa00f87211 */ /* 0x040fe200078028ff */
[----:B----4-:R4:W5:Y:S03]  /*7a90*/  LDL.LU.64 R36, [R1+0xa0] ;  /* 0x0000a00001247983 */ /* 0x0109660000300a00 */
[C---:B------:R-:W-:Y:S01]  /*7aa0*/  LEA.HI.X.SX32 R249, R0.reuse, R251, 0x5, P0 ;  /* 0x000000fb00f97211 */ /* 0x040fe200000f2eff */
[----:B-1----:R4:W5:Y:S01]  /*7ab0*/  LDL.LU.64 R34, [R1+0x98] ;  /* 0x0000980001227983 */ /* 0x0029620000300a00 */
[----:B------:R-:W-:Y:S01]  /*7ac0*/  LEA R246, P0, R0, R248, 0x5 ;  /* 0x000000f800f67211 */ /* 0x000fe200078028ff */
[----:B--2---:R-:W-:Y:S02]  /*7ad0*/  IMAD R70, R70, UR10, RZ ;  /* 0x0000000a46467c24 */ /* 0x004fe4000f8e02ff */
[----:B------:R-:W-:Y:S01]  /*7ae0*/  REDG.E.ADD.F32.FTZ.RN.STRONG.GPU desc[UR34][R28.64+0x180], R82 ;  /* 0x000180521c0079a6 */ /* 0x000fe2000c12f322 */
[C---:B------:R-:W-:Y:S02]  /*7af0*/  LEA.HI.X.SX32 R247, R0.reuse, R249, 0x5, P0 ;  /* 0x000000f900f77211 */ /* 0x040fe400000f2eff */
[C---:B------:R-:W-:Y:S01]  /*7b00*/  LEA R2, P0, R0.reuse, R246, 0x5 ;  /* 0x000000f600027211 */ /* 0x040fe200078028ff */
[----:B------:R4:W5:Y:S03]  /*7b10*/  LDL.LU.64 R32, [R1+0x90] ;  /* 0x0000900001207983 */ /* 0x0009660000300a00 */
[C---:B------:R-:W-:Y:S01]  /*7b20*/  LEA.HI.X.SX32 R3, R0.reuse, R247, 0x5, P0 ;  /* 0x000000f700037211 */ /* 0x040fe200000f2eff */
[----:B------:R-:W-:Y:S01]  /*7b30*/  REDG.E.ADD.F32.FTZ.RN.STRONG.GPU desc[UR34][R250.64+0x180], R83 ;  /* 0x00018053fa0079a6 */ /* 0x000fe2000c12f322 */
[C---:B------:R-:W-:Y:S03]  /*7b40*/  LEA R26, P0, R0.reuse, R2, 0x5 ;  /* 0x00000002001a7211 */ /* 0x040fe600078028ff */
[----:B------:R-:W-:Y:S01]  /*7b50*/  REDG.E.ADD.F32.FTZ.RN.STRONG.GPU desc[UR34][R248.64+0x180], R76 ;  /* 0x0001804cf80079a6 */ /* 0x000fe2000c12f322 */
[C---:B------:R-:W-:Y:S03]  /*7b60*/  LEA.HI.X.SX32 R27, R0.reuse, R3, 0x5, P0 ;  /* 0x00000003001b7211 */ /* 0x040fe600000f2eff */
[----:B------:R-:W-:Y:S01]  /*7b70*/  REDG.E.ADD.F32.FTZ.RN.STRONG.GPU desc[UR34][R246.64+0x180], R77 ;  /* 0x0001804df60079a6 */ /* 0x000fe2000c12f322 */
        /* <DEDUP_REMOVED lines=23> */
[----:B------:R-:W4:Y:S01]  /*7cf0*/  LDL.LU R0, [R1+0x8] ;  /* 0x0000080001007983 */ /* 0x000f220000300800 */
        /* <DEDUP_REMOVED lines=15> */
[C---:B------:R-:W-:Y:S02]  /*7df0*/  LEA.HI.X.SX32 R5, R70.reuse, R7, 0x5, P0 ;  /* 0x0000000746057211 */ /* 0x040fe400000f2eff */
[C---:B-1----:R-:W-:Y:S01]  /*7e00*/  LEA R2, P0, R70.reuse, R4, 0x5 ;  /* 0x0000000446027211 */ /* 0x042fe200078028ff */
[----:B------:R1:W5:Y:S03]  /*7e10*/  LDL.LU.64 R28, [R1+0x80] ;  /* 0x00008000011c7983 */ /* 0x0003660000300a00 */
[C---:B------:R-:W-:Y:S01]  /*7e20*/  LEA.HI.X.SX32 R3, R70.reuse, R5, 0x5, P0 ;  /* 0x0000000546037211 */ /* 0x040fe200000f2eff */
[----:B------:R-:W-:Y:S01]  /*7e30*/  REDG.E.ADD.F32.FTZ.RN.STRONG.GPU desc[UR34][R4.64+0x280], R93 ;  /* 0x0002805d040079a6 */ /* 0x000fe2000c12f322 */
[C---:B--2---:R-:W-:Y:S03]  /*7e40*/  LEA R12, P0, R70.reuse, R2, 0x5 ;  /* 0x00000002460c7211 */ /* 0x044fe600078028ff */
[----:B------:R-:W-:Y:S01]  /*7e50*/  LDSM.16.MT88.4 R4, [R252+0x12000] ;  /* 0x01200000fc04783b */ /* 0x000fe20000004200 */
[----:B------:R-:W-:Y:S03]  /*7e60*/  LEA.HI.X.SX32 R13, R70, R3, 0x5, P0 ;  /* 0x00000003460d7211 */ /* 0x000fe600000f2eff */
[----:B------:R-:W-:Y:S04]  /*7e70*/  REDG.E.ADD.F32.FTZ.RN.STRONG.GPU desc[UR34][R2.64+0x280], R94 ;  /* 0x0002805e020079a6 */ /* 0x000fe8000c12f322 */
[----:B------:R-:W-:Y:S04]  /*7e80*/  REDG.E.ADD.F32.FTZ.RN.STRONG.GPU desc[UR34][R12.64+0x280], R95 ;  /* 0x0002805f0c0079a6 */ /* 0x000fe8000c12f322 */
[----:B------:R1:W5:Y:S01]  /*7e90*/  LDL.LU.64 R26, [R1+0x78] ;  /* 0x00007800011a7983 */ /* 0x0003620000300a00 */
[C---:B---3--:R-:W-:Y:S03]  /*7ea0*/  VIADD R92, R252.reuse, 0x40 ;  /* 0x00000040fc5c7836 */ /* 0x048fe60000000000 */
[----:B------:R1:W5:Y:S01]  /*7eb0*/  LDL.LU.64 R24, [R1+0x70] ;  /* 0x0000700001187983 */ /* 0x0003620000300a00 */
[----:B------:R-:W-:Y:S03]  /*7ec0*/  @P1 VIADD R92, R252, 0xffffffc0 ;  /* 0xffffffc0fc5c1836 */ /* 0x000fe60000000000 */
[----:B------:R1:W5:Y:S04]  /*7ed0*/  LDL.LU.64 R22, [R1+0x68] ;  /* 0x0000680001167983 */ /* 0x0003680000300a00 */
[----:B------:R-:W-:Y:S04]  /*7ee0*/  LDSM.16.MT88.4 R12, [R92+0x12000] ;  /* 0x012000005c0c783b */ /* 0x000fe80000004200 */
[----:B------:R-:W-:Y:S04]  /*7ef0*/  LDSM.16.MT88.4 R80, [R92+0x12800] ;  /* 0x012800005c50783b */ /* 0x000fe80000004200 */
[----:B------:R1:W5:Y:S01]  /*7f00*/  LDL.LU.64 R20, [R1+0x60] ;  /* 0x0000600001147983 */ /* 0x0003620000300a00 */
[----:B------:R-:W2:Y:S02]  /*7f10*/  S2R R249, SR_TID.X ;  /* 0x0000000000f97919 */ /* 0x000ea40000002100 */
[----:B--2---:R-:W-:Y:S05]  /*7f20*/  IMAD.SHL.U32 R250, R249, 0x8, RZ ;  /* 0x00000008f9fa7824 */ /* 0x004fea00078e00ff */
[----:B------:R-:W-:Y:S02]  /*7f30*/  LOP3.LUT R251, R250, 0x38, RZ, 0xc0, !PT ;  /* 0x00000038fafb7812 */ /* 0x000fe400078ec0ff */
[----:B----4-:R-:W-:Y:S05]  /*7f40*/  LEA R96, R0, UR4, 0x1 ;  /* 0x0000000400607c11 */ /* 0x010fea000f8e08ff */
[----:B------:R-:W2:Y:S04]  /*7f50*/  LDSM.16.MT88.4 R8, [R96] ;  /* 0x000000006008783b */ /* 0x000ea80000004200 */
[----:B------:R-:W3:Y:S04]  /*7f60*/  LDSM.16.MT88.4 R16, [R96+0x2000] ;  /* 0x002000006010783b */ /* 0x000ee80000004200 */
[----:B------:R-:W4:Y:S04]  /*7f70*/  LDSM.16.MT88.4 R68, [R96+0x4000] ;  /* 0x004000006044783b */ /* 0x000f280000004200 */
[----:B------:R-:W1:Y:S04]  /*7f80*/  LDSM.16.MT88.4 R76, [R96+0x800] ;  /* 0x00080000604c783b */ /* 0x000e680000004200 */
[----:B------:R-:W1:Y:S04]  /*7f90*/  LDSM.16.MT88.4 R84, [R96+0x2800] ;  /* 0x002800006054783b */ /* 0x000e680000004200 */
[----:B------:R-:W-:Y:S01]  /*7fa0*/  LDSM.16.MT88.4 R88, [R96+0x1800] ;  /* 0x001800006058783b */ /* 0x000fe20000004200 */
[-C--:B--2---:R-:W-:Y:S08]  /*7fb0*/  HMMA.16816.F32.BF16 R100, R4, R8.reuse, R100 ;  /* 0x000000080464723c */ /* 0x084ff00000041864 */
[C---:B------:R-:W-:Y:S08]  /*7fc0*/  HMMA.16816.F32.BF16 R104, R12.reuse, R8, R104 ;  /* 0x000000080c68723c */ /* 0x040ff00000041868 */
[-C--:B------:R-:W-:Y:S08]  /*7fd0*/  HMMA.16816.F32.BF16 R108, R12, R10.reuse, R108 ;  /* 0x0000000a0c6c723c */ /* 0x080ff0000004186c */
[C---:B------:R-:W-:Y:S01]  /*7fe0*/  HMMA.16816.F32.BF16 R112, R4.reuse, R10, R112 ;  /* 0x0000000a0470723c */ /* 0x040fe20000041870 */
[----:B------:R-:W2:Y:S07]  /*7ff0*/  LDSM.16.MT88.4 R8, [R96+0x4800] ;  /* 0x004800006008783b */ /* 0x000eae0000004200 */
[-C--:B---3--:R-:W-:Y:S08]  /*8000*/  HMMA.16816.F32.BF16 R116, R4, R16.reuse, R116 ;  /* 0x000000100474723c */ /* 0x088ff00000041874 */
[C---:B------:R-:W-:Y:S08]  /*8010*/  HMMA.16816.F32.BF16 R120, R12.reuse, R16, R120 ;  /* 0x000000100c78723c */ /* 0x040ff00000041878 */
[-C--:B------:R-:W-:Y:S08]  /*8020*/  HMMA.16816.F32.BF16 R124, R12, R18.reuse, R124 ;  /* 0x000000120c7c723c */ /* 0x080ff0000004187c */
[C---:B------:R-:W-:Y:S01]  /*8030*/  HMMA.16816.F32.BF16 R128, R4.reuse, R18, R128 ;  /* 0x000000120480723c */ /* 0x040fe20000041880 */
[----:B------:R-:W-:Y:S04]  /*8040*/  LDSM.16.MT88.4 R16, [R92+0x13000] ;  /* 0x013000005c10783b */ /* 0x000fe80000004200 */
[----:B------:R-:W-:Y:S03]  /*8050*/  LDSM.16.MT88.4 R92, [R92+0x13800] ;  /* 0x013800005c5c783b */ /* 0x000fe60000004200 */
[-C--:B----4-:R-:W-:Y:S08]  /*8060*/  HMMA.16816.F32.BF16 R132, R4, R68.reuse, R132 ;  /* 0x000000440484723c */ /* 0x090ff00000041884 */
[C---:B------:R-:W-:Y:S08]  /*8070*/  HMMA.16816.F32.BF16 R136, R12.reuse, R68, R136 ;  /* 0x000000440c88723c */ /* 0x040ff00000041888 */
[-C--:B------:R-:W-:Y:S01]  /*8080*/  HMMA.16816.F32.BF16 R140, R12, R70.reuse, R140 ;  /* 0x000000460c8c723c */ /* 0x080fe2000004188c */
[----:B------:R-:W-:Y:S07]  /*8090*/  LDSM.16.MT88.4 R12, [R96+0x1000] ;  /* 0x00100000600c783b */ /* 0x000fee0000004200 */
[----:B------:R-:W-:Y:S01]  /*80a0*/  HMMA.16816.F32.BF16 R144, R4, R70, R144 ;  /* 0x000000460490723c */ /* 0x000fe20000041890 */
[----:B------:R-:W3:Y:S04]  /*80b0*/  LDSM.16.MT88.4 R4, [R252+0x13000] ;  /* 0x01300000fc04783b */ /* 0x000ee80000004200 */
[----:B------:R-:W4:Y:S03]  /*80c0*/  LDSM.16.MT88.4 R68, [R96+0x3000] ;  /* 0x003000006044783b */ /* 0x000f260000004200 */
[-C--:B-1----:R-:W-:Y:S08]  /*80d0*/  HMMA.16816.F32.BF16 R100, R72, R76.reuse, R100 ;  /* 0x0000004c4864723c */ /* 0x082ff00000041864 */
        /* <DEDUP_REMOVED lines=8> */
[----:B------:R-:W1:Y:S07]  /*8160*/  LDSM.16.MT88.4 R84, [R252+0x13800] ;  /* 0x01380000fc54783b */ /* 0x000e6e0000004200 */
[-C--:B--2---:R-:W-:Y:S08]  /*8170*/  HMMA.16816.F32.BF16 R132, R72, R8.reuse, R132 ;  /* 0x000000084884723c */ /* 0x084ff00000041884 */
[C---:B------:R-:W-:Y:S08]  /*8180*/  HMMA.16816.F32.BF16 R136, R80.reuse, R8, R136 ;  /* 0x000000085088723c */ /* 0x040ff00000041888 */
[-C--:B------:R-:W-:Y:S01]  /*8190*/  HMMA.16816.F32.BF16 R140, R80, R10.reuse, R140 ;  /* 0x0000000a508c723c */ /* 0x080fe2000004188c */
[----:B------:R-:W2:Y:S04]  /*81a0*/  LDSM.16.MT88.4 R80, [R96+0x3800] ;  /* 0x003800006050783b */ /* 0x000ea80000004200 */
[----:B------:R-:W2:Y:S03]  /*81b0*/  LDSM.16.MT88.4 R96, [R96+0x5800] ;  /* 0x005800006060783b */ /* 0x000ea60000004200 */
        /* <DEDUP_REMOVED lines=30> */
[C---:B------:R-:W-:Y:S02]  /*83a0*/  ISETP.GE.AND P3, PT, R251.reuse, UR9, PT ;  /* 0x00000009fb007c0c */ /* 0x040fe4000bf66270 */
[----:B------:R-:W-:Y:S02]  /*83b0*/  LOP3.LUT R5, R251, 0x40, RZ, 0xfc, !PT ;  /* 0x00000040fb057812 */ /* 0x000fe400078efcff */
[----:B------:R-:W-:Y:S02]  /*83c0*/  IADD3 R2, P0, PT, RZ, -UR33, RZ ;  /* 0x80000021ff027c10 */ /* 0x000fe4000ff1e0ff */
[----:B------:R-:W-:Y:S01]  /*83d0*/  ISETP.GE.AND P2, PT, R5, UR9, PT ;  /* 0x0000000905007c0c */ /* 0x000fe2000bf46270 */
[----:B------:R-:W3:Y:S01]  /*83e0*/  LDL.LU R244, [R1+0x34] ;  /* 0x0000340001f47983 */ /* 0x000ee20000300800 */
[----:B------:R-:W-:Y:S01]  /*83f0*/  LOP3.LUT R4, R250, 0x1f8, RZ, 0xc0, !PT ;  /* 0x000001f8fa047812 */ /* 0x000fe200078ec0ff */
[----:B------:R-:W4:Y:S01]  /*8400*/  LDC R11, c[0x0][0x3b4] ;  /* 0x0000ed00ff0b7b82 */ /* 0x000f220000000800 */
[----:B-1----:R-:W-:Y:S04]  /*8410*/  IMAD.SHL.U32 R0, R10, 0x40, RZ ;  /* 0x000000400a007824 */ /* 0x002fe800078e00ff */
[----:B------:R-:W-:Y:S05]  /*8420*/  IMAD.X R0, RZ, RZ, ~R0, P0 ;  /* 0x000000ffff007224 */ /* 0x000fea00000e0e00 */
[----:B------:R-:W-:Y:S02]  /*8430*/  SHF.R.S64 R3, R2, 0x1f, R0 ;  /* 0x0000001f02037819 */ /* 0x000fe40000001000 */
[----:B------:R-:W-:Y:S02]  /*8440*/  LOP3.LUT R2, R4, 0x38, R249, 0x78, !PT ;  /* 0x0000003804027812 */ /* 0x000fe400078e78f9 */
[----:B------:R-:W-:Y:S04]  /*8450*/  LOP3.LUT R4, R251, 0x80, RZ, 0xfc, !PT ;  /* 0x00000080fb047812 */ /* 0x000fe800078efcff */
[----:B------:R-:W-:Y:S02]  /*8460*/  ISETP.GE.AND P1, PT, R4, UR9, PT ;  /* 0x0000000904007c0c */ /* 0x000fe4000bf26270 */
        /* <DEDUP_REMOVED lines=52> */
.L_x_1322:
        /* <DEDUP_REMOVED lines=25> */
[C---:B--2---:R-:W-:Y:S01]  /*8940*/  SHF.L.U32 R80, R79.reuse, 0x4, RZ ;  /* 0x000000044f507819 */ /* 0x044fe200000006ff */
[----:B---3--:R-:W-:Y:S01]  /*8950*/  FMUL.FTZ R100, R100, UR8 ;  /* 0x0000000864647c20 */ /* 0x008fe20008410000 */
[----:B------:R-:W-:Y:S01]  /*8960*/  SHF.L.U32 R79, R79, 0x1, RZ ;  /* 0x000000014f4f7819 */ /* 0x000fe200000006ff */
[----:B------:R-:W-:Y:S01]  /*8970*/  FMUL.FTZ R43, R101, UR8 ;  /* 0x00000008652b7c20 */ /* 0x000fe20008410000 */
        /* <DEDUP_REMOVED lines=205> */
.L_x_1324:
        /* <DEDUP_REMOVED lines=12> */
.L_x_1325:
[----:B------:R-:W2:Y:S01]  /*9710*/  LDCU.64 UR8, c[0x0][0x5c8] ;  /* 0x0000b900ff0877ac */ /* 0x000ea20008000a00 */
[----:B------:R-:W-:-:S04]  /*9720*/  UIADD3 UR14, UPT, UPT, UR37, UR39, URZ ;  /* 0x00000027250e7290 */ /* 0x000fc8000fffe0ff */
[----:B--2---:R-:W-:Y:S02]  /*9730*/  UIMAD.WIDE.U32 UR38, UR14, UR8, URZ ;  /* 0x000000080e2672a5 */ /* 0x004fe4000f8e00ff */
[----:B------:R-:W-:-:S04]  /*9740*/  UIMAD UR14, UR14, UR9, URZ ;  /* 0x000000090e0e72a4 */ /* 0x000fc8000f8e02ff */
[----:B------:R-:W-:-:S06]  /*9750*/  UIADD3 UR14, UPT, UPT, UR39, UR14, URZ ;  /* 0x0000000e270e7290 */ /* 0x000fcc000fffe0ff */
[----:B-1----:R-:W-:-:S07]  /*9760*/  MOV R23, UR14 ;  /* 0x0000000e00177c02 */ /* 0x002fce0008000f00 */
.L_x_1326:
        /* <DEDUP_REMOVED lines=25> */
[C---:B------:R-:W-:Y:S02]  /*9900*/  LOP3.LUT R60, R251.reuse, 0x40, RZ, 0xfc, !PT ;  /* 0x00000040fb3c7812 */ /* 0x040fe400078efcff */
        /* <DEDUP_REMOVED lines=31> */
.L_x_1328:
[----:B------:R-:W-:Y:S05]  /*9b00*/  BSYNC.RECONVERGENT B0 ;  /* 0x0000000000007941 */ /* 0x000fea0003800200 */
.L_x_1327:
        /* <DEDUP_REMOVED lines=19> */
.L_x_1330:
[----:B------:R-:W-:Y:S05]  /*9c40*/  BSYNC.RECONVERGENT B0 ;  /* 0x0000000000007941 */ /* 0x000fea0003800200 */
.L_x_1329:
        /* <DEDUP_REMOVED lines=25> */
.L_x_1332:
[----:B------:R-:W-:Y:S05]  /*9de0*/  BSYNC.RECONVERGENT B0 ;  /* 0x0000000000007941 */ /* 0x000fea0003800200 */
.L_x_1331:
        /* <DEDUP_REMOVED lines=17> */
.L_x_1290:
[----:B------:R-:W-:Y:S05]  /*9f00*/  BSYNC.RECONVERGENT B1 ;  /* 0x0000000000017941 */ /* 0x000fea0003800200 */
.L_x_1268:
        /* <DEDUP_REMOVED lines=11> */
.L_x_1334:
        /* <DEDUP_REMOVED lines=12> */
.L_x_2175:


//--------------------- .text._ZN5flash44flash_bwd_dq_dk_dv_loop_seqk_parallel_kernelI23Flash_bwd_kernel_traitsILi192ELi64ELi64ELi8ELi4ELi2ELi2ELb1ELb1EN7cutlass10bfloat16_tE19Flash_kernel_traitsILi192ELi64ELi64ELi8ES3_EELb0ELb0ELb1ELb1ELb0ELb0ELb1EEEvNS_16Flash_bwd_paramsE --------------------------
	.section	.text._ZN5flash44flash_bwd_dq_dk_dv_loop_seqk_parallel_kernelI23Flash_bwd_kernel_traitsILi192ELi64ELi64ELi8ELi4ELi2ELi2ELb1ELb1EN7cutlass10bfloat16_tE19Flash_kernel_traitsILi192ELi64ELi64ELi8ES3_EELb0ELb0ELb1ELb1ELb0ELb0ELb1EEEvNS_16Flash_bwd_paramsE,"ax",@progbits
	.align	128
        .global         _ZN5flash44flash_bwd_dq_dk_dv_loop_seqk_parallel_kernelI23Flash_bwd_kernel_traitsILi192ELi64ELi64ELi8ELi4ELi2ELi2ELb1ELb1EN7cutlass10bfloat16_tE19Flash_kernel_traitsILi192ELi64ELi64ELi8ES3_EELb0ELb0ELb1ELb1ELb0ELb0ELb1EEEvNS_16Flash_bwd_paramsE
        .type           _ZN5flash44flash_bwd_dq_dk_dv_loop_seqk_parallel_kernelI23Flash_bwd_kernel_traitsILi192ELi64ELi64ELi8ELi4ELi2ELi2ELb1ELb1EN7cutlass10bfloat16_tE19Flash_kernel_traitsILi192ELi64ELi64ELi8ES3_EELb0ELb0ELb1ELb1ELb0ELb0ELb1EEEvNS_16Flash_bwd_paramsE,@function
        .size           _ZN5flash44flash_bwd_dq_dk_dv_loop_seqk_parallel_kernelI23Flash_bwd_kernel_traitsILi192ELi64ELi64ELi8ELi4ELi2ELi2ELb1ELb1EN7cutlass10bfloat16_tE19Flash_kernel_traitsILi192ELi64ELi64ELi8ES3_EELb0ELb0ELb1ELb1ELb0ELb0ELb1EEEvNS_16Flash_bwd_paramsE,(.L_x_2176 - _ZN5flash44flash_bwd_dq_dk_dv_loop_seqk_parallel_kernelI23Flash_bwd_kernel_traitsILi192ELi64ELi64ELi8ELi4ELi2ELi2ELb1ELb1EN7cutlass10bfloat16_tE19Flash_kernel_traitsILi192ELi64ELi64ELi8ES3_EELb0ELb0ELb1ELb1ELb0ELb0ELb1EEEvNS_16Flash_bwd_paramsE)
        .other          _ZN5flash44flash_bwd_dq_dk_dv_loop_seqk_parallel_kernelI23Flash_bwd_kernel_traitsILi192ELi64ELi64ELi8ELi4ELi2ELi2ELb1ELb1EN7cutlass10bfloat16_tE19Flash_kernel_traitsILi192ELi64ELi64ELi8ES3_EELb0ELb0ELb1ELb1ELb0ELb0ELb1EEEvNS_16Flash_bwd_paramsE,@"STO_CUDA_ENTRY STV_DEFAULT"
_ZN5flash44flash_bwd_dq_dk_dv_loop_seqk_parallel_kernelI23Flash_bwd_kernel_traitsILi192ELi64ELi64ELi8ELi4ELi2ELi2ELb1ELb1EN7cutlass10bfloat16_tE19Flash_kernel_traitsILi192ELi64ELi64ELi8ES3_EELb0ELb0ELb1ELb1ELb0ELb0ELb1EEEvNS_16Flash_bwd_paramsE:
.text._ZN5flash44flash_bwd_dq_dk_dv_loop_seqk_parallel_kernelI23Flash_bwd_kernel_traitsILi192ELi64ELi64ELi8ELi4ELi2ELi2ELb1ELb1EN7cutlass10bfloat16_tE19Flash_kernel_traitsILi192ELi64ELi64ELi8ES3_EELb0ELb0ELb1ELb1ELb0ELb0ELb1EEEvNS_16Flash_bwd_paramsE:
        /* <DEDUP_REMOVED lines=50> */
.L_x_1401:
        /* <DEDUP_REMOVED lines=18> */
[----:B---3--:R-:W-:Y:S01]  /*0440*/  IMAD.U32 R2, RZ, RZ, UR16 ;  /* 0x00000010ff027e24 */ /* 0x008fe2000f8e00ff */
        /* <DEDUP_REMOVED lines=33> */
.L_x_1335:
        /* <DEDUP_REMOVED lines=44> */
.L_x_1337:
[----:B------:R-:W1:Y:S01]  /*0920*/  LDCU.64 UR16, c[0x0][0x3b8] ;  /* 0x00007700ff1077ac */ /* 0x000e620008000a00 */
[----:B------:R-:W-:-:S04]  /*0930*/  UIADD3 UR8, UPT, UPT, UR39, UR41, URZ ;  /* 0x0000002927087290 */ /* 0x000fc8000fffe0ff */
[----:B-1----:R-:W-:Y:S02]  /*0940*/  UIMAD.WIDE.U32 UR10, UR8, UR16, URZ ;  /* 0x00000010080a72a5 */ /* 0x002fe4000f8e00ff */
[----:B------:R-:W-:-:S04]  /*0950*/  UIMAD UR8, UR8, UR17, URZ ;  /* 0x00000011080872a4 */ /* 0x000fc8000f8e02ff */
[----:B------:R-:W-:Y:S01]  /*0960*/  UIADD3 UR8, UPT, UPT, UR11, UR8, URZ ;  /* 0x000000080b087290 */ /* 0x000fe2000fffe0ff */
[----:B------:R-:W-:-:S05]  /*0970*/  UMOV UR50, UR10 ;  /* 0x0000000a00327c82 */ /* 0x000fca0008000000 */
[----:B------:R-:W-:Y:S02]  /*0980*/  MOV R20, UR8 ;  /* 0x0000000800147c02 */ /* 0x000fe40008000f00 */
.L_x_1338:
        /* <DEDUP_REMOVED lines=44> */
.L_x_1339:
[----:B------:R-:W1:Y:S01]  /*0c50*/  LDCU.64 UR14, c[0x0][0x3c0] ;  /* 0x00007800ff0e77ac */ /* 0x000e620008000a00 */
[----:B------:R-:W-:-:S04]  /*0c60*/  UIADD3 UR8, UPT, UPT, UR39, UR41, URZ ;  /* 0x0000002927087290 */ /* 0x000fc8000fffe0ff */
[----:B-1----:R-:W-:Y:S02]  /*0c70*/  UIMAD.WIDE.U32 UR10, UR8, UR14, URZ ;  /* 0x0000000e080a72a5 */ /* 0x002fe4000f8e00ff */
[----:B------:R-:W-:-:S04]  /*0c80*/  UIMAD UR8, UR8, UR15, URZ ;  /* 0x0000000f080872a4 */ /* 0x000fc8000f8e02ff */
[----:B------:R-:W-:Y:S01]  /*0c90*/  UIADD3 UR8, UPT, UPT, UR11, UR8, URZ ;  /* 0x000000080b087290 */ /* 0x000fe2000fffe0ff */
[----:B------:R-:W-:-:S05]  /*0ca0*/  UMOV UR54, UR10 ;  /* 0x0000000a00367c82 */ /* 0x000fca0008000000 */
[----:B------:R-:W-:-:S07]  /*0cb0*/  MOV R18, UR8 ;  /* 0x0000000800127c02 */ /* 0x000fce0008000f00 */
.L_x_1340:
        /* <DEDUP_REMOVED lines=27> */
.L_x_1341:
[----:B------:R-:W-:Y:S02]  /*0e70*/  UIMAD.WIDE.U32 UR58, UR46, UR19, URZ ;  /* 0x000000132e3a72a5 */ /* 0x000fe4000f8e00ff */
[----:B------:R-:W-:-:S04]  /*0e80*/  UIMAD UR8, UR47, UR19, URZ ;  /* 0x000000132f0872a4 */ /* 0x000fc8000f8e02ff */
[----:B------:R-:W-:Y:S02]  /*0e90*/  UIADD3 UR8, UPT, UPT, UR59, UR8, URZ ;  /* 0x000000083b087290 */ /* 0x000fe4000fffe0ff */
.L_x_1342:
        /* <DEDUP_REMOVED lines=21> */
.L_x_1343:
[----:B------:R-:W1:Y:S01]  /*0ff0*/  LDCU UR60, c[0x0][0x434] ;  /* 0x00008680ff3c77ac */ /* 0x000e620008000800 */
[----:B------:R-:W-:-:S04]  /*1000*/  UIMAD UR10, UR25, UR18, UR26 ;  /* 0x00000012190a72a4 */ /* 0x000fc8000f8e021a */
[----:B-1----:R-:W-:Y:S02]  /*1010*/  UIMAD UR60, UR10, UR60, URZ ;  /* 0x0000003c0a3c72a4 */ /* 0x002fe4000f8e02ff */
.L_x_1344:
        /* <DEDUP_REMOVED lines=11> */
.L_x_1345:
[----:B------:R-:W1:Y:S01]  /*10d0*/  LDCU UR59, c[0x0][0x444] ;  /* 0x00008880ff3b77ac */ /* 0x000e620008000800 */
[----:B------:R-:W-:-:S04]  /*10e0*/  UIMAD UR10, UR25, UR18, UR26 ;  /* 0x00000012190a72a4 */ /* 0x000fc8000f8e021a */
[----:B-1----:R-:W-:-:S12]  /*10f0*/  UIMAD UR59, UR10, UR59, URZ ;  /* 0x0000003b0a3b72a4 */ /* 0x002fd8000f8e02ff */
.L_x_1346:
        /* <DEDUP_REMOVED lines=107> */
.L_x_1348:
[----:B------:R-:W1:Y:S01]  /*17b0*/  LDCU.64 UR10, c[0x0][0x5c0] ;  /* 0x0000b800ff0a77ac */ /* 0x000e620008000a00 */
[----:B------:R-:W-:-:S04]  /*17c0*/  UIADD3 UR8, UPT, UPT, UR39, UR41, URZ ;  /* 0x0000002927087290 */ /* 0x000fc8000fffe0ff */
[----:B-1----:R-:W-:Y:S02]  /*17d0*/  UIMAD.WIDE.U32 UR18, UR8, UR10, URZ ;  /* 0x0000000a081272a5 */ /* 0x002fe4000f8e00ff */
[----:B------:R-:W-:-:S04]  /*17e0*/  UIMAD UR8, UR8, UR11, URZ ;  /* 0x0000000b080872a4 */ /* 0x000fc8000f8e02ff */
[----:B------:R-:W-:-:S06]  /*17f0*/  UIADD3 UR8, UPT, UPT, UR19, UR8, URZ ;  /* 0x0000000813087290 */ /* 0x000fcc000fffe0ff */
[----:B------:R-:W-:Y:S02]  /*1800*/  MOV R0, UR8 ;  /* 0x0000000800007c02 */ /* 0x000fe40008000f00 */
.L_x_1349:
        /* <DEDUP_REMOVED lines=13> */
.L_x_1350:
[----:B------:R-:W1:Y:S01]  /*18e0*/  LDCU.64 UR8, c[0x0][0x5c8] ;  /* 0x0000b900ff0877ac */ /* 0x000e620008000a00 */
[----:B------:R-:W-:-:S04]  /*18f0*/  UIADD3 UR39, UPT, UPT, UR39, UR41, URZ ;  /* 0x0000002927277290 */ /* 0x000fc8000fffe0ff */
[----:B-1----:R-:W-:Y:S02]  /*1900*/  UIMAD.WIDE.U32 UR16, UR39, UR8, URZ ;  /* 0x00000008271072a5 */ /* 0x002fe4000f8e00ff */
[----:B------:R-:W-:-:S04]  /*1910*/  UIMAD UR39, UR39, UR9, URZ ;  /* 0x00000009272772a4 */ /* 0x000fc8000f8e02ff */
[----:B------:R-:W-:-:S06]  /*1920*/  UIADD3 UR39, UPT, UPT, UR17, UR39, URZ ;  /* 0x0000002711277290 */ /* 0x000fcc000fffe0ff */
[----:B------:R-:W-:-:S07]  /*1930*/  MOV R10, UR39 ;  /* 0x00000027000a7c02 */ /* 0x000fce0008000f00 */
.L_x_1351:
        /* <DEDUP_REMOVED lines=30> */
.L_x_1353:
[----:B------:R-:W-:Y:S05]  /*1b20*/  BSYNC.RECONVERGENT B0 ;  /* 0x0000000000007941 */ /* 0x000fea0003800200 */
.L_x_1352:
        /* <DEDUP_REMOVED lines=17> */
.L_x_1355:
[----:B------:R-:W-:Y:S05]  /*1c40*/  BSYNC.RECONVERGENT B0 ;  /* 0x0000000000007941 */ /* 0x000fea0003800200 */
.L_x_1354:
        /* <DEDUP_REMOVED lines=27> */
.L_x_1357:
[----:B------:R-:W-:Y:S05]  /*1e00*/  BSYNC.RECONVERGENT B0 ;  /* 0x0000000000007941 */ /* 0x000fea0003800200 */
.L_x_1356:
        /* <DEDUP_REMOVED lines=18> */
.L_x_1347:
        /* <DEDUP_REMOVED lines=47> */
.L_x_1361:
[----:B------:R2:W-:Y:S01]  /*2220*/  STS.128 [R0+0x16000], RZ ;  /* 0x016000ff00007388 */ /* 0x0005e20000000c00 */
[----:B------:R-:W-:Y:S05]  /*2230*/  BRA `(.L_x_1362) ;  /* 0x00000000000c7947 */ /* 0x000fea0003800000 */
.L_x_1360:
[----:B------:R1:W-:Y:S04]  /*2240*/  STS.128 [R0+0x12000], RZ ;  /* 0x012000ff00007388 */ /* 0x0003e80000000c00 */
[----:B------:R1:W-:Y:S04]  /*2250*/  STS.128 [R0+0x14000], RZ ;  /* 0x014000ff00007388 */ /* 0x0003e80000000c00 */
[----:B------:R1:W-:Y:S02]  /*2260*/  STS.128 [R0+0x16000], RZ ;  /* 0x016000ff00007388 */ /* 0x0003e40000000c00 */
.L_x_1362:
[----:B------:R-:W-:Y:S05]  /*2270*/  BSYNC.RECONVERGENT B0 ;  /* 0x0000000000007941 */ /* 0x000fea0003800200 */
.L_x_1359:
        /* <DEDUP_REMOVED lines=34> */
.L_x_1365:
[----:B------:R4:W-:Y:S02]  /*24a0*/  STS.128 [R0+0x17000], RZ ;  /* 0x017000ff00007388 */ /* 0x0009e40000000c00 */
.L_x_1364:
[----:B------:R-:W-:Y:S05]  /*24b0*/  BSYNC.RECONVERGENT B0 ;  /* 0x0000000000007941 */ /* 0x000fea0003800200 */
.L_x_1363:
        /* <DEDUP_REMOVED lines=31> */
.L_x_1368:
[----:B------:R4:W-:Y:S01]  /*26b0*/  STS.128 [R0+0xa000], RZ ;  /* 0x00a000ff00007388 */ /* 0x0009e20000000c00 */
[----:B------:R-:W-:Y:S05]  /*26c0*/  BRA `(.L_x_1369) ;  /* 0x00000000000c7947 */ /* 0x000fea0003800000 */
.L_x_1367:
[----:B------:R1:W-:Y:S04]  /*26d0*/  STS.128 [R0+0x6000], RZ ;  /* 0x006000ff00007388 */ /* 0x0003e80000000c00 */
[----:B------:R1:W-:Y:S04]  /*26e0*/  STS.128 [R0+0x8000], RZ ;  /* 0x008000ff00007388 */ /* 0x0003e80000000c00 */
[----:B------:R1:W-:Y:S02]  /*26f0*/  STS.128 [R0+0xa000], RZ ;  /* 0x00a000ff00007388 */ /* 0x0003e40000000c00 */
.L_x_1369:
[----:B------:R-:W-:Y:S05]  /*2700*/  BSYNC.RECONVERGENT B0 ;  /* 0x0000000000007941 */ /* 0x000fea0003800200 */
.L_x_1366:
        /* <DEDUP_REMOVED lines=31> */
.L_x_1372:
[----:B------:R4:W-:Y:S02]  /*2900*/  STS.128 [R0+0xb000], RZ ;  /* 0x00b000ff00007388 */ /* 0x0009e40000000c00 */
.L_x_1371:
[----:B------:R-:W-:Y:S05]  /*2910*/  BSYNC.RECONVERGENT B0 ;  /* 0x0000000000007941 */ /* 0x000fea0003800200 */
.L_x_1370:
        /* <DEDUP_REMOVED lines=28> */
.L_x_1375:
[----:B------:R4:W-:Y:S01]  /*2ae0*/  STS.128 [R0+0x4000], RZ ;  /* 0x004000ff00007388 */ /* 0x0009e20000000c00 */
[----:B------:R-:W-:Y:S05]  /*2af0*/  BRA `(.L_x_1376) ;  /* 0x00000000000c7947 */ /* 0x000fea0003800000 */
.L_x_1374:
[----:B------:R1:W-:Y:S04]  /*2b00*/  STS.128 [R0], RZ ;  /* 0x000000ff00007388 */ /* 0x0003e80000000c00 */
[----:B------:R1:W-:Y:S04]  /*2b10*/  STS.128 [R0+0x2000], RZ ;  /* 0x002000ff00007388 */ /* 0x0003e80000000c00 */
[----:B------:R1:W-:Y:S02]  /*2b20*/  STS.128 [R0+0x4000], RZ ;  /* 0x004000ff00007388 */ /* 0x0003e40000000c00 */
.L_x_1376:
[----:B------:R-:W-:Y:S05]  /*2b30*/  BSYNC.RECONVERGENT B0 ;  /* 0x0000000000007941 */ /* 0x000fea0003800200 */
.L_x_1373:
        /* <DEDUP_REMOVED lines=27> */
.L_x_1379:
[----:B------:R4:W-:Y:S02]  /*2cf0*/  STS.128 [R0+0x5000], RZ ;  /* 0x005000ff00007388 */ /* 0x0009e40000000c00 */
.L_x_1378:
[----:B------:R-:W-:Y:S05]  /*2d00*/  BSYNC.RECONVERGENT B0 ;  /* 0x0000000000007941 */ /* 0x000fea0003800200 */
.L_x_1377:
        /* <DEDUP_REMOVED lines=56> */
.L_x_1382:
[----:B------:R4:W-:Y:S01]  /*3090*/  STS.128 [R0+0x10000], RZ ;  /* 0x010000ff00007388 */ /* 0x0009e20000000c00 */
[----:B------:R-:W-:Y:S05]  /*30a0*/  BRA `(.L_x_1383) ;  /* 0x00000000000c7947 */ /* 0x000fea0003800000 */
.L_x_1381:
[----:B------:R1:W-:Y:S04]  /*30b0*/  STS.128 [R0+0xc000], RZ ;  /* 0x00c000ff00007388 */ /* 0x0003e80000000c00 */
[----:B------:R1:W-:Y:S04]  /*30c0*/  STS.128 [R0+0xe000], RZ ;  /* 0x00e000ff00007388 */ /* 0x0003e80000000c00 */
[----:B------:R1:W-:Y:S02]  /*30d0*/  STS.128 [R0+0x10000], RZ ;  /* 0x010000ff00007388 */ /* 0x0003e40000000c00 */
.L_x_1383:
[----:B------:R-:W-:Y:S05]  /*30e0*/  BSYNC.RECONVERGENT B0 ;  /* 0x0000000000007941 */ /* 0x000fea0003800200 */
.L_x_1380:
        /* <DEDUP_REMOVED lines=33> */
.L_x_1386:
[----:B------:R2:W-:Y:S02]  /*3300*/  STS.128 [R0+0x11000], RZ ;  /* 0x011000ff00007388 */ /* 0x0005e40000000c00 */
.L_x_1385:
[----:B------:R-:W-:Y:S05]  /*3310*/  BSYNC.RECONVERGENT B0 ;  /* 0x0000000000007941 */ /* 0x000fea0003800200 */
.L_x_1384:
[----:B------:R-:W5:Y:S01]  /*3320*/  LDCU.64 UR10, c[0x0][0x538] ;  /* 0x0000a700ff0a77ac */ /* 0x000f620008000a00 */
[----:B------:R-:W0:Y:S01]  /*3330*/  LDGDEPBAR ;  /* 0x00000000000079af */ /* 0x000e220000000000 */
[C---:B------:R-:W-:Y:S02]  /*3340*/  IMAD.SHL.U32 R5, R23.reuse, 0x40, RZ ;  /* 0x0000004017057824 */ /* 0x040fe400078e00ff */
[C---:B------:R-:W-:Y:S02]  /*3350*/  IMAD.SHL.U32 R7, R23.reuse, 0x20, RZ ;  /* 0x0000002017077824 */ /* 0x040fe400078e00ff */
[C---:B------:R-:W-:Y:S01]  /*3360*/  IMAD.SHL.U32 R6, R23.reuse, 0x10, RZ ;  /* 0x0000001017067824 */ /* 0x040fe200078e00ff */
[C---:B------:R-:W-:Y:S01]  /*3370*/  LOP3.LUT P1, RZ, R23.reuse, 0x4, RZ, 0xc0, !PT ;  /* 0x0000000417ff7812 */ /* 0x040fe2000782c0ff */
[C---:B------:R-:W-:Y:S01]  /*3380*/  IMAD.SHL.U32 R8, R23.reuse, 0x2, RZ ;  /* 0x0000000217087824 */ /* 0x040fe200078e00ff */
[----:B------:R-:W-:Y:S01]  /*3390*/  LOP3.LUT P2, RZ, R23, 0x2, RZ, 0xc0, !PT ;  /* 0x0000000217ff7812 */ /* 0x000fe2000784c0ff */
        /* <DEDUP_REMOVED lines=33> */
[----:B------:R-:W-:Y:S01]  /*35b0*/  CS2R R120, SRZ ;  /* 0x0000000000787805 */ /* 0x000fe2000001ff00 */
[----:B------:R2:W4:Y:S01]  /*35c0*/  @P0 LDG.E R4, desc[UR36][R2.64] ;  /* 0x0000002402040981 */ /* 0x000522000c1e1900 */
[----:B------:R-:W-:Y:S02]  /*35d0*/  LOP3.LUT R0, R0, 0x3800, R6, 0xf8, !PT ;  /* 0x0000380000007812 */ /* 0x000fe400078ef806 */
[----:B------:R-:W-:-:S02]  /*35e0*/  CS2R R118, SRZ ;  /* 0x0000000000767805 */ /* 0x000fc4000001ff00 */
[----:B------:R-:W-:Y:S02]  /*35f0*/  LOP3.LUT R6, R5, 0x200, RZ, 0xc0, !PT ;  /* 0x0000020005067812 */ /* 0x000fe400078ec0ff */
[----:B------:R-:W-:Y:S02]  /*3600*/  CS2R R116, SRZ ;  /* 0x0000000000747805 */ /* 0x000fe4000001ff00 */
[----:B------:R-:W-:Y:S02]  /*3610*/  CS2R R110, SRZ ;  /* 0x00000000006e7805 */ /* 0x000fe4000001ff00 */
[----:B------:R-:W-:Y:S02]  /*3620*/  CS2R R108, SRZ ;  /* 0x00000000006c7805 */ /* 0x000fe4000001ff00 */
[----:B------:R-:W-:Y:S02]  /*3630*/  LOP3.LUT R7, R6, 0xc00, R7, 0xf8, !PT ;  /* 0x00000c0006077812 */ /* 0x000fe400078ef807 */
        /* <DEDUP_REMOVED lines=24> */
[----:B------:R-:W-:Y:S02]  /*37c0*/  CS2R R38, SRZ ;  /* 0x0000000000267805 */ /* 0x000fe4000001ff00 */
[----:B------:R-:W-:-:S02]  /*37d0*/  LOP3.LUT R5, R2, 0x8, R23, 0x78, !PT ;  /* 0x0000000802057812 */ /* 0x000fc400078e7817 */
[----:B------:R-:W-:Y:S02]  /*37e0*/  CS2R R36, SRZ ;  /* 0x0000000000247805 */ /* 0x000fe4000001ff00 */
[----:B---3--:R-:W-:Y:S02]  /*37f0*/  CS2R R30, SRZ ;  /* 0x00000000001e7805 */ /* 0x008fe4000001ff00 */
[----:B------:R-:W-:Y:S02]  /*3800*/  CS2R R28, SRZ ;  /* 0x00000000001c7805 */ /* 0x000fe4000001ff00 */
[----:B------:R-:W-:Y:S02]  /*3810*/  LOP3.LUT R0, R0, R5, RZ, 0xfc, !PT ;  /* 0x0000000500007212 */ /* 0x000fe400078efcff */
[----:B------:R-:W-:Y:S02]  /*3820*/  CS2R R34, SRZ ;  /* 0x0000000000227805 */ /* 0x000fe4000001ff00 */
[----:B------:R-:W-:-:S02]  /*3830*/  LOP3.LUT R5, R2, 0x8, R17, 0x78, !PT ;  /* 0x0000000802057812 */ /* 0x000fc400078e7811 */
[----:B------:R-:W-:Y:S02]  /*3840*/  CS2R R32, SRZ ;  /* 0x0000000000207805 */ /* 0x000fe4000001ff00 */
[----:B------:R-:W-:Y:S01]  /*3850*/  LEA R9, R0, UR6, 0x1 ;  /* 0x0000000600097c11 */ /* 0x000fe2000f8e08ff */
[----:B------:R-:W-:Y:S01]  /*3860*/  IMAD.U32 R0, RZ, RZ, UR38 ;  /* 0x00000026ff007e24 */ /* 0x000fe2000f8e00ff */
[----:B------:R-:W-:Y:S02]  /*3870*/  LOP3.LUT R5, R7, R5, RZ, 0xfc, !PT ;  /* 0x0000000507057212 */ /* 0x000fe400078efcff */
[----:B------:R-:W-:Y:S02]  /*3880*/  CS2R R26, SRZ ;  /* 0x00000000001a7805 */ /* 0x000fe4000001ff00 */
[----:B------:R-:W-:Y:S01]  /*3890*/  CS2R R24, SRZ ;  /* 0x0000000000187805 */ /* 0x000fe2000001ff00 */
[----:B------:R-:W-:Y:S01]  /*38a0*/  STL [R1+0x10], R9 ;  /* 0x0000100901007387 */ /* 0x000fe20000100800 */
[----:B------:R-:W-:Y:S01]  /*38b0*/  IADD3 R0, PT, PT, R0, -UR29, -R6 ;  /* 0x8000001d00007c10 */ /* 0x000fe2000fffe806 */
[----:B------:R-:W-:Y:S01]  /*38c0*/  VIADD R232, R9, 0x12040 ;  /* 0x0001204009e87836 */ /* 0x000fe20000000000 */
[----:B------:R-:W-:Y:S01]  /*38d0*/  LEA R5, R5, UR6, 0x1 ;  /* 0x0000000605057c11 */ /* 0x000fe2000f8e08ff */
[----:B------:R-:W1:Y:S01]  /*38e0*/  LDSM.16.M88.4 R148, [R9+0x12000] ;  /* 0x012000000994783b */ /* 0x000e620000000200 */
[----:B------:R-:W-:-:S02]  /*38f0*/  CS2R R22, SRZ ;  /* 0x0000000000167805 */ /* 0x000fc4000001ff00 */
[----:B------:R-:W-:Y:S01]  /*3900*/  CS2R R20, SRZ ;  /* 0x0000000000147805 */ /* 0x000fe2000001ff00 */
[----:B------:R-:W-:Y:S01]  /*3910*/  UMOV UR8, URZ ;  /* 0x000000ff00087c82 */ /* 0x000fe20008000000 */
[----:B------:R2:W-:Y:S01]  /*3920*/  STL [R1+0x54], R0 ;  /* 0x0000540001007387 */ /* 0x0005e20000100800 */
[----:B------:R-:W3:Y:S03]  /*3930*/  LDCU UR9, c[0x0][0x440] ;  /* 0x00008800ff0977ac */ /* 0x000ee60008000800 */
        /* <DEDUP_REMOVED lines=9> */
[----:B------:R-:W-:-:S02]  /*39d0*/  UIADD3 UR33, UPT, UPT, UR33, 0x40, URZ ;  /* 0x0000004021217890 */ /* 0x000fc4000fffe0ff */
[----:B------:R-:W-:Y:S01]  /*39e0*/  USHF.L.U32 UR17, UR17, 0x6, URZ ;  /* 0x0000000611117899 */ /* 0x000fe200080006ff */
[----:B--2---:R-:W-:-:S05]  /*39f0*/  IMAD.MOV.U32 R0, RZ, RZ, 0x20 ;  /* 0x00000020ff007424 */ /* 0x004fca00078e00ff */
[----:B------:R-:W-:Y:S01]  /*3a00*/  SEL R0, R0, 0xffffffe0, !P2 ;  /* 0xffffffe000007807 */ /* 0x000fe20005000000 */
[----:B----4-:R-:W-:Y:S01]  /*3a10*/  @P0 FMUL.FTZ R2, R4, R3 ;  /* 0x0000000304020220 */ /* 0x010fe20000410000 */
[----:B------:R-:W-:-:S03]  /*3a20*/  VIADD R3, R9, 0x12000 ;  /* 0x0001200009037836 */ /* 0x000fc60000000000 */
[----:B------:R-:W-:Y:S02]  /*3a30*/  IMAD.IADD R4, R0, 0x1, R9 ;  /* 0x0000000100047824 */ /* 0x000fe400078e0209 */
[----:B------:R-:W-:Y:S01]  /*3a40*/  @P1 VIADD R232, R3, 0xffffffc0 ;  /* 0xffffffc003e81836 */ /* 0x000fe20000000000 */
[----:B------:R-:W-:Y:S01]  /*3a50*/  @P0 R2UR UR25, R2 ;  /* 0x00000000021902ca */ /* 0x000fe200000e0000 */
[----:B------:R-:W-:Y:S01]  /*3a60*/  IMAD.MOV.U32 R2, RZ, RZ, 0x40 ;  /* 0x00000040ff027424 */ /* 0x000fe200078e00ff */
[----:B------:R-:W-:Y:S01]  /*3a70*/  STL [R1+0x14], R4 ;  /* 0x0000140401007387 */ /* 0x000fe20000100800 */
[----:B------:R-:W-:-:S03]  /*3a80*/  IMAD.IADD R240, R0, 0x1, R232 ;  /* 0x0000000100f07824 */ /* 0x000fc600078e02e8 */
[----:B------:R-:W2:Y:S01]  /*3a90*/  LDSM.16.M88.4 R164, [R232] ;  /* 0x00000000e8a4783b */ /* 0x000ea20000000200 */
[----:B------:R-:W-:-:S03]  /*3aa0*/  SEL R2, R2, 0xffffffc0, !P1 ;  /* 0xffffffc002027807 */ /* 0x000fc60004800000 */
[----:B------:R-:W4:Y:S02]  /*3ab0*/  LDSM.16.M88.4 R168, [R232+0x800] ;  /* 0x00080000e8a8783b */ /* 0x000f240000000200 */
[----:B------:R-:W-:Y:S01]  /*3ac0*/  IMAD.IADD R3, R2, 0x1, R5 ;  /* 0x0000000102037824 */ /* 0x000fe200078e0205 */
[----:B------:R-:W-:Y:S01]  /*3ad0*/  @UP0 UMOV UR8, UR25 ;  /* 0x0000001900080c82 */ /* 0x000fe20008000000 */
[----:B------:R-:W1:Y:S04]  /*3ae0*/  LDSM.16.M88.4 R196, [R232+0x2000] ;  /* 0x00200000e8c4783b */ /* 0x000e680000000200 */
        /* <DEDUP_REMOVED lines=19> */
[C---:B---3--:R-:W-:Y:S02]  /*3c20*/  IMAD.IADD R5, R0.reuse, 0x1, R5 ;  /* 0x0000000100057824 */ /* 0x048fe400078e0205 */
[----:B------:R-:W-:-:S03]  /*3c30*/  IMAD.IADD R0, R0, 0x1, R3 ;  /* 0x0000000100007824 */ /* 0x000fc600078e0203 */
[----:B------:R3:W-:Y:S04]  /*3c40*/  STL [R1+0xc], R5 ;  /* 0x00000c0501007387 */ /* 0x0007e80000100800 */
[----:B------:R3:W-:Y:S04]  /*3c50*/  STL [R1+0x20], R3 ;  /* 0x0000200301007387 */ /* 0x0007e80000100800 */
[----:B------:R3:W-:Y:S04]  /*3c60*/  STL [R1+0x1c], R2 ;  /* 0x00001c0201007387 */ /* 0x0007e80000100800 */
[----:B--2-4-:R3:W-:Y:S02]  /*3c70*/  STL [R1+0x24], R0 ;  /* 0x0000240001007387 */ /* 0x0147e40000100800 */
.L_x_1391:
[----:B-1----:R-:W2:Y:S01]  /*3c80*/  LDL.LU R245, [R1+0x8] ;  /* 0x0000080001f57983 */ /* 0x002ea20000300800 */
[----:B---3--:R-:W-:Y:S01]  /*3c90*/  MOV R2, UR18 ;  /* 0x0000001200027c02 */ /* 0x008fe20008000f00 */
[----:B------:R-:W-:Y:S01]  /*3ca0*/  USHF.L.U32 UR25, UR47, 0x6, URZ ;  /* 0x000000062f197899 */ /* 0x000fe200080006ff */
[----:B------:R-:W-:Y:S02]  /*3cb0*/  MOV R3, UR19 ;  /* 0x0000001300037c02 */ /* 0x000fe40008000f00 */
[----:B------:R-:W3:Y:S01]  /*3cc0*/  LDL R244, [R1+0x10] ;  /* 0x0000100001f47983 */ /* 0x000ee20000100800 */
[----:B------:R-:W-:Y:S04]  /*3cd0*/  UISETP.GE.AND UP0, UPT, UR25, UR32, UPT ;  /* 0x000000201900728c */ /* 0x000fe8000bf06270 */
[----:B------:R-:W4:Y:S05]  /*3ce0*/  LDL.LU R99, [R1+0xc] ;  /* 0x00000c0001637983 */ /* 0x000f2a0000300800 */
[----:B------:R-:W4:Y:S05]  /*3cf0*/  LDL R98, [R1+0x14] ;  /* 0x0000140001627983 */ /* 0x000f2a0000100800 */
[----:B------:R-:W4:Y:S05]  /*3d00*/  LDL R97, [R1+0x20] ;  /* 0x0000200001617983 */ /* 0x000f2a0000100800 */
[----:B------:R-:W4:Y:S05]  /*3d10*/  LDL R96, [R1+0x18] ;  /* 0x0000180001607983 */ /* 0x000f2a0000100800 */
[----:B------:R-:W4:Y:S05]  /*3d20*/  LDL R95, [R1+0x24] ;  /* 0x00002400015f7983 */ /* 0x000f2a0000100800 */
[----:B------:R-:W4:Y:S05]  /*3d30*/  LDL R92, [R1+0x1c] ;  /* 0x00001c00015c7983 */ /* 0x000f2a0000100800 */
[----:B------:R-:W2:Y:S05]  /*3d40*/  LDL R0, [R1+0x48] ;  /* 0x0000480001007983 */ /* 0x000eaa0000100800 */
[----:B------:R-:W0:Y:S01]  /*3d50*/  LDGDEPBAR ;  /* 0x00000000000079af */ /* 0x000e220000000000 */
[C---:B--2---:R-:W-:Y:S01]  /*3d60*/  LEA R2, P0, R0.reuse, R2, 0x2 ;  /* 0x0000000200027211 */ /* 0x044fe200078010ff */
[----:B------:R-:W-:Y:S04]  /*3d70*/  DEPBAR.LE SB0, 0x0 ;  /* 0x000080000000791a */ /* 0x000fe80000000000 */
[----:B------:R-:W-:Y:S01]  /*3d80*/  BAR.SYNC.DEFER_BLOCKING 0x0 ;  /* 0x0000000000007b1d */ /* 0x000fe20000010000 */
[C---:B------:R-:W-:Y:S02]  /*3d90*/  LEA.HI.X R3, R0.reuse, R3, RZ, 0x2, P0 ;  /* 0x0000000300037211 */ /* 0x040fe400000f14ff */
[----:B------:R-:W-:Y:S03]  /*3da0*/  LOP3.LUT R0, R0, UR25, RZ, 0xfc, !PT ;  /* 0x0000001900007c12 */ /* 0x000fe6000f8efcff */
[----:B------:R-:W-:Y:S05]  /*3db0*/  LDSM.16.M88.4 R16, [R245] ;  /* 0x00000000f510783b */ /* 0x000fea0000000200 */
[----:B---3--:R-:W1:Y:S05]  /*3dc0*/  LDSM.16.M88.4 R8, [R244+0xc000] ;  /* 0x00c00000f408783b */ /* 0x008e6a0000000200 */
[----:B------:R-:W2:Y:S05]  /*3dd0*/  LDSM.16.M88.4 R68, [R244+0xc800] ;  /* 0x00c80000f444783b */ /* 0x000eaa0000000200 */
[----:B----4-:R-:W-:Y:S05]  /*3de0*/  LDSM.16.M88.4 R72, [R99] ;  /* 0x000000006348783b */ /* 0x010fea0000000200 */
[----:B------:R-:W3:Y:S05]  /*3df0*/  LDSM.16.M88.4 R76, [R98+0xc000] ;  /* 0x00c00000624c783b */ /* 0x000eea0000000200 */
[----:B------:R-:W4:Y:S05]  /*3e00*/  LDSM.16.M88.4 R80, [R98+0xc800] ;  /* 0x00c800006250783b */ /* 0x000f2a0000000200 */
[----:B------:R-:W-:Y:S05]  /*3e10*/  LDSM.16.M88.4 R84, [R97] ;  /* 0x000000006154783b */ /* 0x000fea0000000200 */
[----:B------:R-:W4:Y:S05]  /*3e20*/  LDSM.16.M88.4 R88, [R96+0xc000] ;  /* 0x00c000006058783b */ /* 0x000f2a0000000200 */
[----:B-----5:R-:W5:Y:S05]  /*3e30*/  LDG.E R94, desc[UR36][R2.64] ;  /* 0x00000024025e7981 */ /* 0x020f6a000c1e1900 */
[----:B------:R4:W5:Y:S01]  /*3e40*/  LDG.E R93, desc[UR36][R2.64+0x20] ;  /* 0x00002024025d7981 */ /* 0x000962000c1e1900 */
[C---:B-1----:R-:W-:Y:S08]  /*3e50*/  HMMA.16816.F32.BF16 R4, R16.reuse, R8, RZ ;  /* 0x000000081004723c */ /* 0x042ff000000418ff */
[C---:B------:R-:W-:Y:S08]  /*3e60*/  HMMA.16816.F32.BF16 R8, R16.reuse, R10, RZ ;  /* 0x0000000a1008723c */ /* 0x040ff000000418ff */
[C---:B--2---:R-:W-:Y:S08]  /*3e70*/  HMMA.16816.F32.BF16 R12, R16.reuse, R68, RZ ;  /* 0x00000044100c723c */ /* 0x044ff000000418ff */
[----:B------:R-:W-:Y:S01]  /*3e80*/  HMMA.16816.F32.BF16 R16, R16, R70, RZ ;  /* 0x000000461010723c */ /* 0x000fe200000418ff */
[----:B------:R-:W1:Y:S05]  /*3e90*/  LDSM.16.M88.4 R68, [R96+0xc800] ;  /* 0x00c800006044783b */ /* 0x000e6a0000000200 */
[----:B------:R-:W2:Y:S02]  /*3ea0*/  LDL R2, [R1+0x54] ;  /* 0x0000540001027983 */ /* 0x000ea40000100800 */
[C---:B---3--:R-:W-:Y:S08]  /*3eb0*/  HMMA.16816.F32.BF16 R4, R72.reuse, R76, R4 ;  /* 0x0000004c4804723c */ /* 0x048ff00000041804 */
[C---:B------:R-:W-:Y:S01]  /*3ec0*/  HMMA.16816.F32.BF16 R8, R72.reuse, R78, R8 ;  /* 0x0000004e4808723c */ /* 0x040fe20000041808 */
[----:B------:R-:W-:Y:S07]  /*3ed0*/  LDSM.16.M88.4 R76, [R92+0xc000] ;  /* 0x00c000005c4c783b */ /* 0x000fee0000000200 */
[C---:B----4-:R-:W-:Y:S08]  /*3ee0*/  HMMA.16816.F32.BF16 R12, R72.reuse, R80, R12 ;  /* 0x00000050480c723c */ /* 0x050ff0000004180c */
[----:B------:R-:W-:Y:S01]  /*3ef0*/  HMMA.16816.F32.BF16 R16, R72, R82, R16 ;  /* 0x000000524810723c */ /* 0x000fe20000041810 */
[----:B------:R-:W3:Y:S05]  /*3f00*/  LDSM.16.M88.4 R72, [R95] ;  /* 0x000000005f48783b */ /* 0x000eea0000000200 */
[----:B------:R-:W4:Y:S02]  /*3f10*/  LDSM.16.M88.4 R80, [R92+0xc800] ;  /* 0x00c800005c50783b */ /* 0x000f240000000200 */
[C---:B------:R-:W-:Y:S08]  /*3f20*/  HMMA.16816.F32.BF16 R4, R84.reuse, R88, R4 ;  /* 0x000000585404723c */ /* 0x040ff00000041804 */
[C---:B------:R-:W-:Y:S01]  /*3f30*/  HMMA.16816.F32.BF16 R8, R84.reuse, R90, R8 ;  /* 0x0000005a5408723c */ /* 0x040fe20000041808 */
[----:B------:R-:W-:Y:S07]  /*3f40*/  LDSM.16.M88.4 R88, [R244+0xe800] ;  /* 0x00e80000f458783b */ /* 0x000fee0000000200 */
[C---:B-1----:R-:W-:Y:S08]  /*3f50*/  HMMA.16816.F32.BF16 R12, R84.reuse, R68, R12 ;  /* 0x00000044540c723c */ /* 0x042ff0000004180c */
[----:B------:R-:W-:Y:S01]  /*3f60*/  HMMA.16816.F32.BF16 R16, R84, R70, R16 ;  /* 0x000000465410723c */ /* 0x000fe20000041810 */
[----:B------:R-:W-:Y:S05]  /*3f70*/  LDSM.16.M88.4 R68, [R245+0x2000] ;  /* 0x00200000f544783b */ /* 0x000fea0000000200 */
[----:B------:R-:W1:Y:S02]  /*3f80*/  LDSM.16.M88.4 R84, [R244+0xe000] ;  /* 0x00e00000f454783b */ /* 0x000e640000000200 */
[C---:B---3--:R-:W-:Y:S08]  /*3f90*/  HMMA.16816.F32.BF16 R4, R72.reuse, R76, R4 ;  /* 0x0000004c4804723c */ /* 0x048ff00000041804 */
[C---:B------:R-:W-:Y:S01]  /*3fa0*/  HMMA.16816.F32.BF16 R8, R72.reuse, R78, R8 ;  /* 0x0000004e4808723c */ /* 0x040fe20000041808 */
[----:B------:R-:W-:Y:S07]  /*3fb0*/  LDSM.16.M88.4 R76, [R98+0xe000] ;  /* 0x00e00000624c783b */ /* 0x000fee0000000200 */
[C---:B----4-:R-:W-:Y:S08]  /*3fc0*/  HMMA.16816.F32.BF16 R12, R72.reuse, R80, R12 ;  /* 0x00000050480c723c */ /* 0x050ff0000004180c */
[----:B------:R-:W-:Y:S01]  /*3fd0*/  HMMA.16816.F32.BF16 R16, R72, R82, R16 ;  /* 0x000000524810723c */ /* 0x000fe20000041810 */
[----:B------:R-:W3:Y:S05]  /*3fe0*/  LDSM.16.M88.4 R72, [R99+0x2000] ;  /* 0x002000006348783b */ /* 0x000eea0000000200 */
[----:B------:R-:W4:Y:S02]  /*3ff0*/  LDSM.16.M88.4 R80, [R98+0xe800] ;  /* 0x00e800006250783b */ /* 0x000f240000000200 */
[C---:B-1----:R-:W-:Y:S08]  /*4000*/  HMMA.16816.F32.BF16 R4, R68.reuse, R84, R4 ;  /* 0x000000544404723c */ /* 0x042ff00000041804 */
[C---:B------:R-:W-:Y:S01]  /*4010*/  HMMA.16816.F32.BF16 R8, R68.reuse, R86, R8 ;  /* 0x000000564408723c */ /* 0x040fe20000041808 */
[----:B------:R-:W-:Y:S07]  /*4020*/  LDSM.16.M88.4 R84, [R96+0xe000] ;  /* 0x00e000006054783b */ /* 0x000fee0000000200 */
[C---:B------:R-:W-:Y:S08]  /*4030*/  HMMA.16816.F32.BF16 R12, R68.reuse, R88, R12 ;  /* 0x00000058440c723c */ /* 0x040ff0000004180c */
[----:B------:R-:W-:Y:S01]  /*4040*/  HMMA.16816.F32.BF16 R16, R68, R90, R16 ;  /* 0x0000005a4410723c */ /* 0x000fe20000041810 */
[----:B------:R-:W1:Y:S05]  /*4050*/  LDSM.16.M88.4 R68, [R97+0x2000] ;  /* 0x002000006144783b */ /* 0x000e6a0000000200 */
[----:B------:R-:W-:Y:S02]  /*4060*/  LDSM.16.M88.4 R88, [R98+0x10800] ;  /* 0x010800006258783b */ /* 0x000fe40000000200 */
        /* <DEDUP_REMOVED lines=9> */
[----:B------:R-:W1:Y:S07]  /*4100*/  LDSM.16.M88.4 R84, [R92+0xe800] ;  /* 0x00e800005c54783b */ /* 0x000e6e0000000200 */
[C---:B---3--:R-:W-:Y:S08]  /*4110*/  HMMA.16816.F32.BF16 R12, R68.reuse, R72, R12 ;  /* 0x00000048440c723c */ /* 0x048ff0000004180c */
[----:B------:R-:W-:Y:S01]  /*4120*/  HMMA.16816.F32.BF16 R16, R68, R74, R16 ;  /* 0x0000004a4410723c */ /* 0x000fe20000041810 */
[----:B------:R-:W-:Y:S05]  /*4130*/  LDSM.16.M88.4 R68, [R245+0x4000] ;  /* 0x00400000f544783b */ /* 0x000fea0000000200 */
[----:B------:R-:W3:Y:S02]  /*4140*/  LDSM.16.M88.4 R72, [R244+0x10000] ;  /* 0x01000000f448783b */ /* 0x000ee40000000200 */
[C---:B----4-:R-:W-:Y:S08]  /*4150*/  HMMA.16816.F32.BF16 R4, R76.reuse, R80, R4 ;  /* 0x000000504c04723c */ /* 0x050ff00000041804 */
[C---:B------:R-:W-:Y:S01]  /*4160*/  HMMA.16816.F32.BF16 R8, R76.reuse, R82, R8 ;  /* 0x000000524c08723c */ /* 0x040fe20000041808 */
[----:B------:R-:W4:Y:S07]  /*4170*/  LDSM.16.M88.4 R80, [R244+0x10800] ;  /* 0x01080000f450783b */ /* 0x000f2e0000000200 */
        /* <DEDUP_REMOVED lines=13> */
[----:B------:R-:W-:Y:S02]  /*4250*/  LDSM.16.M88.4 R84, [R92+0x10000] ;  /* 0x010000005c54783b */ /* 0x000fe40000000200 */
[----:B--2---:R-:W-:Y:S05]  /*4260*/  IADD3 R0, PT, PT, R0, R2, RZ ;  /* 0x0000000200007210 */ /* 0x004fea0007ffe0ff */
[C---:B------:R-:W-:Y:S03]  /*4270*/  HMMA.16816.F32.BF16 R12, R76.reuse, R88, R12 ;  /* 0x000000584c0c723c */ /* 0x040fe6000004180c */
[C---:B------:R-:W-:Y:S02]  /*4280*/  IADD3 R3, PT, PT, R0.reuse, 0x48, RZ ;  /* 0x0000004800037810 */ /* 0x040fe40007ffe0ff */
[----:B------:R-:W-:Y:S03]  /*4290*/  IADD3 R2, PT, PT, R0, 0x47, RZ ;  /* 0x0000004700027810 */ /* 0x000fe60007ffe0ff */
[----:B------:R-:W-:Y:S01]  /*42a0*/  HMMA.16816.F32.BF16 R16, R76, R90, R16 ;  /* 0x0000005a4c10723c */ /* 0x000fe20000041810 */
[----:B------:R-:W1:Y:S07]  /*42b0*/  LDSM.16.M88.4 R76, [R95+0x4000] ;  /* 0x004000005f4c783b */ /* 0x000e6e0000000200 */
[C---:B---3--:R-:W-:Y:S08]  /*42c0*/  HMMA.16816.F32.BF16 R4, R68.reuse, R72, R4 ;  /* 0x000000484404723c */ /* 0x048ff00000041804 */
[C---:B------:R-:W-:Y:S08]  /*42d0*/  HMMA.16816.F32.BF16 R8, R68.reuse, R74, R8 ;  /* 0x0000004a4408723c */ /* 0x040ff00000041808 */
[C---:B----4-:R-:W-:Y:S08]  /*42e0*/  HMMA.16816.F32.BF16 R12, R68.reuse, R80, R12 ;  /* 0x00000050440c723c */ /* 0x050ff0000004180c */
[----:B------:R-:W-:Y:S01]  /*42f0*/  HMMA.16816.F32.BF16 R16, R68, R82, R16 ;  /* 0x000000524410723c */ /* 0x000fe20000041810 */
[----:B------:R-:W2:Y:S07]  /*4300*/  LDSM.16.M88.4 R68, [R92+0x10800] ;  /* 0x010800005c44783b */ /* 0x000eae0000000200 */
[C---:B-1----:R-:W-:Y:S08]  /*4310*/  HMMA.16816.F32.BF16 R4, R76.reuse, R84, R4 ;  /* 0x000000544c04723c */ /* 0x042ff00000041804 */
[C---:B------:R-:W-:Y:S11]  /*4320*/  HMMA.16816.F32.BF16 R8, R76.reuse, R86, R8 ;  /* 0x000000564c08723c */ /* 0x040ff60000041808 */
[----:B------:R-:W-:Y:S01]  /*4330*/  FMUL.FTZ R7, R7, UR16 ;  /* 0x0000001007077c20 */ /* 0x000fe20008410000 */
[----:B------:R-:W-:Y:S01]  /*4340*/  FMUL.FTZ R5, R5, UR16 ;  /* 0x0000001005057c20 */ /* 0x000fe20008410000 */
[----:B------:R-:W-:Y:S01]  /*4350*/  FMUL.FTZ R4, R4, UR16 ;  /* 0x0000001004047c20 */ /* 0x000fe20008410000 */
[----:B------:R-:W-:Y:S01]  /*4360*/  FMUL.FTZ R6, R6, UR16 ;  /* 0x0000001006067c20 */ /* 0x000fe20008410000 */
[----:B------:R1:W-:Y:S04]  /*4370*/  MUFU.TANH R81, R7 ;  /* 0x0000000700517308 */ /* 0x0003e80000002400 */
[----:B------:R-:W-:Y:S01]  /*4380*/  FMUL.FTZ R8, R8, UR16 ;  /* 0x0000001008087c20 */ /* 0x000fe20008410000 */
[----:B------:R-:W-:Y:S01]  /*4390*/  FMUL.FTZ R10, R10, UR16 ;  /* 0x000000100a0a7c20 */ /* 0x000fe20008410000 */
[----:B------:R-:W-:Y:S01]  /*43a0*/  FMUL.FTZ R11, R11, UR16 ;  /* 0x000000100b0b7c20 */ /* 0x000fe20008410000 */
[----:B------:R-:W-:Y:S03]  /*43b0*/  FMUL.FTZ R9, R9, UR16 ;  /* 0x0000001009097c20 */ /* 0x000fe60008410000 */
[----:B------:R3:W4:Y:S01]  /*43c0*/  MUFU.TANH R80, R5 ;  /* 0x0000000500507308 */ /* 0x0007220000002400 */
[C---:B--2---:R-:W-:Y:S09]  /*43d0*/  HMMA.16816.F32.BF16 R12, R76.reuse, R68, R12 ;  /* 0x000000444c0c723c */ /* 0x044ff2000004180c */
[----:B------:R2:W-:Y:S01]  /*43e0*/  MUFU.TANH R82, R4 ;  /* 0x0000000400527308 */ /* 0x0005e20000002400 */
[----:B------:R-:W-:Y:S03]  /*43f0*/  HMMA.16816.F32.BF16 R16, R76, R70, R16 ;  /* 0x000000464c10723c */ /* 0x000fe60000041810 */
[C---:B-1----:R-:W-:Y:S06]  /*4400*/  IADD3 R7, PT, PT, R0.reuse, 0x3f, RZ ;  /* 0x0000003f00077810 */ /* 0x042fec0007ffe0ff */
[----:B------:R1:W-:Y:S01]  /*4410*/  MUFU.TANH R78, R10 ;  /* 0x0000000a004e7308 */ /* 0x0003e20000002400 */
[----:B---3--:R-:W-:Y:S01]  /*4420*/  IADD3 R5, PT, PT, R0, 0x38, RZ ;  /* 0x0000003800057810 */ /* 0x008fe20007ffe0ff */
[----:B------:R-:W-:Y:S01]  /*4430*/  FMUL.FTZ R69, R12, UR16 ;  /* 0x000000100c457c20 */ /* 0x000fe20008410000 */
[----:B------:R-:W-:Y:S01]  /*4440*/  FMUL.FTZ R76, R15, UR16 ;  /* 0x000000100f4c7c20 */ /* 0x000fe20008410000 */
[----:B------:R-:W-:Y:S06]  /*4450*/  FMUL.FTZ R68, R13, UR16 ;  /* 0x000000100d447c20 */ /* 0x000fec0008410000 */
[----:B------:R3:W-:Y:S01]  /*4460*/  MUFU.TANH R12, R8 ;  /* 0x00000008000c7308 */ /* 0x0007e20000002400 */
[----:B------:R-:W-:Y:S01]  /*4470*/  IADD3 R13, PT, PT, R0, 0x2f, RZ ;  /* 0x0000002f000d7810 */ /* 0x000fe20007ffe0ff */
[----:B------:R-:W-:Y:S01]  /*4480*/  FMUL.FTZ R77, R14, UR16 ;  /* 0x000000100e4d7c20 */ /* 0x000fe20008410000 */
[----:B--2---:R-:W-:Y:S01]  /*4490*/  IADD3 R4, PT, PT, R0, 0x37, RZ ;  /* 0x0000003700047810 */ /* 0x004fe20007ffe0ff */
[----:B------:R-:W-:Y:S01]  /*44a0*/  FMUL.FTZ R18, R18, UR16 ;  /* 0x0000001012127c20 */ /* 0x000fe20008410000 */
[----:B------:R-:W-:Y:S01]  /*44b0*/  FMUL.FTZ R79, R16, UR16 ;  /* 0x00000010104f7c20 */ /* 0x000fe20008410000 */
[----:B------:R-:W-:Y:S04]  /*44c0*/  IABS R14, R3 ;  /* 0x00000003000e7213 */ /* 0x000fe80000000000 */
[----:B------:R-:W2:Y:S01]  /*44d0*/  MUFU.TANH R75, R11 ;  /* 0x0000000b004b7308 */ /* 0x000ea20000002400 */
[----:B------:R-:W-:Y:S01]  /*44e0*/  FMUL.FTZ R84, R17, UR16 ;  /* 0x0000001011547c20 */ /* 0x000fe20008410000 */
[----:B-1----:R-:W-:Y:S01]  /*44f0*/  IABS R10, R7 ;  /* 0x00000007000a7213 */ /* 0x002fe20000000000 */
[----:B------:R-:W-:Y:S01]  /*4500*/  FMUL.FTZ R85, R19, UR16 ;  /* 0x0000001013557c20 */ /* 0x000fe20008410000 */
[----:B------:R-:W-:Y:S02]  /*4510*/  IABS R3, R13 ;  /* 0x0000000d00037213 */ /* 0x000fe40000000000 */
[----:B------:R-:W-:Y:S04]  /*4520*/  I2FP.F32.S32 R74, R10 ;  /* 0x0000000a004a7245 */ /* 0x000fe80000201400 */
[----:B------:R1:W1:Y:S01]  /*4530*/  MUFU.TANH R11, R9 ;  /* 0x00000009000b7308 */ /* 0x0002620000002400 */
[C---:B------:R-:W-:Y:S02]  /*4540*/  IADD3 R16, PT, PT, R0.reuse, 0x28, RZ ;  /* 0x0000002800107810 */ /* 0x040fe40007ffe0ff */
[----:B---3--:R-:W-:Y:S01]  /*4550*/  IADD3 R8, PT, PT, R0, 0x40, RZ ;  /* 0x0000004000087810 */ /* 0x008fe20007ffe0ff */
[----:B----4-:R-:W-:Y:S01]  /*4560*/  FFMA.FTZ R13, R74, -UR8, R80 ;  /* 0x800000084a0d7c23 */ /* 0x010fe20008010050 */
[----:B------:R-:W-:Y:S01]  /*4570*/  I2FP.F32.S32 R70, R3 ;  /* 0x0000000300467245 */ /* 0x000fe20000201400 */
[----:B------:R-:W-:Y:S01]  /*4580*/  FFMA.FTZ R3, -R80, R80, 1 ;  /* 0x3f80000050037423 */ /* 0x000fe20000010150 */
[----:B------:R-:W-:Y:S03]  /*4590*/  IABS R15, R8 ;  /* 0x00000008000f7213 */ /* 0x000fe60000000000 */
[----:B------:R3:W4:Y:S01]  /*45a0*/  MUFU.TANH R83, R6 ;  /* 0x0000000600537308 */ /* 0x0007220000002400 */
[----:B------:R-:W-:Y:S01]  /*45b0*/  IABS R8, R5 ;  /* 0x0000000500087213 */ /* 0x000fe20000000000 */
[----:B--2---:R-:W-:Y:S01]  /*45c0*/  FFMA.FTZ R74, R74, -UR8, R75 ;  /* 0x800000084a4a7c23 */ /* 0x004fe2000801004b */
[----:B------:R-:W-:Y:S01]  /*45d0*/  IABS R5, R4 ;  /* 0x0000000400057213 */ /* 0x000fe20000000000 */
[----:B------:R-:W-:Y:S01]  /*45e0*/  FMUL.FTZ R88, R3, UR16 ;  /* 0x0000001003587c20 */ /* 0x000fe20008410000 */
[----:B------:R-:W-:Y:S02]  /*45f0*/  I2FP.F32.S32 R17, R15 ;  /* 0x0000000f00117245 */ /* 0x000fe40000201400 */
[----:B------:R-:W-:Y:S03]  /*4600*/  I2FP.F32.S32 R72, R5 ;  /* 0x0000000500487245 */ /* 0x000fe60000201400 */
[----:B------:R-:W2:Y:S01]  /*4610*/  MUFU.TANH R69, R69 ;  /* 0x0000004500457308 */ /* 0x000ea20000002400 */
[----:B------:R-:W-:Y:S01]  /*4620*/  FFMA.FTZ R5, -R75, R75, 1 ;  /* 0x3f8000004b057423 */ /* 0x000fe2000001014b */
[C---:B-1----:R-:W-:Y:S01]  /*4630*/  IADD3 R9, PT, PT, R0.reuse, 0x30, RZ ;  /* 0x0000003000097810 */ /* 0x042fe20007ffe0ff */
[----:B------:R-:W-:Y:S01]  /*4640*/  FFMA.FTZ R3, -R11, R11, 1 ;  /* 0x3f8000000b037423 */ /* 0x000fe2000001010b */
[----:B------:R-:W-:Y:S01]  /*4650*/  IADD3 R0, PT, PT, R0, 0x27, RZ ;  /* 0x0000002700007810 */ /* 0x000fe20007ffe0ff */
[----:B------:R-:W-:Y:S01]  /*4660*/  FMUL.FTZ R247, R5, UR16 ;  /* 0x0000001005f77c20 */ /* 0x000fe20008410000 */
[----:B------:R-:W-:Y:S01]  /*4670*/  IABS R4, R9 ;  /* 0x0000000900047213 */ /* 0x000fe20000000000 */
[----:B------:R-:W-:Y:S03]  /*4680*/  FMUL.FTZ R245, R3, UR16 ;  /* 0x0000001003f57c20 */ /* 0x000fe60008410000 */
[----:B------:R-:W1:Y:S01]  /*4690*/  MUFU.TANH R19, R18 ;  /* 0x0000001200137308 */ /* 0x000e620000002400 */
[----:B------:R-:W-:Y:S01]  /*46a0*/  IABS R0, R0 ;  /* 0x0000000000007213 */ /* 0x000fe20000000000 */
[----:B------:R-:W-:Y:S01]  /*46b0*/  FFMA.FTZ R11, R72, -UR8, R11 ;  /* 0x80000008480b7c23 */ /* 0x000fe2000801000b */
[----:B---3--:R-:W-:Y:S02]  /*46c0*/  IABS R6, R2 ;  /* 0x0000000200067213 */ /* 0x008fe40000000000 */
[----:B------:R-:W-:Y:S01]  /*46d0*/  I2FP.F32.S32 R71, R4 ;  /* 0x0000000400477245 */ /* 0x000fe20000201400 */
[----:B------:R-:W-:Y:S01]  /*46e0*/  FFMA.FTZ R4, -R82, R82, 1 ;  /* 0x3f80000052047423 */ /* 0x000fe20000010152 */
[----:B------:R-:W-:Y:S03]  /*46f0*/  I2FP.F32.S32 R6, R6 ;  /* 0x0000000600067245 */ /* 0x000fe60000201400 */
[----:B------:R-:W3:Y:S01]  /*4700*/  MUFU.TANH R18, R79 ;  /* 0x0000004f00127308 */ /* 0x000ee20000002400 */
[----:B------:R-:W-:Y:S01]  /*4710*/  IABS R2, R16 ;  /* 0x0000001000027213 */ /* 0x000fe20000000000 */
[----:B------:R-:W-:Y:S01]  /*4720*/  FMUL.FTZ R89, R4, UR16 ;  /* 0x0000001004597c20 */ /* 0x000fe20008410000 */
[----:B------:R-:W-:Y:S01]  /*4730*/  MOV R7, R14 ;  /* 0x0000000e00077202 */ /* 0x000fe20000000f00 */
[----:B------:R-:W-:Y:S01]  /*4740*/  FFMA.FTZ R15, R6, -UR8, R81 ;  /* 0x80000008060f7c23 */ /* 0x000fe20008010051 */
[----:B------:R-:W-:Y:S01]  /*4750*/  FFMA.FTZ R6, -R81, R81, 1 ;  /* 0x3f80000051067423 */ /* 0x000fe20000010151 */
[----:B------:R-:W-:Y:S01]  /*4760*/  FFMA.FTZ R4, -R12, R12, 1 ;  /* 0x3f8000000c047423 */ /* 0x000fe2000001010c */
[----:B------:R-:W-:Y:S03]  /*4770*/  I2FP.F32.S32 R2, R2 ;  /* 0x0000000200027245 */ /* 0x000fe60000201400 */
[----:B------:R-:W3:Y:S01]  /*4780*/  MUFU.TANH R75, R84 ;  /* 0x00000054004b7308 */ /* 0x000ee20000002400 */
[----:B------:R-:W-:Y:S01]  /*4790*/  I2FP.F32.S32 R7, R7 ;  /* 0x0000000700077245 */ /* 0x000fe20000201400 */
[----:B------:R-:W-:Y:S01]  /*47a0*/  FMUL.FTZ R86, R6, UR16 ;  /* 0x0000001006567c20 */ /* 0x000fe20008410000 */
[----:B------:R-:W-:Y:S01]  /*47b0*/  I2FP.F32.S32 R73, R8 ;  /* 0x0000000800497245 */ /* 0x000fe20000201400 */
[----:B----4-:R-:W-:Y:S01]  /*47c0*/  FFMA.FTZ R8, -R83, R83, 1 ;  /* 0x3f80000053087423 */ /* 0x010fe20000010153 */
[----:B------:R-:W-:Y:S01]  /*47d0*/  I2FP.F32.S32 R0, R0 ;  /* 0x0000000000007245 */ /* 0x000fe20000201400 */
[----:B--2---:R-:W-:Y:S01]  /*47e0*/  FFMA.FTZ R6, -R69, R69, 1 ;  /* 0x3f80000045067423 */ /* 0x004fe20000010145 */
[----:B------:R-:W-:Y:S03]  /*47f0*/  FMUL.FTZ R246, R4, UR16 ;  /* 0x0000001004f67c20 */ /* 0x000fe60008410000 */
[----:B------:R-:W2:Y:S01]  /*4800*/  MUFU.TANH R77, R77 ;  /* 0x0000004d004d7308 */ /* 0x000ea20000002400 */
[C---:B------:R-:W-:Y:S01]  /*4810*/  FFMA.FTZ R69, R71.reuse, -UR8, R69 ;  /* 0x8000000847457c23 */ /* 0x040fe20008010045 */
[----:B-1----:R-:W-:Y:S01]  /*4820*/  FFMA.FTZ R71, R71, -UR8, R19 ;  /* 0x8000000847477c23 */ /* 0x002fe20008010013 */
[----:B------:R-:W-:Y:S01]  /*4830*/  FFMA.FTZ R4, -R19, R19, 1 ;  /* 0x3f80000013047423 */ /* 0x000fe20000010113 */
[----:B---3--:R-:W-:Y:S01]  /*4840*/  FFMA.FTZ R19, R2, -UR8, R18 ;  /* 0x8000000802137c23 */ /* 0x008fe20008010012 */
[----:B------:R-:W-:Y:S01]  /*4850*/  FFMA.FTZ R3, -R18, R18, 1 ;  /* 0x3f80000012037423 */ /* 0x000fe20000010112 */
[----:B------:R-:W-:Y:S01]  /*4860*/  FFMA.FTZ R16, R7, -UR8, R83 ;  /* 0x8000000807107c23 */ /* 0x000fe20008010053 */
[----:B------:R-:W-:Y:S03]  /*4870*/  FMUL.FTZ R87, R8, UR16 ;  /* 0x0000001008577c20 */ /* 0x000fe60008410000 */
[----:B------:R-:W1:Y:S01]  /*4880*/  MUFU.TANH R76, R76 ;  /* 0x0000004c004c7308 */ /* 0x000e620000002400 */
[----:B------:R-:W-:Y:S01]  /*4890*/  FFMA.FTZ R7, -R78, R78, 1 ;  /* 0x3f8000004e077423 */ /* 0x000fe2000001014e */
[----:B------:R-:W-:Y:S01]  /*48a0*/  FFMA.FTZ R18, R0, -UR8, R75 ;  /* 0x8000000800127c23 */ /* 0x000fe2000801004b */
[----:B------:R-:W-:Y:S01]  /*48b0*/  FFMA.FTZ R2, -R75, R75, 1 ;  /* 0x3f8000004b027423 */ /* 0x000fe2000001014b */
[----:B------:R-:W-:Y:S01]  /*48c0*/  FFMA.FTZ R14, R17, -UR8, R82 ;  /* 0x80000008110e7c23 */ /* 0x000fe20008010052 */
[----:B------:R-:W-:Y:S01]  /*48d0*/  FFMA.FTZ R12, R73, -UR8, R12 ;  /* 0x80000008490c7c23 */ /* 0x000fe2000801000c */
[----:B------:R-:W-:Y:S01]  /*48e0*/  FFMA.FTZ R17, R17, -UR8, R78 ;  /* 0x8000000811117c23 */ /* 0x000fe2000801004e */
[----:B------:R-:W-:Y:S03]  /*48f0*/  FMUL.FTZ R251, R7, UR16 ;  /* 0x0000001007fb7c20 */ /* 0x000fe60008410000 */
[----:B------:R-:W3:Y:S01]  /*4900*/  MUFU.TANH R68, R68 ;  /* 0x0000004400447308 */ /* 0x000ee20000002400 */
[----:B------:R-:W-:Y:S01]  /*4910*/  FMUL.FTZ R91, R6, UR16 ;  /* 0x00000010065b7c20 */ /* 0x000fe20008410000 */
[----:B--2---:R-:W-:Y:S01]  /*4920*/  FFMA.FTZ R9, -R77, R77, 1 ;  /* 0x3f8000004d097423 */ /* 0x004fe2000001014d */
[----:B------:R-:W-:Y:S01]  /*4930*/  FFMA.FTZ R73, R73, -UR8, R77 ;  /* 0x8000000849497c23 */ /* 0x000fe2000801004d */
[----:B------:R-:W-:Y:S01]  /*4940*/  FMUL.FTZ R244, R4, UR16 ;  /* 0x0000001004f47c20 */ /* 0x000fe20008410000 */
[----:B------:R-:W-:Y:S01]  /*4950*/  FMUL.FTZ R96, R3, UR16 ;  /* 0x0000001003607c20 */ /* 0x000fe20008410000 */
[----:B------:R-:W-:Y:S01]  /*4960*/  FMUL.FTZ R99, R9, UR16 ;  /* 0x0000001009637c20 */ /* 0x000fe20008410000 */
[----:B------:R-:W-:Y:S03]  /*4970*/  FMUL.FTZ R95, R2, UR16 ;  /* 0x00000010025f7c20 */ /* 0x000fe60008410000 */
[----:B------:R-:W2:Y:S01]  /*4980*/  MUFU.TANH R10, R85 ;  /* 0x00000055000a7308 */ /* 0x000ea20000002400 */
[----:B-1----:R-:W-:Y:S01]  /*4990*/  FFMA.FTZ R8, -R76, R76, 1 ;  /* 0x3f8000004c087423 */ /* 0x002fe2000001014c */
[----:B------:R-:W-:Y:S03]  /*49a0*/  FFMA.FTZ R72, R72, -UR8, R76 ;  /* 0x8000000848487c23 */ /* 0x000fe6000801004c */
[----:B------:R-:W-:Y:S01]  /*49b0*/  FMUL.FTZ R98, R8, UR16 ;  /* 0x0000001008627c20 */ /* 0x000fe20008410000 */
[----:B---3--:R-:W-:Y:S01]  /*49c0*/  FFMA.FTZ R5, -R68, R68, 1 ;  /* 0x3f80000044057423 */ /* 0x008fe20000010144 */
[----:B------:R-:W-:Y:S03]  /*49d0*/  FFMA.FTZ R68, R70, -UR8, R68 ;  /* 0x8000000846447c23 */ /* 0x000fe60008010044 */
[----:B------:R-:W-:Y:S01]  /*49e0*/  FMUL.FTZ R90, R5, UR16 ;  /* 0x00000010055a7c20 */ /* 0x000fe20008410000 */
[----:B--2---:R-:W-:Y:S01]  /*49f0*/  FFMA.FTZ R0, -R10, R10, 1 ;  /* 0x3f8000000a007423 */ /* 0x004fe2000001010a */
[----:B------:R-:W-:Y:S03]  /*4a00*/  FFMA.FTZ R70, R70, -UR8, R10 ;  /* 0x8000000846467c23 */ /* 0x000fe6000801000a */
[----:B------:R-:W-:Y:S01]  /*4a10*/  FMUL.FTZ R97, R0, UR16 ;  /* 0x0000001000617c20 */ /* 0x000fe20008410000 */
[----:B------:R-:W-:Y:S06]  /*4a20*/  BRA.U !UP0, `(.L_x_1387) ;  /* 0x0000000108247547 */ /* 0x000fec000b800000 */
[----:B------:R-:W-:Y:S01]  /*4a30*/  UIADD3 UR29, UPT, UPT, -UR38, UR40, UR33 ;  /* 0x00000028261d7290 */ /* 0x000fe2000fffe121 */
[----:B------:R-:W-:Y:S01]  /*4a40*/  IMAD.U32 R0, RZ, RZ, UR33 ;  /* 0x00000021ff007e24 */ /* 0x000fe2000f8e00ff */
[----:B------:R-:W-:Y:S02]  /*4a50*/  UIADD3 UR25, UPT, UPT, UR25, 0x40, URZ ;  /* 0x0000004019197890 */ /* 0x000fe4000fffe0ff */
[----:B------:R-:W-:Y:S02]  /*4a60*/  UIADD3 UR29, UPT, UPT, UR29, -0x40, UR14 ;  /* 0xffffffc01d1d7890 */ /* 0x000fe4000fffe00e */
[----:B------:R-:W-:Y:S02]  /*4a70*/  ISETP.LT.AND P0, PT, R0, UR38, PT ;  /* 0x0000002600007c0c */ /* 0x000fe4000bf01270 */
[----:B------:R-:W-:Y:S06]  /*4a80*/  UISETP.GE.AND UP0, UPT, UR25, UR29, UPT ;  /* 0x0000001d1900728c */ /* 0x000fec000bf06270 */
[----:B------:R-:W-:Y:S11]  /*4a90*/  PLOP3.LUT P1, PT, PT, PT, UP0, 0x80, 0x8 ;  /* 0x000000000008781c */ /* 0x000ff60003f2f008 */
[----:B------:R-:W-:Y:S02]  /*4aa0*/  @!UPT UIADD3 URZ, UPT, UPT, URZ, URZ, URZ ;  /* 0x000000fffffff290 */ /* 0x000fe4000fffe0ff */
[----:B------:R-:W-:Y:S05]  /*4ab0*/  @!P1 BRA P0, `(.L_x_1388) ;  /* 0x0000000400909947 */ /* 0x000fea0000000000 */
.L_x_1387:
        /* <DEDUP_REMOVED lines=16> */
[----:B------:R-:W-:Y:S02]  /*4bc0*/  VIADD R75, R2, UR29 ;  /* 0x0000001d024b7c36 */ /* 0x000fe40008000000 */
[----:B------:R-:W-:Y:S02]  /*4bd0*/  VIADD R10, R0, 0x1 ;  /* 0x00000001000a7836 */ /* 0x000fe40000000000 */
[----:B------:R-:W-:Y:S01]  /*4be0*/  VIADD R76, R2, UR25 ;  /* 0x00000019024c7c36 */ /* 0x000fe20008000000 */
[----:B------:R-:W-:Y:S01]  /*4bf0*/  VIMNMX R3, PT, PT, RZ, R75, !PT ;  /* 0x0000004bff037248 */ /* 0x000fe20007fe0100 */
[C---:B------:R-:W-:Y:S02]  /*4c00*/  VIADD R9, R0.reuse, 0x8 ;  /* 0x0000000800097836 */ /* 0x040fe40000000000 */
[----:B------:R-:W-:Y:S01]  /*4c10*/  VIADD R8, R0, 0x9 ;  /* 0x0000000900087836 */ /* 0x000fe20000000000 */
[----:B------:R-:W-:Y:S01]  /*4c20*/  ISETP.GE.AND P6, PT, R10, R3, PT ;  /* 0x000000030a00720c */ /* 0x000fe20003fc6270 */
[----:B------:R-:W-:Y:S01]  /*4c30*/  VIADD R7, R0, 0x10 ;  /* 0x0000001000077836 */ /* 0x000fe20000000000 */
[----:B------:R-:W-:Y:S01]  /*4c40*/  VIADDMNMX R2, R76, R77, UR38, PT ;  /* 0x000000264c027e46 */ /* 0x000fe2000b80014d */
[C---:B------:R-:W-:Y:S01]  /*4c50*/  VIADD R6, R0.reuse, 0x11 ;  /* 0x0000001100067836 */ /* 0x040fe20000000000 */
[CC--:B------:R-:W-:Y:S01]  /*4c60*/  ISETP.GE.AND P0, PT, R0.reuse, R3.reuse, PT ;  /* 0x000000030000720c */ /* 0x0c0fe20003f06270 */
[C---:B------:R-:W-:Y:S01]  /*4c70*/  VIADD R4, R0.reuse, 0x19 ;  /* 0x0000001900047836 */ /* 0x040fe20000000000 */
[----:B------:R-:W-:Y:S02]  /*4c80*/  FSEL R13, R13, -INF , P6 ;  /* 0xff8000000d0d7808 */ /* 0x000fe40003000000 */
[-C--:B------:R-:W-:Y:S02]  /*4c90*/  ISETP.GE.AND P6, PT, R0, R2.reuse, PT ;  /* 0x000000020000720c */ /* 0x080fe40003fc6270 */
[----:B------:R-:W-:Y:S01]  /*4ca0*/  FSEL R14, R14, -INF , P0 ;  /* 0xff8000000e0e7808 */ /* 0x000fe20000000000 */
[----:B-1----:R-:W-:Y:S01]  /*4cb0*/  VIADD R5, R0, 0x18 ;  /* 0x0000001800057836 */ /* 0x002fe20000000000 */
[-C--:B------:R-:W-:Y:S02]  /*4cc0*/  ISETP.GE.AND P5, PT, R9, R3.reuse, PT ;  /* 0x000000030900720c */ /* 0x080fe40003fa6270 */
[-C--:B------:R-:W-:Y:S02]  /*4cd0*/  ISETP.GE.AND P4, PT, R8, R3.reuse, PT ;  /* 0x000000030800720c */ /* 0x080fe40003f86270 */
[-C--:B------:R-:W-:Y:S02]  /*4ce0*/  ISETP.GE.AND P3, PT, R7, R3.reuse, PT ;  /* 0x000000030700720c */ /* 0x080fe40003f66270 */
[-C--:B------:R-:W-:Y:S02]  /*4cf0*/  ISETP.GE.AND P2, PT, R6, R3.reuse, PT ;  /* 0x000000030600720c */ /* 0x080fe40003f46270 */
[-C--:B------:R-:W-:Y:S02]  /*4d00*/  ISETP.GE.AND P1, PT, R5, R3.reuse, PT ;  /* 0x000000030500720c */ /* 0x080fe40003f26270 */
[----:B------:R-:W-:Y:S02]  /*4d10*/  ISETP.GE.AND P0, PT, R4, R3, PT ;  /* 0x000000030400720c */ /* 0x000fe40003f06270 */
[----:B------:R-:W-:Y:S02]  /*4d20*/  P2R R3, PR, RZ, 0x40 ;  /* 0x00000040ff037803 */ /* 0x000fe40000000000 */
[-C--:B------:R-:W-:Y:S02]  /*4d30*/  ISETP.GE.AND P6, PT, R9, R2.reuse, PT ;  /* 0x000000020900720c */ /* 0x080fe40003fc6270 */
[----:B------:R-:W-:Y:S02]  /*4d40*/  FSEL R78, R12, -INF , P5 ;  /* 0xff8000000c4e7808 */ /* 0x000fe40002800000 */
[----:B------:R-:W-:Y:S02]  /*4d50*/  P2R R12, PR, RZ, 0x40 ;  /* 0x00000040ff0c7803 */ /* 0x000fe40000000000 */
[----:B------:R-:W-:Y:S02]  /*4d60*/  ISETP.NE.AND P6, PT, R3, RZ, PT ;  /* 0x000000ff0300720c */ /* 0x000fe40003fc5270 */
[----:B------:R-:W-:Y:S02]  /*4d70*/  VIADDMNMX R3, R75, 0x8, RZ, !PT ;  /* 0x000000084b037846 */ /* 0x000fe400078001ff */
        /* <DEDUP_REMOVED lines=8> */
[----:B------:R-:W-:Y:S02]  /*4e00*/  P2R R11, PR, RZ, 0x20 ;  /* 0x00000020ff0b7803 */ /* 0x000fe40000000000 */
[----:B------:R-:W-:Y:S02]  /*4e10*/  FSEL R17, R17, -INF , P0 ;  /* 0xff80000011117808 */ /* 0x000fe40000000000 */
[-C--:B------:R-:W-:Y:S02]  /*4e20*/  ISETP.GE.AND P0, PT, R8, R3.reuse, PT ;  /* 0x000000030800720c */ /* 0x080fe40003f06270 */
[----:B------:R-:W-:Y:S02]  /*4e30*/  FSEL R69, R69, -INF , P3 ;  /* 0xff80000045457808 */ /* 0x000fe40001800000 */
        /* <DEDUP_REMOVED lines=8> */
[-C--:B------:R-:W-:Y:S02]  /*4ec0*/  ISETP.GE.AND P5, PT, R8, R2.reuse, PT ;  /* 0x000000020800720c */ /* 0x080fe40003fa6270 */
[----:B------:R-:W-:Y:S02]  /*4ed0*/  FSEL R71, R71, -INF , P0 ;  /* 0xff80000047477808 */ /* 0x000fe40000000000 */
[-C--:B------:R-:W-:Y:S02]  /*4ee0*/  ISETP.GE.AND P4, PT, R7, R2.reuse, PT ;  /* 0x000000020700720c */ /* 0x080fe40003f86270 */
[-C--:B------:R-:W-:Y:S02]  /*4ef0*/  ISETP.GE.AND P3, PT, R6, R2.reuse, PT ;  /* 0x000000020600720c */ /* 0x080fe40003f66270 */
[-C--:B------:R-:W-:Y:S02]  /*4f00*/  ISETP.GE.AND P2, PT, R5, R2.reuse, PT ;  /* 0x000000020500720c */ /* 0x080fe40003f46270 */
[C---:B------:R-:W-:Y:S01]  /*4f10*/  ISETP.GE.AND P1, PT, R4.reuse, R2, PT ;  /* 0x000000020400720c */ /* 0x040fe20003f26270 */
[----:B------:R-:W-:Y:S01]  /*4f20*/  IMAD.MOV.U32 R2, RZ, RZ, 0x9 ;  /* 0x00000009ff027424 */ /* 0x000fe200078e00ff */
[----:B------:R-:W-:Y:S02]  /*4f30*/  ISETP.GE.AND P0, PT, R4, R3, PT ;  /* 0x000000030400720c */ /* 0x000fe40003f06270 */
[----:B------:R-:W-:Y:S02]  /*4f40*/  FSEL R14, R14, -INF , !P6 ;  /* 0xff8000000e0e7808 */ /* 0x000fe40007000000 */
[----:B------:R-:W-:Y:S02]  /*4f50*/  FSEL R70, R70, -INF , P0 ;  /* 0xff80000046467808 */ /* 0x000fe40000000000 */
[----:B------:R-:W-:Y:S02]  /*4f60*/  ISETP.NE.AND P0, PT, R11, RZ, PT ;  /* 0x000000ff0b00720c */ /* 0x000fe40003f05270 */
[----:B------:R-:W-:Y:S02]  /*4f70*/  VIADDMNMX R2, R76, R2, UR38, PT ;  /* 0x000000264c027e46 */ /* 0x000fe4000b800102 */
[----:B------:R-:W-:Y:S02]  /*4f80*/  FSEL R13, R13, -INF , !P0 ;  /* 0xff8000000d0d7808 */ /* 0x000fe40004000000 */
[----:B------:R-:W-:Y:S02]  /*4f90*/  ISETP.NE.AND P6, PT, R12, RZ, PT ;  /* 0x000000ff0c00720c */ /* 0x000fe40003fc5270 */
        /* <DEDUP_REMOVED lines=22> */
.L_x_1388:
[----:B------:R-:W2:Y:S01]  /*5100*/  LDL R0, [R1+0x4c] ;  /* 0x00004c0001007983 */ /* 0x000ea20000100800 */
[----:B------:R-:W-:Y:S01]  /*5110*/  IMAD.MOV.U32 R85, RZ, RZ, 0x10 ;  /* 0x00000010ff557424 */ /* 0x000fe200078e00ff */
[----:B------:R-:W-:Y:S01]  /*5120*/  MOV R80, 0x40 ;  /* 0x0000004000507802 */ /* 0x000fe20000000f00 */
[----:B------:R-:W-:Y:S01]  /*5130*/  UISETP.GT.AND UP0, UPT, UR47, UR43, UPT ;  /* 0x0000002b2f00728c */ /* 0x000fe2000bf04270 */
[----:B------:R-:W3:Y:S01]  /*5140*/  LDL R3, [R1+0x50] ;  /* 0x0000500001037983 */ /* 0x000ee20000100800 */
[----:B------:R-:W1:Y:S03]  /*5150*/  S2R R6, SR_TID.X ;  /* 0x0000000000067919 */ /* 0x000e660000002100 */
[----:B------:R-:W-:Y:S06]  /*5160*/  STL [R1+0x90], R113 ;  /* 0x0000907101007387 */ /* 0x000fec0000100800 */
[----:B------:R-:W-:Y:S01]  /*5170*/  @UP0 UIADD3 UR29, UP1, UPT, UR56, -0x100, URZ ;  /* 0xffffff00381d0890 */ /* 0x000fe2000ff3e0ff */
[----:B------:R-:W-:Y:S03]  /*5180*/  STL [R1+0x8c], R112 ;  /* 0x00008c7001007387 */ /* 0x000fe60000100800 */
[----:B------:R-:W-:Y:S01]  /*5190*/  @UP0 UIADD3.X UR25, UPT, UPT, UR57, -0x1, URZ, UP1, !UPT ;  /* 0xffffffff39190890 */ /* 0x000fe20008ffe4ff */
[----:B------:R4:W-:Y:S01]  /*51a0*/  STL [R1+0x88], R111 ;  /* 0x0000886f01007387 */ /* 0x0009e20000100800 */
[----:B------:R-:W-:Y:S03]  /*51b0*/  @UP0 UIADD3 UR18, UP1, UPT, UR18, -0x100, URZ ;  /* 0xffffff0012120890 */ /* 0x000fe6000ff3e0ff */
[----:B------:R-:W-:Y:S01]  /*51c0*/  STL [R1+0x84], R110 ;  /* 0x0000846e01007387 */ /* 0x000fe20000100800 */
[----:B------:R-:W-:Y:S03]  /*51d0*/  @UP0 UIADD3.X UR19, UPT, UPT, UR19, -0x1, URZ, UP1, !UPT ;  /* 0xffffffff13130890 */ /* 0x000fe60008ffe4ff */
[----:B------:R-:W-:Y:S04]  /*51e0*/  STL [R1+0x80], R109 ;  /* 0x0000806d01007387 */ /* 0x000fe80000100800 */
[----:B------:R4:W-:Y:S04]  /*51f0*/  STL [R1+0x7c], R108 ;  /* 0x00007c6c01007387 */ /* 0x0009e80000100800 */
[----:B------:R4:W-:Y:S04]  /*5200*/  STL [R1+0x78], R107 ;  /* 0x0000786b01007387 */ /* 0x0009e80000100800 */
[----:B------:R-:W-:Y:S04]  /*5210*/  STL [R1+0x74], R106 ;  /* 0x0000746a01007387 */ /* 0x000fe80000100800 */
[----:B------:R-:W-:Y:S04]  /*5220*/  STL [R1+0x70], R105 ;  /* 0x0000706901007387 */ /* 0x000fe80000100800 */
[----:B------:R-:W-:Y:S04]  /*5230*/  STL [R1+0x6c], R104 ;  /* 0x00006c6801007387 */ /* 0x000fe80000100800 */
[----:B------:R-:W-:Y:S04]  /*5240*/  STL [R1+0x68], R103 ;  /* 0x0000686701007387 */ /* 0x000fe80000100800 */
[----:B------:R-:W-:Y:S04]  /*5250*/  STL [R1+0x64], R102 ;  /* 0x0000646601007387 */ /* 0x000fe80000100800 */
[----:B------:R4:W-:Y:S04]  /*5260*/  STL [R1+0x60], R101 ;  /* 0x0000606501007387 */ /* 0x0009e80000100800 */
[----:B------:R-:W-:Y:S01]  /*5270*/  STL [R1+0x58], R100 ;  /* 0x0000586401007387 */ /* 0x000fe20000100800 */
[C---:B---3--:R-:W-:Y:S01]  /*5280*/  FSETP.NEU.FTZ.AND P1, PT, R3.reuse, -INF , PT ;  /* 0xff8000000300780b */ /* 0x048fe20003f3d000 */
[----:B------:R-:W-:Y:S01]  /*5290*/  FMUL.FTZ R2, R3, 1.4426950216293334961 ;  /* 0x3fb8aa3b03027820 */ /* 0x000fe20000410000 */
[C---:B--2---:R-:W-:Y:S01]  /*52a0*/  FSETP.NEU.FTZ.AND P0, PT, R0.reuse, -INF , PT ;  /* 0xff8000000000780b */ /* 0x044fe20003f1d000 */
[----:B------:R-:W-:Y:S01]  /*52b0*/  FMUL.FTZ R0, R0, 1.4426950216293334961 ;  /* 0x3fb8aa3b00007820 */ /* 0x000fe20000410000 */
[C---:B-1----:R-:W-:Y:S01]  /*52c0*/  SHF.L.U32 R3, R6.reuse, 0x4, RZ ;  /* 0x0000000406037819 */ /* 0x042fe200000006ff */
[C---:B------:R-:W-:Y:S01]  /*52d0*/  IMAD.SHL.U32 R249, R6.reuse, 0x20, RZ ;  /* 0x0000002006f97824 */ /* 0x040fe200078e00ff */
[C---:B------:R-:W-:Y:S01]  /*52e0*/  SHF.L.U32 R8, R6.reuse, 0x1, RZ ;  /* 0x0000000106087819 */ /* 0x040fe200000006ff */
[----:B------:R-:W-:Y:S01]  /*52f0*/  IMAD.SHL.U32 R92, R6, 0x8, RZ ;  /* 0x00000008065c7824 */ /* 0x000fe200078e00ff */
[----:B------:R-:W-:Y:S02]  /*5300*/  FSEL R0, R0, RZ, P0 ;  /* 0x000000ff00007208 */ /* 0x000fe40000000000 */
[----:B------:R-:W-:Y:S02]  /*5310*/  LOP3.LUT R4, R3, 0x1c0, RZ, 0xc0, !PT ;  /* 0x000001c003047812 */ /* 0x000fe400078ec0ff */
[----:B------:R-:W-:Y:S01]  /*5320*/  SHF.R.U32.HI R7, RZ, 0x2, R6 ;  /* 0x00000002ff077819 */ /* 0x000fe20000011606 */
[--C-:B------:R-:W-:Y:S01]  /*5330*/  FFMA.FTZ R16, R16, UR15, -R0.reuse ;  /* 0x0000000f10107c23 */ /* 0x100fe20008010800 */
[--C-:B------:R-:W-:Y:S01]  /*5340*/  FFMA.FTZ R15, R15, UR15, -R0.reuse ;  /* 0x0000000f0f0f7c23 */ /* 0x100fe20008010800 */
[----:B------:R-:W-:Y:S01]  /*5350*/  LOP3.LUT R3, R249, 0xc00, RZ, 0xc0, !PT ;  /* 0x00000c00f9037812 */ /* 0x000fe200078ec0ff */
[--C-:B------:R-:W-:Y:S01]  /*5360*/  FFMA.FTZ R17, R17, UR15, -R0.reuse ;  /* 0x0000000f11117c23 */ /* 0x100fe20008010800 */
[----:B----4-:R-:W-:Y:S01]  /*5370*/  MUFU.EX2 R111, R16 ;  /* 0x00000010006f7308 */ /* 0x010fe20000000800 */
[----:B------:R-:W-:Y:S01]  /*5380*/  LOP3.LUT R5, R8, 0x38, RZ, 0xc0, !PT ;  /* 0x0000003808057812 */ /* 0x000fe200078ec0ff */
[----:B------:R-:W-:Y:S01]  /*5390*/  FFMA.FTZ R74, R74, UR15, -R0 ;  /* 0x0000000f4a4a7c23 */ /* 0x000fe20008010800 */
[----:B------:R-:W-:Y:S07]  /*53a0*/  LOP3.LUT R3, R3, 0x6, R8, 0xf8, !PT ;  /* 0x0000000603037812 */ /* 0x000fee00078ef808 */
[----:B------:R-:W1:Y:S01]  /*53b0*/  MUFU.EX2 R252, R15 ;  /* 0x0000000f00fc7308 */ /* 0x000e620000000800 */
[----:B------:R-:W-:Y:S01]  /*53c0*/  LOP3.LUT R5, R5, 0x20, R7, 0x78, !PT ;  /* 0x0000002005057812 */ /* 0x000fe200078e7807 */
[--C-:B------:R-:W-:Y:S01]  /*53d0*/  FFMA.FTZ R73, R73, UR15, -R0.reuse ;  /* 0x0000000f49497c23 */ /* 0x100fe20008010800 */
[--C-:B------:R-:W-:Y:S01]  /*53e0*/  FFMA.FTZ R72, R72, UR15, -R0.reuse ;  /* 0x0000000f48487c23 */ /* 0x100fe20008010800 */
[----:B------:R-:W-:Y:S01]  /*53f0*/  FFMA.FTZ R71, R71, UR15, -R0 ;  /* 0x0000000f47477c23 */ /* 0x000fe20008010800 */
[----:B------:R-:W-:Y:S01]  /*5400*/  LOP3.LUT R5, R3, R5, R4, 0xfe, !PT ;  /* 0x0000000503057212 */ /* 0x000fe200078efe04 */
[----:B------:R-:W-:Y:S01]  /*5410*/  FFMA.FTZ R0, R70, UR15, -R0 ;  /* 0x0000000f46007c23 */ /* 0x000fe20008010800 */
[----:B------:R-:W-:Y:S03]  /*5420*/  FSEL R2, R2, RZ, P1 ;  /* 0x000000ff02027208 */ /* 0x000fe60000800000 */
[----:B------:R-:W-:Y:S01]  /*5430*/  MUFU.EX2 R108, R17 ;  /* 0x00000011006c7308 */ /* 0x000fe20000000800 */
[----:B------:R-:W-:Y:S02]  /*5440*/  LEA R84, R5, UR4, 0x1 ;  /* 0x0000000405547c11 */ /* 0x000fe4000f8e08ff */
[C---:B------:R-:W-:Y:S07]  /*5450*/  SHF.L.U32 R81, R6.reuse, 0x6, RZ ;  /* 0x0000000606517819 */ /* 0x040fee00000006ff */
[----:B------:R-:W-:Y:S01]  /*5460*/  MUFU.EX2 R0, R0 ;  /* 0x0000000000007308 */ /* 0x000fe20000000800 */
[----:B------:R-:W-:Y:S01]  /*5470*/  LOP3.LUT P0, RZ, R6, 0x8, RZ, 0xc0, !PT ;  /* 0x0000000806ff7812 */ /* 0x000fe2000780c0ff */
[--C-:B------:R-:W-:Y:S01]  /*5480*/  FFMA.FTZ R14, R14, UR15, -R2.reuse ;  /* 0x0000000f0e0e7c23 */ /* 0x100fe20008010802 */
[----:B-1----:R-:W-:Y:S01]  /*5490*/  F2FP.BF16.F32.PACK_AB R3, R252, R111 ;  /* 0x0000006ffc03723e */ /* 0x002fe200000010ff */
[----:B------:R-:W-:Y:S01]  /*54a0*/  FFMA.FTZ R13, R13, UR15, -R2 ;  /* 0x0000000f0d0d7c23 */ /* 0x000fe20008010802 */
[----:B------:R-:W-:Y:S05]  /*54b0*/  LOP3.LUT R250, R81, 0x200, RZ, 0xc0, !PT ;  /* 0x0000020051fa7812 */ /* 0x000fea00078ec0ff */
[----:B------:R-:W-:Y:S01]  /*54c0*/  MUFU.EX2 R113, R14 ;  /* 0x0000000e00717308 */ /* 0x000fe20000000800 */
[----:B------:R-:W-:Y:S01]  /*54d0*/  SHF.R.U32.HI R7, RZ, 0x1, R6 ;  /* 0x00000001ff077819 */ /* 0x000fe20000011606 */
[----:B------:R1:W-:Y:S01]  /*54e0*/  STS [R84+0x14400], R3 ;  /* 0x0144000354007388 */ /* 0x0003e20000000800 */
[--C-:B------:R-:W-:Y:S07]  /*54f0*/  FFMA.FTZ R69, R69, UR15, -R2.reuse ;  /* 0x0000000f45457c23 */ /* 0x100fee0008010802 */
[----:B------:R-:W2:Y:S01]  /*5500*/  MUFU.EX2 R112, R13 ;  /* 0x0000000d00707308 */ /* 0x000ea20000000800 */
[--C-:B------:R-:W-:Y:S01]  /*5510*/  FFMA.FTZ R68, R68, UR15, -R2.reuse ;  /* 0x0000000f44447c23 */ /* 0x100fe20008010802 */
[--C-:B------:R-:W-:Y:S01]  /*5520*/  FFMA.FTZ R19, R19, UR15, -R2.reuse ;  /* 0x0000000f13137c23 */ /* 0x100fe20008010802 */
[--C-:B------:R-:W-:Y:S01]  /*5530*/  FFMA.FTZ R12, R12, UR15, -R2.reuse ;  /* 0x0000000f0c0c7c23 */ /* 0x100fe20008010802 */
[--C-:B------:R-:W-:Y:S01]  /*5540*/  FFMA.FTZ R11, R11, UR15, -R2.reuse ;  /* 0x0000000f0b0b7c23 */ /* 0x100fe20008010802 */
[----:B------:R-:W-:Y:S05]  /*5550*/  FFMA.FTZ R2, R18, UR15, -R2 ;  /* 0x0000000f12027c23 */ /* 0x000fea0008010802 */
[----:B------:R-:W-:Y:S10]  /*5560*/  MUFU.EX2 R107, R74 ;  /* 0x0000004a006b7308 */ /* 0x000ff40000000800 */
[----:B------:R3:W-:Y:S01]  /*5570*/  MUFU.EX2 R101, R2 ;  /* 0x0000000200657308 */ /* 0x0007e20000000800 */
[----:B--2---:R-:W-:Y:S09]  /*5580*/  F2FP.BF16.F32.PACK_AB R4, R112, R113 ;  /* 0x000000717004723e */ /* 0x004ff200000010ff */
[----:B------:R-:W-:Y:S01]  /*5590*/  MUFU.EX2 R110, R12 ;  /* 0x0000000c006e7308 */ /* 0x000fe20000000800 */
[----:B------:R2:W-:Y:S09]  /*55a0*/  STS [R84+0x14000], R4 ;  /* 0x0140000454007388 */ /* 0x0005f20000000800 */
[----:B------:R-:W2:Y:S01]  /*55b0*/  MUFU.EX2 R109, R11 ;  /* 0x0000000b006d7308 */ /* 0x000ea20000000800 */
[----:B-1----:R-:W-:Y:S09]  /*55c0*/  LOP3.LUT P1, R3, R6, 0x4, RZ, 0xc0, !PT ;  /* 0x0000000406037812 */ /* 0x002ff2000782c0ff */
[----:B------:R-:W-:Y:S01]  /*55d0*/  MUFU.EX2 R106, R69 ;  /* 0x00000045006a7308 */ /* 0x000fe20000000800 */
[----:B------:R-:W-:Y:S02]  /*55e0*/  LOP3.LUT R6, R250, 0xc00, R249, 0xf8, !PT ;  /* 0x00000c00fa067812 */ /* 0x000fe400078ef8f9 */
[----:B------:R-:W-:Y:S01]  /*55f0*/  SEL R85, R85, 0xfffffff0, !P1 ;  /* 0xfffffff055557807 */ /* 0x000fe20004800000 */
[----:B------:R1:W-:Y:S01]  /*5600*/  STL [R1+0x28], R3 ;  /* 0x0000280301007387 */ /* 0x0003e20000100800 */
[----:B---3--:R-:W-:Y:S05]  /*5610*/  LEA R2, R5, UR5, 0x1 ;  /* 0x0000000505027c11 */ /* 0x008fea000f8e08ff */
[----:B------:R-:W3:Y:S01]  /*5620*/  MUFU.EX2 R105, R68 ;  /* 0x0000004400697308 */ /* 0x000ee20000000800 */
[----:B------:R-:W-:Y:S01]  /*5630*/  SEL R80, R80, 0xffffffc0, !P1 ;  /* 0xffffffc050507807 */ /* 0x000fe20004800000 */
[----:B------:R4:W-:Y:S01]  /*5640*/  STL [R1], R0 ;  /* 0x0000000001007387 */ /* 0x0009e20000100800 */
[C---:B------:R-:W-:Y:S01]  /*5650*/  IADD3 R82, PT, PT, R2.reuse, 0x20, RZ ;  /* 0x0000002002527810 */ /* 0x040fe20007ffe0ff */
[C---:B------:R-:W-:Y:S06]  /*5660*/  IMAD.IADD R83, R2.reuse, 0x1, R85 ;  /* 0x0000000102537824 */ /* 0x040fec00078e0255 */
[----:B------:R-:W-:Y:S01]  /*5670*/  MUFU.EX2 R104, R73 ;  /* 0x0000004900687308 */ /* 0x000fe20000000800 */
[----:B------:R-:W4:Y:S01]  /*5680*/  LDL.LU R250, [R1] ;  /* 0x0000000001fa7983 */ /* 0x000f220000300800 */
[----:B------:R-:W-:Y:S08]  /*5690*/  @P0 IADD3 R82, PT, PT, R2, -0x20, RZ ;  /* 0xffffffe002520810 */ /* 0x000ff00007ffe0ff */
[----:B------:R-:W-:Y:S01]  /*56a0*/  MUFU.EX2 R103, R72 ;  /* 0x0000004800677308 */ /* 0x000fe20000000800 */
[----:B------:R-:W-:Y:S09]  /*56b0*/  IADD3 R85, PT, PT, R85, R82, RZ ;  /* 0x0000005255557210 */ /* 0x000ff20007ffe0ff */
[----:B------:R-:W4:Y:S01]  /*56c0*/  MUFU.EX2 R102, R19 ;  /* 0x0000001300667308 */ /* 0x000f220000000800 */
[----:B--2---:R-:W-:Y:S02]  /*56d0*/  F2FP.BF16.F32.PACK_AB R4, R109, R110 ;  /* 0x0000006e6d04723e */ /* 0x004fe400000010ff */
[----:B---3--:R-:W-:Y:S07]  /*56e0*/  F2FP.BF16.F32.PACK_AB R5, R105, R106 ;  /* 0x0000006a6905723e */ /* 0x008fee00000010ff */
[----:B------:R-:W2:Y:S01]  /*56f0*/  MUFU.EX2 R100, R71 ;  /* 0x0000004700647308 */ /* 0x000ea20000000800 */
[----:B------:R3:W-:Y:S01]  /*5700*/  STS [R83], R4 ;  /* 0x0000000453007388 */ /* 0x0007e20000000800 */
[----:B-1----:R-:W-:Y:S02]  /*5710*/  LOP3.LUT R3, R81, 0x1c0, RZ, 0xc0, !PT ;  /* 0x000001c051037812 */ /* 0x002fe400078ec0ff */
[----:B----4-:R-:W-:Y:S02]  /*5720*/  F2FP.BF16.F32.PACK_AB R0, R107, R108 ;  /* 0x0000006c6b00723e */ /* 0x010fe400000010ff */
[----:B------:R-:W-:Y:S02]  /*5730*/  F2FP.BF16.F32.PACK_AB R2, R101, R102 ;  /* 0x000000666502723e */ /* 0x000fe400000010ff */
[----:B------:R-:W-:Y:S01]  /*5740*/  LOP3.LUT R3, R3, 0x38, R92, 0xf8, !PT ;  /* 0x0000003803037812 */ /* 0x000fe200078ef85c */
[----:B------:R-:W-:Y:S03]  /*5750*/  STS [R83+0x400], R0 ;  /* 0x0004000053007388 */ /* 0x000fe60000000800 */
[----:B------:R-:W-:Y:S01]  /*5760*/  LOP3.LUT R248, R3, 0x8, R7, 0x78, !PT ;  /* 0x0000000803f87812 */ /* 0x000fe200078e7807 */
[----:B------:R-:W-:Y:S03]  /*5770*/  STS [R82], R5 ;  /* 0x0000000552007388 */ /* 0x000fe60000000800 */
[----:B------:R-:W-:Y:S04]  /*5780*/  LOP3.LUT R6, R6, R248, RZ, 0xfc, !PT ;  /* 0x000000f806067212 */ /* 0x000fe800078efcff */
[----:B------:R-:W-:Y:S02]  /*5790*/  LEA R78, R6, UR4, 0x1 ;  /* 0x00000004064e7c11 */ /* 0x000fe4000f8e08ff */
[----:B---3--:R-:W-:Y:S03]  /*57a0*/  F2FP.BF16.F32.PACK_AB R4, R103, R104 ;  /* 0x000000686704723e */ /* 0x008fe600000010ff */
[----:B------:R-:W-:Y:S04]  /*57b0*/  STL [R1+0x8], R78 ;  /* 0x0000084e01007387 */ /* 0x000fe80000100800 */
[----:B------:R-:W-:Y:S04]  /*57c0*/  STS [R82+0x400], R4 ;  /* 0x0004000452007388 */ /* 0x000fe80000000800 */
[----:B------:R1:W-:Y:S02]  /*57d0*/  STS [R85], R2 ;  /* 0x0000000255007388 */ /* 0x0003e40000000800 */
[----:B-1----:R-:W1:Y:S02]  /*57e0*/  S2R R2, SR_TID.X ;  /* 0x0000000000027919 */ /* 0x002e640000002100 */
[----:B-1----:R-:W-:Y:S02]  /*57f0*/  LOP3.LUT P0, RZ, R2, 0x2, RZ, 0xc0, !PT ;  /* 0x0000000202ff7812 */ /* 0x002fe4000780c0ff */
[----:B--2---:R-:W-:Y:S05]  /*5800*/  F2FP.BF16.F32.PACK_AB R0, R250, R100 ;  /* 0x00000064fa00723e */ /* 0x004fea00000010ff */
[----:B------:R1:W-:Y:S04]  /*5810*/  STS [R85+0x400], R0 ;  /* 0x0004000055007388 */ /* 0x0003e80000000800 */
[----:B------:R-:W2:Y:S01]  /*5820*/  LDSM.16.M88.4 R16, [R78+0x6000] ;  /* 0x006000004e10783b */ /* 0x000ea20000000200 */
[----:B-1----:R-:W-:Y:S05]  /*5830*/  IMAD.MOV.U32 R0, RZ, RZ, 0x20 ;  /* 0x00000020ff007424 */ /* 0x002fea00078e00ff */
[----:B------:R-:W-:Y:S01]  /*5840*/  SEL R76, R0, 0xffffffe0, !P0 ;  /* 0xffffffe0004c7807 */ /* 0x000fe20004000000 */
[----:B------:R-:W-:Y:S03]  /*5850*/  IMAD.IADD R0, R78, 0x1, R80 ;  /* 0x000000014e007824 */ /* 0x000fe600078e0250 */
[C---:B------:R-:W-:Y:S01]  /*5860*/  IADD3 R77, PT, PT, R76.reuse, R78, RZ ;  /* 0x0000004e4c4d7210 */ /* 0x040fe20007ffe0ff */
[----:B------:R1:W-:Y:S04]  /*5870*/  STL [R1+0x4], R76 ;  /* 0x0000044c01007387 */ /* 0x0003e80000100800 */
[----:B------:R-:W3:Y:S04]  /*5880*/  LDSM.16.M88.4 R68, [R77+0x6000] ;  /* 0x006000004d44783b */ /* 0x000ee80000000200 */
[----:B------:R-:W4:Y:S01]  /*5890*/  LDSM.16.M88.4 R72, [R0+0x6000] ;  /* 0x006000000048783b */ /* 0x000f220000000200 */
[C---:B--2---:R-:W-:Y:S03]  /*58a0*/  HMMA.16816.F32.BF16 R4, R16.reuse, R148, RZ ;  /* 0x000000941004723c */ /* 0x044fe600000418ff */
[----:B------:R-:W-:Y:S05]  /*58b0*/  STL [R1+0xc], R77 ;  /* 0x00000c4d01007387 */ /* 0x000fea0000100800 */
[C---:B------:R-:W-:Y:S08]  /*58c0*/  HMMA.16816.F32.BF16 R8, R16.reuse, R150, RZ ;  /* 0x000000961008723c */ /* 0x040ff000000418ff */
[C---:B------:R-:W-:Y:S01]  /*58d0*/  HMMA.16816.F32.BF16 R12, R16.reuse, R152, RZ ;  /* 0x00000098100c723c */ /* 0x040fe200000418ff */
[----:B-1----:R-:W-:Y:S07]  /*58e0*/  IADD3 R76, PT, PT, R76, R0, RZ ;  /* 0x000000004c4c7210 */ /* 0x002fee0007ffe0ff */
[----:B------:R-:W-:Y:S08]  /*58f0*/  HMMA.16816.F32.BF16 R16, R16, R154, RZ ;  /* 0x0000009a1010723c */ /* 0x000ff000000418ff */
[C---:B---3--:R-:W-:Y:S08]  /*5900*/  HMMA.16816.F32.BF16 R4, R68.reuse, R156, R4 ;  /* 0x0000009c4404723c */ /* 0x048ff00000041804 */
[C---:B------:R-:W-:Y:S08]  /*5910*/  HMMA.16816.F32.BF16 R8, R68.reuse, R158, R8 ;  /* 0x0000009e4408723c */ /* 0x040ff00000041808 */
[C---:B------:R-:W-:Y:S08]  /*5920*/  HMMA.16816.F32.BF16 R12, R68.reuse, R160, R12 ;  /* 0x000000a0440c723c */ /* 0x040ff0000004180c */
[----:B------:R-:W-:Y:S01]  /*5930*/  HMMA.16816.F32.BF16 R16, R68, R162, R16 ;  /* 0x000000a24410723c */ /* 0x000fe20000041810 */
[----:B------:R-:W1:Y:S07]  /*5940*/  LDSM.16.M88.4 R68, [R76+0x6000] ;  /* 0x006000004c44783b */ /* 0x000e6e0000000200 */
[C---:B----4-:R-:W-:Y:S08]  /*5950*/  HMMA.16816.F32.BF16 R4, R72.reuse, R164, R4 ;  /* 0x000000a44804723c */ /* 0x050ff00000041804 */
        /* <DEDUP_REMOVED lines=28> */
[----:B------:R-:W1:Y:S04]  /*5b20*/  LDSM.16.M88.4 R68, [R77+0xa000] ;  /* 0x00a000004d44783b */ /* 0x000e680000000200 */
[----:B------:R-:W-:Y:S03]  /*5b30*/  LDSM.16.M88.4 R76, [R76+0xa000] ;  /* 0x00a000004c4c783b */ /* 0x000fe60000000200 */
[C---:B--2---:R-:W-:Y:S08]  /*5b40*/  HMMA.16816.F32.BF16 R4, R72.reuse, R212, R4 ;  /* 0x000000d44804723c */ /* 0x044ff00000041804 */
[C---:B------:R-:W-:Y:S08]  /*5b50*/  HMMA.16816.F32.BF16 R8, R72.reuse, R214, R8 ;  /* 0x000000d64808723c */ /* 0x040ff00000041808 */
[C---:B------:R-:W-:Y:S08]  /*5b60*/  HMMA.16816.F32.BF16 R12, R72.reuse, R216, R12 ;  /* 0x000000d8480c723c */ /* 0x040ff0000004180c */
[----:B------:R-:W-:Y:S01]  /*5b70*/  HMMA.16816.F32.BF16 R16, R72, R218, R16 ;  /* 0x000000da4810723c */ /* 0x000fe20000041810 */
[----:B------:R2:W3:Y:S07]  /*5b80*/  LDSM.16.M88.4 R72, [R0+0xa000] ;  /* 0x00a000000048783b */ /* 0x0004ee0000000200 */
[C---:B-1----:R-:W-:Y:S08]  /*5b90*/  HMMA.16816.F32.BF16 R4, R68.reuse, R220, R4 ;  /* 0x000000dc4404723c */ /* 0x042ff00000041804 */
[C---:B------:R-:W-:Y:S03]  /*5ba0*/  HMMA.16816.F32.BF16 R8, R68.reuse, R222, R8 ;  /* 0x000000de4408723c */ /* 0x040fe60000041808 */
[----:B--2---:R-:W-:Y:S05]  /*5bb0*/  SHF.R.U32.HI R0, RZ, 0x1, R2 ;  /* 0x00000001ff007819 */ /* 0x004fea0000011602 */
[C---:B------:R-:W-:Y:S03]  /*5bc0*/  HMMA.16816.F32.BF16 R12, R68.reuse, R224, R12 ;  /* 0x000000e0440c723c */ /* 0x040fe6000004180c */
[----:B------:R-:W-:Y:S02]  /*5bd0*/  LOP3.LUT R0, R0, 0x10, RZ, 0xc0, !PT ;  /* 0x0000001000007812 */ /* 0x000fe400078ec0ff */
[----:B------:R-:W-:Y:S03]  /*5be0*/  SHF.L.U32 R2, R2, 0x1, RZ ;  /* 0x0000000102027819 */ /* 0x000fe600000006ff */
[----:B------:R-:W-:Y:S01]  /*5bf0*/  HMMA.16816.F32.BF16 R16, R68, R226, R16 ;  /* 0x000000e24410723c */ /* 0x000fe20000041810 */
[----:B------:R-:W1:Y:S02]  /*5c00*/  S2R R71, SR_TID.X ;  /* 0x0000000000477919 */ /* 0x000e640000002100 */
[----:B------:R-:W-:Y:S05]  /*5c10*/  LOP3.LUT R2, R2, 0x20, RZ, 0xc0, !PT ;  /* 0x0000002002027812 */ /* 0x000fea00078ec0ff */
[C---:B---3--:R-:W-:Y:S08]  /*5c20*/  HMMA.16816.F32.BF16 R4, R72.reuse, R228, R4 ;  /* 0x000000e44804723c */ /* 0x048ff00000041804 */
[C---:B------:R-:W-:Y:S08]  /*5c30*/  HMMA.16816.F32.BF16 R8, R72.reuse, R230, R8 ;  /* 0x000000e64808723c */ /* 0x040ff00000041808 */
[C---:B------:R-:W-:Y:S08]  /*5c40*/  HMMA.16816.F32.BF16 R12, R72.reuse, R232, R12 ;  /* 0x000000e8480c723c */ /* 0x040ff0000004180c */
[----:B------:R-:W-:Y:S03]  /*5c50*/  HMMA.16816.F32.BF16 R16, R72, R234, R16 ;  /* 0x000000ea4810723c */ /* 0x000fe60000041810 */
[--C-:B-1----:R-:W-:Y:S02]  /*5c60*/  LOP3.LUT R0, R0, 0x8, R71.reuse, 0xf8, !PT ;  /* 0x0000000800007812 */ /* 0x102fe400078ef847 */
[----:B------:R-:W-:Y:S02]  /*5c70*/  SHF.R.U32.HI R68, RZ, 0x3, R71 ;  /* 0x00000003ff447819 */ /* 0x000fe40000011647 */
[----:B------:R-:W-:Y:S01]  /*5c80*/  LOP3.LUT R0, R0, R3, RZ, 0x3c, !PT ;  /* 0x0000000300007212 */ /* 0x000fe200078e3cff */
[C---:B------:R-:W-:Y:S05]  /*5c90*/  HMMA.16816.F32.BF16 R4, R76.reuse, R236, R4 ;  /* 0x000000ec4c04723c */ /* 0x040fea0000041804 */
        /* <DEDUP_REMOVED lines=10> */
[----:B------:R-:W-:Y:S01]  /*5d40*/  FMUL.FTZ R3, R113, R4 ;  /* 0x0000000471037220 */ /* 0x000fe20000410000 */
[----:B------:R-:W-:Y:S01]  /*5d50*/  HMMA.16816.F32.BF16 R16, R76, R242, R16 ;  /* 0x000000f24c10723c */ /* 0x000fe20000041810 */
[----:B------:R1:W5:Y:S02]  /*5d60*/  LDL.LU R113, [R1+0x90] ;  /* 0x0000900001717983 */ /* 0x0003640000300800 */
[----:B------:R-:W-:Y:S01]  /*5d70*/  FMUL.FTZ R4, R112, R5 ;  /* 0x0000000570047220 */ /* 0x000fe20000410000 */
        /* <DEDUP_REMOVED lines=18> */
[----:B------:R-:W-:Y:S01]  /*5ea0*/  FMUL.FTZ R6, R246, R68 ;  /* 0x00000044f6067220 */ /* 0x000fe20000410000 */
[----:B------:R-:W-:Y:S01]  /*5eb0*/  FMUL.FTZ R5, R245, R9 ;  /* 0x00000009f5057220 */ /* 0x000fe20000410000 */
[----:B------:R-:W-:Y:S01]  /*5ec0*/  FMUL.FTZ R7, R247, R7 ;  /* 0x00000007f7077220 */ /* 0x000fe20000410000 */
[----:B------:R-:W-:Y:S01]  /*5ed0*/  FMUL.FTZ R8, R251, R8 ;  /* 0x00000008fb087220 */ /* 0x000fe20000410000 */
[C---:B------:R-:W-:Y:S01]  /*5ee0*/  FADD.FTZ R13, -R94.reuse, R13 ;  /* 0x0000000d5e0d7221 */ /* 0x040fe20000010100 */
[C---:B------:R-:W-:Y:S01]  /*5ef0*/  FADD.FTZ R12, -R94.reuse, R12 ;  /* 0x0000000c5e0c7221 */ /* 0x040fe20000010100 */
[C---:B------:R-:W-:Y:S01]  /*5f00*/  FADD.FTZ R14, -R93.reuse, R14 ;  /* 0x0000000e5d0e7221 */ /* 0x040fe20000010100 */
[----:B------:R-:W-:Y:S01]  /*5f10*/  FADD.FTZ R15, -R93, R15 ;  /* 0x0000000f5d0f7221 */ /* 0x000fe20000010100 */
[----:B------:R-:W-:Y:S01]  /*5f20*/  FMUL.FTZ R11, R105, R13 ;  /* 0x0000000d690b7220 */ /* 0x000fe20000410000 */
        /* <DEDUP_REMOVED lines=11> */
[----:B--2---:R-:W-:Y:S01]  /*5fe0*/  F2FP.BF16.F32.PACK_AB R4, R5, R6 ;  /* 0x000000060504723e */ /* 0x004fe200000010ff */
[----:B------:R-:W-:Y:S01]  /*5ff0*/  FMUL.FTZ R12, R91, R12 ;  /* 0x0000000c5b0c7220 */ /* 0x000fe20000410000 */
[----:B------:R-:W-:Y:S01]  /*6000*/  FMUL.FTZ R11, R90, R11 ;  /* 0x0000000b5a0b7220 */ /* 0x000fe20000410000 */
[----:B------:R-:W-:Y:S01]  /*6010*/  FMUL.FTZ R14, R99, R14 ;  /* 0x0000000e630e7220 */ /* 0x000fe20000410000 */
[----:B---3--:R-:W-:Y:S01]  /*6020*/  F2FP.BF16.F32.PACK_AB R3, R7, R8 ;  /* 0x000000080703723e */ /* 0x008fe200000010ff */
[----:B------:R2:W-:Y:S01]  /*6030*/  STS [R83+-0x2000], R4 ;  /* 0xffe0000453007388 */ /* 0x0005e20000000800 */
[----:B------:R-:W-:Y:S01]  /*6040*/  FMUL.FTZ R13, R98, R13 ;  /* 0x0000000d620d7220 */ /* 0x000fe20000410000 */
[----:B------:R-:W-:Y:S01]  /*6050*/  FMUL.FTZ R8, R96, R16 ;  /* 0x0000001060087220 */ /* 0x000fe20000410000 */
[----:B------:R-:W-:Y:S01]  /*6060*/  FMUL.FTZ R7, R95, R17 ;  /* 0x000000115f077220 */ /* 0x000fe20000410000 */
[----:B------:R3:W-:Y:S01]  /*6070*/  STS [R83+-0x1c00], R3 ;  /* 0xffe4000353007388 */ /* 0x0007e20000000800 */
[----:B------:R-:W-:Y:S01]  /*6080*/  FMUL.FTZ R10, R244, R10 ;  /* 0x0000000af40a7220 */ /* 0x000fe20000410000 */
[----:B------:R-:W-:Y:S01]  /*6090*/  FMUL.FTZ R9, R97, R9 ;  /* 0x0000000961097220 */ /* 0x000fe20000410000 */
[----:B------:R-:W-:Y:S01]  /*60a0*/  F2FP.BF16.F32.PACK_AB R6, R11, R12 ;  /* 0x0000000c0b06723e */ /* 0x000fe200000010ff */
[----:B------:R1:W5:Y:S01]  /*60b0*/  LDL.LU R112, [R1+0x8c] ;  /* 0x00008c0001707983 */ /* 0x0003620000300800 */
[----:B------:R-:W-:Y:S02]  /*60c0*/  F2FP.BF16.F32.PACK_AB R5, R13, R14 ;  /* 0x0000000e0d05723e */ /* 0x000fe400000010ff */
[----:B------:R-:W-:Y:S01]  /*60d0*/  LOP3.LUT R2, R2, 0x200, R81, 0xf8, !PT ;  /* 0x0000020002027812 */ /* 0x000fe200078ef851 */
[----:B------:R-:W-:Y:S01]  /*60e0*/  STS [R82+-0x2000], R6 ;  /* 0xffe0000652007388 */ /* 0x000fe20000000800 */
[C---:B------:R-:W-:Y:S02]  /*60f0*/  LEA R252, R0.reuse, UR4, 0x1 ;  /* 0x0000000400fc7c11 */ /* 0x040fe4000f8e08ff */
[----:B------:R-:W-:Y:S01]  /*6100*/  LEA R92, R0, UR5, 0x1 ;  /* 0x00000005005c7c11 */ /* 0x000fe2000f8e08ff */
[----:B------:R-:W-:Y:S01]  /*6110*/  STS [R82+-0x1c00], R5 ;  /* 0xffe4000552007388 */ /* 0x000fe20000000800 */
[----:B------:R-:W-:Y:S03]  /*6120*/  LEA R0, R2, UR4, 0x1 ;  /* 0x0000000402007c11 */ /* 0x000fe6000f8e08ff */
[----:B------:R-:W-:Y:S01]  /*6130*/  IMAD.IADD R92, R80, 0x1, R92 ;  /* 0x00000001505c7824 */ /* 0x000fe200078e025c */
[----:B------:R1:W5:Y:S01]  /*6140*/  LDL.LU R111, [R1+0x88] ;  /* 0x00008800016f7983 */ /* 0x0003620000300800 */
[----:B--2---:R-:W-:Y:S03]  /*6150*/  F2FP.BF16.F32.PACK_AB R4, R7, R8 ;  /* 0x000000080704723e */ /* 0x004fe600000010ff */
[----:B------:R1:W5:Y:S01]  /*6160*/  LDL.LU R110, [R1+0x84] ;  /* 0x00008400016e7983 */ /* 0x0003620000300800 */
[----:B---3--:R-:W-:Y:S03]  /*6170*/  F2FP.BF16.F32.PACK_AB R3, R9, R10 ;  /* 0x0000000a0903723e */ /* 0x008fe600000010ff */
[----:B------:R-:W-:Y:S04]  /*6180*/  STS [R85+-0x2000], R4 ;  /* 0xffe0000455007388 */ /* 0x000fe80000000800 */
[----:B------:R-:W-:Y:S01]  /*6190*/  STS [R85+-0x1c00], R3 ;  /* 0xffe4000355007388 */ /* 0x000fe20000000800 */
[----:B------:R-:W-:Y:S06]  /*61a0*/  BAR.SYNC.DEFER_BLOCKING 0x0 ;  /* 0x0000000000007b1d */ /* 0x000fec0000010000 */
[----:B------:R-:W-:Y:S04]  /*61b0*/  LDSM.16.MT88.4 R4, [R252+0x14000] ;  /* 0x01400000fc04783b */ /* 0x000fe80000004200 */
[----:B------:R-:W2:Y:S04]  /*61c0*/  LDSM.16.MT88.4 R8, [R0+0x6000] ;  /* 0x006000000008783b */ /* 0x000ea80000004200 */
[----:B------:R-:W3:Y:S04]  /*61d0*/  LDSM.16.MT88.4 R12, [R92] ;  /* 0x000000005c0c783b */ /* 0x000ee80000004200 */
[----:B------:R-:W4:Y:S04]  /*61e0*/  LDSM.16.MT88.4 R16, [R0+0x8000] ;  /* 0x008000000010783b */ /* 0x000f280000004200 */
[----:B------:R-:W1:Y:S04]  /*61f0*/  LDSM.16.MT88.4 R68, [R0+0xa000] ;  /* 0x00a000000044783b */ /* 0x000e680000004200 */
[----:B------:R-:W-:Y:S04]  /*6200*/  LDSM.16.MT88.4 R72, [R252+0x14800] ;  /* 0x01480000fc48783b */ /* 0x000fe80000004200 */
[----:B------:R-:W1:Y:S04]  /*6210*/  LDSM.16.MT88.4 R76, [R0+0x6800] ;  /* 0x00680000004c783b */ /* 0x000e680000004200 */
[----:B------:R-:W1:Y:S04]  /*6220*/  LDSM.16.MT88.4 R80, [R92+0x800] ;  /* 0x000800005c50783b */ /* 0x000e680000004200 */
[----:B------:R-:W1:Y:S04]  /*6230*/  LDSM.16.MT88.4 R84, [R0+0x8800] ;  /* 0x008800000054783b */ /* 0x000e680000004200 */
[----:B------:R-:W-:Y:S04]  /*6240*/  LDSM.16.MT88.4 R88, [R0+0x7800] ;  /* 0x007800000058783b */ /* 0x000fe80000004200 */
[----:B------:R-:W-:Y:S01]  /*6250*/  LDSM.16.MT88.4 R96, [R0+0x9800] ;  /* 0x009800000060783b */ /* 0x000fe20000004200 */
[-C--:B--2---:R-:W-:Y:S03]  /*6260*/  HMMA.16816.F32.BF16 R20, R4, R8.reuse, R20 ;  /* 0x000000080414723c */ /* 0x084fe60000041814 */
        /* <DEDUP_REMOVED lines=22> */
[-C--:B-1----:R-:W-:Y:S08]  /*63d0*/  HMMA.16816.F32.BF16 R52, R4, R68.reuse, R52 ;  /* 0x000000440434723c */ /* 0x082ff00000041834 */
[C---:B------:R-:W-:Y:S08]  /*63e0*/  HMMA.16816.F32.BF16 R56, R12.reuse, R68, R56 ;  /* 0x000000440c38723c */ /* 0x040ff00000041838 */
[-C--:B------:R-:W-:Y:S01]  /*63f0*/  HMMA.16816.F32.BF16 R60, R12, R70.reuse, R60 ;  /* 0x000000460c3c723c */ /* 0x080fe2000004183c */
[----:B------:R-:W-:Y:S02]  /*6400*/  LDSM.16.MT88.4 R12, [R0+0x7000] ;  /* 0x00700000000c783b */ /* 0x000fe40000004200 */
[----:B----4-:R-:W-:Y:S04]  /*6410*/  SHF.L.U32 R250, R250, 0x6, RZ ;  /* 0x00000006fafa7819 */ /* 0x010fe800000006ff */
[----:B------:R-:W-:Y:S01]  /*6420*/  LOP3.LUT R250, R250, 0x200, RZ, 0xc0, !PT ;  /* 0x00000200fafa7812 */ /* 0x000fe200078ec0ff */
[----:B------:R-:W-:Y:S01]  /*6430*/  HMMA.16816.F32.BF16 R64, R4, R70, R64 ;  /* 0x000000460440723c */ /* 0x000fe20000041840 */
[----:B------:R-:W1:Y:S03]  /*6440*/  LDSM.16.MT88.4 R4, [R252+0x15000] ;  /* 0x01500000fc04783b */ /* 0x000e660000004200 */
        /* <DEDUP_REMOVED lines=15> */
[-C--:B---3--:R-:W-:Y:S08]  /*6540*/  HMMA.16816.F32.BF16 R52, R72, R8.reuse, R52 ;  /* 0x000000084834723c */ /* 0x088ff00000041834 */
        /* <DEDUP_REMOVED lines=58> */
[----:B------:R-:W-:Y:S02]  /*68f0*/  @!P3 LEA R4, P0, R4, R251, 0x1 ;  /* 0x000000fb0404b211 */ /* 0x000fe400078008ff */
[----:B------:R-:W-:Y:S02]  /*6900*/  LOP3.LUT R3, R3, 0x1e00, R82, 0xf8, !PT ;  /* 0x00001e0003037812 */ /* 0x000fe400078ef852 */
[-C--:B------:R-:W-:Y:S01]  /*6910*/  @!P4 LEA.HI.X R7, R11, R83.reuse, R7, 0x1, P1 ;  /* 0x000000530b07c211 */ /* 0x080fe200008f0c07 */
[----:B------:R-:W-:Y:S01]  /*6920*/  @!P5 IMAD.MOV.U32 R11, RZ, RZ, R83 ;  /* 0x000000ffff0bd224 */ /* 0x000fe200078e0053 */
[----:B------:R-:W-:Y:S01]  /*6930*/  @!P3 LEA.HI.X R5, R10, R83, R5, 0x1, P0 ;  /* 0x000000530a05b211 */ /* 0x000fe200000f0c05 */
        /* <DEDUP_REMOVED lines=9> */
[----:B--2---:R-:W-:Y:S02]  /*69d0*/  @!P4 IMAD.MOV.U32 R10, RZ, RZ, R251 ;  /* 0x000000ffff0ac224 */ /* 0x004fe400078e00fb */
[----:B------:R-:W-:Y:S05]  /*69e0*/  @!P4 IMAD.MOV.U32 R11, RZ, RZ, R83 ;  /* 0x000000ffff0bc224 */ /* 0x000fea00078e0053 */
        /* <DEDUP_REMOVED lines=28> */
.L_x_1389:
[----:B------:R2:W-:Y:S01]  /*6bb0*/  STL.64 [R1+0xc8], R46 ;  /* 0x0000c82e01007387 */ /* 0x0005e20000100a00 */
[----:B------:R-:W-:Y:S03]  /*6bc0*/  PLOP3.LUT P1, PT, PT, PT, UP0, 0x80, 0x8 ;  /* 0x000000000008781c */ /* 0x000fe60003f2f008 */
[----:B------:R-:W-:Y:S04]  /*6bd0*/  LDSM.16.M88.4 R96, [R2+0x12000] ;  /* 0x012000000260783b */ /* 0x000fe80000000200 */
[----:B------:R-:W3:Y:S04]  /*6be0*/  LDSM.16.MT88.4 R16, [R0+0xc000] ;  /* 0x00c000000010783b */ /* 0x000ee80000004200 */
[----:B------:R-:W4:Y:S04]  /*6bf0*/  LDSM.16.M88.4 R92, [R2+0x13000] ;  /* 0x01300000025c783b */ /* 0x000f280000000200 */
[----:B-1----:R-:W1:Y:S04]  /*6c00*/  LDSM.16.MT88.4 R80, [R0+0xe000] ;  /* 0x00e000000050783b */ /* 0x002e680000004200 */
[----:B------:R-:W1:Y:S04]  /*6c10*/  LDSM.16.MT88.4 R244, [R0+0x10000] ;  /* 0x0100000000f4783b */ /* 0x000e680000004200 */
[----:B--2---:R-:W2:Y:S04]  /*6c20*/  LDL.LU R46, [R1+0x28] ;  /* 0x00002800012e7983 */ /* 0x004ea80000300800 */
[----:B------:R-:W2:Y:S04]  /*6c30*/  LDL.LU R47, [R1+0x4] ;  /* 0x00000400012f7983 */ /* 0x000ea80000300800 */
[----:B------:R1:W-:Y:S04]  /*6c40*/  STL.64 [R1+0xc0], R44 ;  /* 0x0000c02c01007387 */ /* 0x0003e80000100a00 */
        /* <DEDUP_REMOVED lines=15> */
[-C--:B-1----:R-:W-:Y:S03]  /*6d40*/  HMMA.16816.F32.BF16 R68, R96, R80.reuse, RZ ;  /* 0x000000506044723c */ /* 0x082fe600000418ff */
[----:B------:R-:W-:Y:S04]  /*6d50*/  STL.64 [R1+0x60], R20 ;  /* 0x0000601401007387 */ /* 0x000fe80000100a00 */
[----:B------:R-:W-:Y:S01]  /*6d60*/  LDSM.16.MT88.4 R32, [R0+0xc800] ;  /* 0x00c800000020783b */ /* 0x000fe20000004200 */
[C---:B------:R-:W-:Y:S03]  /*6d70*/  HMMA.16816.F32.BF16 R72, R92.reuse, R80, RZ ;  /* 0x000000505c48723c */ /* 0x040fe600000418ff */
[----:B------:R-:W-:Y:S04]  /*6d80*/  LDSM.16.MT88.4 R40, [R0+0x10800] ;  /* 0x010800000028783b */ /* 0x000fe80000004200 */
[----:B------:R-:W-:Y:S01]  /*6d90*/  LDSM.16.MT88.4 R24, [R0+0xd000] ;  /* 0x00d000000018783b */ /* 0x000fe20000004200 */
[-C--:B------:R-:W-:Y:S03]  /*6da0*/  HMMA.16816.F32.BF16 R76, R92, R82.reuse, RZ ;  /* 0x000000525c4c723c */ /* 0x080fe600000418ff */
[----:B------:R-:W-:Y:S01]  /*6db0*/  LDSM.16.MT88.4 R28, [R0+0xd800] ;  /* 0x00d80000001c783b */ /* 0x000fe20000004200 */
[----:B------:R-:W1:Y:S04]  /*6dc0*/  S2R R44, SR_TID.X ;  /* 0x00000000002c7919 */ /* 0x000e680000002100 */
[C---:B------:R-:W-:Y:S01]  /*6dd0*/  HMMA.16816.F32.BF16 R80, R96.reuse, R82, RZ ;  /* 0x000000526050723c */ /* 0x040fe200000418ff */
[----:B---3--:R-:W3:Y:S04]  /*6de0*/  LDL.LU.64 R22, [R1+0x30] ;  /* 0x0000300001167983 */ /* 0x008ee80000300a00 */
[----:B------:R4:W4:Y:S03]  /*6df0*/  LDL R45, [R1+0x48] ;  /* 0x00004800012d7983 */ /* 0x0009260000100800 */
        /* <DEDUP_REMOVED lines=27> */
[----:B------:R-:W4:Y:S04]  /*6fb0*/  LDSM.16.MT88.4 R248, [R0+0xf000] ;  /* 0x00f0000000f8783b */ /* 0x000f280000004200 */
[----:B------:R-:W-:Y:S03]  /*6fc0*/  LDSM.16.MT88.4 R40, [R0+0x11800] ;  /* 0x011800000028783b */ /* 0x000fe60000004200 */
[-C--:B-1----:R-:W-:Y:S05]  /*6fd0*/  HMMA.16816.F32.BF16 R4, R244, R24.reuse, R4 ;  /* 0x00000018f404723c */ /* 0x082fea0000041804 */
[----:B--2---:R-:W-:Y:S03]  /*6fe0*/  IMAD.IADD R2, R47, 0x1, R2 ;  /* 0x000000012f027824 */ /* 0x004fe600078e0202 */
        /* <DEDUP_REMOVED lines=337> */
.L_x_1390:
        /* <DEDUP_REMOVED lines=183> */
[----:B------:R-:W-:-:S12]  /*9070*/  UIMAD UR18, UR25, UR9, UR33 ;  /* 0x00000009191272a4 */ /* 0x000fd8000f8e0221 */
.L_x_1392:
        /* <DEDUP_REMOVED lines=12> */
.L_x_1393:
[----:B------:R-:W1:Y:S01]  /*9140*/  LDCU.64 UR8, c[0x0][0x5c8] ;  /* 0x0000b900ff0877ac */ /* 0x000e620008000a00 */
[----:B------:R-:W-:-:S04]  /*9150*/  UIADD3 UR14, UPT, UPT, UR39, UR41, URZ ;  /* 0x00000029270e7290 */ /* 0x000fc8000fffe0ff */
[----:B-1----:R-:W-:Y:S02]  /*9160*/  UIMAD.WIDE.U32 UR40, UR14, UR8, URZ ;  /* 0x000000080e2872a5 */ /* 0x002fe4000f8e00ff */
[----:B------:R-:W-:-:S04]  /*9170*/  UIMAD UR14, UR14, UR9, URZ ;  /* 0x000000090e0e72a4 */ /* 0x000fc8000f8e02ff */
[----:B------:R-:W-:-:S06]  /*9180*/  UIADD3 UR14, UPT, UPT, UR41, UR14, URZ ;  /* 0x0000000e290e7290 */ /* 0x000fcc000fffe0ff */
[----:B--2---:R-:W-:-:S07]  /*9190*/  MOV R25, UR14 ;  /* 0x0000000e00197c02 */ /* 0x004fce0008000f00 */
.L_x_1394:
        /* <DEDUP_REMOVED lines=51> */
.L_x_1396:
[----:B------:R-:W-:Y:S05]  /*94d0*/  BSYNC.RECONVERGENT B0 ;  /* 0x0000000000007941 */ /* 0x000fea0003800200 */
.L_x_1395:
        /* <DEDUP_REMOVED lines=19> */
.L_x_1398:
[----:B------:R-:W-:Y:S05]  /*9610*/  BSYNC.RECONVERGENT B0 ;  /* 0x0000000000007941 */ /* 0x000fea0003800200 */
.L_x_1397:
        /* <DEDUP_REMOVED lines=25> */
.L_x_1400:
[----:B------:R-:W-:Y:S05]  /*97b0*/  BSYNC.RECONVERGENT B0 ;  /* 0x0000000000007941 */ /* 0x000fea0003800200 */
.L_x_1399:
        /* <DEDUP_REMOVED lines=17> */
.L_x_1358:
[----:B------:R-:W-:Y:S05]  /*98d0*/  BSYNC.RECONVERGENT B1 ;  /* 0x0000000000017941 */ /* 0x000fea0003800200 */
.L_x_1336:
        /* <DEDUP_REMOVED lines=11> */
.L_x_1402:
        /* <DEDUP_REMOVED lines=15> */
.L_x_2176:


//--------------------- .text._ZN5flash25flash_bwd_dot_do_o_kernelILb0E23Flash_bwd_kernel_traitsILi192ELi64ELi64ELi8ELi4ELi2ELi2ELb1ELb1EN7cutlass10bfloat16_tE19Flash_kernel_traitsILi192ELi64ELi64ELi8ES3_EEEEvNS_16Flash_bwd_paramsE --------------------------
	.section	.text._ZN5flash25flash_bwd_dot_do_o_kernelILb0E23Flash_bwd_kernel_traitsILi192ELi64ELi64ELi8ELi4ELi2ELi2ELb1ELb1EN7cutlass10bfloat16_tE19Flash_kernel_traitsILi192ELi64ELi64ELi8ES3_EEEEvNS_16Flash_bwd_paramsE,"ax",@progbits
	.align	128
        .global         _ZN5flash25flash_bwd_dot_do_o_kernelILb0E23Flash_bwd_kernel_traitsILi192ELi64ELi64ELi8ELi4ELi2ELi2ELb1ELb1EN7cutlass10bfloat16_tE19Flash_kernel_traitsILi192ELi64ELi64ELi8ES3_EEEEvNS_16Flash_bwd_paramsE
        .type           _ZN5flash25flash_bwd_dot_do_o_kernelILb0E23Flash_bwd_kernel_traitsILi192ELi64ELi64ELi8ELi4ELi2ELi2ELb1ELb1EN7cutlass10bfloat16_tE19Flash_kernel_traitsILi192ELi64ELi64ELi8ES3_EEEEvNS_16Flash_bwd_paramsE,@function
        .size           _ZN5flash25flash_bwd_dot_do_o_kernelILb0E23Flash_bwd_kernel_traitsILi192ELi64ELi64ELi8ELi4ELi2ELi2ELb1ELb1EN7cutlass10bfloat16_tE19Flash_kernel_traitsILi192ELi64ELi64ELi8ES3_EEEEvNS_16Flash_bwd_paramsE,(.L_x_2177 - _ZN5flash25flash_bwd_dot_do_o_kernelILb0E23Flash_bwd_kernel_traitsILi192ELi64ELi64ELi8ELi4ELi2ELi2ELb1ELb1EN7cutlass10bfloat16_tE19Flash_kernel_traitsILi192ELi64ELi64ELi8ES3_EEEEvNS_16Flash_bwd_paramsE)
        .other          _ZN5flash25flash_bwd_dot_do_o_kernelILb0E23Flash_bwd_kernel_traitsILi192ELi64ELi64ELi8ELi4ELi2ELi2ELb1ELb1EN7cutlass10bfloat16_tE19Flash_kernel_traitsILi192ELi64ELi64ELi8ES3_EEEEvNS_16Flash_bwd_paramsE,@"STO_CUDA_ENTRY STV_DEFAULT"
_ZN5flash25flash_bwd_dot_do_o_kernelILb0E23Flash_bwd_kernel_traitsILi192ELi64ELi64ELi8ELi4ELi2ELi2ELb1ELb1EN7cutlass10bfloat16_tE19Flash_kernel_traitsILi192ELi64ELi64ELi8ES3_EEEEvNS_16Flash_bwd_paramsE:
.text._ZN5flash25flash_bwd_dot_do_o_kernelILb0E23Flash_bwd_kernel_traitsILi192ELi64ELi64ELi8ELi4ELi2ELi2ELb1ELb1EN7cutlass10bfloat16_tE19Flash_kernel_traitsILi192ELi64ELi64ELi8ES3_EEEEvNS_16Flash_bwd_paramsE:
[----:B------:R-:W-:Y:S08]  /*0000*/  LDC R1, c[0x0][0x37c] ;  /* 0x0000df00ff017b82 */ /* 0x000ff00000000800 */
[----:B------:R-:W0:Y:S01]  /*0010*/  LDC.64 R2, c[0x0][0x460] ;  /* 0x00011800ff027b82 */ /* 0x000e220000000a00 */
[----:B------:R-:W1:Y:S01]  /*0020*/  S2R R7, SR_CTAID.Y ;  /* 0x0000000000077919 */ /* 0x000e620000002600 */
[----:B------:R-:W2:Y:S01]  /*0030*/  LDCU.64 UR6, c[0x0][0x358] ;  /* 0x00006b00ff0677ac */ /* 0x000ea20008000a00 */
[----:B------:R-:W-:Y:S01]  /*0040*/  IMAD.MOV.U32 R9, RZ, RZ, -0x1 ;  /* 0xffffffffff097424 */ /* 0x000fe200078e00ff */
[----:B0-----:R-:W-:-:S02]  /*0050*/  ISETP.NE.U32.AND P1, PT, R2, RZ, PT ;  /* 0x000000ff0200720c */ /* 0x001fc40003f25070 */
[----:B------:R-:W-:Y:S02]  /*0060*/  ISETP.NE.U32.AND P0, PT, R2, RZ, PT ;  /* 0x000000ff0200720c */ /* 0x000fe40003f05070 */
[C---:B------:R-:W-:Y:S02]  /*0070*/  ISETP.NE.AND.EX P1, PT, R3.reuse, RZ, PT, P1 ;  /* 0x000000ff0300720c */ /* 0x040fe40003f25310 */
[----:B------:R-:W-:-:S11]  /*0080*/  ISETP.NE.AND.EX P0, PT, R3, RZ, PT, P0 ;  /* 0x000000ff0300720c */ /* 0x000fd60003f05300 */
[----:B------:R-:W1:Y:S08]  /*0090*/  @P1 LDC.64 R4, c[0x0][0x460] ;  /* 0x00011800ff041b82 */ /* 0x000e700000000a00 */
[----:B------:R-:W0:Y:S01]  /*00a0*/  @P0 LDC.64 R2, c[0x0][0x460] ;  /* 0x00011800ff020b82 */ /* 0x000e220000000a00 */
[----:B-1----:R-:W-:-:S06]  /*00b0*/  @P1 IMAD.WIDE.U32 R4, R7, 0x4, R4 ;  /* 0x0000000407041825 */ /* 0x002fcc00078e0004 */
[----:B--2---:R-:W2:Y:S01]  /*00c0*/  @P1 LDG.E R4, desc[UR6][R4.64+0x4] ;  /* 0x0000040604041981 */ /* 0x004ea2000c1e1900 */
[----:B0-----:R-:W-:-:S05]  /*00d0*/  @P0 IMAD.WIDE.U32 R2, R7, 0x4, R2 ;  /* 0x0000000407020825 */ /* 0x001fca00078e0002 */
[----:B------:R-:W2:Y:S01]  /*00e0*/  @P0 LDG.E R9, desc[UR6][R2.64] ;  /* 0x0000000602090981 */ /* 0x000ea2000c1e1900 */
[----:B------:R-:W0:Y:S08]  /*00f0*/  S2UR UR4, SR_CTAID.X ;  /* 0x00000000000479c3 */ /* 0x000e300000002500 */
[----:B------:R-:W1:Y:S01]  /*0100*/  @!P1 LDC R6, c[0x0][0x434] ;  /* 0x00010d00ff069b82 */ /* 0x000e620000000800 */
[----:B0-----:R-:W-:Y:S01]  /*0110*/  USHF.L.U32 UR4, UR4, 0x6, URZ ;  /* 0x0000000604047899 */ /* 0x001fe200080006ff */
[----:B--2---:R-:W-:-:S05]  /*0120*/  @P1 IMAD.IADD R6, R4, 0x1, -R9 ;  /* 0x0000000104061824 */ /* 0x004fca00078e0a09 */
[----:B-1----:R-:W-:-:S13]  /*0130*/  ISETP.GT.AND P0, PT, R6, UR4, PT ;  /* 0x0000000406007c0c */ /* 0x002fda000bf04270 */
[----:B------:R-:W-:Y:S05]  /*0140*/  @!P0 EXIT ;  /* 0x000000000000894d */ /* 0x000fea0003800000 */
[----:B------:R-:W-:Y:S01]  /*0150*/  ISETP.NE.AND P0, PT, R9, -0x1, PT ;  /* 0xffffffff0900780c */ /* 0x000fe20003f05270 */
[----:B------:R-:W0:Y:S01]  /*0160*/  LDCU.U8 UR8, c[0x0][0x548] ;  /* 0x0000a900ff0877ac */ /* 0x000e220008000000 */
[----:B------:R-:W1:Y:S11]  /*0170*/  S2UR UR5, SR_CTAID.Z ;  /* 0x00000000000579c3 */ /* 0x000e760000002700 */
[----:B------:R-:W2:Y:S01]  /*0180*/  @!P0 LDC.64 R10, c[0x0][0x588] ;  /* 0x00016200ff0a8b82 */ /* 0x000ea20000000a00 */
[----:B0-----:R-:W-:-:S07]  /*0190*/  UISETP.NE.AND UP0, UPT, UR8, URZ, UPT ;  /* 0x000000ff0800728c */ /* 0x001fce000bf05270 */
[----:B------:R-:W0:Y:S08]  /*01a0*/  @!P0 LDC.64 R14, c[0x0][0x400] ;  /* 0x00010000ff0e8b82 */ /* 0x000e300000000a00 */
[----:B------:R-:W3:Y:S08]  /*01b0*/  @P0 LDC.64 R12, c[0x0][0x590] ;  /* 0x00016400ff0c0b82 */ /* 0x000ef00000000a00 */
[----:B------:R-:W4:Y:S01]  /*01c0*/  @P0 LDC.64 R16, c[0x0][0x408] ;  /* 0x00010200ff100b82 */ /* 0x000f220000000a00 */
[----:B--2---:R-:W-:-:S04]  /*01d0*/  @!P0 IMAD.WIDE.U32 R2, R7, R10, RZ ;  /* 0x0000000a07028225 */ /* 0x004fc800078e00ff */
[C---:B------:R-:W-:Y:S02]  /*01e0*/  @!P0 IMAD R8, R7.reuse, R11, R3 ;  /* 0x0000000b07088224 */ /* 0x040fe400078e0203 */
[----:B------:R-:W-:Y:S02]  /*01f0*/  @!P0 IMAD.MOV.U32 R33, RZ, RZ, R2 ;  /* 0x000000ffff218224 */ /* 0x000fe400078e0002 */
[----:B0-----:R-:W-:-:S04]  /*0200*/  @!P0 IMAD.WIDE.U32 R4, R7, R14, RZ ;  /* 0x0000000e07048225 */ /* 0x001fc800078e00ff */
[----:B------:R-:W-:Y:S01]  /*0210*/  @!P0 IMAD R11, R7, R15, R5 ;  /* 0x0000000f070b8224 */ /* 0x000fe200078e0205 */
[----:B------:R-:W-:Y:S01]  /*0220*/  @!P0 MOV R53, R4 ;  /* 0x0000000400358202 */ /* 0x000fe20000000f00 */
[----:B---3--:R-:W-:-:S04]  /*0230*/  @P0 IMAD.WIDE.U32 R2, R9, R12, RZ ;  /* 0x0000000c09020225 */ /* 0x008fc800078e00ff */
[C---:B------:R-:W-:Y:S02]  /*0240*/  @P0 IMAD R8, R9.reuse, R13, R3 ;  /* 0x0000000d09080224 */ /* 0x040fe400078e0203 */
[----:B------:R-:W-:Y:S02]  /*0250*/  @P0 IMAD.MOV.U32 R33, RZ, RZ, R2 ;  /* 0x000000ffff210224 */ /* 0x000fe400078e0002 */
[----:B----4-:R-:W-:-:S04]  /*0260*/  @P0 IMAD.WIDE.U32 R4, R9, R16, RZ ;  /* 0x0000001009040225 */ /* 0x010fc800078e00ff */
[----:B------:R-:W-:Y:S02]  /*0270*/  @P0 IMAD R11, R9, R17, R5 ;  /* 0x00000011090b0224 */ /* 0x000fe400078e0205 */
[----:B------:R-:W-:Y:S01]  /*0280*/  @P0 IMAD.MOV.U32 R53, RZ, RZ, R4 ;  /* 0x000000ffff350224 */ /* 0x000fe200078e0004 */
[----:B-1----:R-:W-:Y:S06]  /*0290*/  BRA.U !UP0, `(.L_x_1403) ;  /* 0x0000000108247547 */ /* 0x002fec000b800000 */
[----:B------:R-:W0:Y:S01]  /*02a0*/  LDC R2, c[0x0][0x444] ;  /* 0x00011100ff027b82 */ /* 0x000e220000000800 */
[----:B------:R-:W-:-:S07]  /*02b0*/  ISETP.NE.AND P0, PT, R9, -0x1, PT ;  /* 0xffffffff0900780c */ /* 0x000fce0003f05270 */
[----:B------:R-:W1:Y:S08]  /*02c0*/  LDC R0, c[0x0][0x430] ;  /* 0x00010c00ff007b82 */ /* 0x000e700000000800 */
[----:B------:R-:W1:Y:S01]  /*02d0*/  LDC R3, c[0x0][0x454] ;  /* 0x00011500ff037b82 */ /* 0x000e620000000800 */
[----:B0-----:R-:W-:Y:S01]  /*02e0*/  @!P0 IMAD R9, R7, R2, RZ ;  /* 0x0000000207098224 */ /* 0x001fe200078e02ff */
[----:B-1----:R-:W-:-:S03]  /*02f0*/  LEA R0, R0, R3, 0x7 ;  /* 0x0000000300007211 */ /* 0x002fc600078e38ff */
[----:B------:R-:W-:-:S04]  /*0300*/  IMAD R3, R7, 0x80, R9 ;  /* 0x0000008007037824 */ /* 0x000fc800078e0209 */
[----:B------:R-:W-:Y:S01]  /*0310*/  IMAD R58, R0, UR5, R3 ;  /* 0x00000005003a7c24 */ /* 0x000fe2000f8e0203 */
[----:B------:R-:W-:Y:S06]  /*0320*/  BRA `(.L_x_1404) ;  /* 0x0000000000107947 */ /* 0x000fec0003800000 */
.L_x_1403:
[----:B------:R-:W0:Y:S08]  /*0330*/  LDC R58, c[0x0][0x3e0] ;  /* 0x0000f800ff3a7b82 */ /* 0x000e300000000800 */
[----:B------:R-:W1:Y:S01]  /*0340*/  LDC R3, c[0x0][0x444] ;  /* 0x00011100ff037b82 */ /* 0x000e620000000800 */
[----:B0-----:R-:W-:-:S04]  /*0350*/  IMAD R58, R7, R58, UR5 ;  /* 0x00000005073a7e24 */ /* 0x001fc8000f8e023a */
[----:B-1----:R-:W-:-:S07]  /*0360*/  IMAD R58, R58, R3, RZ ;  /* 0x000000033a3a7224 */ /* 0x002fce00078e02ff */
.L_x_1404:
[----:B------:R-:W0:Y:S01]  /*0370*/  S2R R0, SR_TID.X ;  /* 0x0000000000007919 */ /* 0x000e220000002100 */
[----:B------:R-:W1:Y:S01]  /*0380*/  LDC.64 R28, c[0x0][0x590] ;  /* 0x00016400ff1c7b82 */ /* 0x000e620000000a00 */
[----:B------:R-:W-:Y:S01]  /*0390*/  HFMA2 R55, -RZ, RZ, 0, 0 ;  /* 0x00000000ff377431 */ /* 0x000fe200000001ff */
[----:B------:R-:W-:Y:S01]  /*03a0*/  IADD3 R6, PT, PT, R6, -UR4, RZ ;  /* 0x8000000406067c10 */ /* 0x000fe2000fffe0ff */
[----:B------:R-:W-:Y:S01]  /*03b0*/  BSSY.RECONVERGENT B0, `(.L_x_1405) ;  /* 0x0000034000007945 */ /* 0x000fe20003800200 */
[----:B------:R-:W-:Y:S01]  /*03c0*/  VIADD R58, R58, UR4 ;  /* 0x000000043a3a7c36 */ /* 0x000fe20008000000 */
[----:B------:R-:W-:Y:S02]  /*03d0*/  CS2R R14, SRZ ;  /* 0x00000000000e7805 */ /* 0x000fe4000001ff00 */
[----:B------:R-:W-:Y:S02]  /*03e0*/  CS2R R18, SRZ ;  /* 0x0000000000127805 */ /* 0x000fe4000001ff00 */
[----:B------:R-:W-:Y:S01]  /*03f0*/  CS2R R16, SRZ ;  /* 0x0000000000107805 */ /* 0x000fe2000001ff00 */
[----:B------:R-:W2:Y:S01]  /*0400*/  LDC.64 R56, c[0x0][0x408] ;  /* 0x00010200ff387b82 */ /* 0x000ea20000000a00 */
[----:B------:R-:W-:-:S02]  /*0410*/  CS2R R22, SRZ ;  /* 0x0000000000167805 */ /* 0x000fc4000001ff00 */
[----:B------:R-:W-:Y:S02]  /*0420*/  CS2R R20, SRZ ;  /* 0x0000000000147805 */ /* 0x000fe4000001ff00 */
[----:B------:R-:W-:Y:S02]  /*0430*/  CS2R R26, SRZ ;  /* 0x00000000001a7805 */ /* 0x000fe4000001ff00 */
[----:B------:R-:W-:Y:S02]  /*0440*/  CS2R R24, SRZ ;  /* 0x0000000000187805 */ /* 0x000fe4000001ff00 */
[----:B------:R-:W-:Y:S01]  /*0450*/  MOV R30, RZ ;  /* 0x000000ff001e7202 */ /* 0x000fe20000000f00 */
[----:B------:R-:W3:Y:S08]  /*0460*/  LDC.64 R12, c[0x0][0x410] ;  /* 0x00010400ff0c7b82 */ /* 0x000ef00000000a00 */
[----:B------:R-:W4:Y:S01]  /*0470*/  LDC.64 R34, c[0x0][0x598] ;  /* 0x00016600ff227b82 */ /* 0x000f220000000a00 */
[----:B0-----:R-:W-:Y:S01]  /*0480*/  IMAD.SHL.U32 R54, R0, 0x8, RZ ;  /* 0x0000000800367824 */ /* 0x001fe200078e00ff */
[----:B------:R-:W-:-:S04]  /*0490*/  SHF.R.U32.HI R61, RZ, 0x3, R0 ;  /* 0x00000003ff3d7819 */ /* 0x000fc80000011600 */
[----:B------:R-:W-:-:S04]  /*04a0*/  LOP3.LUT R54, R54, 0x38, RZ, 0xc0, !PT ;  /* 0x0000003836367812 */ /* 0x000fc800078ec0ff */
[----:B------:R-:W-:Y:S01]  /*04b0*/  LOP3.LUT R59, R54, 0x40, RZ, 0xfc, !PT ;  /* 0x00000040363b7812 */ /* 0x000fe200078efcff */
[----:B-1----:R-:W-:Y:S01]  /*04c0*/  IMAD.WIDE.U32 R2, R28, UR4, R54 ;  /* 0x000000041c027c25 */ /* 0x002fe2000f8e0036 */
[----:B------:R-:W-:-:S03]  /*04d0*/  LOP3.LUT R60, R54, 0x80, RZ, 0xfc, !PT ;  /* 0x00000080363c7812 */ /* 0x000fc600078efcff */
[----:B------:R-:W-:Y:S01]  /*04e0*/  IMAD R3, R29, UR4, R3 ;  /* 0x000000041d037c24 */ /* 0x000fe2000f8e0203 */
[----:B------:R-:W-:Y:S01]  /*04f0*/  IADD3 R32, P0, PT, R33, R2, RZ ;  /* 0x0000000221207210 */ /* 0x000fe20007f1e0ff */
[----:B--2---:R-:W-:-:S04]  /*0500*/  IMAD.WIDE.U32 R4, R56, UR4, R54 ;  /* 0x0000000438047c25 */ /* 0x004fc8000f8e0036 */
[----:B------:R-:W-:Y:S01]  /*0510*/  IMAD.X R33, R8, 0x1, R3, P0 ;  /* 0x0000000108217824 */ /* 0x000fe200000e0603 */
[----:B------:R-:W-:Y:S01]  /*0520*/  ISETP.GE.AND P0, PT, R61, R6, PT ;  /* 0x000000063d00720c */ /* 0x000fe20003f06270 */
[----:B------:R-:W-:Y:S01]  /*0530*/  IMAD R2, R57, UR4, R5 ;  /* 0x0000000439027c24 */ /* 0x000fe2000f8e0205 */
[----:B------:R-:W-:Y:S01]  /*0540*/  IADD3 R52, P1, PT, R53, R4, RZ ;  /* 0x0000000435347210 */ /* 0x000fe20007f3e0ff */
[----:B----4-:R-:W-:Y:S01]  /*0550*/  IMAD.WIDE.U32 R32, R34, UR5, R32 ;  /* 0x0000000522207c25 */ /* 0x010fe2000f8e0020 */
[----:B------:R-:W-:Y:S02]  /*0560*/  CS2R R4, SRZ ;  /* 0x0000000000047805 */ /* 0x000fe4000001ff00 */
[----:B------:R-:W-:Y:S01]  /*0570*/  CS2R R8, SRZ ;  /* 0x0000000000087805 */ /* 0x000fe2000001ff00 */
[----:B------:R-:W-:Y:S01]  /*0580*/  IMAD.X R53, R11, 0x1, R2, P1 ;  /* 0x000000010b357824 */ /* 0x000fe200008e0602 */
[----:B------:R-:W-:Y:S01]  /*0590*/  CS2R R10, SRZ ;  /* 0x00000000000a7805 */ /* 0x000fe2000001ff00 */
[----:B------:R-:W-:-:S02]  /*05a0*/  VIADD R2, R61, 0x20 ;  /* 0x000000203d027836 */ /* 0x000fc40000000000 */
[----:B---3--:R-:W-:-:S03]  /*05b0*/  IMAD.WIDE.U32 R52, R12, UR5, R52 ;  /* 0x000000050c347c25 */ /* 0x008fc6000f8e0034 */
[----:B------:R-:W-:Y:S01]  /*05c0*/  ISETP.GE.AND P1, PT, R2, R6, PT ;  /* 0x000000060200720c */ /* 0x000fe20003f26270 */
[----:B------:R-:W-:Y:S01]  /*05d0*/  IMAD R3, R13, UR5, R53 ;  /* 0x000000050d037c24 */ /* 0x000fe2000f8e0235 */
[----:B------:R-:W-:Y:S01]  /*05e0*/  CS2R R6, SRZ ;  /* 0x0000000000067805 */ /* 0x000fe2000001ff00 */
[----:B------:R-:W-:Y:S01]  /*05f0*/  IMAD R35, R35, UR5, R33 ;  /* 0x0000000523237c24 */ /* 0x000fe2000f8e0221 */
[----:B------:R-:W-:Y:S01]  /*0600*/  CS2R R12, SRZ ;  /* 0x00000000000c7805 */ /* 0x000fe2000001ff00 */
[----:B------:R-:W-:Y:S08]  /*0610*/  @P0 BRA `(.L_x_1406) ;  /* 0x0000000000340947 */ /* 0x000ff00003800000 */
[----:B------:R-:W0:Y:S01]  /*0620*/  LDCU UR8, c[0x0][0x440] ;  /* 0x00008800ff0877ac */ /* 0x000e220008000800 */
[----:B------:R-:W-:Y:S01]  /*0630*/  IMAD.MOV.U32 R34, RZ, RZ, R32 ;  /* 0x000000ffff227224 */ /* 0x000fe200078e0020 */
[----:B------:R-:W1:Y:S03]  /*0640*/  LDCU.64 UR10, c[0x0][0x550] ;  /* 0x0000aa00ff0a77ac */ /* 0x000e660008000a00 */
[----:B------:R-:W-:-:S04]  /*0650*/  IMAD.WIDE.U32 R36, R61, R28, R34 ;  /* 0x0000001c3d247225 */ /* 0x000fc800078e0022 */
[----:B------:R-:W-:Y:S01]  /*0660*/  IMAD R31, R61, R29, R37 ;  /* 0x0000001d3d1f7224 */ /* 0x000fe200078e0225 */
[----:B0-----:R-:W-:Y:S02]  /*0670*/  ISETP.GE.AND P2, PT, R54, UR8, PT ;  /* 0x0000000836007c0c */ /* 0x001fe4000bf46270 */
[----:B------:R-:W-:Y:S02]  /*0680*/  ISETP.GE.AND P3, PT, R59, UR8, PT ;  /* 0x000000083b007c0c */ /* 0x000fe4000bf66270 */
[----:B------:R-:W-:Y:S02]  /*0690*/  ISETP.GE.AND P4, PT, R60, UR8, PT ;  /* 0x000000083c007c0c */ /* 0x000fe4000bf86270 */
[----:B-1----:R-:W-:-:S04]  /*06a0*/  LEA R38, P5, R36, UR10, 0x1 ;  /* 0x0000000a24267c11 */ /* 0x002fc8000f8a08ff */
[----:B------:R-:W-:-:S05]  /*06b0*/  LEA.HI.X R39, R36, UR11, R31, 0x1, P5 ;  /* 0x0000000b24277c11 */ /* 0x000fca000a8f0c1f */
[----:B------:R0:W5:Y:S04]  /*06c0*/  @!P2 LDG.E.128 R12, desc[UR6][R38.64] ;  /* 0x00000006260ca981 */ /* 0x000168000c1e1d00 */
[----:B------:R0:W5:Y:S04]  /*06d0*/  @!P3 LDG.E.128 R8, desc[UR6][R38.64+0x80] ;  /* 0x000080062608b981 */ /* 0x000168000c1e1d00 */
[----:B------:R0:W5:Y:S02]  /*06e0*/  @!P4 LDG.E.128 R4, desc[UR6][R38.64+0x100] ;  /* 0x000100062604c981 */ /* 0x000164000c1e1d00 */
.L_x_1406:
[----:B------:R-:W-:Y:S05]  /*06f0*/  BSYNC.RECONVERGENT B0 ;  /* 0x0000000000007941 */ /* 0x000fea0003800200 */
.L_x_1405:
[----:B------:R-:W-:Y:S04]  /*0700*/  BSSY.RECONVERGENT B0, `(.L_x_1407) ;  /* 0x0000013000007945 */ /* 0x000fe80003800200 */
[----:B------:R-:W-:Y:S05]  /*0710*/  @P1 BRA `(.L_x_1408) ;  /* 0x0000000000441947 */ /* 0x000fea0003800000 */
[----:B------:R-:W1:Y:S01]  /*0720*/  LDCU UR8, c[0x0][0x440] ;  /* 0x00008800ff0877ac */ /* 0x000e620008000800 */
[----:B------:R-:W-:Y:S01]  /*0730*/  IADD3 R31, P2, PT, R61, 0x20, RZ ;  /* 0x000000203d1f7810 */ /* 0x000fe20007f5e0ff */
[----:B------:R-:W2:Y:S04]  /*0740*/  LDCU.64 UR10, c[0x0][0x550] ;  /* 0x0000aa00ff0a77ac */ /* 0x000ea80008000a00 */
[----:B------:R-:W-:-:S04]  /*0750*/  IMAD.X R33, RZ, RZ, RZ, P2 ;  /* 0x000000ffff217224 */ /* 0x000fc800010e06ff */
[----:B------:R-:W-:Y:S01]  /*0760*/  IMAD R34, R33, R28, RZ ;  /* 0x0000001c21227224 */ /* 0x000fe200078e02ff */
[----:B------:R-:W-:-:S03]  /*0770*/  MOV R33, R35 ;  /* 0x0000002300217202 */ /* 0x000fc60000000f00 */
[C---:B------:R-:W-:Y:S02]  /*0780*/  IMAD R29, R31.reuse, R29, R34 ;  /* 0x0000001d1f1d7224 */ /* 0x040fe400078e0222 */
[----:B------:R-:W-:Y:S01]  /*0790*/  IMAD.WIDE.U32 R32, R31, R28, R32 ;  /* 0x0000001c1f207225 */ /* 0x000fe200078e0020 */
[----:B-1----:R-:W-:Y:S02]  /*07a0*/  ISETP.GE.AND P3, PT, R54, UR8, PT ;  /* 0x0000000836007c0c */ /* 0x002fe4000bf66270 */
[----:B------:R-:W-:Y:S01]  /*07b0*/  ISETP.GE.AND P4, PT, R59, UR8, PT ;  /* 0x000000083b007c0c */ /* 0x000fe2000bf86270 */
[----:B------:R-:W-:Y:S01]  /*07c0*/  IMAD.IADD R29, R33, 0x1, R29 ;  /* 0x00000001211d7824 */ /* 0x000fe200078e021d */
[----:B------:R-:W-:Y:S02]  /*07d0*/  ISETP.GE.AND P5, PT, R60, UR8, PT ;  /* 0x000000083c007c0c */ /* 0x000fe4000bfa6270 */
[----:B--2---:R-:W-:-:S04]  /*07e0*/  LEA R28, P2, R32, UR10, 0x1 ;  /* 0x0000000a201c7c11 */ /* 0x004fc8000f8408ff */
[----:B------:R-:W-:-:S05]  /*07f0*/  LEA.HI.X R29, R32, UR11, R29, 0x1, P2 ;  /* 0x0000000b201d7c11 */ /* 0x000fca00090f0c1d */
[----:B------:R1:W5:Y:S04]  /*0800*/  @!P3 LDG.E.128 R24, desc[UR6][R28.64] ;  /* 0x000000061c18b981 */ /* 0x000368000c1e1d00 */
[----:B------:R1:W5:Y:S04]  /*0810*/  @!P4 LDG.E.128 R20, desc[UR6][R28.64+0x80] ;  /* 0x000080061c14c981 */ /* 0x000368000c1e1d00 */
[----:B------:R1:W5:Y:S02]  /*0820*/  @!P5 LDG.E.128 R16, desc[UR6][R28.64+0x100] ;  /* 0x000100061c10d981 */ /* 0x000364000c1e1d00 */
.L_x_1408:
[----:B------:R-:W-:Y:S05]  /*0830*/  BSYNC.RECONVERGENT B0 ;  /* 0x0000000000007941 */ /* 0x000fea0003800200 */
.L_x_1407:
[----:B------:R-:W-:Y:S01]  /*0840*/  BSSY.RECONVERGENT B0, `(.L_x_1409) ;  /* 0x0000015000007945 */ /* 0x000fe20003800200 */
[----:B------:R-:W-:Y:S01]  /*0850*/  IMAD.MOV.U32 R31, RZ, RZ, RZ ;  /* 0x000000ffff1f7224 */ /* 0x000fe200078e00ff */
[----:B-1----:R-:W-:Y:S02]  /*0860*/  CS2R R28, SRZ ;  /* 0x00000000001c7805 */ /* 0x002fe4000001ff00 */
[----:B------:R-:W-:Y:S02]  /*0870*/  CS2R R34, SRZ ;  /* 0x0000000000227805 */ /* 0x000fe4000001ff00 */
[----:B------:R-:W-:Y:S02]  /*0880*/  CS2R R32, SRZ ;  /* 0x0000000000207805 */ /* 0x000fe4000001ff00 */
[----:B0-----:R-:W-:Y:S02]  /*0890*/  CS2R R38, SRZ ;  /* 0x0000000000267805 */ /* 0x001fe4000001ff00 */
[----:B------:R-:W-:Y:S01]  /*08a0*/  CS2R R36, SRZ ;  /* 0x0000000000247805 */ /* 0x000fe2000001ff00 */
[----:B------:R-:W-:Y:S06]  /*08b0*/  @P0 BRA `(.L_x_1410) ;  /* 0x0000000000340947 */ /* 0x000fec0003800000 */
[----:B------:R-:W0:Y:S01]  /*08c0*/  LDCU UR8, c[0x0][0x440] ;  /* 0x00008800ff0877ac */ /* 0x000e220008000800 */
[----:B------:R-:W-:Y:S01]  /*08d0*/  MOV R2, R52 ;  /* 0x0000003400027202 */ /* 0x000fe20000000f00 */
[----:B------:R-:W1:Y:S04]  /*08e0*/  LDCU.64 UR4, c[0x0][0x3f0] ;  /* 0x00007e00ff0477ac */ /* 0x000e680008000a00 */
        /* <DEDUP_REMOVED lines=10> */
.L_x_1410:
[----:B------:R-:W-:Y:S05]  /*0990*/  BSYNC.RECONVERGENT B0 ;  /* 0x0000000000007941 */ /* 0x000fea0003800200 */
.L_x_1409:
[----:B------:R-:W-:Y:S01]  /*09a0*/  BSSY.RECONVERGENT B0, `(.L_x_1411) ;  /* 0x0000019000007945 */ /* 0x000fe20003800200 */
[----:B0-----:R-:W-:Y:S02]  /*09b0*/  CS2R R42, SRZ ;  /* 0x00000000002a7805 */ /* 0x001fe4000001ff00 */
[----:B------:R-:W-:Y:S02]  /*09c0*/  CS2R R40, SRZ ;  /* 0x0000000000287805 */ /* 0x000fe4000001ff00 */
[----:B------:R-:W-:Y:S02]  /*09d0*/  CS2R R46, SRZ ;  /* 0x00000000002e7805 */ /* 0x000fe4000001ff00 */
[----:B------:R-:W-:Y:S02]  /*09e0*/  CS2R R44, SRZ ;  /* 0x00000000002c7805 */ /* 0x000fe4000001ff00 */
[----:B------:R-:W-:Y:S02]  /*09f0*/  CS2R R50, SRZ ;  /* 0x0000000000327805 */ /* 0x000fe4000001ff00 */
[----:B------:R-:W-:Y:S01]  /*0a00*/  CS2R R48, SRZ ;  /* 0x0000000000307805 */ /* 0x000fe2000001ff00 */
[----:B------:R-:W-:Y:S06]  /*0a10*/  @P1 BRA `(.L_x_1412) ;  /* 0x0000000000441947 */ /* 0x000fec0003800000 */
[----:B------:R-:W0:Y:S01]  /*0a20*/  LDCU UR4, c[0x0][0x440] ;  /* 0x00008800ff0477ac */ /* 0x000e220008000800 */
[----:B------:R-:W-:Y:S01]  /*0a30*/  IADD3 R53, P0, PT, R61, 0x20, RZ ;  /* 0x000000203d357810 */ /* 0x000fe20007f1e0ff */
[----:B------:R-:W-:Y:S01]  /*0a40*/  IMAD.MOV.U32 R2, RZ, RZ, R52 ;  /* 0x000000ffff027224 */ /* 0x000fe200078e0034 */
[----:B------:R-:W1:Y:S03]  /*0a50*/  LDCU.64 UR8, c[0x0][0x3f0] ;  /* 0x00007e00ff0877ac */ /* 0x000e660008000a00 */
[----:B------:R-:W-:Y:S02]  /*0a60*/  IMAD.X R55, RZ, RZ, RZ, P0 ;  /* 0x000000ffff377224 */ /* 0x000fe400000e06ff */
[----:B------:R-:W-:-:S04]  /*0a70*/  IMAD.WIDE.U32 R2, R53, R56, R2 ;  /* 0x0000003835027225 */ /* 0x000fc800078e0002 */
[----:B------:R-:W-:-:S04]  /*0a80*/  IMAD R52, R55, R56, RZ ;  /* 0x0000003837347224 */ /* 0x000fc800078e02ff */
[----:B------:R-:W-:Y:S01]  /*0a90*/  IMAD R53, R53, R57, R52 ;  /* 0x0000003935357224 */ /* 0x000fe200078e0234 */
[----:B0-----:R-:W-:Y:S02]  /*0aa0*/  ISETP.GE.AND P1, PT, R54, UR4, PT ;  /* 0x0000000436007c0c */ /* 0x001fe4000bf26270 */
[----:B------:R-:W-:Y:S02]  /*0ab0*/  ISETP.GE.AND P2, PT, R59, UR4, PT ;  /* 0x000000043b007c0c */ /* 0x000fe4000bf46270 */
[----:B------:R-:W-:Y:S02]  /*0ac0*/  ISETP.GE.AND P3, PT, R60, UR4, PT ;  /* 0x000000043c007c0c */ /* 0x000fe4000bf66270 */
[----:B-1----:R-:W-:Y:S02]  /*0ad0*/  LEA R52, P0, R2, UR8, 0x1 ;  /* 0x0000000802347c11 */ /* 0x002fe4000f8008ff */
[----:B------:R-:W-:-:S04]  /*0ae0*/  IADD3 R3, PT, PT, R3, R53, RZ ;  /* 0x0000003503037210 */ /* 0x000fc80007ffe0ff */
[----:B------:R-:W-:-:S05]  /*0af0*/  LEA.HI.X R53, R2, UR9, R3, 0x1, P0 ;  /* 0x0000000902357c11 */ /* 0x000fca00080f0c03 */
[----:B------:R0:W5:Y:S04]  /*0b00*/  @!P1 LDG.E.128 R48, desc[UR6][R52.64] ;  /* 0x0000000634309981 */ /* 0x000168000c1e1d00 */
[----:B------:R0:W5:Y:S04]  /*0b10*/  @!P2 LDG.E.128 R44, desc[UR6][R52.64+0x80] ;  /* 0x00008006342ca981 */ /* 0x000168000c1e1d00 */
[----:B------:R0:W5:Y:S02]  /*0b20*/  @!P3 LDG.E.128 R40, desc[UR6][R52.64+0x100] ;  /* 0x000100063428b981 */ /* 0x000164000c1e1d00 */
.L_x_1412:
[----:B------:R-:W-:Y:S05]  /*0b30*/  BSYNC.RECONVERGENT B0 ;  /* 0x0000000000007941 */ /* 0x000fea0003800200 */
.L_x_1411:
[C---:B-----5:R-:W-:Y:S01]  /*0b40*/  LOP3.LUT R2, R12.reuse, 0xffff0000, RZ, 0xc0, !PT ;  /* 0xffff00000c027812 */ /* 0x060fe200078ec0ff */
[----:B------:R-:W-:Y:S01]  /*0b50*/  IMAD.U32 R12, R12, 0x10000, RZ ;  /* 0x000100000c0c7824 */ /* 0x000fe200078e00ff */
[----:B------:R-:W-:Y:S01]  /*0b60*/  LOP3.LUT R3, R36, 0xffff0000, RZ, 0xc0, !PT ;  /* 0xffff000024037812 */ /* 0x000fe200078ec0ff */
[----:B------:R-:W-:Y:S01]  /*0b70*/  IMAD.U32 R55, R24, 0x10000, RZ ;  /* 0x0001000018377824 */ /* 0x000fe200078e00ff */
[----:B0-----:R-:W-:Y:S01]  /*0b80*/  LOP3.LUT R52, R48, 0xffff0000, RZ, 0xc0, !PT ;  /* 0xffff000030347812 */ /* 0x001fe200078ec0ff */
[----:B------:R-:W0:Y:S01]  /*0b90*/  LDCU.64 UR4, c[0x0][0x5e8] ;  /* 0x0000bd00ff0477ac */ /* 0x000e220008000a00 */
[----:B------:R-:W-:Y:S01]  /*0ba0*/  LOP3.LUT R57, R24, 0xffff0000, RZ, 0xc0, !PT ;  /* 0xffff000018397812 */ /* 0x000fe200078ec0ff */
[----:B------:R-:W-:Y:S01]  /*0bb0*/  FMUL.FTZ R53, R2, R3 ;  /* 0x0000000302357220 */ /* 0x000fe20000410000 */
[----:B------:R-:W-:Y:S01]  /*0bc0*/  IMAD.U32 R3, R36, 0x10000, RZ ;  /* 0x0001000024037824 */ /* 0x000fe200078e00ff */
[----:B------:R-:W-:Y:S01]  /*0bd0*/  SHF.L.U32 R48, R48, 0x10, RZ ;  /* 0x0000001030307819 */ /* 0x000fe200000006ff */
[----:B------:R-:W-:-:S02]  /*0be0*/  IMAD.U32 R24, R15, 0x10000, RZ ;  /* 0x000100000f187824 */ /* 0x000fc400078e00ff */
[----:B------:R-:W-:Y:S01]  /*0bf0*/  FMUL.FTZ R57, R52, R57 ;  /* 0x0000003934397220 */ /* 0x000fe20000410000 */
[----:B------:R-:W-:Y:S01]  /*0c00*/  FFMA.FTZ R36, R12, R3, R53 ;  /* 0x000000030c247223 */ /* 0x000fe20000010035 */
[----:B------:R-:W-:Y:S01]  /*0c10*/  SHF.L.U32 R12, R37, 0x10, RZ ;  /* 0x00000010250c7819 */ /* 0x000fe200000006ff */
[----:B------:R-:W-:Y:S02]  /*0c20*/  IMAD.U32 R3, R13, 0x10000, RZ ;  /* 0x000100000d037824 */ /* 0x000fe400078e00ff */
[----:B------:R-:W-:Y:S01]  /*0c30*/  FFMA.FTZ R48, R48, R55, R57 ;  /* 0x0000003730307223 */ /* 0x000fe20000010039 */
[----:B------:R-:W-:Y:S01]  /*0c40*/  SHF.L.U32 R52, R25, 0x10, RZ ;  /* 0x0000001019347819 */ /* 0x000fe200000006ff */
[----:B------:R-:W-:Y:S02]  /*0c50*/  IMAD.U32 R55, R49, 0x10000, RZ ;  /* 0x0001000031377824 */ /* 0x000fe400078e00ff */
[----:B------:R-:W-:Y:S01]  /*0c60*/  FFMA.FTZ R53, R3, R12, R36 ;  /* 0x0000000c03357223 */ /* 0x000fe20000010024 */
[----:B------:R-:W-:Y:S01]  /*0c70*/  LOP3.LUT R2, R13, 0xffff0000, RZ, 0xc0, !PT ;  /* 0xffff00000d027812 */ /* 0x000fe200078ec0ff */
[----:B------:R-:W-:Y:S01]  /*0c80*/  IMAD.U32 R13, R14, 0x10000, RZ ;  /* 0x000100000e0d7824 */ /* 0x000fe200078e00ff */
[----:B------:R-:W-:Y:S01]  /*0c90*/  LOP3.LUT R3, R37, 0xffff0000, RZ, 0xc0, !PT ;  /* 0xffff000025037812 */ /* 0x000fe200078ec0ff */
[----:B------:R-:W-:Y:S01]  /*0ca0*/  FFMA.FTZ R52, R55, R52, R48 ;  /* 0x0000003437347223 */ /* 0x000fe20000010030 */
[----:B------:R-:W-:Y:S01]  /*0cb0*/  LOP3.LUT R55, R49, 0xffff0000, RZ, 0xc0, !PT ;  /* 0xffff000031377812 */ /* 0x000fe200078ec0ff */
[C---:B------:R-:W-:Y:S01]  /*0cc0*/  IMAD.U32 R48, R38.reuse, 0x10000, RZ ;  /* 0x0001000026307824 */ /* 0x040fe200078e00ff */
[----:B------:R-:W-:Y:S01]  /*0cd0*/  LOP3.LUT R49, R38, 0xffff0000, RZ, 0xc0, !PT ;  /* 0xffff000026317812 */ /* 0x000fe200078ec0ff */
[----:B------:R-:W-:Y:S01]  /*0ce0*/  FFMA.FTZ R38, R2, R3, R53 ;  /* 0x0000000302267223 */ /* 0x000fe20000010035 */
[----:B------:R-:W-:Y:S01]  /*0cf0*/  LOP3.LUT R14, R14, 0xffff0000, RZ, 0xc0, !PT ;  /* 0xffff00000e0e7812 */ /* 0x000fe200078ec0ff */
[----:B------:R-:W-:Y:S01]  /*0d00*/  IMAD.U32 R2, R9, 0x10000, RZ ;  /* 0x0001000009027824 */ /* 0x000fe200078e00ff */
[----:B------:R-:W-:Y:S01]  /*0d10*/  LOP3.LUT R25, R25, 0xffff0000, RZ, 0xc0, !PT ;  /* 0xffff000019197812 */ /* 0x000fe200078ec0ff */
[----:B------:R-:W-:Y:S01]  /*0d20*/  FFMA.FTZ R13, R13, R48, R38 ;  /* 0x000000300d0d7223 */ /* 0x000fe20000010026 */
[----:B------:R-:W-:Y:S01]  /*0d30*/  SHF.L.U32 R37, R39, 0x10, RZ ;  /* 0x0000001027257819 */ /* 0x000fe200000006ff */
[----:B------:R-:W-:Y:S01]  /*0d40*/  IMAD.U32 R12, R11, 0x10000, RZ ;  /* 0x000100000b0c7824 */ /* 0x000fe200078e00ff */
[----:B------:R-:W-:Y:S01]  /*0d50*/  LOP3.LUT R36, R39, 0xffff0000, RZ, 0xc0, !PT ;  /* 0xffff000027247812 */ /* 0x000fe200078ec0ff */
[----:B------:R-:W-:Y:S01]  /*0d60*/  FFMA.FTZ R52, R55, R25, R52 ;  /* 0x0000001937347223 */ /* 0x000fe20000010034 */
[----:B------:R-:W-:Y:S01]  /*0d70*/  SHF.L.U32 R53, R26, 0x10, RZ ;  /* 0x000000101a357819 */ /* 0x000fe200000006ff */
[----:B------:R-:W-:-:S02]  /*0d80*/  IMAD.U32 R39, R50, 0x10000, RZ ;  /* 0x0001000032277824 */ /* 0x000fc400078e00ff */
[----:B------:R-:W-:Y:S01]  /*0d90*/  FFMA.FTZ R13, R14, R49, R13 ;  /* 0x000000310e0d7223 */ /* 0x000fe2000001000d */
[----:B------:R-:W-:Y:S01]  /*0da0*/  LOP3.LUT R15, R15, 0xffff0000, RZ, 0xc0, !PT ;  /* 0xffff00000f0f7812 */ /* 0x000fe200078ec0ff */
[----:B------:R-:W-:Y:S01]  /*0db0*/  IMAD.U32 R49, R51, 0x10000, RZ ;  /* 0x0001000033317824 */ /* 0x000fe200078e00ff */
[----:B------:R-:W-:Y:S01]  /*0dc0*/  LOP3.LUT R50, R50, 0xffff0000, RZ, 0xc0, !PT ;  /* 0xffff000032327812 */ /* 0x000fe200078ec0ff */
[----:B------:R-:W-:Y:S01]  /*0dd0*/  FFMA.FTZ R39, R39, R53, R52 ;  /* 0x0000003527277223 */ /* 0x000fe20000010034 */
[----:B------:R-:W-:Y:S01]  /*0de0*/  LOP3.LUT R26, R26, 0xffff0000, RZ, 0xc0, !PT ;  /* 0xffff00001a1a7812 */ /* 0x000fe200078ec0ff */
[----:B------:R-:W-:Y:S01]  /*0df0*/  FFMA.FTZ R24, R24, R37, R13 ;  /* 0x0000002518187223 */ /* 0x000fe2000001000d */
[----:B------:R-:W-:Y:S01]  /*0e00*/  IMAD.U32 R14, R27, 0x10000, RZ ;  /* 0x000100001b0e7824 */ /* 0x000fe200078e00ff */
[----:B------:R-:W-:Y:S01]  /*0e10*/  LOP3.LUT R48, R51, 0xffff0000, RZ, 0xc0, !PT ;  /* 0xffff000033307812 */ /* 0x000fe200078ec0ff */
[----:B------:R-:W-:Y:S02]  /*0e20*/  IMAD.U32 R25, R8, 0x10000, RZ ;  /* 0x0001000008197824 */ /* 0x000fe400078e00ff */
[----:B------:R-:W-:Y:S01]  /*0e30*/  FFMA.FTZ R26, R50, R26, R39 ;  /* 0x0000001a321a7223 */ /* 0x000fe20000010027 */
[----:B------:R-:W-:Y:S01]  /*0e40*/  FFMA.FTZ R38, R15, R36, R24 ;  /* 0x000000240f267223 */ /* 0x000fe20000010018 */
[----:B------:R-:W-:Y:S01]  /*0e50*/  SHF.L.U32 R36, R32, 0x10, RZ ;  /* 0x0000001020247819 */ /* 0x000fe200000006ff */
[----:B------:R-:W-:Y:S01]  /*0e60*/  IMAD.U32 R13, R33, 0x10000, RZ ;  /* 0x00010000210d7824 */ /* 0x000fe200078e00ff */
[----:B------:R-:W-:Y:S01]  /*0e70*/  LOP3.LUT R39, R27, 0xffff0000, RZ, 0xc0, !PT ;  /* 0xffff00001b277812 */ /* 0x000fe200078ec0ff */
[----:B------:R-:W-:Y:S01]  /*0e80*/  FFMA.FTZ R49, R49, R14, R26 ;  /* 0x0000000e31317223 */ /* 0x000fe2000001001a */
[C---:B------:R-:W-:Y:S01]  /*0e90*/  SHF.L.U32 R15, R35.reuse, 0x10, RZ ;  /* 0x00000010230f7819 */ /* 0x040fe200000006ff */
[----:B------:R-:W-:Y:S01]  /*0ea0*/  IMAD.U32 R24, R34, 0x10000, RZ ;  /* 0x0001000022187824 */ /* 0x000fe200078e00ff */
[----:B------:R-:W-:Y:S01]  /*0eb0*/  LOP3.LUT R26, R35, 0xffff0000, RZ, 0xc0, !PT ;  /* 0xffff0000231a7812 */ /* 0x000fe200078ec0ff */
[----:B------:R-:W-:Y:S01]  /*0ec0*/  FFMA.FTZ R35, R25, R36, R38 ;  /* 0x0000002419237223 */ /* 0x000fe20000010026 */
[----:B------:R-:W-:Y:S01]  /*0ed0*/  SHF.L.U32 R36, R44, 0x10, RZ ;  /* 0x000000102c247819 */ /* 0x000fe200000006ff */
[----:B------:R-:W-:Y:S01]  /*0ee0*/  FFMA.FTZ R39, R48, R39, R49 ;  /* 0x0000002730277223 */ /* 0x000fe20000010031 */
[----:B------:R-:W-:Y:S01]  /*0ef0*/  LOP3.LUT R8, R8, 0xffff0000, RZ, 0xc0, !PT ;  /* 0xffff000008087812 */ /* 0x000fe200078ec0ff */
[----:B------:R-:W-:Y:S01]  /*0f00*/  IMAD.U32 R38, R20, 0x10000, RZ ;  /* 0x0001000014267824 */ /* 0x000fe200078e00ff */
[----:B------:R-:W-:Y:S01]  /*0f10*/  LOP3.LUT R37, R32, 0xffff0000, RZ, 0xc0, !PT ;  /* 0xffff000020257812 */ /* 0x000fe200078ec0ff */
[----:B------:R-:W-:Y:S01]  /*0f20*/  IMAD.U32 R25, R4, 0x10000, RZ ;  /* 0x0001000004197824 */ /* 0x000fe200078e00ff */
[----:B------:R-:W-:Y:S01]  /*0f30*/  LOP3.LUT R51, R44, 0xffff0000, RZ, 0xc0, !PT ;  /* 0xffff00002c337812 */ /* 0x000fe200078ec0ff */
[----:B------:R-:W-:Y:S01]  /*0f40*/  FFMA.FTZ R38, R36, R38, R39 ;  /* 0x0000002624267223 */ /* 0x000fe20000010027 */
[----:B------:R-:W-:-:S02]  /*0f50*/  IMAD.U32 R36, R28, 0x10000, RZ ;  /* 0x000100001c247824 */ /* 0x000fc400078e00ff */
[----:B------:R-:W-:Y:S01]  /*0f60*/  FFMA.FTZ R49, R8, R37, R35 ;  /* 0x0000002508317223 */ /* 0x000fe20000010023 */
[----:B------:R-:W-:Y:S01]  /*0f70*/  LOP3.LUT R39, R28, 0xffff0000, RZ, 0xc0, !PT ;  /* 0xffff00001c277812 */ /* 0x000fe200078ec0ff */
[C---:B------:R-:W-:Y:S01]  /*0f80*/  IMAD.U32 R37, R29.reuse, 0x10000, RZ ;  /* 0x000100001d257824 */ /* 0x040fe200078e00ff */
[----:B------:R-:W-:Y:S01]  /*0f90*/  LOP3.LUT R28, R29, 0xffff0000, RZ, 0xc0, !PT ;  /* 0xffff00001d1c7812 */ /* 0x000fe200078ec0ff */
[----:B------:R-:W-:Y:S01]  /*0fa0*/  IMAD.U32 R35, R31, 0x10000, RZ ;  /* 0x000100001f237824 */ /* 0x000fe200078e00ff */
[----:B------:R-:W-:Y:S01]  /*0fb0*/  SHF.L.U32 R8, R30, 0x10, RZ ;  /* 0x000000101e087819 */ /* 0x000fe200000006ff */
[----:B------:R-:W-:Y:S01]  /*0fc0*/  FFMA.FTZ R2, R2, R13, R49 ;  /* 0x0000000d02027223 */ /* 0x000fe20000010031 */
[----:B------:R-:W-:Y:S01]  /*0fd0*/  LOP3.LUT R29, R30, 0xffff0000, RZ, 0xc0, !PT ;  /* 0xffff00001e1d7812 */ /* 0x000fe200078ec0ff */
[----:B------:R-:W1:Y:S01]  /*0fe0*/  LDCU UR8, c[0x0][0x4f4] ;  /* 0x00009e80ff0877ac */ /* 0x000e620008000800 */
[----:B------:R-:W-:Y:S02]  /*0ff0*/  LOP3.LUT R30, R20, 0xffff0000, RZ, 0xc0, !PT ;  /* 0xffff0000141e7812 */ /* 0x000fe400078ec0ff */
[----:B------:R-:W-:-:S02]  /*1000*/  LOP3.LUT R9, R9, 0xffff0000, RZ, 0xc0, !PT ;  /* 0xffff000009097812 */ /* 0x000fc400078ec0ff */
[----:B------:R-:W-:Y:S01]  /*1010*/  LOP3.LUT R14, R33, 0xffff0000, RZ, 0xc0, !PT ;  /* 0xffff0000210e7812 */ /* 0x000fe200078ec0ff */
[----:B------:R-:W-:Y:S01]  /*1020*/  FFMA.FTZ R30, R51, R30, R38 ;  /* 0x0000001e331e7223 */ /* 0x000fe20000010026 */
[----:B------:R-:W-:Y:S01]  /*1030*/  LOP3.LUT R20, R31, 0xffff0000, RZ, 0xc0, !PT ;  /* 0xffff00001f147812 */ /* 0x000fe200078ec0ff */
[----:B------:R-:W-:Y:S01]  /*1040*/  IMAD.U32 R31, R45, 0x10000, RZ ;  /* 0x000100002d1f7824 */ /* 0x000fe200078e00ff */
[----:B------:R-:W-:Y:S01]  /*1050*/  SHF.L.U32 R44, R21, 0x10, RZ ;  /* 0x00000010152c7819 */ /* 0x000fe200000006ff */
[----:B------:R-:W-:Y:S01]  /*1060*/  FFMA.FTZ R2, R9, R14, R2 ;  /* 0x0000000e09027223 */ /* 0x000fe20000010002 */
[----:B------:R-:W-:Y:S01]  /*1070*/  SHF.L.U32 R3, R10, 0x10, RZ ;  /* 0x000000100a037819 */ /* 0x000fe200000006ff */
[----:B------:R-:W-:Y:S01]  /*1080*/  IMAD.U32 R14, R46, 0x10000, RZ ;  /* 0x000100002e0e7824 */ /* 0x000fe200078e00ff */
[----:B------:R-:W-:Y:S01]  /*1090*/  LOP3.LUT R45, R45, 0xffff0000, RZ, 0xc0, !PT ;  /* 0xffff00002d2d7812 */ /* 0x000fe200078ec0ff */
[----:B------:R-:W-:Y:S01]  /*10a0*/  FFMA.FTZ R30, R31, R44, R30 ;  /* 0x0000002c1f1e7223 */ /* 0x000fe2000001001e */
[----:B------:R-:W-:Y:S01]  /*10b0*/  LOP3.LUT R21, R21, 0xffff0000, RZ, 0xc0, !PT ;  /* 0xffff000015157812 */ /* 0x000fe200078ec0ff */
[----:B------:R-:W-:Y:S01]  /*10c0*/  IMAD.U32 R9, R22, 0x10000, RZ ;  /* 0x0001000016097824 */ /* 0x000fe200078e00ff */
[----:B------:R-:W-:Y:S01]  /*10d0*/  LOP3.LUT R10, R10, 0xffff0000, RZ, 0xc0, !PT ;  /* 0xffff00000a0a7812 */ /* 0x000fe200078ec0ff */
[----:B------:R-:W-:Y:S01]  /*10e0*/  FFMA.FTZ R3, R3, R24, R2 ;  /* 0x0000001803037223 */ /* 0x000fe20000010002 */
[----:B------:R-:W-:Y:S01]  /*10f0*/  LOP3.LUT R27, R34, 0xffff0000, RZ, 0xc0, !PT ;  /* 0xffff0000221b7812 */ /* 0x000fe200078ec0ff */
[----:B------:R-:W-:Y:S01]  /*1100*/  FFMA.FTZ R21, R45, R21, R30 ;  /* 0x000000152d157223 */ /* 0x000fe2000001001e */
[----:B------:R-:W-:-:S02]  /*1110*/  LOP3.LUT R46, R46, 0xffff0000, RZ, 0xc0, !PT ;  /* 0xffff00002e2e7812 */ /* 0x000fc400078ec0ff */
[----:B------:R-:W-:Y:S01]  /*1120*/  LOP3.LUT R22, R22, 0xffff0000, RZ, 0xc0, !PT ;  /* 0xffff000016167812 */ /* 0x000fe200078ec0ff */
[----:B------:R-:W-:Y:S01]  /*1130*/  FFMA.FTZ R9, R14, R9, R21 ;  /* 0x000000090e097223 */ /* 0x000fe20000010015 */
[----:B------:R-:W-:Y:S01]  /*1140*/  FFMA.FTZ R3, R10, R27, R3 ;  /* 0x0000001b0a037223 */ /* 0x000fe20000010003 */
[----:B------:R-:W-:Y:S01]  /*1150*/  LOP3.LUT R11, R11, 0xffff0000, RZ, 0xc0, !PT ;  /* 0xffff00000b0b7812 */ /* 0x000fe200078ec0ff */
[----:B------:R-:W-:Y:S01]  /*1160*/  IMAD.U32 R10, R23, 0x10000, RZ ;  /* 0x00010000170a7824 */ /* 0x000fe200078e00ff */
[C---:B------:R-:W-:Y:S01]  /*1170*/  SHF.L.U32 R2, R47.reuse, 0x10, RZ ;  /* 0x000000102f027819 */ /* 0x040fe200000006ff */
[----:B------:R-:W-:Y:S01]  /*1180*/  FFMA.FTZ R9, R46, R22, R9 ;  /* 0x000000162e097223 */ /* 0x000fe20000010009 */
[----:B------:R-:W-:Y:S01]  /*1190*/  FFMA.FTZ R12, R12, R15, R3 ;  /* 0x0000000f0c0c7223 */ /* 0x000fe20000010003 */
[----:B------:R-:W-:Y:S01]  /*11a0*/  LOP3.LUT R47, R47, 0xffff0000, RZ, 0xc0, !PT ;  /* 0xffff00002f2f7812 */ /* 0x000fe200078ec0ff */
[----:B------:R-:W-:Y:S01]  /*11b0*/  IMAD.U32 R3, R40, 0x10000, RZ ;  /* 0x0001000028037824 */ /* 0x000fe200078e00ff */
[----:B------:R-:W-:Y:S01]  /*11c0*/  LOP3.LUT R23, R23, 0xffff0000, RZ, 0xc0, !PT ;  /* 0xffff000017177812 */ /* 0x000fe200078ec0ff */
[----:B------:R-:W-:Y:S01]  /*11d0*/  FFMA.FTZ R2, R2, R10, R9 ;  /* 0x0000000a02027223 */ /* 0x000fe20000010009 */
[----:B------:R-:W-:Y:S01]  /*11e0*/  FFMA.FTZ R12, R11, R26, R12 ;  /* 0x0000001a0b0c7223 */ /* 0x000fe2000001000c */
[----:B------:R-:W-:Y:S01]  /*11f0*/  LOP3.LUT R32, R4, 0xffff0000, RZ, 0xc0, !PT ;  /* 0xffff000004207812 */ /* 0x000fe200078ec0ff */
[----:B------:R-:W-:Y:S01]  /*1200*/  IMAD.U32 R4, R5, 0x10000, RZ ;  /* 0x0001000005047824 */ /* 0x000fe200078e00ff */
[----:B------:R-:W-:Y:S01]  /*1210*/  SHF.L.U32 R9, R16, 0x10, RZ ;  /* 0x0000001010097819 */ /* 0x000fe200000006ff */
[----:B------:R-:W-:Y:S01]  /*1220*/  FFMA.FTZ R2, R47, R23, R2 ;  /* 0x000000172f027223 */ /* 0x000fe20000010002 */
[----:B------:R-:W-:Y:S01]  /*1230*/  FFMA.FTZ R25, R25, R36, R12 ;  /* 0x0000002419197223 */ /* 0x000fe2000001000c */
[----:B------:R-:W-:Y:S01]  /*1240*/  LOP3.LUT R11, R40, 0xffff0000, RZ, 0xc0, !PT ;  /* 0xffff0000280b7812 */ /* 0x000fe200078ec0ff */
[----:B------:R-:W2:Y:S01]  /*1250*/  S2R R10, SR_TID.X ;  /* 0x00000000000a7919 */ /* 0x000ea20000002100 */
[----:B------:R-:W-:Y:S01]  /*1260*/  LOP3.LUT R16, R16, 0xffff0000, RZ, 0xc0, !PT ;  /* 0xffff000010107812 */ /* 0x000fe200078ec0ff */
[----:B------:R-:W-:Y:S01]  /*1270*/  FFMA.FTZ R2, R3, R9, R2 ;  /* 0x0000000903027223 */ /* 0x000fe20000010002 */
[----:B------:R-:W-:Y:S01]  /*1280*/  FFMA.FTZ R25, R32, R39, R25 ;  /* 0x0000002720197223 */ /* 0x000fe20000010019 */
[----:B------:R-:W-:Y:S01]  /*1290*/  LOP3.LUT R33, R5, 0xffff0000, RZ, 0xc0, !PT ;  /* 0xffff000005217812 */ /* 0x000fe200078ec0ff */
[----:B------:R-:W-:-:S02]  /*12a0*/  IMAD.U32 R3, R41, 0x10000, RZ ;  /* 0x0001000029037824 */ /* 0x000fc400078e00ff */
[----:B------:R-:W-:Y:S01]  /*12b0*/  FFMA.FTZ R2, R11, R16, R2 ;  /* 0x000000100b027223 */ /* 0x000fe20000010002 */
[----:B------:R-:W-:Y:S02]  /*12c0*/  IMAD.U32 R9, R17, 0x10000, RZ ;  /* 0x0001000011097824 */ /* 0x000fe400078e00ff */
[----:B------:R-:W-:Y:S01]  /*12d0*/  FFMA.FTZ R4, R4, R37, R25 ;  /* 0x0000002504047223 */ /* 0x000fe20000010019 */
[----:B------:R-:W-:Y:S01]  /*12e0*/  LOP3.LUT R41, R41, 0xffff0000, RZ, 0xc0, !PT ;  /* 0xffff000029297812 */ /* 0x000fe200078ec0ff */
[C---:B------:R-:W-:Y:S01]  /*12f0*/  IMAD.U32 R5, R6.reuse, 0x10000, RZ ;  /* 0x0001000006057824 */ /* 0x040fe200078e00ff */
        /* <DEDUP_REMOVED lines=8> */
[----:B------:R-:W-:-:S02]  /*1380*/  SHF.L.U32 R6, R7, 0x10, RZ ;  /* 0x0000001007067819 */ /* 0x000fc400000006ff */
[----:B------:R-:W-:Y:S01]  /*1390*/  LOP3.LUT R11, R42, 0xffff0000, RZ, 0xc0, !PT ;  /* 0xffff00002a0b7812 */ /* 0x000fe200078ec0ff */
[----:B------:R-:W-:Y:S01]  /*13a0*/  FFMA.FTZ R2, R3, R9, R2 ;  /* 0x0000000903027223 */ /* 0x000fe20000010002 */
[----:B------:R-:W-:Y:S01]  /*13b0*/  LOP3.LUT R18, R18, 0xffff0000, RZ, 0xc0, !PT ;  /* 0xffff000012127812 */ /* 0x000fe200078ec0ff */
[----:B------:R-:W-:Y:S01]  /*13c0*/  FFMA.FTZ R5, R34, R29, R5 ;  /* 0x0000001d22057223 */ /* 0x000fe20000010005 */
[----:B------:R-:W-:Y:S01]  /*13d0*/  LOP3.LUT R7, R7, 0xffff0000, RZ, 0xc0, !PT ;  /* 0xffff000007077812 */ /* 0x000fe200078ec0ff */
[----:B------:R-:W-:Y:S01]  /*13e0*/  IMAD.U32 R3, R43, 0x10000, RZ ;  /* 0x000100002b037824 */ /* 0x000fe200078e00ff */
[----:B------:R-:W-:Y:S01]  /*13f0*/  SHF.L.U32 R4, R19, 0x10, RZ ;  /* 0x0000001013047819 */ /* 0x000fe200000006ff */
[----:B------:R-:W-:Y:S01]  /*1400*/  FFMA.FTZ R2, R11, R18, R2 ;  /* 0x000000120b027223 */ /* 0x000fe20000010002 */
[----:B------:R-:W-:Y:S01]  /*1410*/  FFMA.FTZ R6, R6, R35, R5 ;  /* 0x0000002306067223 */ /* 0x000fe20000010005 */
[----:B------:R-:W-:Y:S02]  /*1420*/  LOP3.LUT R43, R43, 0xffff0000, RZ, 0xc0, !PT ;  /* 0xffff00002b2b7812 */ /* 0x000fe400078ec0ff */
[----:B------:R-:W-:Y:S01]  /*1430*/  LOP3.LUT R19, R19, 0xffff0000, RZ, 0xc0, !PT ;  /* 0xffff000013137812 */ /* 0x000fe200078ec0ff */
[----:B------:R-:W-:Y:S01]  /*1440*/  FFMA.FTZ R2, R3, R4, R2 ;  /* 0x0000000403027223 */ /* 0x000fe20000010002 */
[----:B------:R-:W-:Y:S01]  /*1450*/  FFMA.FTZ R6, R7, R20, R6 ;  /* 0x0000001407067223 */ /* 0x000fe20000010006 */
[----:B--2---:R-:W-:-:S02]  /*1460*/  SHF.R.U32.HI R11, RZ, 0x3, R10 ;  /* 0x00000003ff0b7819 */ /* 0x004fc4000001160a */
[----:B------:R-:W-:Y:S01]  /*1470*/  FFMA.FTZ R19, R43, R19, R2 ;  /* 0x000000132b137223 */ /* 0x000fe20000010002 */
[----:B------:R-:W-:Y:S01]  /*1480*/  LOP3.LUT P0, RZ, R0, 0x7, RZ, 0xc0, !PT ;  /* 0x0000000700ff7812 */ /* 0x000fe2000780c0ff */
[----:B------:R-:W2:Y:S01]  /*1490*/  SHFL.BFLY PT, R3, R6, 0x4, 0x1f ;  /* 0x0c801f0006037f89 */ /* 0x000ea200000e0000 */
[----:B------:R-:W-:Y:S02]  /*14a0*/  IADD3 R0, P1, PT, R58, R11, RZ ;  /* 0x0000000b3a007210 */ /* 0x000fe40007f3e0ff */
[----:B------:R-:W-:Y:S01]  /*14b0*/  LOP3.LUT R10, R10, 0x7, RZ, 0xc0, !PT ;  /* 0x000000070a0a7812 */ /* 0x000fe200078ec0ff */
[----:B------:R-:W3:Y:S01]  /*14c0*/  SHFL.BFLY PT, R2, R19, 0x4, 0x1f ;  /* 0x0c801f0013027f89 */ /* 0x000ee200000e0000 */
[----:B--2---:R-:W-:Y:S01]  /*14d0*/  FADD.FTZ R3, R6, R3 ;  /* 0x0000000306037221 */ /* 0x004fe20000010000 */
[----:B---3--:R-:W-:-:S04]  /*14e0*/  FADD.FTZ R7, R19, R2 ;  /* 0x0000000213077221 */ /* 0x008fc80000010000 */
[----:B------:R-:W2:Y:S04]  /*14f0*/  SHFL.BFLY PT, R2, R3, 0x2, 0x1f ;  /* 0x0c401f0003027f89 */ /* 0x000ea800000e0000 */
[----:B------:R-:W3:Y:S01]  /*1500*/  SHFL.BFLY PT, R8, R7, 0x2, 0x1f ;  /* 0x0c401f0007087f89 */ /* 0x000ee200000e0000 */
[----:B--2---:R-:W-:Y:S01]  /*1510*/  FADD.FTZ R4, R3, R2 ;  /* 0x0000000203047221 */ /* 0x004fe20000010000 */
[----:B------:R-:W-:Y:S02]  /*1520*/  LEA.HI.X.SX32 R3, R58, RZ, 0x1, P1 ;  /* 0x000000ff3a037211 */ /* 0x000fe400008f0eff */
[----:B------:R-:W-:Y:S01]  /*1530*/  ISETP.NE.AND P1, PT, R10, RZ, PT ;  /* 0x000000ff0a00720c */ /* 0x000fe20003f25270 */
[----:B---3--:R-:W-:Y:S01]  /*1540*/  FADD.FTZ R8, R7, R8 ;  /* 0x0000000807087221 */ /* 0x008fe20000010000 */
[----:B------:R-:W2:Y:S01]  /*1550*/  SHFL.BFLY PT, R5, R4, 0x1, 0x1f ;  /* 0x0c201f0004057f89 */ /* 0x000ea200000e0000 */
[----:B0-----:R-:W-:-:S03]  /*1560*/  LEA R2, P2, R0, UR4, 0x2 ;  /* 0x0000000400027c11 */ /* 0x001fc6000f8410ff */
[----:B------:R-:W0:Y:S01]  /*1570*/  SHFL.BFLY PT, R9, R8, 0x1, 0x1f ;  /* 0x0c201f0008097f89 */ /* 0x000e2200000e0000 */
[----:B------:R-:W-:Y:S01]  /*1580*/  LEA.HI.X R3, R0, UR5, R3, 0x2, P2 ;  /* 0x0000000500037c11 */ /* 0x000fe200090f1403 */
[----:B--2---:R-:W-:-:S04]  /*1590*/  FADD.FTZ R5, R4, R5 ;  /* 0x0000000504057221 */ /* 0x004fc80000010000 */
[----:B-1----:R-:W-:Y:S01]  /*15a0*/  @!P0 FMUL.FTZ R5, R5, UR8 ;  /* 0x0000000805058c20 */ /* 0x002fe20008410000 */
[----:B0-----:R-:W-:-:S04]  /*15b0*/  FADD.FTZ R9, R8, R9 ;  /* 0x0000000908097221 */ /* 0x001fc80000010000 */
[----:B------:R-:W-:Y:S01]  /*15c0*/  FMUL.FTZ R9, R9, UR8 ;  /* 0x0000000809097c20 */ /* 0x000fe20008410000 */
[----:B------:R0:W-:Y:S01]  /*15d0*/  @!P0 STG.E desc[UR6][R2.64], R5 ;  /* 0x0000000502008986 */ /* 0x0001e2000c101906 */
[----:B------:R-:W-:Y:S05]  /*15e0*/  @P1 EXIT ;  /* 0x000000000000194d */ /* 0x000fea0003800000 */
[----:B------:R-:W-:Y:S01]  /*15f0*/  STG.E desc[UR6][R2.64+0x80], R9 ;  /* 0x0000800902007986 */ /* 0x000fe2000c101906 */
[----:B------:R-:W-:Y:S05]  /*1600*/  EXIT ;  /* 0x000000000000794d */ /* 0x000fea0003800000 */
.L_x_1413:
        /* <DEDUP_REMOVED lines=15> */
.L_x_2177:


//--------------------- .text._ZN5flash25flash_bwd_dot_do_o_kernelILb1E23Flash_bwd_kernel_traitsILi192ELi64ELi64ELi8ELi4ELi2ELi2ELb1ELb1EN7cutlass10bfloat16_tE19Flash_kernel_traitsILi192ELi64ELi64ELi8ES3_EEEEvNS_16Flash_bwd_paramsE --------------------------
	.section	.text._ZN5flash25flash_bwd_dot_do_o_kernelILb1E23Flash_bwd_kernel_traitsILi192ELi64ELi64ELi8ELi4ELi2ELi2ELb1ELb1EN7cutlass10bfloat16_tE19Flash_kernel_traitsILi192ELi64ELi64ELi8ES3_EEEEvNS_16Flash_bwd_paramsE,"ax",@progbits
	.align	128
        .global         _ZN5flash25flash_bwd_dot_do_o_kernelILb1E23Flash_bwd_kernel_traitsILi192ELi64ELi64ELi8ELi4ELi2ELi2ELb1ELb1EN7cutlass10bfloat16_tE19Flash_kernel_traitsILi192ELi64ELi64ELi8ES3_EEEEvNS_16Flash_bwd_paramsE
        .type           _ZN5flash25flash_bwd_dot_do_o_kernelILb1E23Flash_bwd_kernel_traitsILi192ELi64ELi64ELi8ELi4ELi2ELi2ELb1ELb1EN7cutlass10bfloat16_tE19Flash_kernel_traitsILi192ELi64ELi64ELi8ES3_EEEEvNS_16Flash_bwd_paramsE,@function
        .size           _ZN5flash25flash_bwd_dot_do_o_kernelILb1E23Flash_bwd_kernel_traitsILi192ELi64ELi64ELi8ELi4ELi2ELi2ELb1ELb1EN7cutlass10bfloat16_tE19Flash_kernel_traitsILi192ELi64ELi64ELi8ES3_EEEEvNS_16Flash_bwd_paramsE,(.L_x_2178 - _ZN5flash25flash_bwd_dot_do_o_kernelILb1E23Flash_bwd_kernel_traitsILi192ELi64ELi64ELi8ELi4ELi2ELi2ELb1ELb1EN7cutlass10bfloat16_tE19Flash_kernel_traitsILi192ELi64ELi64ELi8ES3_EEEEvNS_16Flash_bwd_paramsE)
        .other          _ZN5flash25flash_bwd_dot_do_o_kernelILb1E23Flash_bwd_kernel_traitsILi192ELi64ELi64ELi8ELi4ELi2ELi2ELb1ELb1EN7cutlass10bfloat16_tE19Flash_kernel_traitsILi192ELi64ELi64ELi8ES3_EEEEvNS_16Flash_bwd_paramsE,@"STO_CUDA_ENTRY STV_DEFAULT"
_ZN5flash25flash_bwd_dot_do_o_kernelILb1E23Flash_bwd_kernel_traitsILi192ELi64ELi64ELi8ELi4ELi2ELi2ELb1ELb1EN7cutlass10bfloat16_tE19Flash_kernel_traitsILi192ELi64ELi64ELi8ES3_EEEEvNS_16Flash_bwd_paramsE:
.text._ZN5flash25flash_bwd_dot_do_o_kernelILb1E23Flash_bwd_kernel_traitsILi192ELi64ELi64ELi8ELi4ELi2ELi2ELb1ELb1EN7cutlass10bfloat16_tE19Flash_kernel_traitsILi192ELi64ELi64ELi8ES3_EEEEvNS_16Flash_bwd_paramsE:
[----:B------:R-:W-:Y:S08]  /*0000*/  LDC R1, c[0x0][0x37c] ;  /* 0x0000df00ff017b82 */ /* 0x000ff00000000800 */
[----:B------:R-:W0:Y:S01]  /*0010*/  LDC.64 R2, c[0x0][0x460] ;  /* 0x00011800ff027b82 */ /* 0x000e220000000a00 */
[----:B------:R-:W1:Y:S01]  /*0020*/  LDCU.64 UR4, c[0x0][0x358] ;  /* 0x00006b00ff0477ac */ /* 0x000e620008000a00 */
[----:B0-----:R-:W-:-:S02]  /*0030*/  ISETP.NE.U32.AND P1, PT, R2, RZ, PT ;  /* 0x000000ff0200720c */ /* 0x001fc40003f25070 */
[----:B------:R-:W-:Y:S01]  /*0040*/  ISETP.NE.U32.AND P0, PT, R2, RZ, PT ;  /* 0x000000ff0200720c */ /* 0x000fe20003f05070 */
[----:B------:R-:W-:Y:S01]  /*0050*/  IMAD.MOV.U32 R2, RZ, RZ, -0x1 ;  /* 0xffffffffff027424 */ /* 0x000fe200078e00ff */
[C---:B------:R-:W-:Y:S02]  /*0060*/  ISETP.NE.AND.EX P1, PT, R3.reuse, RZ, PT, P1 ;  /* 0x000000ff0300720c */ /* 0x040fe40003f25310 */
[----:B------:R-:W-:Y:S02]  /*0070*/  ISETP.NE.AND.EX P0, PT, R3, RZ, PT, P0 ;  /* 0x000000ff0300720c */ /* 0x000fe40003f05300 */
[----:B------:R-:W0:Y:S09]  /*0080*/  S2R R3, SR_CTAID.Y ;  /* 0x0000000000037919 */ /* 0x000e320000002600 */
[----:B------:R-:W0:Y:S08]  /*0090*/  @P1 LDC.64 R6, c[0x0][0x460] ;  /* 0x00011800ff061b82 */ /* 0x000e300000000a00 */
[----:B------:R-:W2:Y:S01]  /*00a0*/  @P0 LDC.64 R4, c[0x0][0x460] ;  /* 0x00011800ff040b82 */ /* 0x000ea20000000a00 */
[----:B0-----:R-:W-:-:S06]  /*00b0*/  @P1 IMAD.WIDE.U32 R8, R3, 0x4, R6 ;  /* 0x0000000403081825 */ /* 0x001fcc00078e0006 */
[----:B-1----:R-:W3:Y:S01]  /*00c0*/  @P1 LDG.E R9, desc[UR4][R8.64+0x4] ;  /* 0x0000040408091981 */ /* 0x002ee2000c1e1900 */
[----:B--2---:R-:W-:-:S05]  /*00d0*/  @P0 IMAD.WIDE.U32 R4, R3, 0x4, R4 ;  /* 0x0000000403040825 */ /* 0x004fca00078e0004 */
[----:B------:R-:W3:Y:S01]  /*00e0*/  @P0 LDG.E R2, desc[UR4][R4.64] ;  /* 0x0000000404020981 */ /* 0x000ee2000c1e1900 */
[----:B------:R-:W0:Y:S01]  /*00f0*/  S2R R0, SR_CTAID.X ;  /* 0x0000000000007919 */ /* 0x000e220000002500 */
[----:B------:R-:W1:Y:S01]  /*0100*/  @!P1 LDC R6, c[0x0][0x434] ;  /* 0x00010d00ff069b82 */ /* 0x000e620000000800 */
[----:B0-----:R-:W-:Y:S01]  /*0110*/  IMAD.SHL.U32 R29, R0, 0x40, RZ ;  /* 0x00000040001d7824 */ /* 0x001fe200078e00ff */
[----:B---3--:R-:W-:-:S04]  /*0120*/  @P1 IADD3 R6, PT, PT, R9, -R2, RZ ;  /* 0x8000000209061210 */ /* 0x008fc80007ffe0ff */
[----:B-1----:R-:W-:-:S13]  /*0130*/  ISETP.GT.AND P1, PT, R6, R29, PT ;  /* 0x0000001d0600720c */ /* 0x002fda0003f24270 */
[----:B------:R-:W-:Y:S05]  /*0140*/  @!P1 EXIT ;  /* 0x000000000000994d */ /* 0x000fea0003800000 */
[----:B------:R-:W-:Y:S01]  /*0150*/  ISETP.NE.AND P1, PT, R2, -0x1, PT ;  /* 0xffffffff0200780c */ /* 0x000fe20003f25270 */
[----:B------:R-:W0:Y:S01]  /*0160*/  LDC R54, c[0x0][0x3e0] ;  /* 0x0000f800ff367b82 */ /* 0x000e220000000800 */
[----:B------:R-:W0:Y:S01]  /*0170*/  LDCU UR7, c[0x0][0x44c] ;  /* 0x00008980ff0777ac */ /* 0x000e220008000800 */
[----:B------:R-:W1:Y:S10]  /*0180*/  S2R R61, SR_CTAID.Z ;  /* 0x00000000003d7919 */ /* 0x000e740000002700 */
[----:B------:R-:W2:Y:S08]  /*0190*/  @!P1 LDC.64 R12, c[0x0][0x400] ;  /* 0x00010000ff0c9b82 */ /* 0x000eb00000000a00 */
[----:B------:R-:W3:Y:S08]  /*01a0*/  @P1 LDC.64 R16, c[0x0][0x408] ;  /* 0x00010200ff101b82 */ /* 0x000ef00000000a00 */
[----:B------:R-:W4:Y:S08]  /*01b0*/  @!P1 LDC.64 R4, c[0x0][0x588] ;  /* 0x00016200ff049b82 */ /* 0x000f300000000a00 */
[----:B------:R-:W5:Y:S01]  /*01c0*/  @P1 LDC.64 R14, c[0x0][0x590] ;  /* 0x00016400ff0e1b82 */ /* 0x000f620000000a00 */
[----:B--2---:R-:W-:-:S04]  /*01d0*/  @!P1 IMAD.WIDE.U32 R30, R3, R12, RZ ;  /* 0x0000000c031e9225 */ /* 0x004fc800078e00ff */
[----:B------:R-:W-:Y:S02]  /*01e0*/  @!P1 IMAD R28, R3, R13, R31 ;  /* 0x0000000d031c9224 */ /* 0x000fe400078e021f */
[----:B---3--:R-:W-:-:S04]  /*01f0*/  @P1 IMAD.WIDE.U32 R12, R2, R16, RZ ;  /* 0x00000010020c1225 */ /* 0x008fc800078e00ff */
[----:B------:R-:W-:Y:S02]  /*0200*/  @P1 IMAD R28, R2, R17, R13 ;  /* 0x00000011021c1224 */ /* 0x000fe400078e020d */
[----:B------:R-:W-:Y:S02]  /*0210*/  @P1 IMAD.MOV.U32 R30, RZ, RZ, R12 ;  /* 0x000000ffff1e1224 */ /* 0x000fe400078e000c */
[----:B----4-:R-:W-:-:S04]  /*0220*/  @!P1 IMAD.WIDE.U32 R8, R3, R4, RZ ;  /* 0x0000000403089225 */ /* 0x010fc800078e00ff */
[----:B0-----:R-:W-:-:S04]  /*0230*/  IMAD.WIDE R12, R54, UR7, RZ ;  /* 0x00000007360c7c25 */ /* 0x001fc8000f8e02ff */
[----:B-----5:R-:W-:-:S04]  /*0240*/  @P1 IMAD.WIDE.U32 R10, R2, R14, RZ ;  /* 0x0000000e020a1225 */ /* 0x020fc800078e00ff */
[----:B------:R-:W-:Y:S02]  /*0250*/  @!P1 IMAD R4, R3, R5, R9 ;  /* 0x0000000503049224 */ /* 0x000fe400078e0209 */
[----:B------:R-:W-:Y:S02]  /*0260*/  @P1 IMAD R4, R2, R15, R11 ;  /* 0x0000000f02041224 */ /* 0x000fe400078e020b */
[----:B------:R-:W-:Y:S01]  /*0270*/  @P1 IMAD.MOV.U32 R8, RZ, RZ, R10 ;  /* 0x000000ffff081224 */ /* 0x000fe200078e000a */
[----:B-1----:R-:W-:Y:S06]  /*0280*/  @P1 BRA `(.L_x_1414) ;  /* 0x0000000000441947 */ /* 0x002fec0003800000 */
[----:B------:R-:W0:Y:S01]  /*0290*/  LDCU UR8, c[0x0][0x444] ;  /* 0x00008880ff0877ac */ /* 0x000e220008000800 */
[----:B------:R-:W-:Y:S01]  /*02a0*/  SHF.R.S32.HI R5, RZ, 0x1f, R54 ;  /* 0x0000001fff057819 */ /* 0x000fe20000011436 */
[----:B0-----:R-:W-:Y:S02]  /*02b0*/  USHF.R.S32.HI UR6, URZ, 0x1f, UR8 ;  /* 0x0000001fff067899 */ /* 0x001fe40008011408 */
[----:B------:R-:W-:-:S04]  /*02c0*/  IMAD.WIDE.U32 R10, R3, UR8, RZ ;  /* 0x00000008030a7c25 */ /* 0x000fc8000f8e00ff */
[----:B------:R-:W-:Y:S01]  /*02d0*/  IMAD R7, R3, UR6, RZ ;  /* 0x0000000603077c24 */ /* 0x000fe2000f8e02ff */
[----:B------:R-:W-:Y:S01]  /*02e0*/  USHF.R.S32.HI UR6, URZ, 0x1f, UR7 ;  /* 0x0000001fff067899 */ /* 0x000fe20008011407 */
[----:B------:R-:W-:-:S03]  /*02f0*/  IMAD.WIDE.U32 R14, R10, R54, RZ ;  /* 0x000000360a0e7225 */ /* 0x000fc600078e00ff */
[----:B------:R-:W-:-:S05]  /*0300*/  IADD3 R7, PT, PT, R11, R7, RZ ;  /* 0x000000070b077210 */ /* 0x000fca0007ffe0ff */
[----:B------:R-:W-:-:S04]  /*0310*/  IMAD R7, R7, R54, RZ ;  /* 0x0000003607077224 */ /* 0x000fc800078e02ff */
[----:B------:R-:W-:Y:S02]  /*0320*/  IMAD R5, R5, R10, R7 ;  /* 0x0000000a05057224 */ /* 0x000fe400078e0207 */
[----:B------:R-:W-:-:S04]  /*0330*/  IMAD.WIDE.U32 R10, R14, UR7, RZ ;  /* 0x000000070e0a7c25 */ /* 0x000fc8000f8e00ff */
[----:B------:R-:W-:Y:S02]  /*0340*/  IMAD.IADD R5, R15, 0x1, R5 ;  /* 0x000000010f057824 */ /* 0x000fe400078e0205 */
[----:B------:R-:W-:Y:S02]  /*0350*/  IMAD.MOV.U32 R15, RZ, RZ, R10 ;  /* 0x000000ffff0f7224 */ /* 0x000fe400078e000a */
[----:B------:R-:W-:-:S04]  /*0360*/  IMAD R5, R5, UR7, RZ ;  /* 0x0000000705057c24 */ /* 0x000fc8000f8e02ff */
[----:B------:R-:W-:-:S05]  /*0370*/  IMAD R5, R14, UR6, R5 ;  /* 0x000000060e057c24 */ /* 0x000fca000f8e0205 */
[----:B------:R-:W-:Y:S01]  /*0380*/  IADD3 R16, PT, PT, R11, R5, RZ ;  /* 0x000000050b107210 */ /* 0x000fe20007ffe0ff */
[----:B------:R-:W-:Y:S06]  /*0390*/  BRA `(.L_x_1415) ;  /* 0x0000000000107947 */ /* 0x000fec0003800000 */
.L_x_1414:
[-C--:B------:R-:W-:Y:S02]  /*03a0*/  IMAD R5, R13, R2.reuse, RZ ;  /* 0x000000020d057224 */ /* 0x080fe400078e02ff */
[----:B------:R-:W-:-:S04]  /*03b0*/  IMAD.WIDE.U32 R10, R12, R2, RZ ;  /* 0x000000020c0a7225 */ /* 0x000fc800078e00ff */
[----:B------:R-:W-:Y:S02]  /*03c0*/  IMAD.IADD R16, R11, 0x1, R5 ;  /* 0x000000010b107824 */ /* 0x000fe400078e0205 */
[----:B------:R-:W-:-:S07]  /*03d0*/  IMAD.MOV.U32 R15, RZ, RZ, R10 ;  /* 0x000000ffff0f7224 */ /* 0x000fce00078e000a */
.L_x_1415:
[----:B------:R-:W0:Y:S01]  /*03e0*/  LDCU.U8 UR6, c[0x0][0x548] ;  /* 0x0000a900ff0677ac */ /* 0x000e220008000000 */
[----:B------:R-:W-:-:S04]  /*03f0*/  SHF.L.U32 R5, R3, 0x7, RZ ;  /* 0x0000000703057819 */ /* 0x000fc800000006ff */
[----:B------:R-:W-:-:S04]  /*0400*/  SEL R10, R5, RZ, P0 ;  /* 0x000000ff050a7207 */ /* 0x000fc80000000000 */
[----:B------:R-:W-:-:S05]  /*0410*/  IADD3 R7, P0, PT, R29, R10, RZ ;  /* 0x0000000a1d077210 */ /* 0x000fca0007f1e0ff */
[----:B------:R-:W-:Y:S02]  /*0420*/  IMAD.X R9, RZ, RZ, RZ, P0 ;  /* 0x000000ffff097224 */ /* 0x000fe400000e06ff */
[----:B------:R-:W-:Y:S01]  /*0430*/  IMAD.WIDE.U32 R10, R7, R12, RZ ;  /* 0x0000000c070a7225 */ /* 0x000fe200078e00ff */
[----:B0-----:R-:W-:-:S03]  /*0440*/  UISETP.NE.AND UP0, UPT, UR6, URZ, UPT ;  /* 0x000000ff0600728c */ /* 0x001fc6000bf05270 */
[----:B------:R-:W-:-:S04]  /*0450*/  IMAD R9, R9, R12, RZ ;  /* 0x0000000c09097224 */ /* 0x000fc800078e02ff */
[----:B------:R-:W-:Y:S02]  /*0460*/  IMAD R9, R13, R7, R9 ;  /* 0x000000070d097224 */ /* 0x000fe400078e0209 */
[----:B------:R-:W-:Y:S02]  /*0470*/  IMAD R7, R61, UR7, RZ ;  /* 0x000000073d077c24 */ /* 0x000fe4000f8e02ff */
[----:B------:R-:W-:Y:S01]  /*0480*/  IMAD.IADD R14, R11, 0x1, R9 ;  /* 0x000000010b0e7824 */ /* 0x000fe200078e0209 */
[----:B------:R-:W-:Y:S06]  /*0490*/  BRA.U !UP0, `(.L_x_1416) ;  /* 0x0000000108247547 */ /* 0x000fec000b800000 */
[----:B------:R-:W0:Y:S01]  /*04a0*/  LDC R18, c[0x0][0x444] ;  /* 0x00011100ff127b82 */ /* 0x000e220000000800 */
[----:B------:R-:W-:-:S07]  /*04b0*/  ISETP.NE.AND P0, PT, R2, -0x1, PT ;  /* 0xffffffff0200780c */ /* 0x000fce0003f05270 */
[----:B------:R-:W1:Y:S08]  /*04c0*/  LDC R12, c[0x0][0x430] ;  /* 0x00010c00ff0c7b82 */ /* 0x000e700000000800 */
[----:B------:R-:W1:Y:S01]  /*04d0*/  LDC R9, c[0x0][0x454] ;  /* 0x00011500ff097b82 */ /* 0x000e620000000800 */
[----:B0-----:R-:W-:-:S04]  /*04e0*/  @!P0 IMAD R2, R3, R18, RZ ;  /* 0x0000001203028224 */ /* 0x001fc800078e02ff */
[----:B------:R-:W-:Y:S01]  /*04f0*/  IMAD.IADD R2, R5, 0x1, R2 ;  /* 0x0000000105027824 */ /* 0x000fe200078e0202 */
[----:B-1----:R-:W-:-:S05]  /*0500*/  LEA R12, R12, R9, 0x7 ;  /* 0x000000090c0c7211 */ /* 0x002fca00078e38ff */
[----:B------:R-:W-:Y:S01]  /*0510*/  IMAD R55, R12, R61, R2 ;  /* 0x0000003d0c377224 */ /* 0x000fe200078e0202 */
[----:B------:R-:W-:Y:S06]  /*0520*/  BRA `(.L_x_1417) ;  /* 0x00000000000c7947 */ /* 0x000fec0003800000 */
.L_x_1416:
[----:B------:R-:W0:Y:S01]  /*0530*/  LDC R2, c[0x0][0x444] ;  /* 0x00011100ff027b82 */ /* 0x000e220000000800 */
[----:B------:R-:W-:-:S04]  /*0540*/  IMAD R3, R3, R54, R61 ;  /* 0x0000003603037224 */ /* 0x000fc800078e023d */
[----:B0-----:R-:W-:-:S07]  /*0550*/  IMAD R55, R3, R2, RZ ;  /* 0x0000000203377224 */ /* 0x001fce00078e02ff */
.L_x_1417:
[----:B------:R-:W0:Y:S01]  /*0560*/  S2R R56, SR_TID.X ;  /* 0x0000000000387919 */ /* 0x000e220000002100 */
[----:B------:R-:W1:Y:S01]  /*0570*/  LDCU.128 UR12, c[0x0][0x590] ;  /* 0x0000b200ff0c77ac */ /* 0x000e620008000c00 */
[----:B------:R-:W-:Y:S01]  /*0580*/  IMAD R54, R54, UR7, RZ ;  /* 0x0000000736367c24 */ /* 0x000fe2000f8e02ff */
[----:B------:R-:W-:Y:S01]  /*0590*/  IADD3 R12, P0, P1, R10, R15, R7 ;  /* 0x0000000f0a0c7210 */ /* 0x000fe2000791e007 */
[----:B------:R-:W-:Y:S01]  /*05a0*/  IMAD.IADD R9, R6, 0x1, -R29 ;  /* 0x0000000106097824 */ /* 0x000fe200078e0a1d */
[----:B------:R-:W2:Y:S01]  /*05b0*/  LDCU.64 UR8, c[0x0][0x570] ;  /* 0x0000ae00ff0877ac */ /* 0x000ea20008000a00 */
[----:B------:R-:W-:Y:S01]  /*05c0*/  SHF.R.S32.HI R7, RZ, 0x1f, R7 ;  /* 0x0000001fff077819 */ /* 0x000fe20000011407 */
[----:B------:R-:W-:Y:S01]  /*05d0*/  BSSY.RECONVERGENT B0, `(.L_x_1418) ;  /* 0x0000034000007945 */ /* 0x000fe20003800200 */
[----:B------:R-:W-:Y:S01]  /*05e0*/  CS2R R18, SRZ ;  /* 0x0000000000127805 */ /* 0x000fe2000001ff00 */
[----:B------:R-:W3:Y:S01]  /*05f0*/  LDCU.64 UR10, c[0x0][0x408] ;  /* 0x00008100ff0a77ac */ /* 0x000ee20008000a00 */
[----:B------:R-:W-:-:S02]  /*0600*/  IADD3.X R14, PT, PT, R14, R16, R7, P0, P1 ;  /* 0x000000100e0e7210 */ /* 0x000fc400007e2407 */
[----:B------:R-:W-:Y:S02]  /*0610*/  CS2R R16, SRZ ;  /* 0x0000000000107805 */ /* 0x000fe4000001ff00 */
[----:B------:R-:W-:Y:S02]  /*0620*/  CS2R R20, SRZ ;  /* 0x0000000000147805 */ /* 0x000fe4000001ff00 */
[----:B------:R-:W-:Y:S02]  /*0630*/  CS2R R22, SRZ ;  /* 0x0000000000167805 */ /* 0x000fe4000001ff00 */
[----:B------:R-:W-:Y:S01]  /*0640*/  CS2R R24, SRZ ;  /* 0x0000000000187805 */ /* 0x000fe2000001ff00 */
[C---:B0-----:R-:W-:Y:S01]  /*0650*/  IMAD.SHL.U32 R5, R56.reuse, 0x4, RZ ;  /* 0x0000000438057824 */ /* 0x041fe200078e00ff */
[----:B------:R-:W-:Y:S02]  /*0660*/  SHF.R.U32.HI R3, RZ, 0x4, R56 ;  /* 0x00000004ff037819 */ /* 0x000fe40000011638 */
[----:B------:R-:W-:-:S02]  /*0670*/  SHF.L.U32 R2, R56, 0x3, RZ ;  /* 0x0000000338027819 */ /* 0x000fc400000006ff */
[----:B------:R-:W-:Y:S02]  /*0680*/  LOP3.LUT R5, R5, 0x3c, RZ, 0xc0, !PT ;  /* 0x0000003c05057812 */ /* 0x000fe400078ec0ff */
[----:B------:R-:W-:Y:S02]  /*0690*/  LOP3.LUT R2, R2, 0x38, RZ, 0xc0, !PT ;  /* 0x0000003802027812 */ /* 0x000fe400078ec0ff */
[----:B------:R-:W-:Y:S01]  /*06a0*/  SHF.R.U32.HI R57, RZ, 0x3, R56 ;  /* 0x00000003ff397819 */ /* 0x000fe20000011638 */
[----:B------:R-:W-:Y:S01]  /*06b0*/  IMAD R5, R54, R3, R5 ;  /* 0x0000000336057224 */ /* 0x000fe200078e0205 */
[----:B------:R-:W-:Y:S01]  /*06c0*/  LOP3.LUT R63, R2, 0x40, RZ, 0xfc, !PT ;  /* 0x00000040023f7812 */ /* 0x000fe200078efcff */
[----:B------:R-:W-:Y:S01]  /*06d0*/  IMAD.MOV.U32 R3, RZ, RZ, RZ ;  /* 0x000000ffff037224 */ /* 0x000fe200078e00ff */
[----:B------:R-:W-:Y:S02]  /*06e0*/  ISETP.GE.AND P1, PT, R57, R9, PT ;  /* 0x000000093900720c */ /* 0x000fe40003f26270 */
[----:B------:R-:W-:Y:S01]  /*06f0*/  IADD3 R7, P0, PT, R5, R12, RZ ;  /* 0x0000000c05077210 */ /* 0x000fe20007f1e0ff */
[----:B-1----:R-:W-:Y:S01]  /*0700*/  IMAD.WIDE.U32 R10, R29, UR12, R2 ;  /* 0x0000000c1d0a7c25 */ /* 0x002fe2000f8e0002 */
[----:B------:R-:W-:-:S02]  /*0710*/  IADD3 R6, PT, PT, R57, 0x20, RZ ;  /* 0x0000002039067810 */ /* 0x000fc40007ffe0ff */
[----:B------:R-:W-:Y:S02]  /*0720*/  CS2R R12, SRZ ;  /* 0x00000000000c7805 */ /* 0x000fe4000001ff00 */
[----:B--2---:R-:W-:Y:S01]  /*0730*/  LEA R52, P2, R7, UR8, 0x2 ;  /* 0x0000000807347c11 */ /* 0x004fe2000f8410ff */
[----:B------:R-:W-:Y:S01]  /*0740*/  IMAD R11, R29, UR13, R11 ;  /* 0x0000000d1d0b7c24 */ /* 0x000fe2000f8e020b */
[----:B------:R-:W-:Y:S02]  /*0750*/  IADD3 R26, P3, PT, R8, R10, RZ ;  /* 0x0000000a081a7210 */ /* 0x000fe40007f7e0ff */
[----:B------:R-:W-:Y:S02]  /*0760*/  LEA.HI.X.SX32 R8, R5, R14, 0x1, P0 ;  /* 0x0000000e05087211 */ /* 0x000fe400000f0eff */
[----:B------:R-:W-:Y:S02]  /*0770*/  CS2R R14, SRZ ;  /* 0x00000000000e7805 */ /* 0x000fe4000001ff00 */
[----:B------:R-:W-:Y:S01]  /*0780*/  ISETP.GE.AND P0, PT, R6, R9, PT ;  /* 0x000000090600720c */ /* 0x000fe20003f06270 */
[----:B------:R-:W-:Y:S01]  /*0790*/  IMAD.X R27, R4, 0x1, R11, P3 ;  /* 0x00000001041b7824 */ /* 0x000fe200018e060b */
[----:B------:R-:W-:-:S02]  /*07a0*/  LEA.HI.X R53, R7, UR9, R8, 0x2, P2 ;  /* 0x0000000907357c11 */ /* 0x000fc400090f1408 */
[----:B------:R-:W-:Y:S02]  /*07b0*/  CS2R R4, SRZ ;  /* 0x0000000000047805 */ /* 0x000fe4000001ff00 */
[----:B------:R-:W-:Y:S01]  /*07c0*/  CS2R R6, SRZ ;  /* 0x0000000000067805 */ /* 0x000fe2000001ff00 */
[C---:B------:R-:W-:Y:S01]  /*07d0*/  IMAD.WIDE.U32 R36, R61.reuse, UR14, R26 ;  /* 0x0000000e3d247c25 */ /* 0x040fe2000f8e001a */
[----:B------:R-:W-:Y:S02]  /*07e0*/  CS2R R8, SRZ ;  /* 0x0000000000087805 */ /* 0x000fe4000001ff00 */
[----:B------:R-:W-:Y:S02]  /*07f0*/  CS2R R10, SRZ ;  /* 0x00000000000a7805 */ /* 0x000fe4000001ff00 */
[----:B------:R-:W-:Y:S01]  /*0800*/  LOP3.LUT R62, R2, 0x80, RZ, 0xfc, !PT ;  /* 0x00000080023e7812 */ /* 0x000fe200078efcff */
[----:B------:R-:W-:Y:S02]  /*0810*/  IMAD R35, R61, UR15, R37 ;  /* 0x0000000f3d237c24 */ /* 0x000fe4000f8e0225 */
[----:B------:R-:W-:Y:S01]  /*0820*/  IMAD.MOV.U32 R26, RZ, RZ, RZ ;  /* 0x000000ffff1a7224 */ /* 0x000fe200078e00ff */
[----:B---3--:R-:W-:Y:S06]  /*0830*/  @P1 BRA `(.L_x_1419) ;  /* 0x0000000000341947 */ /* 0x008fec0003800000 */
[----:B------:R-:W0:Y:S01]  /*0840*/  LDCU UR6, c[0x0][0x440] ;  /* 0x00008800ff0677ac */ /* 0x000e220008000800 */
[----:B------:R-:W-:Y:S01]  /*0850*/  MOV R34, R36 ;  /* 0x0000002400227202 */ /* 0x000fe20000000f00 */
[----:B------:R-:W1:Y:S04]  /*0860*/  LDCU.64 UR8, c[0x0][0x550] ;  /* 0x0000aa00ff0877ac */ /* 0x000e680008000a00 */
[----:B------:R-:W-:-:S04]  /*0870*/  IMAD.WIDE.U32 R32, R57, UR12, R34 ;  /* 0x0000000c39207c25 */ /* 0x000fc8000f8e0022 */
[----:B------:R-:W-:Y:S01]  /*0880*/  IMAD R27, R57, UR13, R33 ;  /* 0x0000000d391b7c24 */ /* 0x000fe2000f8e0221 */
        /* <DEDUP_REMOVED lines=8> */
.L_x_1419:
[----:B------:R-:W-:Y:S05]  /*0910*/  BSYNC.RECONVERGENT B0 ;  /* 0x0000000000007941 */ /* 0x000fea0003800200 */
.L_x_1418:
[----:B------:R-:W-:Y:S01]  /*0920*/  BSSY.RECONVERGENT B0, `(.L_x_1420) ;  /* 0x0000015000007945 */ /* 0x000fe20003800200 */
[----:B------:R-:W-:-:S03]  /*0930*/  IMAD.MOV.U32 R27, RZ, RZ, RZ ;  /* 0x000000ffff1b7224 */ /* 0x000fc600078e00ff */
[----:B------:R-:W-:Y:S05]  /*0940*/  @P0 BRA `(.L_x_1421) ;  /* 0x0000000000480947 */ /* 0x000fea0003800000 */
[----:B------:R-:W1:Y:S01]  /*0950*/  LDCU UR6, c[0x0][0x440] ;  /* 0x00008800ff0677ac */ /* 0x000e620008000800 */
[----:B------:R-:W-:Y:S01]  /*0960*/  IADD3 R31, P2, PT, R57, 0x20, RZ ;  /* 0x00000020391f7810 */ /* 0x000fe20007f5e0ff */
[----:B------:R-:W-:Y:S01]  /*0970*/  IMAD.MOV.U32 R33, RZ, RZ, R35 ;  /* 0x000000ffff217224 */ /* 0x000fe200078e0023 */
[----:B------:R-:W2:Y:S03]  /*0980*/  LDCU.64 UR8, c[0x0][0x550] ;  /* 0x0000aa00ff0877ac */ /* 0x000ea60008000a00 */
[----:B------:R-:W-:-:S04]  /*0990*/  IMAD.X R32, RZ, RZ, RZ, P2 ;  /* 0x000000ffff207224 */ /* 0x000fc800010e06ff */
[----:B------:R-:W-:Y:S01]  /*09a0*/  IMAD R34, R32, UR12, RZ ;  /* 0x0000000c20227c24 */ /* 0x000fe2000f8e02ff */
[----:B------:R-:W-:-:S05]  /*09b0*/  MOV R32, R36 ;  /* 0x0000002400207202 */ /* 0x000fca0000000f00 */
[----:B------:R-:W-:Y:S01]  /*09c0*/  IMAD.WIDE.U32 R32, R31, UR12, R32 ;  /* 0x0000000c1f207c25 */ /* 0x000fe2000f8e0020 */
[----:B-1----:R-:W-:-:S03]  /*09d0*/  ISETP.GE.AND P3, PT, R2, UR6, PT ;  /* 0x0000000602007c0c */ /* 0x002fc6000bf66270 */
[----:B------:R-:W-:Y:S01]  /*09e0*/  IMAD R31, R31, UR13, R34 ;  /* 0x0000000d1f1f7c24 */ /* 0x000fe2000f8e0222 */
[----:B------:R-:W-:Y:S02]  /*09f0*/  ISETP.GE.AND P4, PT, R63, UR6, PT ;  /* 0x000000063f007c0c */ /* 0x000fe4000bf86270 */
[----:B------:R-:W-:Y:S01]  /*0a00*/  ISETP.GE.AND P5, PT, R62, UR6, PT ;  /* 0x000000063e007c0c */ /* 0x000fe2000bfa6270 */
[----:B------:R-:W-:Y:S01]  /*0a10*/  IMAD.IADD R31, R33, 0x1, R31 ;  /* 0x00000001211f7824 */ /* 0x000fe200078e021f */
[----:B--2---:R-:W-:-:S04]  /*0a20*/  LEA R34, P2, R32, UR8, 0x1 ;  /* 0x0000000820227c11 */ /* 0x004fc8000f8408ff */
[----:B------:R-:W-:-:S05]  /*0a30*/  LEA.HI.X R35, R32, UR9, R31, 0x1, P2 ;  /* 0x0000000920237c11 */ /* 0x000fca00090f0c1f */
[----:B------:R1:W5:Y:S04]  /*0a40*/  @!P3 LDG.E.128 R16, desc[UR4][R34.64] ;  /* 0x000000042210b981 */ /* 0x000368000c1e1d00 */
[----:B------:R1:W5:Y:S04]  /*0a50*/  @!P4 LDG.E.128 R20, desc[UR4][R34.64+0x80] ;  /* 0x000080042214c981 */ /* 0x000368000c1e1d00 */
[----:B------:R1:W5:Y:S02]  /*0a60*/  @!P5 LDG.E.128 R24, desc[UR4][R34.64+0x100] ;  /* 0x000100042218d981 */ /* 0x000364000c1e1d00 */
.L_x_1421:
[----:B------:R-:W-:Y:S05]  /*0a70*/  BSYNC.RECONVERGENT B0 ;  /* 0x0000000000007941 */ /* 0x000fea0003800200 */
.L_x_1420:
[----:B------:R-:W2:Y:S01]  /*0a80*/  LDCU.64 UR6, c[0x0][0x410] ;  /* 0x00008200ff0677ac */ /* 0x000ea20008000a00 */
[C---:B------:R-:W-:Y:S01]  /*0a90*/  IMAD.WIDE.U32 R32, R29.reuse, UR10, R2 ;  /* 0x0000000a1d207c25 */ /* 0x040fe2000f8e0002 */
[----:B------:R-:W-:Y:S01]  /*0aa0*/  BSSY.RECONVERGENT B0, `(.L_x_1422) ;  /* 0x000001a000007945 */ /* 0x000fe20003800200 */
[----:B-1----:R-:W-:Y:S02]  /*0ab0*/  CS2R R34, SRZ ;  /* 0x0000000000227805 */ /* 0x002fe4000001ff00 */
[----:B------:R-:W-:Y:S01]  /*0ac0*/  CS2R R36, SRZ ;  /* 0x0000000000247805 */ /* 0x000fe2000001ff00 */
[----:B------:R-:W-:Y:S01]  /*0ad0*/  IMAD R29, R29, UR11, R33 ;  /* 0x0000000b1d1d7c24 */ /* 0x000fe2000f8e0221 */
[----:B------:R-:W-:Y:S02]  /*0ae0*/  IADD3 R58, P2, PT, R30, R32, RZ ;  /* 0x000000201e3a7210 */ /* 0x000fe40007f5e0ff */
[----:B------:R-:W-:Y:S02]  /*0af0*/  CS2R R30, SRZ ;  /* 0x00000000001e7805 */ /* 0x000fe4000001ff00 */
[----:B------:R-:W-:-:S02]  /*0b00*/  CS2R R32, SRZ ;  /* 0x0000000000207805 */ /* 0x000fc4000001ff00 */
[----:B0-----:R-:W-:Y:S02]  /*0b10*/  CS2R R38, SRZ ;  /* 0x0000000000267805 */ /* 0x001fe4000001ff00 */
[----:B------:R-:W-:Y:S02]  /*0b20*/  IADD3.X R59, PT, PT, R28, R29, RZ, P2, !PT ;  /* 0x0000001d1c3b7210 */ /* 0x000fe400017fe4ff */
[----:B------:R-:W-:Y:S01]  /*0b30*/  CS2R R28, SRZ ;  /* 0x00000000001c7805 */ /* 0x000fe2000001ff00 */
[----:B--2---:R-:W-:-:S04]  /*0b40*/  IMAD.WIDE.U32 R58, R61, UR6, R58 ;  /* 0x000000063d3a7c25 */ /* 0x004fc8000f8e003a */
[----:B------:R-:W-:Y:S01]  /*0b50*/  IMAD R61, R61, UR7, R59 ;  /* 0x000000073d3d7c24 */ /* 0x000fe2000f8e023b */
[----:B------:R-:W-:Y:S06]  /*0b60*/  @P1 BRA `(.L_x_1423) ;  /* 0x0000000000341947 */ /* 0x000fec0003800000 */
[----:B------:R-:W0:Y:S01]  /*0b70*/  LDCU UR8, c[0x0][0x440] ;  /* 0x00008800ff0877ac */ /* 0x000e220008000800 */
[----:B------:R-:W-:Y:S01]  /*0b80*/  IMAD.MOV.U32 R60, RZ, RZ, R58 ;  /* 0x000000ffff3c7224 */ /* 0x000fe200078e003a */
[----:B------:R-:W1:Y:S03]  /*0b90*/  LDCU.64 UR6, c[0x0][0x3f0] ;  /* 0x00007e00ff0677ac */ /* 0x000e660008000a00 */
        /* <DEDUP_REMOVED lines=10> */
.L_x_1423:
[----:B------:R-:W-:Y:S05]  /*0c40*/  BSYNC.RECONVERGENT B0 ;  /* 0x0000000000007941 */ /* 0x000fea0003800200 */
.L_x_1422:
[----:B------:R-:W-:Y:S01]  /*0c50*/  BSSY.RECONVERGENT B0, `(.L_x_1424) ;  /* 0x000001a000007945 */ /* 0x000fe20003800200 */
[----:B------:R-:W-:Y:S02]  /*0c60*/  CS2R R40, SRZ ;  /* 0x0000000000287805 */ /* 0x000fe4000001ff00 */
[----:B0-----:R-:W-:Y:S02]  /*0c70*/  CS2R R42, SRZ ;  /* 0x00000000002a7805 */ /* 0x001fe4000001ff00 */
[----:B------:R-:W-:Y:S02]  /*0c80*/  CS2R R44, SRZ ;  /* 0x00000000002c7805 */ /* 0x000fe4000001ff00 */
[----:B------:R-:W-:Y:S02]  /*0c90*/  CS2R R46, SRZ ;  /* 0x00000000002e7805 */ /* 0x000fe4000001ff00 */
[----:B------:R-:W-:Y:S02]  /*0ca0*/  CS2R R48, SRZ ;  /* 0x0000000000307805 */ /* 0x000fe4000001ff00 */
[----:B------:R-:W-:Y:S01]  /*0cb0*/  CS2R R50, SRZ ;  /* 0x0000000000327805 */ /* 0x000fe2000001ff00 */
[----:B------:R-:W-:Y:S06]  /*0cc0*/  @P0 BRA `(.L_x_1425) ;  /* 0x0000000000480947 */ /* 0x000fec0003800000 */
[----:B------:R-:W0:Y:S01]  /*0cd0*/  LDCU UR6, c[0x0][0x440] ;  /* 0x00008800ff0677ac */ /* 0x000e220008000800 */
[----:B------:R-:W-:Y:S01]  /*0ce0*/  MOV R3, R61 ;  /* 0x0000003d00037202 */ /* 0x000fe20000000f00 */
[----:B------:R-:W1:Y:S01]  /*0cf0*/  LDCU.64 UR8, c[0x0][0x3f0] ;  /* 0x00007e00ff0877ac */ /* 0x000e620008000a00 */
[----:B0-----:R-:W-:Y:S01]  /*0d00*/  ISETP.GE.AND P1, PT, R2, UR6, PT ;  /* 0x0000000602007c0c */ /* 0x001fe2000bf26270 */
[----:B------:R-:W-:Y:S01]  /*0d10*/  IMAD.MOV.U32 R2, RZ, RZ, R58 ;  /* 0x000000ffff027224 */ /* 0x000fe200078e003a */
[----:B------:R-:W-:Y:S02]  /*0d20*/  IADD3 R58, P0, PT, R57, 0x20, RZ ;  /* 0x00000020393a7810 */ /* 0x000fe40007f1e0ff */
[----:B------:R-:W-:-:S03]  /*0d30*/  ISETP.GE.AND P2, PT, R62, UR6, PT ;  /* 0x000000063e007c0c */ /* 0x000fc6000bf46270 */
[----:B------:R-:W-:Y:S02]  /*0d40*/  IMAD.X R57, RZ, RZ, RZ, P0 ;  /* 0x000000ffff397224 */ /* 0x000fe400000e06ff */
[----:B------:R-:W-:-:S04]  /*0d50*/  IMAD.WIDE.U32 R2, R58, UR10, R2 ;  /* 0x0000000a3a027c25 */ /* 0x000fc8000f8e0002 */
[----:B------:R-:W-:-:S04]  /*0d60*/  IMAD R57, R57, UR10, RZ ;  /* 0x0000000a39397c24 */ /* 0x000fc8000f8e02ff */
[----:B------:R-:W-:Y:S01]  /*0d70*/  IMAD R57, R58, UR11, R57 ;  /* 0x0000000b3a397c24 */ /* 0x000fe2000f8e0239 */
[----:B-1----:R-:W-:-:S03]  /*0d80*/  LEA R58, P0, R2, UR8, 0x1 ;  /* 0x00000008023a7c11 */ /* 0x002fc6000f8008ff */
[----:B------:R-:W-:-:S05]  /*0d90*/  IMAD.IADD R3, R3, 0x1, R57 ;  /* 0x0000000103037824 */ /* 0x000fca00078e0239 */
[----:B------:R-:W-:Y:S02]  /*0da0*/  LEA.HI.X R59, R2, UR9, R3, 0x1, P0 ;  /* 0x00000009023b7c11 */ /* 0x000fe400080f0c03 */
[----:B------:R-:W-:-:S03]  /*0db0*/  ISETP.GE.AND P0, PT, R63, UR6, PT ;  /* 0x000000063f007c0c */ /* 0x000fc6000bf06270 */
[----:B------:R0:W5:Y:S04]  /*0dc0*/  @!P1 LDG.E.128 R40, desc[UR4][R58.64] ;  /* 0x000000043a289981 */ /* 0x000168000c1e1d00 */
[----:B------:R0:W5:Y:S06]  /*0dd0*/  @!P2 LDG.E.128 R48, desc[UR4][R58.64+0x100] ;  /* 0x000100043a30a981 */ /* 0x00016c000c1e1d00 */
[----:B------:R0:W5:Y:S02]  /*0de0*/  @!P0 LDG.E.128 R44, desc[UR4][R58.64+0x80] ;  /* 0x000080043a2c8981 */ /* 0x000164000c1e1d00 */
.L_x_1425:
[----:B------:R-:W-:Y:S05]  /*0df0*/  BSYNC.RECONVERGENT B0 ;  /* 0x0000000000007941 */ /* 0x000fea0003800200 */
.L_x_1424:
[----:B-----5:R-:W-:Y:S01]  /*0e00*/  LOP3.LUT R2, R4, 0xffff0000, RZ, 0xc0, !PT ;  /* 0xffff000004027812 */ /* 0x020fe200078ec0ff */
[----:B------:R-:W1:Y:S01]  /*0e10*/  LDCU.64 UR6, c[0x0][0x5e8] ;  /* 0x0000bd00ff0677ac */ /* 0x000e620008000a00 */
[----:B------:R-:W-:Y:S01]  /*0e20*/  LOP3.LUT R3, R28, 0xffff0000, RZ, 0xc0, !PT ;  /* 0xffff00001c037812 */ /* 0x000fe200078ec0ff */
[----:B------:R-:W-:Y:S01]  /*0e30*/  IMAD R55, R0, 0x40, R55 ;  /* 0x0000004000377824 */ /* 0x000fe200078e0237 */
[C---:B0-----:R-:W-:Y:S01]  /*0e40*/  LOP3.LUT R58, R40.reuse, 0xffff0000, RZ, 0xc0, !PT ;  /* 0xffff0000283a7812 */ /* 0x041fe200078ec0ff */
[----:B------:R-:W-:Y:S01]  /*0e50*/  IMAD.U32 R40, R40, 0x10000, RZ ;  /* 0x0001000028287824 */ /* 0x000fe200078e00ff */
[----:B------:R-:W-:Y:S01]  /*0e60*/  LOP3.LUT R59, R16, 0xffff0000, RZ, 0xc0, !PT ;  /* 0xffff0000103b7812 */ /* 0x000fe200078ec0ff */
[----:B------:R-:W-:Y:S01]  /*0e70*/  FMUL.FTZ R57, R2, R3 ;  /* 0x0000000302397220 */ /* 0x000fe20000410000 */
[----:B------:R-:W-:Y:S01]  /*0e80*/  SHF.L.U32 R4, R4, 0x10, RZ ;  /* 0x0000001004047819 */ /* 0x000fe200000006ff */
[----:B------:R-:W-:Y:S01]  /*0e90*/  IMAD.U32 R3, R28, 0x10000, RZ ;  /* 0x000100001c037824 */ /* 0x000fe200078e00ff */
[----:B------:R-:W0:Y:S01]  /*0ea0*/  LDCU UR8, c[0x0][0x4f4] ;  /* 0x00009e80ff0877ac */ /* 0x000e220008000800 */
[----:B------:R-:W-:Y:S01]  /*0eb0*/  FMUL.FTZ R61, R58, R59 ;  /* 0x0000003b3a3d7220 */ /* 0x000fe20000410000 */
[----:B------:R-:W-:Y:S01]  /*0ec0*/  SHF.L.U32 R59, R16, 0x10, RZ ;  /* 0x00000010103b7819 */ /* 0x000fe200000006ff */
[----:B------:R-:W-:Y:S01]  /*0ed0*/  FFMA.FTZ R57, R4, R3, R57 ;  /* 0x0000000304397223 */ /* 0x000fe20000010039 */
[----:B------:R-:W-:Y:S01]  /*0ee0*/  SHF.L.U32 R4, R17, 0x10, RZ ;  /* 0x0000001011047819 */ /* 0x000fe200000006ff */
[----:B------:R-:W-:Y:S01]  /*0ef0*/  IMAD.U32 R2, R5, 0x10000, RZ ;  /* 0x0001000005027824 */ /* 0x000fe200078e00ff */
[----:B------:R-:W-:Y:S01]  /*0f00*/  SHF.L.U32 R3, R29, 0x10, RZ ;  /* 0x000000101d037819 */ /* 0x000fe200000006ff */
[----:B------:R-:W-:Y:S01]  /*0f10*/  FFMA.FTZ R40, R40, R59, R61 ;  /* 0x0000003b28287223 */ /* 0x000fe2000001003d */
[----:B------:R-:W-:Y:S01]  /*0f20*/  IMAD.U32 R59, R41, 0x10000, RZ ;  /* 0x00010000293b7824 */ /* 0x000fe200078e00ff */
[----:B------:R-:W-:-:S02]  /*0f30*/  LOP3.LUT R5, R5, 0xffff0000, RZ, 0xc0, !PT ;  /* 0xffff000005057812 */ /* 0x000fc400078ec0ff */
[----:B------:R-:W-:Y:S01]  /*0f40*/  FFMA.FTZ R16, R2, R3, R57 ;  /* 0x0000000302107223 */ /* 0x000fe20000010039 */
[----:B------:R-:W-:Y:S01]  /*0f50*/  FFMA.FTZ R40, R59, R4, R40 ;  /* 0x000000043b287223 */ /* 0x000fe20000010028 */
[----:B------:R-:W-:Y:S01]  /*0f60*/  LOP3.LUT R4, R29, 0xffff0000, RZ, 0xc0, !PT ;  /* 0xffff00001d047812 */ /* 0x000fe200078ec0ff */
[----:B------:R-:W-:Y:S01]  /*0f70*/  IMAD.U32 R3, R6, 0x10000, RZ ;  /* 0x0001000006037824 */ /* 0x000fe200078e00ff */
[----:B------:R-:W-:Y:S01]  /*0f80*/  LOP3.LUT R41, R41, 0xffff0000, RZ, 0xc0, !PT ;  /* 0xffff000029297812 */ /* 0x000fe200078ec0ff */
[----:B------:R-:W-:Y:S01]  /*0f90*/  IMAD.U32 R29, R42, 0x10000, RZ ;  /* 0x000100002a1d7824 */ /* 0x000fe200078e00ff */
[----:B------:R-:W-:Y:S01]  /*0fa0*/  LOP3.LUT R17, R17, 0xffff0000, RZ, 0xc0, !PT ;  /* 0xffff000011117812 */ /* 0x000fe200078ec0ff */
[----:B------:R-:W-:Y:S01]  /*0fb0*/  FFMA.FTZ R28, R5, R4, R16 ;  /* 0x00000004051c7223 */ /* 0x000fe20000010010 */
[C---:B------:R-:W-:Y:S01]  /*0fc0*/  IMAD.U32 R4, R30.reuse, 0x10000, RZ ;  /* 0x000100001e047824 */ /* 0x040fe200078e00ff */
[----:B------:R-:W-:Y:S02]  /*0fd0*/  LOP3.LUT R5, R30, 0xffff0000, RZ, 0xc0, !PT ;  /* 0xffff00001e057812 */ /* 0x000fe400078ec0ff */
[----:B------:R-:W-:Y:S01]  /*0fe0*/  SHF.L.U32 R30, R18, 0x10, RZ ;  /* 0x00000010121e7819 */ /* 0x000fe200000006ff */
[----:B------:R-:W-:Y:S01]  /*0ff0*/  FFMA.FTZ R40, R41, R17, R40 ;  /* 0x0000001129287223 */ /* 0x000fe20000010028 */
[----:B------:R-:W-:Y:S01]  /*1000*/  LOP3.LUT R6, R6, 0xffff0000, RZ, 0xc0, !PT ;  /* 0xffff000006067812 */ /* 0x000fe200078ec0ff */
[----:B------:R-:W-:Y:S01]  /*1010*/  FFMA.FTZ R3, R3, R4, R28 ;  /* 0x0000000403037223 */ /* 0x000fe2000001001c */
[----:B------:R-:W-:Y:S01]  /*1020*/  LOP3.LUT R42, R42, 0xffff0000, RZ, 0xc0, !PT ;  /* 0xffff00002a2a7812 */ /* 0x000fe200078ec0ff */
[----:B------:R-:W-:Y:S01]  /*1030*/  FFMA.FTZ R29, R29, R30, R40 ;  /* 0x0000001e1d1d7223 */ /* 0x000fe20000010028 */
[----:B------:R-:W-:Y:S01]  /*1040*/  LOP3.LUT R18, R18, 0xffff0000, RZ, 0xc0, !PT ;  /* 0xffff000012127812 */ /* 0x000fe200078ec0ff */
[----:B------:R-:W-:Y:S01]  /*1050*/  FFMA.FTZ R3, R6, R5, R3 ;  /* 0x0000000506037223 */ /* 0x000fe20000010003 */
[----:B------:R-:W-:Y:S01]  /*1060*/  SHF.L.U32 R2, R7, 0x10, RZ ;  /* 0x0000001007027819 */ /* 0x000fe200000006ff */
        /* <DEDUP_REMOVED lines=15> */
[----:B------:R-:W-:Y:S01]  /*1160*/  SHF.L.U32 R4, R44, 0x10, RZ ;  /* 0x000000102c047819 */ /* 0x000fe200000006ff */
[----:B------:R-:W-:Y:S01]  /*1170*/  FFMA.FTZ R19, R28, R19, R5 ;  /* 0x000000131c137223 */ /* 0x000fe20000010005 */
        /* <DEDUP_REMOVED lines=12> */
[----:B------:R-:W-:Y:S01]  /*1240*/  LOP3.LUT R28, R33, 0xffff0000, RZ, 0xc0, !PT ;  /* 0xffff0000211c7812 */ /* 0x000fe200078ec0ff */
[----:B------:R-:W-:Y:S01]  /*1250*/  FFMA.FTZ R20, R16, R17, R19 ;  /* 0x0000001110147223 */ /* 0x000fe20000010013 */
[----:B------:R-:W-:Y:S01]  /*1260*/  SHF.L.U32 R19, R21, 0x10, RZ ;  /* 0x0000001015137819 */ /* 0x000fe200000006ff */
[----:B------:R-:W-:Y:S01]  /*1270*/  IMAD.U32 R2, R11, 0x10000, RZ ;  /* 0x000100000b027824 */ /* 0x000fe200078e00ff */
[----:B------:R-:W-:Y:S01]  /*1280*/  LOP3.LUT R45, R45, 0xffff0000, RZ, 0xc0, !PT ;  /* 0xffff00002d2d7812 */ /* 0x000fe200078ec0ff */
[----:B------:R-:W-:Y:S01]  /*1290*/  IMAD.U32 R18, R12, 0x10000, RZ ;  /* 0x000100000c127824 */ /* 0x000fe200078e00ff */
[----:B------:R-:W-:Y:S01]  /*12a0*/  LOP3.LUT R33, R21, 0xffff0000, RZ, 0xc0, !PT ;  /* 0xffff000015217812 */ /* 0x000fe200078ec0ff */
[----:B------:R-:W-:Y:S01]  /*12b0*/  FFMA.FTZ R32, R30, R19, R29 ;  /* 0x000000131e207223 */ /* 0x000fe2000001001d */
[----:B------:R-:W-:Y:S01]  /*12c0*/  SHF.L.U32 R3, R10, 0x10, RZ ;  /* 0x000000100a037819 */ /* 0x000fe200000006ff */
[----:B------:R-:W-:Y:S01]  /*12d0*/  FFMA.FTZ R30, R9, R28, R20 ;  /* 0x0000001c091e7223 */ /* 0x000fe20000010014 */
[----:B------:R-:W-:Y:S01]  /*12e0*/  LOP3.LUT R7, R34, 0xffff0000, RZ, 0xc0, !PT ;  /* 0xffff000022077812 */ /* 0x000fe200078ec0ff */
[----:B------:R-:W-:Y:S01]  /*12f0*/  FFMA.FTZ R32, R45, R33, R32 ;  /* 0x000000212d207223 */ /* 0x000fe20000010020 */
[----:B------:R-:W-:Y:S01]  /*1300*/  SHF.L.U32 R5, R35, 0x10, RZ ;  /* 0x0000001023057819 */ /* 0x000fe200000006ff */
[----:B------:R-:W-:Y:S01]  /*1310*/  FFMA.FTZ R3, R3, R6, R30 ;  /* 0x0000000603037223 */ /* 0x000fe2000001001e */
[----:B------:R-:W-:Y:S01]  /*1320*/  LOP3.LUT R4, R35, 0xffff0000, RZ, 0xc0, !PT ;  /* 0xffff000023047812 */ /* 0x000fe200078ec0ff */
[----:B------:R-:W-:Y:S01]  /*1330*/  IMAD.U32 R35, R46, 0x10000, RZ ;  /* 0x000100002e237824 */ /* 0x000fe200078e00ff */
[----:B------:R-:W-:Y:S01]  /*1340*/  SHF.L.U32 R34, R22, 0x10, RZ ;  /* 0x0000001016227819 */ /* 0x000fe200000006ff */
[----:B------:R-:W-:Y:S01]  /*1350*/  IMAD.U32 R31, R36, 0x10000, RZ ;  /* 0x00010000241f7824 */ /* 0x000fe200078e00ff */
[----:B------:R-:W-:Y:S01]  /*1360*/  LOP3.LUT R10, R10, 0xffff0000, RZ, 0xc0, !PT ;  /* 0xffff00000a0a7812 */ /* 0x000fe200078ec0ff */
        /* <DEDUP_REMOVED lines=8> */
[----:B------:R-:W-:Y:S01]  /*13f0*/  FFMA.FTZ R22, R33, R22, R32 ;  /* 0x0000001621167223 */ /* 0x000fe20000010020 */
[----:B------:R-:W-:Y:S01]  /*1400*/  FFMA.FTZ R2, R2, R5, R3 ;  /* 0x0000000502027223 */ /* 0x000fe20000010003 */
[----:B------:R-:W-:Y:S01]  /*1410*/  LOP3.LUT R47, R47, 0xffff0000, RZ, 0xc0, !PT ;  /* 0xffff00002f2f7812 */ /* 0x000fe200078ec0ff */
[----:B------:R-:W-:Y:S01]  /*1420*/  IMAD.U32 R3, R48, 0x10000, RZ ;  /* 0x0001000030037824 */ /* 0x000fe200078e00ff */
[----:B------:R-:W-:Y:S01]  /*1430*/  LOP3.LUT R23, R23, 0xffff0000, RZ, 0xc0, !PT ;  /* 0xffff000017177812 */ /* 0x000fe200078ec0ff */
[----:B------:R-:W-:Y:S01]  /*1440*/  FFMA.FTZ R6, R7, R6, R22 ;  /* 0x0000000607067223 */ /* 0x000fe20000010016 */
[----:B------:R-:W-:Y:S01]  /*1450*/  FFMA.FTZ R11, R11, R4, R2 ;  /* 0x000000040b0b7223 */ /* 0x000fe20000010002 */
[----:B------:R-:W-:-:S02]  /*1460*/  SHF.L.U32 R2, R24, 0x10, RZ ;  /* 0x0000001018027819 */ /* 0x000fc400000006ff */
        /* <DEDUP_REMOVED lines=13> */
[----:B------:R-:W-:Y:S01]  /*1540*/  SHF.L.U32 R29, R37, 0x10, RZ ;  /* 0x00000010251d7819 */ /* 0x000fe200000006ff */
[----:B------:R-:W-:Y:S01]  /*1550*/  FFMA.FTZ R2, R3, R4, R2 ;  /* 0x0000000403027223 */ /* 0x000fe20000010002 */
[----:B------:R-:W-:Y:S01]  /*1560*/  LOP3.LUT R49, R49, 0xffff0000, RZ, 0xc0, !PT ;  /* 0xffff000031317812 */ /* 0x000fe200078ec0ff */
[----:B------:R-:W-:Y:S01]  /*1570*/  IMAD.U32 R3, R50, 0x10000, RZ ;  /* 0x0001000032037824 */ /* 0x000fe200078e00ff */
[----:B------:R-:W-:Y:S01]  /*1580*/  LOP3.LUT R25, R25, 0xffff0000, RZ, 0xc0, !PT ;  /* 0xffff000019197812 */ /* 0x000fe200078ec0ff */
[----:B------:R-:W-:Y:S01]  /*1590*/  FFMA.FTZ R16, R16, R29, R17 ;  /* 0x0000001d10107223 */ /* 0x000fe20000010011 */
[----:B------:R-:W-:-:S02]  /*15a0*/  LOP3.LUT R13, R13, 0xffff0000, RZ, 0xc0, !PT ;  /* 0xffff00000d0d7812 */ /* 0x000fc400078ec0ff */
[----:B------:R-:W-:Y:S01]  /*15b0*/  LOP3.LUT R28, R37, 0xffff0000, RZ, 0xc0, !PT ;  /* 0xffff0000251c7812 */ /* 0x000fe200078ec0ff */
[----:B------:R-:W-:Y:S01]  /*15c0*/  FFMA.FTZ R2, R49, R25, R2 ;  /* 0x0000001931027223 */ /* 0x000fe20000010002 */
[----:B------:R-:W-:Y:S02]  /*15d0*/  SHF.L.U32 R4, R26, 0x10, RZ ;  /* 0x000000101a047819 */ /* 0x000fe400000006ff */
[----:B------:R-:W-:Y:S01]  /*15e0*/  LOP3.LUT R5, R50, 0xffff0000, RZ, 0xc0, !PT ;  /* 0xffff000032057812 */ /* 0x000fe200078ec0ff */
[----:B------:R-:W-:Y:S01]  /*15f0*/  FFMA.FTZ R13, R13, R28, R16 ;  /* 0x0000001c0d0d7223 */ /* 0x000fe20000010010 */
        /* <DEDUP_REMOVED lines=8> */
[----:B------:R-:W-:Y:S01]  /*1680*/  SHF.L.U32 R8, R15, 0x10, RZ ;  /* 0x000000100f087819 */ /* 0x000fe200000006ff */
[----:B------:R-:W-:Y:S01]  /*1690*/  FFMA.FTZ R9, R14, R9, R13 ;  /* 0x000000090e097223 */ /* 0x000fe2000001000d */
[----:B------:R-:W-:Y:S01]  /*16a0*/  SHF.L.U32 R21, R39, 0x10, RZ ;  /* 0x0000001027157819 */ /* 0x000fe200000006ff */
[----:B------:R-:W-:Y:S01]  /*16b0*/  FFMA.FTZ R2, R3, R4, R2 ;  /* 0x0000000403027223 */ /* 0x000fe20000010002 */
[----:B------:R-:W-:Y:S01]  /*16c0*/  LOP3.LUT R51, R51, 0xffff0000, RZ, 0xc0, !PT ;  /* 0xffff000033337812 */ /* 0x000fe200078ec0ff */
[----:B------:R-:W-:Y:S01]  /*16d0*/  IMAD.SHL.U32 R3, R54, 0x4, RZ ;  /* 0x0000000436037824 */ /* 0x000fe200078e00ff */
[----:B------:R-:W-:Y:S01]  /*16e0*/  LOP3.LUT R27, R27, 0xffff0000, RZ, 0xc0, !PT ;  /* 0xffff00001b1b7812 */ /* 0x000fe200078ec0ff */
[----:B------:R-:W-:Y:S01]  /*16f0*/  FFMA.FTZ R8, R8, R21, R9 ;  /* 0x0000001508087223 */ /* 0x000fe20000010009 */
[----:B------:R-:W-:-:S02]  /*1700*/  LOP3.LUT R15, R15, 0xffff0000, RZ, 0xc0, !PT ;  /* 0xffff00000f0f7812 */ /* 0x000fc400078ec0ff */
[----:B------:R-:W-:Y:S01]  /*1710*/  LOP3.LUT R20, R39, 0xffff0000, RZ, 0xc0, !PT ;  /* 0xffff000027147812 */ /* 0x000fe200078ec0ff */
[----:B------:R-:W-:Y:S01]  /*1720*/  FFMA.FTZ R27, R51, R27, R2 ;  /* 0x0000001b331b7223 */ /* 0x000fe20000010002 */
[----:B------:R-:W-:-:S03]  /*1730*/  LOP3.LUT R56, R56, 0x7, RZ, 0xc0, !PT ;  /* 0x0000000738387812 */ /* 0x000fc600078ec0ff */
[----:B------:R-:W-:Y:S01]  /*1740*/  FFMA.FTZ R15, R15, R20, R8 ;  /* 0x000000140f0f7223 */ /* 0x000fe20000010008 */
[----:B------:R-:W2:Y:S01]  /*1750*/  SHFL.BFLY PT, R4, R27, 0x4, 0x1f ;  /* 0x0c801f001b047f89 */ /* 0x000ea200000e0000 */
[----:B------:R-:W-:-:S03]  /*1760*/  IMAD.WIDE R8, R54, 0x80, RZ ;  /* 0x0000008036087825 */ /* 0x000fc600078e02ff */
[----:B------:R-:W3:Y:S01]  /*1770*/  SHFL.BFLY PT, R2, R15, 0x4, 0x1f ;  /* 0x0c801f000f027f89 */ /* 0x000ee200000e0000 */
[----:B------:R-:W4:Y:S01]  /*1780*/  S2R R20, SR_TID.X ;  /* 0x0000000000147919 */ /* 0x000f220000002100 */
[----:B--2---:R-:W-:Y:S01]  /*1790*/  FADD.FTZ R13, R27, R4 ;  /* 0x000000041b0d7221 */ /* 0x004fe20000010000 */
[----:B---3--:R-:W-:-:S04]  /*17a0*/  FADD.FTZ R12, R15, R2 ;  /* 0x000000020f0c7221 */ /* 0x008fc80000010000 */
[----:B------:R-:W2:Y:S01]  /*17b0*/  SHFL.BFLY PT, R14, R13, 0x2, 0x1f ;  /* 0x0c401f000d0e7f89 */ /* 0x000ea200000e0000 */
[----:B------:R-:W-:-:S03]  /*17c0*/  IMAD.WIDE R2, R3, 0x10, R52 ;  /* 0x0000001003027825 */ /* 0x000fc600078e0234 */
[----:B------:R-:W3:Y:S01]  /*17d0*/  SHFL.BFLY PT, R11, R12, 0x2, 0x1f ;  /* 0x0c401f000c0b7f89 */ /* 0x000ee200000e0000 */
[----:B------:R-:W-:Y:S01]  /*17e0*/  IMAD.WIDE R4, R54, 0x40, R2 ;  /* 0x0000004036047825 */ /* 0x000fe200078e0202 */
[----:B----4-:R-:W-:-:S03]  /*17f0*/  SHF.R.U32.HI R20, RZ, 0x3, R20 ;  /* 0x00000003ff147819 */ /* 0x010fc60000011614 */
[----:B------:R-:W-:Y:S01]  /*1800*/  IMAD.WIDE R6, R54, 0x40, R4 ;  /* 0x0000004036067825 */ /* 0x000fe200078e0204 */
[----:B------:R-:W-:Y:S02]  /*1810*/  IADD3 R20, P1, PT, R20, R55, RZ ;  /* 0x0000003714147210 */ /* 0x000fe40007f3e0ff */
[----:B------:R-:W-:Y:S02]  /*1820*/  IADD3 R10, P0, PT, R6, -R8, RZ ;  /* 0x80000008060a7210 */ /* 0x000fe40007f1e0ff */
[----:B------:R-:W-:Y:S01]  /*1830*/  LEA.HI.X.SX32 R55, R55, RZ, 0x1, P1 ;  /* 0x000000ff37377211 */ /* 0x000fe200008f0eff */
[----:B--2---:R-:W-:Y:S01]  /*1840*/  FADD.FTZ R18, R13, R14 ;  /* 0x0000000e0d127221 */ /* 0x004fe20000010000 */
[----:B---3--:R-:W-:-:S04]  /*1850*/  FADD.FTZ R16, R12, R11 ;  /* 0x0000000b0c107221 */ /* 0x008fc80000010000 */
[----:B------:R-:W2:Y:S01]  /*1860*/  SHFL.BFLY PT, R19, R18, 0x1, 0x1f ;  /* 0x0c201f0012137f89 */ /* 0x000ea200000e0000 */
[----:B------:R-:W-:Y:S02]  /*1870*/  IADD3.X R11, PT, PT, R7, ~R9, RZ, P0, !PT ;  /* 0x80000009070b7210 */ /* 0x000fe400007fe4ff */
[----:B------:R-:W-:Y:S01]  /*1880*/  ISETP.NE.AND P0, PT, R56, RZ, PT ;  /* 0x000000ff3800720c */ /* 0x000fe20003f05270 */
[----:B------:R-:W3:Y:S01]  /*1890*/  SHFL.BFLY PT, R17, R16, 0x1, 0x1f ;  /* 0x0c201f0010117f89 */ /* 0x000ee200000e0000 */
[----:B------:R-:W-:-:S04]  /*18a0*/  IMAD.WIDE R12, R54, 0x40, R10 ;  /* 0x00000040360c7825 */ /* 0x000fc800078e020a */
[----:B------:R-:W-:-:S03]  /*18b0*/  IMAD.WIDE R14, R54, 0x40, R12 ;  /* 0x00000040360e7825 */ /* 0x000fc600078e020c */
[----:B------:R-:W-:-:S04]  /*18c0*/  IADD3 R8, P2, PT, -R8, R14, RZ ;  /* 0x0000000e08087210 */ /* 0x000fc80007f5e1ff */
[----:B------:R-:W-:Y:S01]  /*18d0*/  IADD3.X R9, PT, PT, ~R9, R15, RZ, P2, !PT ;  /* 0x0000000f09097210 */ /* 0x000fe200017fe5ff */
[----:B--2---:R-:W-:Y:S01]  /*18e0*/  FADD.FTZ R0, R18, R19 ;  /* 0x0000001312007221 */ /* 0x004fe20000010000 */
[----:B-1----:R-:W-:Y:S01]  /*18f0*/  LEA R18, P1, R20, UR6, 0x2 ;  /* 0x0000000614127c11 */ /* 0x002fe2000f8210ff */
[----:B---3--:R-:W-:-:S03]  /*1900*/  FADD.FTZ R21, R16, R17 ;  /* 0x0000001110157221 */ /* 0x008fc60000010000 */
[----:B------:R-:W-:Y:S01]  /*1910*/  LEA.HI.X R19, R20, UR7, R55, 0x2, P1 ;  /* 0x0000000714137c11 */ /* 0x000fe200088f1437 */
[----:B0-----:R-:W-:Y:S01]  /*1920*/  FMUL.FTZ R23, R0, UR8 ;  /* 0x0000000800177c20 */ /* 0x001fe20008410000 */
[----:B------:R-:W-:-:S04]  /*1930*/  IMAD.WIDE R16, R54, 0x40, R8 ;  /* 0x0000004036107825 */ /* 0x000fc800078e0208 */
[----:B------:R-:W-:Y:S01]  /*1940*/  @!P0 FMUL.FTZ R21, R21, UR8 ;  /* 0x0000000815158c20 */ /* 0x000fe20008410000 */
[----:B------:R-:W-:Y:S01]  /*1950*/  @!P0 STG.E desc[UR4][R18.64+0x80], R23 ;  /* 0x0000801712008986 */ /* 0x000fe2000c101904 */
[----:B------:R-:W-:-:S03]  /*1960*/  IMAD.WIDE R54, R54, 0x40, R16 ;  /* 0x0000004036367825 */ /* 0x000fc600078e0210 */
[----:B------:R-:W-:Y:S04]  /*1970*/  @!P0 STG.E desc[UR4][R18.64], R21 ;  /* 0x0000001512008986 */ /* 0x000fe8000c101904 */
[----:B------:R-:W-:Y:S04]  /*1980*/  STG.E.128 desc[UR4][R52.64], RZ ;  /* 0x000000ff34007986 */ /* 0x000fe8000c101d04 */
        /* <DEDUP_REMOVED lines=10> */
[----:B------:R-:W-:Y:S01]  /*1a30*/  STG.E.128 desc[UR4][R54.64+0x200], RZ ;  /* 0x000200ff36007986 */ /* 0x000fe2000c101d04 */
[----:B------:R-:W-:Y:S05]  /*1a40*/  EXIT ;  /* 0x000000000000794d */ /* 0x000fea0003800000 */
.L_x_1426:
        /* <DEDUP_REMOVED lines=11> */
.L_x_2178:


//--------------------- .text._ZN5flash27flash_bwd_convert_dq_kernelI23Flash_bwd_kernel_traitsILi192ELi64ELi64ELi8ELi4ELi2ELi2ELb0ELb0EN7cutlass10bfloat16_tE19Flash_kernel_traitsILi192ELi64ELi64ELi8ES3_EEEEvNS_16Flash_bwd_paramsEi --------------------------
	.section	.text._ZN5flash27flash_bwd_convert_dq_kernelI23Flash_bwd_kernel_traitsILi192ELi64ELi64ELi8ELi4ELi2ELi2ELb0ELb0EN7cutlass10bfloat16_tE19Flash_kernel_traitsILi192ELi64ELi64ELi8ES3_EEEEvNS_16Flash_bwd_paramsEi,"ax",@progbits
	.align	128
        .global         _ZN5flash27flash_bwd_convert_dq_kernelI23Flash_bwd_kernel_traitsILi192ELi64ELi64ELi8ELi4ELi2ELi2ELb0ELb0EN7cutlass10bfloat16_tE19Flash_kernel_traitsILi192ELi64ELi64ELi8ES3_EEEEvNS_16Flash_bwd_paramsEi
        .type           _ZN5flash27flash_bwd_convert_dq_kernelI23Flash_bwd_kernel_traitsILi192ELi64ELi64ELi8ELi4ELi2ELi2ELb0ELb0EN7cutlass10bfloat16_tE19Flash_kernel_traitsILi192ELi64ELi64ELi8ES3_EEEEvNS_16Flash_bwd_paramsEi,@function
        .size           _ZN5flash27flash_bwd_convert_dq_kernelI23Flash_bwd_kernel_traitsILi192ELi64ELi64ELi8ELi4ELi2ELi2ELb0ELb0EN7cutlass10bfloat16_tE19Flash_kernel_traitsILi192ELi64ELi64ELi8ES3_EEEEvNS_16Flash_bwd_paramsEi,(.L_x_2179 - _ZN5flash27flash_bwd_convert_dq_kernelI23Flash_bwd_kernel_traitsILi192ELi64ELi64ELi8ELi4ELi2ELi2ELb0ELb0EN7cutlass10bfloat16_tE19Flash_kernel_traitsILi192ELi64ELi64ELi8ES3_EEEEvNS_16Flash_bwd_paramsEi)
        .other          _ZN5flash27flash_bwd_convert_dq_kernelI23Flash_bwd_kernel_traitsILi192ELi64ELi64ELi8ELi4ELi2ELi2ELb0ELb0EN7cutlass10bfloat16_tE19Flash_kernel_traitsILi192ELi64ELi64ELi8ES3_EEEEvNS_16Flash_bwd_paramsEi,@"STO_CUDA_ENTRY STV_DEFAULT"
_ZN5flash27flash_bwd_convert_dq_kernelI23Flash_bwd_kernel_traitsILi192ELi64ELi64ELi8ELi4ELi2ELi2ELb0ELb0EN7cutlass10bfloat16_tE19Flash_kernel_traitsILi192ELi64ELi64ELi8ES3_EEEEvNS_16Flash_bwd_paramsEi:
.text._ZN5flash27flash_bwd_convert_dq_kernelI23Flash_bwd_kernel_traitsILi192ELi64ELi64ELi8ELi4ELi2ELi2ELb0ELb0EN7cutlass10bfloat16_tE19Flash_kernel_traitsILi192ELi64ELi64ELi8ES3_EEEEvNS_16Flash_bwd_paramsEi:
        /* <DEDUP_REMOVED lines=49> */
.L_x_1427:
[-C--:B------:R-:W-:Y:S02]  /*0310*/  IMAD R3, R5, R37.reuse, RZ ;  /* 0x0000002505037224 */ /* 0x080fe400078e02ff */
[----:B------:R-:W-:-:S05]  /*0320*/  IMAD.WIDE.U32 R36, R4, R37, RZ ;  /* 0x0000002504247225 */ /* 0x000fca00078e00ff */
[----:B------:R-:W-:-:S07]  /*0330*/  IADD3 R0, PT, PT, R37, R3, RZ ;  /* 0x0000000325007210 */ /* 0x000fce0007ffe0ff */
.L_x_1428:
        /* <DEDUP_REMOVED lines=57> */
.L_x_1430:
        /* <DEDUP_REMOVED lines=110> */
.L_x_1429:
        /* <DEDUP_REMOVED lines=157> */
.L_x_1432:
[----:B------:R-:W-:Y:S05]  /*1780*/  BSYNC.RECONVERGENT B0 ;  /* 0x0000000000007941 */ /* 0x000fea0003800200 */
.L_x_1431:
        /* <DEDUP_REMOVED lines=22> */
.L_x_1433:
        /* <DEDUP_REMOVED lines=9> */
.L_x_2179:


//--------------------- .text._ZN5flash44flash_bwd_dq_dk_dv_loop_seqk_parallel_kernelI23Flash_bwd_kernel_traitsILi192ELi64ELi64ELi8ELi4ELi2ELi2ELb0ELb0EN7cutlass10bfloat16_tE19Flash_kernel_traitsILi192ELi64ELi64ELi8ES3_EELb1ELb0ELb0ELb0ELb0ELb0ELb0EEEvNS_16Flash_bwd_paramsE --------------------------
	.section	.text._ZN5flash44flash_bwd_dq_dk_dv_loop_seqk_parallel_kernelI23Flash_bwd_kernel_traitsILi192ELi64ELi64ELi8ELi4ELi2ELi2ELb0ELb0EN7cutlass10bfloat16_tE19Flash_kernel_traitsILi192ELi64ELi64ELi8ES3_EELb1ELb0ELb0ELb0ELb0ELb0ELb0EEEvNS_16Flash_bwd_paramsE,"ax",@progbits
	.align	128
        .global         _ZN5flash44flash_bwd_dq_dk_dv_loop_seqk_parallel_kernelI23Flash_bwd_kernel_traitsILi192ELi64ELi64ELi8ELi4ELi2ELi2ELb0ELb0EN7cutlass10bfloat16_tE19Flash_kernel_traitsILi192ELi64ELi64ELi8ES3_EELb1ELb0ELb0ELb0ELb0ELb0ELb0EEEvNS_16Flash_bwd_paramsE
        .type           _ZN5flash44flash_bwd_dq_dk_dv_loop_seqk_parallel_kernelI23Flash_bwd_kernel_traitsILi192ELi64ELi64ELi8ELi4ELi2ELi2ELb0ELb0EN7cutlass10bfloat16_tE19Flash_kernel_traitsILi192ELi64ELi64ELi8ES3_EELb1ELb0ELb0ELb0ELb0ELb0ELb0EEEvNS_16Flash_bwd_paramsE,@function
        .size           _ZN5flash44flash_bwd_dq_dk_dv_loop_seqk_parallel_kernelI23Flash_bwd_kernel_traitsILi192ELi64ELi64ELi8ELi4ELi2ELi2ELb0ELb0EN7cutlass10bfloat16_tE19Flash_kernel_traitsILi192ELi64ELi64ELi8ES3_EELb1ELb0ELb0ELb0ELb0ELb0ELb0EEEvNS_16Flash_bwd_paramsE,(.L_x_2180 - _ZN5flash44flash_bwd_dq_dk_dv_loop_seqk_parallel_kernelI23Flash_bwd_kernel_traitsILi192ELi64ELi64ELi8ELi4ELi2ELi2ELb0ELb0EN7cutlass10bfloat16_tE19Flash_kernel_traitsILi192ELi64ELi64ELi8ES3_EELb1ELb0ELb0ELb0ELb0ELb0ELb0EEEvNS_16Flash_bwd_paramsE)
        .other          _ZN5flash44flash_bwd_dq_dk_dv_loop_seqk_parallel_kernelI23Flash_bwd_kernel_traitsILi192ELi64ELi64ELi8ELi4ELi2ELi2ELb0ELb0EN7cutlass10bfloat16_tE19Flash_kernel_traitsILi192ELi64ELi64ELi8ES3_EELb1ELb0ELb0ELb0ELb0ELb0ELb0EEEvNS_16Flash_bwd_paramsE,@"STO_CUDA_ENTRY STV_DEFAULT"
_ZN5flash44flash_bwd_dq_dk_dv_loop_seqk_parallel_kernelI23Flash_bwd_kernel_traitsILi192ELi64ELi64ELi8ELi4ELi2ELi2ELb0ELb0EN7cutlass10bfloat16_tE19Flash_kernel_traitsILi192ELi64ELi64ELi8ES3_EELb1ELb0ELb0ELb0ELb0ELb0ELb0EEEvNS_16Flash_bwd_paramsE:
.text._ZN5flash44flash_bwd_dq_dk_dv_loop_seqk_parallel_kernelI23Flash_bwd_kernel_traitsILi192ELi64ELi64ELi8ELi4ELi2ELi2ELb0ELb0EN7cutlass10bfloat16_tE19Flash_kernel_traitsILi192ELi64ELi64ELi8ES3_EELb1ELb0ELb0ELb0ELb0ELb0ELb0EEEvNS_16Flash_bwd_paramsE:
        /* <DEDUP_REMOVED lines=14> */
[----:B------:R-:W-:Y:S01]  /*00e0*/  UMOV UR5, 0x400 ;  /* 0x0000040000057882 */ /* 0x000fe20000000000 */
[----:B------:R-:W4:Y:S01]  /*00f0*/  LDCU.64 UR24, c[0x0][0x358] ;  /* 0x00006b00ff1877ac */ /* 0x000f220008000a00 */
[----:B------:R-:W2:Y:S02]  /*0100*/  S2R R200, SR_CTAID.Z ;  /* 0x0000000000c87919 */ /* 0x000ea40000002700 */
        /* <DEDUP_REMOVED lines=23> */
[C---:B------:R-:W-:Y:S01]  /*0280*/  LOP3.LUT R5, R2.reuse, 0xc00, RZ, 0xc0, !PT ;  /* 0x00000c0002057812 */ /* 0x040fe200078ec0ff */
[----:B------:R-:W-:Y:S01]  /*0290*/  VIADD R208, R205, 0x20 ;  /* 0x00000020cdd07836 */ /* 0x000fe20000000000 */
[----:B------:R-:W-:-:S02]  /*02a0*/  LOP3.LUT R9, R2, 0x400, RZ, 0xc0, !PT ;  /* 0x0000040002097812 */ /* 0x000fc400078ec0ff */
[----:B------:R-:W-:Y:S02]  /*02b0*/  LOP3.LUT R211, R6, 0x18, R205, 0xf8, !PT ;  /* 0x0000001806d37812 */ /* 0x000fe400078ef8cd */
[--C-:B------:R-:W-:Y:S02]  /*02c0*/  LOP3.LUT R5, R5, 0x6, R4.reuse, 0xf8, !PT ;  /* 0x0000000605057812 */ /* 0x100fe400078ef804 */
[--C-:B------:R-:W-:Y:S01]  /*02d0*/  LOP3.LUT R8, R9, 0x6, R4.reuse, 0xf8, !PT ;  /* 0x0000000609087812 */ /* 0x100fe200078ef804 */
[----:B---3--:R-:W-:Y:S01]  /*02e0*/  IMAD.U32 R9, RZ, RZ, UR4 ;  /* 0x00000004ff097e24 */ /* 0x008fe2000f8e00ff */
[----:B------:R-:W-:Y:S01]  /*02f0*/  LOP3.LUT R211, R211, 0x38, R4, 0x78, !PT ;  /* 0x00000038d3d37812 */ /* 0x000fe200078e7804 */
[----:B------:R-:W-:Y:S01]  /*0300*/  UIADD3 UR4, UPT, UPT, UR6, 0x12000, URZ ;  /* 0x0001200006047890 */ /* 0x000fe2000fffe0ff */
[----:B------:R-:W-:Y:S02]  /*0310*/  LOP3.LUT R4, R4, 0x20, RZ, 0xc0, !PT ;  /* 0x0000002004047812 */ /* 0x000fe400078ec0ff */
[----:B------:R-:W-:-:S02]  /*0320*/  LOP3.LUT R7, R0, 0x1c0, RZ, 0xc0, !PT ;  /* 0x000001c000077812 */ /* 0x000fc400078ec0ff */
[----:B------:R-:W-:Y:S02]  /*0330*/  LOP3.LUT R195, R4, 0x18, R205, 0xf8, !PT ;  /* 0x0000001804c37812 */ /* 0x000fe400078ef8cd */
[----:B------:R-:W-:Y:S02]  /*0340*/  LOP3.LUT R10, R3, 0x10, RZ, 0xc0, !PT ;  /* 0x00000010030a7812 */ /* 0x000fe400078ec0ff */
[----:B------:R-:W-:Y:S02]  /*0350*/  LOP3.LUT R195, R195, 0x1c0, R0, 0xf8, !PT ;  /* 0x000001c0c3c37812 */ /* 0x000fe400078ef800 */
[----:B--2---:R-:W-:Y:S02]  /*0360*/  LEA R206, P0, R201, R206, 0x2 ;  /* 0x000000cec9ce7211 */ /* 0x004fe400078010ff */
[----:B------:R-:W-:Y:S02]  /*0370*/  LOP3.LUT R212, R5, R212, RZ, 0xfc, !PT ;  /* 0x000000d405d47212 */ /* 0x000fe400078efcff */
[----:B------:R-:W-:-:S02]  /*0380*/  LOP3.LUT R195, R195, 0x38, R204, 0x78, !PT ;  /* 0x00000038c3c37812 */ /* 0x000fc400078e78cc */
[----:B------:R-:W-:Y:S02]  /*0390*/  LOP3.LUT R6, R7, 0x38, R204, 0xf8, !PT ;  /* 0x0000003807067812 */ /* 0x000fe400078ef8cc */
[----:B------:R-:W-:Y:S02]  /*03a0*/  LOP3.LUT R191, R10, 0x8, R203, 0xf8, !PT ;  /* 0x000000080abf7812 */ /* 0x000fe400078ef8cb */
[----:B------:R-:W-:Y:S02]  /*03b0*/  LOP3.LUT R5, R0, 0x200, RZ, 0xc0, !PT ;  /* 0x0000020000057812 */ /* 0x000fe400078ec0ff */
[----:B------:R-:W-:Y:S02]  /*03c0*/  R2P PR, R203, 0xe ;  /* 0x0000000ecb007804 */ /* 0x000fe40000000000 */
[----:B------:R-:W-:Y:S02]  /*03d0*/  LOP3.LUT R195, R195, 0x200, R0, 0xf8, !PT ;  /* 0x00000200c3c37812 */ /* 0x000fe400078ef800 */
[----:B------:R-:W-:-:S02]  /*03e0*/  LOP3.LUT R3, R6, 0x8, R3, 0x78, !PT ;  /* 0x0000000806037812 */ /* 0x000fc400078e7803 */
[----:B------:R-:W-:Y:S02]  /*03f0*/  LOP3.LUT R191, R191, R6, RZ, 0x3c, !PT ;  /* 0x00000006bfbf7212 */ /* 0x000fe400078e3cff */
[C-C-:B------:R-:W-:Y:S02]  /*0400*/  LOP3.LUT R198, R5.reuse, 0xc00, R2.reuse, 0xf8, !PT ;  /* 0x00000c0005c67812 */ /* 0x140fe400078ef802 */
[--C-:B------:R-:W-:Y:S01]  /*0410*/  LOP3.LUT R192, R5, 0x400, R2.reuse, 0xf8, !PT ;  /* 0x0000040005c07812 */ /* 0x100fe200078ef802 */
[----:B------:R-:W-:Y:S01]  /*0420*/  IMAD.MOV.U32 R5, RZ, RZ, 0x10 ;  /* 0x00000010ff057424 */ /* 0x000fe200078e00ff */
[----:B------:R-:W-:Y:S02]  /*0430*/  LOP3.LUT R0, R204, 0x1f8, RZ, 0xc0, !PT ;  /* 0x000001f8cc007812 */ /* 0x000fe400078ec0ff */
[----:B------:R-:W-:Y:S02]  /*0440*/  LEA R212, R212, UR5, 0x1 ;  /* 0x00000005d4d47c11 */ /* 0x000fe4000f8e08ff */
[----:B------:R-:W-:-:S02]  /*0450*/  LOP3.LUT R191, R191, 0x200, R2, 0xf8, !PT ;  /* 0x00000200bfbf7812 */ /* 0x000fc400078ef802 */
[-C--:B------:R-:W-:Y:S01]  /*0460*/  LOP3.LUT R198, R198, R3.reuse, RZ, 0xfc, !PT ;  /* 0x00000003c6c67212 */ /* 0x080fe200078efcff */
[----:B------:R-:W-:Y:S01]  /*0470*/  VIADD R214, R212, 0x20 ;  /* 0x00000020d4d67836 */ /* 0x000fe20000000000 */
[----:B------:R-:W-:Y:S01]  /*0480*/  LOP3.LUT R192, R192, R3, RZ, 0xfc, !PT ;  /* 0x00000003c0c07212 */ /* 0x000fe200078efcff */
[----:B------:R-:W-:Y:S01]  /*0490*/  @P3 VIADD R214, R212, 0xffffffe0 ;  /* 0xffffffe0d4d63836 */ /* 0x000fe20000000000 */
[--C-:B------:R-:W-:Y:S02]  /*04a0*/  LOP3.LUT R213, R0, 0x38, R203.reuse, 0x78, !PT ;  /* 0x0000003800d57812 */ /* 0x100fe400078e78cb */
[----:B------:R-:W-:Y:S02]  /*04b0*/  LOP3.LUT R7, R6, 0x8, R203, 0x78, !PT ;  /* 0x0000000806077812 */ /* 0x000fe400078e78cb */
[----:B------:R-:W-:Y:S02]  /*04c0*/  SEL R187, R5, 0xfffffff0, !P1 ;  /* 0xfffffff005bb7807 */ /* 0x000fe40004800000 */
        /* <DEDUP_REMOVED lines=9> */
[C---:B------:R-:W-:Y:S01]  /*0560*/  IMAD.IADD R189, R193.reuse, 0x1, R191 ;  /* 0x00000001c1bd7824 */ /* 0x040fe200078e02bf */
        /* <DEDUP_REMOVED lines=12> */
[----:B----4-:R-:W-:-:S07]  /*0630*/  LEA R195, R195, UR6, 0x1 ;  /* 0x00000006c3c37c11 */ /* 0x010fce000f8e08ff */
.L_x_1498:
        /* <DEDUP_REMOVED lines=17> */
[----:B------:R-:W2:Y:S01]  /*0750*/  @P4 LDG.E R238, desc[UR24][R14.64] ;  /* 0x000000180eee4981 */ /* 0x000ea2000c1e1900 */
[----:B------:R-:W-:-:S03]  /*0760*/  ISETP.NE.AND.EX P2, PT, R5, RZ, PT, P2 ;  /* 0x000000ff0500720c */ /* 0x000fc60003f45320 */
[----:B------:R-:W-:-:S04]  /*0770*/  @P3 IADD3 R4, P0, PT, R13, UR4, RZ ;  /* 0x000000040d043c10 */ /* 0x000fc8000ff1e0ff */
[----:B------:R-:W-:-:S04]  /*0780*/  @P3 IADD3.X R5, PT, PT, R0, UR5, RZ, P0, !PT ;  /* 0x0000000500053c10 */ /* 0x000fc800087fe4ff */
[----:B-----5:R1:W5:Y:S04]  /*0790*/  @P5 LDG.E R2, desc[UR24][R206.64] ;  /* 0x00000018ce025981 */ /* 0x020368000c1e1900 */
[----:B------:R-:W2:Y:S04]  /*07a0*/  @P3 LDG.E R237, desc[UR24][R4.64] ;  /* 0x0000001804ed3981 */ /* 0x000ea8000c1e1900 */
[----:B------:R1:W5:Y:S01]  /*07b0*/  @P2 LDG.E R11, desc[UR24][R206.64+0x4] ;  /* 0x00000418ce0b2981 */ /* 0x000362000c1e1900 */
[----:B---3--:R-:W-:Y:S02]  /*07c0*/  ISETP.NE.AND P4, PT, R8, RZ, PT ;  /* 0x000000ff0800720c */ /* 0x008fe40003f85270 */
[----:B----4-:R-:W-:Y:S01]  /*07d0*/  ISETP.EQ.U32.AND P1, PT, R6, RZ, PT ;  /* 0x000000ff0600720c */ /* 0x010fe20003f22070 */
[----:B------:R-:W-:Y:S01]  /*07e0*/  IMAD.MOV.U32 R239, RZ, RZ, -0x1 ;  /* 0xffffffffffef7424 */ /* 0x000fe200078e00ff */
[----:B------:R-:W-:Y:S01]  /*07f0*/  IADD3 R12, P0, PT, R13, R6, RZ ;  /* 0x000000060d0c7210 */ /* 0x000fe20007f1e0ff */
[----:B------:R-:W3:Y:S01]  /*0800*/  @!P3 LDC R8, c[0x0][0x43c] ;  /* 0x00010f00ff08bb82 */ /* 0x000ee20000000800 */
[----:B------:R-:W-:-:S03]  /*0810*/  ISETP.EQ.OR.EX P1, PT, R7, RZ, !P4, P1 ;  /* 0x000000ff0700720c */ /* 0x000fc60006722710 */
[----:B------:R-:W-:-:S04]  /*0820*/  IMAD.X R13, R0, 0x1, R7, P0 ;  /* 0x00000001000d7824 */ /* 0x000fc800000e0607 */
[----:B------:R-:W4:Y:S06]  /*0830*/  @!P3 LDC.64 R4, c[0x0][0x488] ;  /* 0x00012200ff04bb82 */ /* 0x000f2c0000000a00 */
[----:B------:R1:W5:Y:S01]  /*0840*/  @!P1 LDG.E R239, desc[UR24][R12.64] ;  /* 0x000000180cef9981 */ /* 0x000362000c1e1900 */
[----:B------:R-:W-:Y:S01]  /*0850*/  ISETP.NE.U32.AND P1, PT, R6, RZ, PT ;  /* 0x000000ff0600720c */ /* 0x000fe20003f25070 */
[----:B------:R-:W1:Y:S03]  /*0860*/  @!P2 LDC R0, c[0x0][0x434] ;  /* 0x00010d00ff00ab82 */ /* 0x000e660000000800 */
        /* <DEDUP_REMOVED lines=10> */
.L_x_1434:
        /* <DEDUP_REMOVED lines=14> */
[----:B-1----:R-:W-:Y:S01]  /*09f0*/  @!P3 IMAD R13, R201, R7, R19 ;  /* 0x00000007c90db224 */ /* 0x002fe200078e0213 */
[----:B------:R-:W-:Y:S01]  /*0a00*/  SHF.R.S32.HI R19, RZ, 0x1f, R15 ;  /* 0x0000001fff137819 */ /* 0x000fe2000001140f */
[----:B---3--:R-:W-:-:S04]  /*0a10*/  @P3 IMAD.WIDE.U32 R6, R2, R4, RZ ;  /* 0x0000000402063225 */ /* 0x008fc800078e00ff */
[----:B------:R-:W-:Y:S02]  /*0a20*/  @P3 IMAD R13, R2, R5, R7 ;  /* 0x00000005020d3224 */ /* 0x000fe400078e0207 */
[----:B------:R-:W-:Y:S01]  /*0a30*/  @P3 IMAD.MOV.U32 R18, RZ, RZ, R6 ;  /* 0x000000ffff123224 */ /* 0x000fe200078e0006 */
        /* <DEDUP_REMOVED lines=12> */
.L_x_1436:
[----:B------:R-:W1:Y:S01]  /*0b00*/  LDCU.64 UR20, c[0x0][0x3b8] ;  /* 0x00007700ff1477ac */ /* 0x000e620008000a00 */
[----:B------:R-:W-:-:S05]  /*0b10*/  IADD3 R4, PT, PT, R238, R239, RZ ;  /* 0x000000efee047210 */ /* 0x000fca0007ffe0ff */
[C---:B-1----:R-:W-:Y:S02]  /*0b20*/  IMAD R10, R4.reuse, UR21, RZ ;  /* 0x00000015040a7c24 */ /* 0x042fe4000f8e02ff */
[----:B------:R-:W-:-:S05]  /*0b30*/  IMAD.WIDE.U32 R4, R4, UR20, RZ ;  /* 0x0000001404047c25 */ /* 0x000fca000f8e00ff */
[----:B------:R-:W-:Y:S02]  /*0b40*/  IADD3 R10, PT, PT, R5, R10, RZ ;  /* 0x0000000a050a7210 */ /* 0x000fe40007ffe0ff */
[----:B------:R-:W-:-:S07]  /*0b50*/  MOV R12, R4 ;  /* 0x00000004000c7202 */ /* 0x000fce0000000f00 */
.L_x_1437:
[----:B------:R-:W1:Y:S01]  /*0b60*/  LDC R5, c[0x0][0x3e8] ;  /* 0x0000fa00ff057b82 */ /* 0x000e620000000800 */
[----:B------:R-:W-:Y:S01]  /*0b70*/  USHF.R.S32.HI UR26, URZ, 0x1f, UR27 ;  /* 0x0000001fff1a7899 */ /* 0x000fe2000801141b */
[----:B-1----:R-:W-:-:S04]  /*0b80*/  IABS R7, R5 ;  /* 0x0000000500077213 */ /* 0x002fc80000000000 */
        /* <DEDUP_REMOVED lines=20> */
[----:B------:R-:W-:-:S06]  /*0cd0*/  @P4 VIADD R9, R9, 0x1 ;  /* 0x0000000109094836 */ /* 0x000fcc0000000000 */
        /* <DEDUP_REMOVED lines=15> */
.L_x_1438:
[----:B------:R-:W1:Y:S01]  /*0dd0*/  LDCU.64 UR18, c[0x0][0x3c0] ;  /* 0x00007800ff1277ac */ /* 0x000e620008000a00 */
[----:B------:R-:W-:-:S05]  /*0de0*/  IADD3 R4, PT, PT, R238, R239, RZ ;  /* 0x000000efee047210 */ /* 0x000fca0007ffe0ff */
[C---:B-1----:R-:W-:Y:S02]  /*0df0*/  IMAD R11, R4.reuse, UR19, RZ ;  /* 0x00000013040b7c24 */ /* 0x042fe4000f8e02ff */
[----:B------:R-:W-:-:S05]  /*0e00*/  IMAD.WIDE.U32 R4, R4, UR18, RZ ;  /* 0x0000001204047c25 */ /* 0x000fca000f8e00ff */
[----:B------:R-:W-:Y:S02]  /*0e10*/  IADD3 R11, PT, PT, R5, R11, RZ ;  /* 0x0000000b050b7210 */ /* 0x000fe40007ffe0ff */
[----:B------:R-:W-:-:S07]  /*0e20*/  MOV R14, R4 ;  /* 0x00000004000e7202 */ /* 0x000fce0000000f00 */
.L_x_1439:
        /* <DEDUP_REMOVED lines=20> */
[----:B------:R-:W-:-:S05]  /*0f70*/  IMAD R5, R16, UR4, R5 ;  /* 0x0000000410057c24 */ /* 0x000fca000f8e0205 */
[----:B------:R-:W-:-:S05]  /*0f80*/  IADD3 R16, PT, PT, R23, R5, RZ ;  /* 0x0000000517107210 */ /* 0x000fca0007ffe0ff */
[-C--:B------:R-:W-:Y:S02]  /*0f90*/  IMAD R23, R16, R21.reuse, RZ ;  /* 0x0000001510177224 */ /* 0x080fe400078e02ff */
[----:B------:R-:W-:-:S04]  /*0fa0*/  IMAD.WIDE.U32 R16, R22, R21, RZ ;  /* 0x0000001516107225 */ /* 0x000fc800078e00ff */
[----:B------:R-:W-:Y:S01]  /*0fb0*/  IMAD R23, R4, R22, R23 ;  /* 0x0000001604177224 */ /* 0x000fe200078e0217 */
[----:B------:R-:W-:-:S04]  /*0fc0*/  MOV R22, R16 ;  /* 0x0000001000167202 */ /* 0x000fc80000000f00 */
[----:B------:R-:W-:Y:S01]  /*0fd0*/  IADD3 R23, PT, PT, R17, R23, RZ ;  /* 0x0000001711177210 */ /* 0x000fe20007ffe0ff */
[----:B------:R-:W-:Y:S06]  /*0fe0*/  BRA `(.L_x_1441) ;  /* 0x0000000000107947 */ /* 0x000fec0003800000 */
.L_x_1440:
[-C--:B------:R-:W-:Y:S02]  /*0ff0*/  IMAD R23, R27, R2.reuse, RZ ;  /* 0x000000021b177224 */ /* 0x080fe400078e02ff */
[----:B------:R-:W-:-:S05]  /*1000*/  IMAD.WIDE.U32 R4, R26, R2, RZ ;  /* 0x000000021a047225 */ /* 0x000fca00078e00ff */
[----:B------:R-:W-:Y:S02]  /*1010*/  IADD3 R23, PT, PT, R5, R23, RZ ;  /* 0x0000001705177210 */ /* 0x000fe40007ffe0ff */
[----:B------:R-:W-:-:S07]  /*1020*/  MOV R22, R4 ;  /* 0x0000000400167202 */ /* 0x000fce0000000f00 */
.L_x_1441:
        /* <DEDUP_REMOVED lines=20> */
.L_x_1442:
[----:B------:R-:W1:Y:S01]  /*1170*/  LDC R7, c[0x0][0x434] ;  /* 0x00010d00ff077b82 */ /* 0x000e620000000800 */
[----:B------:R-:W-:-:S04]  /*1180*/  IMAD R4, R201, UR28, R200 ;  /* 0x0000001cc9047c24 */ /* 0x000fc8000f8e02c8 */
[----:B-1----:R-:W-:-:S03]  /*1190*/  IMAD R7, R4, R7, RZ ;  /* 0x0000000704077224 */ /* 0x002fc600078e02ff */
.L_x_1443:
        /* <DEDUP_REMOVED lines=11> */
.L_x_1444:
[----:B------:R-:W1:Y:S01]  /*1250*/  LDC R25, c[0x0][0x444] ;  /* 0x00011100ff197b82 */ /* 0x000e620000000800 */
[----:B------:R-:W-:-:S04]  /*1260*/  IMAD R2, R201, UR28, R200 ;  /* 0x0000001cc9027c24 */ /* 0x000fc8000f8e02c8 */
[----:B-1----:R-:W-:-:S07]  /*1270*/  IMAD R25, R2, R25, RZ ;  /* 0x0000001902197224 */ /* 0x002fce00078e02ff */
.L_x_1445:
[----:B------:R-:W1:Y:S01]  /*1280*/  S2R R2, SR_TID.X ;  /* 0x0000000000027919 */ /* 0x000e620000002100 */
[----:B------:R-:W2:Y:S01]  /*1290*/  LDCU.64 UR10, c[0x0][0x3b0] ;  /* 0x00007600ff0a77ac */ /* 0x000ea20008000a00 */
[----:B------:R-:W3:Y:S01]  /*12a0*/  LDC.64 R4, c[0x0][0x5f8] ;  /* 0x00017e00ff047b82 */ /* 0x000ee20000000a00 */
[----:B------:R-:W-:Y:S01]  /*12b0*/  IADD3 R28, P3, PT, R204, R28, RZ ;  /* 0x0000001ccc1c7210 */ /* 0x000fe20007f7e0ff */
[----:B------:R-:W-:Y:S01]  /*12c0*/  IMAD.MOV.U32 R17, RZ, RZ, RZ ;  /* 0x000000ffff117224 */ /* 0x000fe200078e00ff */
[----:B------:R-:W4:Y:S01]  /*12d0*/  LDCU.128 UR4, c[0x0][0x590] ;  /* 0x0000b200ff0477ac */ /* 0x000f220008000c00 */
[----:B------:R-:W-:Y:S01]  /*12e0*/  IADD3 R22, P1, P0, R16, R22, R24 ;  /* 0x0000001610167210 */ /* 0x000fe2000783e018 */
[----:B------:R-:W-:Y:S01]  /*12f0*/  IMAD.MOV.U32 R16, RZ, RZ, R204 ;  /* 0x000000ffff107224 */ /* 0x000fe200078e00cc */
[----:B------:R-:W-:Y:S01]  /*1300*/  IADD3.X R29, PT, PT, RZ, R6, RZ, P3, !PT ;  /* 0x00000006ff1d7210 */ /* 0x000fe20001ffe4ff */
[----:B------:R-:W5:Y:S01]  /*1310*/  LDCU.64 UR12, c[0x0][0x3c8] ;  /* 0x00007900ff0c77ac */ /* 0x000f620008000a00 */
[----:B------:R-:W-:Y:S01]  /*1320*/  ISETP.NE.AND P4, PT, RZ, UR14, PT ;  /* 0x0000000eff007c0c */ /* 0x000fe2000bf85270 */
[----:B------:R-:W-:Y:S01]  /*1330*/  IMAD R21, R21, UR28, RZ ;  /* 0x0000001c15157c24 */ /* 0x000fe2000f8e02ff */
[----:B------:R-:W-:Y:S01]  /*1340*/  SHF.R.S32.HI R24, RZ, 0x1f, R24 ;  /* 0x0000001fff187819 */ /* 0x000fe20000011418 */
[----:B------:R-:W5:Y:S01]  /*1350*/  LDCU.64 UR14, c[0x0][0x550] ;  /* 0x0000aa00ff0e77ac */ /* 0x000f620008000a00 */
[----:B------:R-:W5:Y:S01]  /*1360*/  LDC.64 R250, c[0x0][0x420] ;  /* 0x00010800fffa7b82 */ /* 0x000f620000000a00 */
[----:B------:R-:W-:Y:S01]  /*1370*/  IMAD R25, R236, 0x40, R25 ;  /* 0x00000040ec197824 */ /* 0x000fe200078e0219 */
[----:B------:R-:W-:Y:S01]  /*1380*/  IADD3.X R20, PT, PT, R20, R23, R24, P1, P0 ;  /* 0x0000001714147210 */ /* 0x000fe20000fe0418 */
[----:B------:R-:W5:Y:S01]  /*1390*/  LDCU.64 UR16, c[0x0][0x380] ;  /* 0x00007000ff1077ac */ /* 0x000f620008000a00 */
[----:B------:R-:W-:Y:S01]  /*13a0*/  BSSY.RECONVERGENT B1, `(.L_x_1435) ;  /* 0x000070a000017945 */ /* 0x000fe20003800200 */
[----:B--2---:R-:W-:-:S02]  /*13b0*/  IMAD R6, R19, UR10, RZ ;  /* 0x0000000a13067c24 */ /* 0x004fc4000f8e02ff */
[----:B------:R-:W-:-:S04]  /*13c0*/  IMAD.WIDE.U32 R30, R15, UR10, R16 ;  /* 0x0000000a0f1e7c25 */ /* 0x000fc8000f8e0010 */
[----:B----4-:R-:W-:Y:S01]  /*13d0*/  IMAD R26, R19, UR4, RZ ;  /* 0x00000004131a7c24 */ /* 0x010fe2000f8e02ff */
[----:B------:R-:W-:Y:S01]  /*13e0*/  IADD3 R18, P3, PT, R18, R30, RZ ;  /* 0x0000001e12127210 */ /* 0x000fe20007f7e0ff */
[C---:B------:R-:W-:Y:S02]  /*13f0*/  IMAD R6, R15.reuse, UR11, R6 ;  /* 0x0000000b0f067c24 */ /* 0x040fe4000f8e0206 */
[C---:B------:R-:W-:Y:S02]  /*1400*/  IMAD R26, R15.reuse, UR5, R26 ;  /* 0x000000050f1a7c24 */ /* 0x040fe4000f8e021a */
[----:B------:R-:W-:Y:S01]  /*1410*/  IMAD.WIDE.U32 R28, R15, UR4, R28 ;  /* 0x000000040f1c7c25 */ /* 0x000fe2000f8e001c */
[----:B------:R-:W-:Y:S02]  /*1420*/  IADD3.X R19, PT, PT, R13, R31, R6, P3, !PT ;  /* 0x0000001f0d137210 */ /* 0x000fe40001ffe406 */
[----:B-1----:R-:W-:Y:S01]  /*1430*/  LOP3.LUT R242, R2, 0x1f, RZ, 0xc0, !PT ;  /* 0x0000001f02f27812 */ /* 0x002fe200078ec0ff */
[----:B------:R-:W-:-:S02]  /*1440*/  IMAD.IADD R29, R29, 0x1, R26 ;  /* 0x000000011d1d7824 */ /* 0x000fc400078e021a */
[----:B---3--:R-:W-:-:S04]  /*1450*/  IMAD.WIDE.U32 R30, R4, UR22, RZ ;  /* 0x00000016041e7c25 */ /* 0x008fc8000f8e00ff */
[----:B-----5:R-:W-:Y:S01]  /*1460*/  IMAD.WIDE.U32 R26, R200, UR12, R18 ;  /* 0x0000000cc81a7c25 */ /* 0x020fe2000f8e0012 */
[----:B------:R-:W-:Y:S01]  /*1470*/  SEL R4, R30, RZ, P4 ;  /* 0x000000ff1e047207 */ /* 0x000fe20002000000 */
[----:B------:R-:W1:Y:S02]  /*1480*/  LDC.64 R18, c[0x0][0x5e8] ;  /* 0x00017a00ff127b82 */ /* 0x000e640000000a00 */
[----:B------:R-:W-:Y:S01]  /*1490*/  IMAD.WIDE.U32 R28, R200, UR6, R28 ;  /* 0x00000006c81c7c25 */ /* 0x000fe2000f8e001c */
[----:B------:R-:W-:-:S03]  /*14a0*/  USHF.L.U64.HI UR6, UR4, 0x5, UR5 ;  /* 0x0000000504067899 */ /* 0x000fc60008010205 */
[----:B------:R-:W-:Y:S01]  /*14b0*/  IMAD R13, R203, R21, R242 ;  /* 0x00000015cb0d7224 */ /* 0x000fe200078e02f2 */
[----:B------:R-:W-:Y:S01]  /*14c0*/  SHF.L.U32 R21, R21, 0x6, RZ ;  /* 0x0000000615157819 */ /* 0x000fe200000006ff */
[----:B------:R-:W-:Y:S02]  /*14d0*/  IMAD R5, R5, UR22, R31 ;  /* 0x0000001605057c24 */ /* 0x000fe4000f8e021f */
[C---:B------:R-:W-:Y:S01]  /*14e0*/  IMAD R27, R200.reuse, UR13, R27 ;  /* 0x0000000dc81b7c24 */ /* 0x040fe2000f8e021b */
[----:B------:R-:W2:Y:S01]  /*14f0*/  LDCU.64 UR12, c[0x0][0x570] ;  /* 0x0000ae00ff0c77ac */ /* 0x000ea20008000a00 */
[----:B------:R-:W-:Y:S01]  /*1500*/  IMAD R29, R200, UR7, R29 ;  /* 0x00000007c81d7c24 */ /* 0x000fe2000f8e021d */
[----:B------:R-:W-:Y:S01]  /*1510*/  IADD3 R4, P1, P0, R13, R22, R4 ;  /* 0x000000160d047210 */ /* 0x000fe2000783e004 */
[----:B------:R-:W-:Y:S01]  /*1520*/  IMAD.WIDE.U32 R26, R205, UR10, R26 ;  /* 0x0000000acd1a7c25 */ /* 0x000fe2000f8e001a */
[----:B------:R-:W-:Y:S01]  /*1530*/  SHF.R.S32.HI R13, RZ, 0x1f, R13 ;  /* 0x0000001fff0d7819 */ /* 0x000fe2000001140d */
[----:B------:R-:W-:Y:S01]  /*1540*/  USHF.L.U32 UR7, UR4, 0x5, URZ ;  /* 0x0000000504077899 */ /* 0x000fe200080006ff */
[----:B------:R-:W-:Y:S01]  /*1550*/  SEL R5, R5, RZ, P4 ;  /* 0x000000ff05057207 */ /* 0x000fe20002000000 */
[----:B------:R-:W-:Y:S01]  /*1560*/  IMAD.WIDE.U32 R28, R205, UR4, R28 ;  /* 0x00000004cd1c7c25 */ /* 0x000fe2000f8e001c */
[----:B------:R-:W-:-:S02]  /*1570*/  LEA R248, P3, R26, UR16, 0x1 ;  /* 0x000000101af87c11 */ /* 0x000fc4000f8608ff */
[----:B------:R-:W-:Y:S01]  /*1580*/  IADD3.X R20, PT, PT, R13, R20, R5, P1, P0 ;  /* 0x000000140d147210 */ /* 0x000fe20000fe0405 */
[C---:B------:R-:W-:Y:S01]  /*1590*/  IMAD R13, R205.reuse, UR5, R29 ;  /* 0x00000005cd0d7c24 */ /* 0x040fe2000f8e021d */
[C---:B------:R-:W-:Y:S01]  /*15a0*/  LEA R246, P1, R28.reuse, UR14, 0x1 ;  /* 0x0000000e1cf67c11 */ /* 0x040fe2000f8208ff */
[----:B------:R-:W-:Y:S01]  /*15b0*/  IMAD R6, R205, UR11, R27 ;  /* 0x0000000bcd067c24 */ /* 0x000fe2000f8e021b */
[----:B------:R-:W-:Y:S01]  /*15c0*/  IADD3 R5, P0, PT, R21, R4, RZ ;  /* 0x0000000415057210 */ /* 0x000fe20007f1e0ff */
[----:B-1----:R-:W-:Y:S01]  /*15d0*/  IMAD.WIDE R220, R25, 0x4, R18 ;  /* 0x0000000419dc7825 */ /* 0x002fe200078e0212 */
[----:B------:R-:W-:Y:S01]  /*15e0*/  LEA.HI.X R247, R28, UR15, R13, 0x1, P1 ;  /* 0x0000000f1cf77c11 */ /* 0x000fe200088f0c0d */
[----:B------:R-:W-:Y:S01]  /*15f0*/  USHF.L.U64.HI UR11, UR10, 0x5, UR11 ;  /* 0x000000050a0b7899 */ /* 0x000fe2000801020b */
[----:B------:R-:W-:Y:S01]  /*1600*/  ISETP.GT.AND P1, PT, R0, RZ, PT ;  /* 0x000000ff0000720c */ /* 0x000fe20003f24270 */
[----:B------:R-:W-:Y:S01]  /*1610*/  USHF.L.U32 UR10, UR10, 0x5, URZ ;  /* 0x000000050a0a7899 */ /* 0x000fe200080006ff */
[----:B------:R-:W-:Y:S01]  /*1620*/  LEA.HI.X.SX32 R4, R21, R20, 0x1, P0 ;  /* 0x0000001415047211 */ /* 0x000fe200000f0eff */
[----:B------:R-:W-:Y:S01]  /*1630*/  IMAD.MOV.U32 R219, RZ, RZ, R221 ;  /* 0x000000ffffdb7224 */ /* 0x000fe200078e00dd */
[----:B--2---:R-:W-:-:S02]  /*1640*/  LEA R244, P0, R5, UR12, 0x2 ;  /* 0x0000000c05f47c11 */ /* 0x004fc4000f8010ff */
[----:B------:R-:W-:Y:S02]  /*1650*/  LEA.HI.X R249, R26, UR17, R6, 0x1, P3 ;  /* 0x000000111af97c11 */ /* 0x000fe400098f0c06 */
[----:B------:R-:W-:Y:S02]  /*1660*/  LEA.HI.X R245, R5, UR13, R4, 0x2, P0 ;  /* 0x0000000d05f57c11 */ /* 0x000fe400080f1404 */
[----:B------:R-:W-:Y:S02]  /*1670*/  LEA R5, R236, R7, 0x6 ;  /* 0x00000007ec057211 */ /* 0x000fe400078e30ff */
[----:B------:R-:W-:-:S03]  /*1680*/  IADD3 R7, P0, PT, R205, 0x20, RZ ;  /* 0x00000020cd077810 */ /* 0x000fc60007f1e0ff */
[----:B------:R-:W-:Y:S01]  /*1690*/  IMAD.WIDE R250, R5, 0x4, R250 ;  /* 0x0000000405fa7825 */ /* 0x000fe200078e02fa */
[----:B------:R-:W-:Y:S01]  /*16a0*/  IADD3.X R6, PT, PT, RZ, RZ, RZ, P0, !PT ;  /* 0x000000ffff067210 */ /* 0x000fe200007fe4ff */
[----:B------:R-:W-:Y:S08]  /*16b0*/  @P1 BRA `(.L_x_1446) ;  /* 0x0000000400f01947 */ /* 0x000ff00003800000 */
        /* <DEDUP_REMOVED lines=12> */
.L_x_1447:
[----:B------:R-:W1:Y:S01]  /*1780*/  LDCU.64 UR10, c[0x0][0x5c0] ;  /* 0x0000b800ff0a77ac */ /* 0x000e620008000a00 */
[----:B------:R-:W-:-:S05]  /*1790*/  IADD3 R0, PT, PT, R238, R239, RZ ;  /* 0x000000efee007210 */ /* 0x000fca0007ffe0ff */
[C---:B-1----:R-:W-:Y:S02]  /*17a0*/  IMAD R2, R0.reuse, UR11, RZ ;  /* 0x0000000b00027c24 */ /* 0x042fe4000f8e02ff */
[----:B------:R-:W-:-:S05]  /*17b0*/  IMAD.WIDE.U32 R4, R0, UR10, RZ ;  /* 0x0000000a00047c25 */ /* 0x000fca000f8e00ff */
[----:B------:R-:W-:Y:S02]  /*17c0*/  IADD3 R0, PT, PT, R5, R2, RZ ;  /* 0x0000000205007210 */ /* 0x000fe40007ffe0ff */
[----:B------:R-:W-:Y:S02]  /*17d0*/  MOV R2, R4 ;  /* 0x0000000400027202 */ /* 0x000fe40000000f00 */
.L_x_1448:
        /* <DEDUP_REMOVED lines=11> */
.L_x_1449:
[----:B------:R-:W1:Y:S01]  /*1890*/  LDCU.64 UR6, c[0x0][0x5c8] ;  /* 0x0000b900ff0677ac */ /* 0x000e620008000a00 */
[----:B------:R-:W-:-:S05]  /*18a0*/  IADD3 R238, PT, PT, R238, R239, RZ ;  /* 0x000000efeeee7210 */ /* 0x000fca0007ffe0ff */
[C---:B-1----:R-:W-:Y:S02]  /*18b0*/  IMAD R4, R238.reuse, UR7, RZ ;  /* 0x00000007ee047c24 */ /* 0x042fe4000f8e02ff */
[----:B------:R-:W-:-:S05]  /*18c0*/  IMAD.WIDE.U32 R8, R238, UR6, RZ ;  /* 0x00000006ee087c25 */ /* 0x000fca000f8e00ff */
[----:B------:R-:W-:-:S07]  /*18d0*/  IADD3 R4, PT, PT, R9, R4, RZ ;  /* 0x0000000409047210 */ /* 0x000fce0007ffe0ff */
.L_x_1450:
[----:B------:R-:W-:Y:S01]  /*18e0*/  IMAD.U32 R5, RZ, RZ, UR10 ;  /* 0x0000000aff057e24 */ /* 0x000fe2000f8e00ff */
[----:B------:R-:W1:Y:S01]  /*18f0*/  LDCU.64 UR4, c[0x0][0x5d8] ;  /* 0x0000bb00ff0477ac */ /* 0x000e620008000a00 */
[----:B------:R-:W-:Y:S01]  /*1900*/  IADD3 R237, PT, PT, R237, -UR27, RZ ;  /* 0x8000001beded7c10 */ /* 0x000fe2000fffe0ff */
[----:B------:R-:W-:Y:S01]  /*1910*/  BSSY.RECONVERGENT B0, `(.L_x_1451) ;  /* 0x000001a000007945 */ /* 0x000fe20003800200 */
[----:B------:R-:W-:Y:S01]  /*1920*/  IMAD.WIDE.U32 R10, R5, UR27, R16 ;  /* 0x0000001b050a7c25 */ /* 0x000fe2000f8e0010 */
[----:B------:R-:W-:Y:S01]  /*1930*/  UIMAD UR12, UR26, UR10, URZ ;  /* 0x0000000a1a0c72a4 */ /* 0x000fe2000f8e02ff */
[-C--:B------:R-:W-:Y:S02]  /*1940*/  ISETP.GE.AND P5, PT, R205, R237.reuse, PT ;  /* 0x000000edcd00720c */ /* 0x080fe40003fa6270 */
[----:B------:R-:W-:Y:S01]  /*1950*/  ISETP.GE.AND P4, PT, R208, R237, PT ;  /* 0x000000edd000720c */ /* 0x000fe20003f86270 */
[----:B------:R-:W-:Y:S01]  /*1960*/  UIMAD UR12, UR27, UR11, UR12 ;  /* 0x0000000b1b0c72a4 */ /* 0x000fe2000f8e020c */
[----:B------:R-:W-:Y:S01]  /*1970*/  IADD3 R10, P0, PT, R2, R10, RZ ;  /* 0x0000000a020a7210 */ /* 0x000fe20007f1e0ff */
[----:B------:R-:W-:-:S04]  /*1980*/  IMAD.U32 R5, RZ, RZ, UR6 ;  /* 0x00000006ff057e24 */ /* 0x000fc8000f8e00ff */
[----:B------:R-:W-:-:S03]  /*1990*/  IADD3.X R11, PT, PT, R0, UR12, R11, P0, !PT ;  /* 0x0000000c000b7c10 */ /* 0x000fc600087fe40b */
        /* <DEDUP_REMOVED lines=17> */
.L_x_1452:
[----:B------:R-:W-:Y:S05]  /*1ab0*/  BSYNC.RECONVERGENT B0 ;  /* 0x0000000000007941 */ /* 0x000fea0003800200 */
.L_x_1451:
        /* <DEDUP_REMOVED lines=17> */
.L_x_1454:
[----:B------:R-:W-:Y:S05]  /*1bd0*/  BSYNC.RECONVERGENT B0 ;  /* 0x0000000000007941 */ /* 0x000fea0003800200 */
.L_x_1453:
[----:B------:R-:W3:Y:S01]  /*1be0*/  LDCU.64 UR4, c[0x0][0x5e0] ;  /* 0x0000bc00ff0477ac */ /* 0x000ee20008000a00 */
[----:B------:R-:W-:Y:S01]  /*1bf0*/  IMAD.WIDE.U32 R10, R5, UR27, R16 ;  /* 0x0000001b050a7c25 */ /* 0x000fe2000f8e0010 */
[----:B------:R-:W-:Y:S01]  /*1c00*/  BSSY.RECONVERGENT B0, `(.L_x_1455) ;  /* 0x0000015000007945 */ /* 0x000fe20003800200 */
[----:B------:R-:W-:Y:S01]  /*1c10*/  UIMAD UR26, UR26, UR6, URZ ;  /* 0x000000061a1a72a4 */ /* 0x000fe2000f8e02ff */
[----:B------:R-:W-:-:S03]  /*1c20*/  IADD3 R10, P0, PT, R8, R10, RZ ;  /* 0x0000000a080a7210 */ /* 0x000fc60007f1e0ff */
[----:B------:R-:W-:-:S06]  /*1c30*/  UIMAD UR26, UR27, UR7, UR26 ;  /* 0x000000071b1a72a4 */ /* 0x000fcc000f8e021a */
[----:B------:R-:W-:-:S03]  /*1c40*/  IADD3.X R11, PT, PT, R4, UR26, R11, P0, !PT ;  /* 0x0000001a040b7c10 */ /* 0x000fc600087fe40b */
[----:B---3--:R-:W-:-:S04]  /*1c50*/  IMAD.WIDE.U32 R10, R200, UR4, R10 ;  /* 0x00000004c80a7c25 */ /* 0x008fc8000f8e000a */
[----:B------:R-:W-:Y:S01]  /*1c60*/  IMAD R5, R200, UR5, R11 ;  /* 0x00000005c8057c24 */ /* 0x000fe2000f8e020b */
[----:B------:R-:W-:Y:S06]  /*1c70*/  @P5 BRA `(.L_x_1456) ;  /* 0x0000000000345947 */ /* 0x000fec0003800000 */
[----:B------:R-:W3:Y:S01]  /*1c80*/  LDCU UR10, c[0x0][0x440] ;  /* 0x00008800ff0a77ac */ /* 0x000ee20008000800 */
[----:B------:R-:W-:Y:S01]  /*1c90*/  IMAD.MOV.U32 R4, RZ, RZ, R10 ;  /* 0x000000ffff047224 */ /* 0x000fe200078e000a */
[----:B------:R-:W4:Y:S03]  /*1ca0*/  LDCU.64 UR4, c[0x0][0x568] ;  /* 0x0000ad00ff0477ac */ /* 0x000f260008000a00 */
[----:B-12---:R-:W-:-:S04]  /*1cb0*/  IMAD.WIDE.U32 R12, R205, UR6, R4 ;  /* 0x00000006cd0c7c25 */ /* 0x006fc8000f8e0004 */
        /* <DEDUP_REMOVED lines=9> */
.L_x_1456:
[----:B------:R-:W-:Y:S05]  /*1d50*/  BSYNC.RECONVERGENT B0 ;  /* 0x0000000000007941 */ /* 0x000fea0003800200 */
.L_x_1455:
        /* <DEDUP_REMOVED lines=18> */
.L_x_1446:
        /* <DEDUP_REMOVED lines=28> */
.L_x_1460:
[----:B------:R2:W-:Y:S01]  /*2040*/  STS.128 [R213+0x10000], RZ ;  /* 0x010000ffd5007388 */ /* 0x0005e20000000c00 */
[----:B------:R-:W-:Y:S05]  /*2050*/  BRA `(.L_x_1461) ;  /* 0x00000000000c7947 */ /* 0x000fea0003800000 */
.L_x_1459:
[----:B------:R1:W-:Y:S04]  /*2060*/  STS.128 [R213+0xc000], RZ ;  /* 0x00c000ffd5007388 */ /* 0x0003e80000000c00 */
[----:B------:R1:W-:Y:S04]  /*2070*/  STS.128 [R213+0xe000], RZ ;  /* 0x00e000ffd5007388 */ /* 0x0003e80000000c00 */
[----:B------:R1:W-:Y:S02]  /*2080*/  STS.128 [R213+0x10000], RZ ;  /* 0x010000ffd5007388 */ /* 0x0003e40000000c00 */
.L_x_1461:
[----:B------:R-:W-:Y:S05]  /*2090*/  BSYNC.RECONVERGENT B0 ;  /* 0x0000000000007941 */ /* 0x000fea0003800200 */
.L_x_1458:
        /* <DEDUP_REMOVED lines=31> */
.L_x_1464:
[----:B------:R1:W-:Y:S02]  /*2290*/  STS.128 [R213+0x11000], RZ ;  /* 0x011000ffd5007388 */ /* 0x0003e40000000c00 */
.L_x_1463:
[----:B------:R-:W-:Y:S05]  /*22a0*/  BSYNC.RECONVERGENT B0 ;  /* 0x0000000000007941 */ /* 0x000fea0003800200 */
.L_x_1462:
        /* <DEDUP_REMOVED lines=23> */
.L_x_1467:
[----:B------:R1:W-:Y:S01]  /*2420*/  STS.128 [R235+0x4000], RZ ;  /* 0x004000ffeb007388 */ /* 0x0003e20000000c00 */
[----:B------:R-:W-:Y:S05]  /*2430*/  BRA `(.L_x_1468) ;  /* 0x00000000000c7947 */ /* 0x000fea0003800000 */
.L_x_1466:
[----:B------:R1:W-:Y:S04]  /*2440*/  STS.128 [R235], RZ ;  /* 0x000000ffeb007388 */ /* 0x0003e80000000c00 */
[----:B------:R1:W-:Y:S04]  /*2450*/  STS.128 [R235+0x2000], RZ ;  /* 0x002000ffeb007388 */ /* 0x0003e80000000c00 */
[----:B------:R1:W-:Y:S02]  /*2460*/  STS.128 [R235+0x4000], RZ ;  /* 0x004000ffeb007388 */ /* 0x0003e40000000c00 */
.L_x_1468:
[----:B------:R-:W-:Y:S05]  /*2470*/  BSYNC.RECONVERGENT B0 ;  /* 0x0000000000007941 */ /* 0x000fea0003800200 */
.L_x_1465:
        /* <DEDUP_REMOVED lines=8> */
[----:B-1----:R-:W-:Y:S01]  /*2500*/  IMAD.U32 R5, RZ, RZ, UR11 ;  /* 0x0000000bff057e24 */ /* 0x002fe2000f8e00ff */
        /* <DEDUP_REMOVED lines=21> */
.L_x_1471:
[----:B------:R1:W-:Y:S02]  /*2660*/  STS.128 [R235+0x5000], RZ ;  /* 0x005000ffeb007388 */ /* 0x0003e40000000c00 */
.L_x_1470:
[----:B------:R-:W-:Y:S05]  /*2670*/  BSYNC.RECONVERGENT B0 ;  /* 0x0000000000007941 */ /* 0x000fea0003800200 */
.L_x_1469:
[C---:B------:R-:W-:Y:S01]  /*2680*/  ISETP.GE.AND P1, PT, R202.reuse, R15, PT ;  /* 0x0000000fca00720c */ /* 0x040fe20003f26270 */
[----:B------:R-:W-:Y:S01]  /*2690*/  IMAD.MOV.U32 R234, RZ, RZ, 0x7f800000 ;  /* 0x7f800000ffea7424 */ /* 0x000fe200078e00ff */
[----:B------:R-:W2:Y:S01]  /*26a0*/  LDCU.64 UR4, c[0x0][0x3d0] ;  /* 0x00007a00ff0477ac */ /* 0x000ea20008000a00 */
[----:B------:R-:W-:Y:S01]  /*26b0*/  IMAD.WIDE.U32 R18, R202, 0x4, R250 ;  /* 0x00000004ca127825 */ /* 0x000fe200078e00fa */
[----:B------:R-:W-:-:S03]  /*26c0*/  MOV R233, 0x7f800000 ;  /* 0x7f80000000e97802 */ /* 0x000fc60000000f00 */
[----:B------:R-:W-:-:S05]  /*26d0*/  VIADD R0, R202, 0x8 ;  /* 0x00000008ca007836 */ /* 0x000fca0000000000 */
[----:B------:R-:W-:Y:S01]  /*26e0*/  ISETP.GE.AND P0, PT, R0, R15, PT ;  /* 0x0000000f0000720c */ /* 0x000fe20003f06270 */
[----:B------:R3:W5:Y:S01]  /*26f0*/  @!P1 LDG.E R234, desc[UR24][R18.64] ;  /* 0x0000001812ea9981 */ /* 0x000762000c1e1900 */
[----:B-1----:R-:W-:Y:S01]  /*2700*/  IMAD.U32 R5, RZ, RZ, UR20 ;  /* 0x00000014ff057e24 */ /* 0x002fe2000f8e00ff */
[----:B------:R-:W-:Y:S01]  /*2710*/  UIMAD UR12, UR26, UR20, URZ ;  /* 0x000000141a0c72a4 */ /* 0x000fe2000f8e02ff */
[----:B------:R-:W-:Y:S02]  /*2720*/  IADD3 R0, PT, PT, R237, -UR27, RZ ;  /* 0x8000001bed007c10 */ /* 0x000fe4000fffe0ff */
[----:B------:R-:W-:Y:S01]  /*2730*/  IMAD.WIDE.U32 R4, R5, UR27, R16 ;  /* 0x0000001b05047c25 */ /* 0x000fe2000f8e0010 */
[----:B------:R-:W-:Y:S01]  /*2740*/  UIMAD UR12, UR27, UR21, UR12 ;  /* 0x000000151b0c72a4 */ /* 0x000fe2000f8e020c */
[----:B------:R-:W-:-:S05]  /*2750*/  ISETP.GE.AND P4, PT, R205, R0, PT ;  /* 0x00000000cd00720c */ /* 0x000fca0003f86270 */
[----:B------:R3:W5:Y:S01]  /*2760*/  @!P0 LDG.E R233, desc[UR24][R18.64+0x20] ;  /* 0x0000201812e98981 */ /* 0x000762000c1e1900 */
[----:B------:R-:W-:Y:S01]  /*2770*/  IADD3 R12, P0, PT, R12, R4, RZ ;  /* 0x000000040c0c7210 */ /* 0x000fe20007f1e0ff */
[----:B--2---:R-:W-:Y:S01]  /*2780*/  IMAD R4, R8, UR4, RZ ;  /* 0x0000000408047c24 */ /* 0x004fe2000f8e02ff */
[----:B------:R-:W-:Y:S02]  /*2790*/  BSSY.RECONVERGENT B0, `(.L_x_1472) ;  /* 0x0000025000007945 */ /* 0x000fe40003800200 */
[----:B------:R-:W-:Y:S01]  /*27a0*/  IADD3.X R13, PT, PT, R10, UR12, R5, P0, !PT ;  /* 0x0000000c0a0d7c10 */ /* 0x000fe200087fe405 */
[C---:B------:R-:W-:Y:S02]  /*27b0*/  IMAD R5, R9.reuse, UR5, R4 ;  /* 0x0000000509057c24 */ /* 0x040fe4000f8e0204 */
[----:B------:R-:W-:-:S05]  /*27c0*/  IMAD.WIDE.U32 R12, R9, UR4, R12 ;  /* 0x00000004090c7c25 */ /* 0x000fca000f8e000c */
[----:B------:R-:W-:Y:S01]  /*27d0*/  IADD3 R5, PT, PT, R13, R5, RZ ;  /* 0x000000050d057210 */ /* 0x000fe20007ffe0ff */
[----:B------:R-:W-:Y:S06]  /*27e0*/  @P4 BRA `(.L_x_1473) ;  /* 0x0000000000704947 */ /* 0x000fec0003800000 */
[----:B------:R-:W1:Y:S01]  /*27f0*/  LDCU UR12, c[0x0][0x440] ;  /* 0x00008800ff0c77ac */ /* 0x000e620008000800 */
[----:B------:R-:W-:Y:S01]  /*2800*/  IMAD.MOV.U32 R4, RZ, RZ, R12 ;  /* 0x000000ffff047224 */ /* 0x000fe200078e000c */
[----:B------:R-:W3:Y:S03]  /*2810*/  LDCU.64 UR4, c[0x0][0x388] ;  /* 0x00007100ff0477ac */ /* 0x000ee60008000a00 */
        /* <DEDUP_REMOVED lines=23> */
.L_x_1474:
[----:B------:R2:W-:Y:S01]  /*2990*/  STS.128 [R213+0x16000], RZ ;  /* 0x016000ffd5007388 */ /* 0x0005e20000000c00 */
[----:B------:R-:W-:Y:S05]  /*29a0*/  BRA `(.L_x_1475) ;  /* 0x00000000000c7947 */ /* 0x000fea0003800000 */
.L_x_1473:
[----:B------:R1:W-:Y:S04]  /*29b0*/  STS.128 [R213+0x12000], RZ ;  /* 0x012000ffd5007388 */ /* 0x0003e80000000c00 */
[----:B------:R1:W-:Y:S04]  /*29c0*/  STS.128 [R213+0x14000], RZ ;  /* 0x014000ffd5007388 */ /* 0x0003e80000000c00 */
[----:B------:R1:W-:Y:S02]  /*29d0*/  STS.128 [R213+0x16000], RZ ;  /* 0x016000ffd5007388 */ /* 0x0003e40000000c00 */
.L_x_1475:
[----:B------:R-:W-:Y:S05]  /*29e0*/  BSYNC.RECONVERGENT B0 ;  /* 0x0000000000007941 */ /* 0x000fea0003800200 */
.L_x_1472:
        /* <DEDUP_REMOVED lines=34> */
.L_x_1478:
[----:B------:R3:W-:Y:S02]  /*2c10*/  STS.128 [R213+0x17000], RZ ;  /* 0x017000ffd5007388 */ /* 0x0007e40000000c00 */
.L_x_1477:
[----:B------:R-:W-:Y:S05]  /*2c20*/  BSYNC.RECONVERGENT B0 ;  /* 0x0000000000007941 */ /* 0x000fea0003800200 */
.L_x_1476:
[----:B------:R-:W2:Y:S01]  /*2c30*/  LDCU.64 UR4, c[0x0][0x3d8] ;  /* 0x00007b00ff0477ac */ /* 0x000ea20008000a00 */
[----:B------:R-:W-:Y:S01]  /*2c40*/  MOV R5, UR18 ;  /* 0x0000001200057c02 */ /* 0x000fe20008000f00 */
[----:B------:R-:W-:Y:S01]  /*2c50*/  BSSY.RECONVERGENT B0, `(.L_x_1479) ;  /* 0x000002a000007945 */ /* 0x000fe20003800200 */
[----:B------:R-:W-:-:S03]  /*2c60*/  UIMAD UR12, UR26, UR18, URZ ;  /* 0x000000121a0c72a4 */ /* 0x000fc6000f8e02ff */
[----:B------:R-:W-:Y:S01]  /*2c70*/  IMAD.WIDE.U32 R4, R5, UR27, R16 ;  /* 0x0000001b05047c25 */ /* 0x000fe2000f8e0010 */
[----:B------:R-:W-:Y:S02]  /*2c80*/  UIMAD UR12, UR27, UR19, UR12 ;  /* 0x000000131b0c72a4 */ /* 0x000fe4000f8e020c */
[----:B------:R-:W-:-:S04]  /*2c90*/  IADD3 R16, P1, PT, R14, R4, RZ ;  /* 0x000000040e107210 */ /* 0x000fc80007f3e0ff */
[----:B------:R-:W-:Y:S01]  /*2ca0*/  IADD3.X R17, PT, PT, R11, UR12, R5, P1, !PT ;  /* 0x0000000c0b117c10 */ /* 0x000fe20008ffe405 */
[----:B--2---:R-:W-:Y:S02]  /*2cb0*/  IMAD R8, R8, UR4, RZ ;  /* 0x0000000408087c24 */ /* 0x004fe4000f8e02ff */
[----:B------:R-:W-:-:S04]  /*2cc0*/  IMAD.WIDE.U32 R16, R9, UR4, R16 ;  /* 0x0000000409107c25 */ /* 0x000fc8000f8e0010 */
[----:B------:R-:W-:-:S05]  /*2cd0*/  IMAD R5, R9, UR5, R8 ;  /* 0x0000000509057c24 */ /* 0x000fca000f8e0208 */
[----:B------:R-:W-:Y:S01]  /*2ce0*/  IADD3 R9, PT, PT, R17, R5, RZ ;  /* 0x0000000511097210 */ /* 0x000fe20007ffe0ff */
[----:B------:R-:W-:Y:S06]  /*2cf0*/  @P4 BRA `(.L_x_1480) ;  /* 0x0000000000704947 */ /* 0x000fec0003800000 */
[----:B------:R-:W2:Y:S01]  /*2d00*/  LDCU UR12, c[0x0][0x440] ;  /* 0x00008800ff0c77ac */ /* 0x000ea20008000800 */
[----:B------:R-:W-:Y:S01]  /*2d10*/  IMAD.MOV.U32 R8, RZ, RZ, R16 ;  /* 0x000000ffff087224 */ /* 0x000fe200078e0010 */
[----:B------:R-:W1:Y:S03]  /*2d20*/  LDCU.64 UR4, c[0x0][0x390] ;  /* 0x00007200ff0477ac */ /* 0x000e660008000a00 */
[----:B------:R-:W-:-:S04]  /*2d30*/  IMAD.WIDE.U32 R10, R205, UR18, R8 ;  /* 0x00000012cd0a7c25 */ /* 0x000fc8000f8e0008 */
[----:B------:R-:W-:Y:S01]  /*2d40*/  IMAD R0, R205, UR19, R11 ;  /* 0x00000013cd007c24 */ /* 0x000fe2000f8e020b */
        /* <DEDUP_REMOVED lines=21> */
.L_x_1481:
[----:B------:R2:W-:Y:S01]  /*2ea0*/  STS.128 [R213+0x1c000], RZ ;  /* 0x01c000ffd5007388 */ /* 0x0005e20000000c00 */
[----:B------:R-:W-:Y:S05]  /*2eb0*/  BRA `(.L_x_1482) ;  /* 0x00000000000c7947 */ /* 0x000fea0003800000 */
.L_x_1480:
[----:B------:R2:W-:Y:S04]  /*2ec0*/  STS.128 [R213+0x18000], RZ ;  /* 0x018000ffd5007388 */ /* 0x0005e80000000c00 */
[----:B------:R2:W-:Y:S04]  /*2ed0*/  STS.128 [R213+0x1a000], RZ ;  /* 0x01a000ffd5007388 */ /* 0x0005e80000000c00 */
[----:B------:R2:W-:Y:S02]  /*2ee0*/  STS.128 [R213+0x1c000], RZ ;  /* 0x01c000ffd5007388 */ /* 0x0005e40000000c00 */
.L_x_1482:
[----:B------:R-:W-:Y:S05]  /*2ef0*/  BSYNC.RECONVERGENT B0 ;  /* 0x0000000000007941 */ /* 0x000fea0003800200 */
.L_x_1479:
[----:B-1-3--:R-:W1:Y:S01]  /*2f00*/  LDC.64 R18, c[0x0][0x528] ;  /* 0x00014a00ff127b82 */ /* 0x00ae620000000a00 */
[----:B------:R-:W-:Y:S01]  /*2f10*/  IMAD R11, R201, UR28, R200 ;  /* 0x0000001cc90b7c24 */ /* 0x000fe2000f8e02c8 */
[----:B------:R-:W3:Y:S01]  /*2f20*/  LDCU UR12, c[0x0][0x440] ;  /* 0x00008800ff0c77ac */ /* 0x000ee20008000800 */
[----:B------:R-:W1:Y:S01]  /*2f30*/  LDCU UR13, c[0x0][0x3e0] ;  /* 0x00007c00ff0d77ac */ /* 0x000e620008000800 */
[----:B------:R-:W1:Y:S01]  /*2f40*/  LDCU UR15, c[0x0][0x45c] ;  /* 0x00008b80ff0f77ac */ /* 0x000e620008000800 */
[----:B------:R-:W1:Y:S02]  /*2f50*/  LDCU.U8 UR14, c[0x0][0x4f8] ;  /* 0x00009f00ff0e77ac */ /* 0x000e640008000000 */
[----:B-1----:R-:W4:Y:S04]  /*2f60*/  LDG.E.64 R12, desc[UR24][R18.64+0x8] ;  /* 0x00000818120c7981 */ /* 0x002f28000c1e1b00 */
[----:B--2---:R1:W5:Y:S01]  /*2f70*/  LDG.E.64 R4, desc[UR24][R18.64] ;  /* 0x0000001812047981 */ /* 0x004362000c1e1b00 */
[----:B------:R-:W-:Y:S01]  /*2f80*/  LOP3.LUT R15, R203, 0x3, RZ, 0xc0, !PT ;  /* 0x00000003cb0f7812 */ /* 0x000fe200078ec0ff */
[----:B------:R-:W-:Y:S01]  /*2f90*/  IMAD.SHL.U32 R11, R11, 0x20, RZ ;  /* 0x000000200b0b7824 */ /* 0x000fe200078e00ff */
[----:B------:R-:W-:Y:S01]  /*2fa0*/  BSSY.RECONVERGENT B0, `(.L_x_1483) ;  /* 0x0000026000007945 */ /* 0x000fe20003800200 */
[----:B------:R1:W-:Y:S01]  /*2fb0*/  @P0 STS.128 [R213+0x19000], RZ ;  /* 0x019000ffd5000388 */ /* 0x0003e20000000c00 */
[----:B------:R-:W-:Y:S01]  /*2fc0*/  IMAD.SHL.U32 R0, R2, 0x2, RZ ;  /* 0x0000000202007824 */ /* 0x000fe200078e00ff */
[----:B------:R-:W-:Y:S01]  /*2fd0*/  SHF.R.U32.HI R217, RZ, 0x2, R2 ;  /* 0x00000002ffd97819 */ /* 0x000fe20000011602 */
[----:B------:R-:W-:Y:S01]  /*2fe0*/  IMAD R232, R232, 0x4, R15 ;  /* 0x00000004e8e87824 */ /* 0x000fe200078e020f */
[----:B------:R1:W-:Y:S01]  /*2ff0*/  @P0 STS.128 [R213+0x1b000], RZ ;  /* 0x01b000ffd5000388 */ /* 0x0003e20000000c00 */
[----:B------:R-:W-:-:S02]  /*3000*/  SHF.R.S32.HI R222, RZ, 0x1f, R11 ;  /* 0x0000001fffde7819 */ /* 0x000fc4000001140b */
[----:B------:R-:W-:Y:S01]  /*3010*/  LOP3.LUT R0, R0, 0x6, RZ, 0xc0, !PT ;  /* 0x0000000600007812 */ /* 0x000fe200078ec0ff */
[----:B------:R1:W-:Y:S01]  /*3020*/  @P0 STS.128 [R213+0x1d000], RZ ;  /* 0x01d000ffd5000388 */ /* 0x0003e20000000c00 */
[----:B----4-:R-:W-:Y:S01]  /*3030*/  IADD3 R242, P4, P3, R11, R12, R242 ;  /* 0x0000000c0bf27210 */ /* 0x010fe20007b9e0f2 */
[----:B-1-3--:R-:W-:-:S12]  /*3040*/  @P0 BRA `(.L_x_1484) ;  /* 0x00000000006c0947 */ /* 0x00afd80003800000 */
[----:B------:R-:W1:Y:S01]  /*3050*/  LDCU UR16, c[0x0][0x440] ;  /* 0x00008800ff1077ac */ /* 0x000e620008000800 */
[----:B------:R-:W-:Y:S02]  /*3060*/  IMAD R6, R6, UR18, RZ ;  /* 0x0000001206067c24 */ /* 0x000fe4000f8e02ff */
[----:B------:R-:W-:Y:S01]  /*3070*/  IMAD.MOV.U32 R8, RZ, RZ, R16 ;  /* 0x000000ffff087224 */ /* 0x000fe200078e0010 */
[----:B------:R-:W2:Y:S01]  /*3080*/  LDCU.64 UR4, c[0x0][0x390] ;  /* 0x00007200ff0477ac */ /* 0x000ea20008000a00 */
[C---:B------:R-:W-:Y:S02]  /*3090*/  IMAD R6, R7.reuse, UR19, R6 ;  /* 0x0000001307067c24 */ /* 0x040fe4000f8e0206 */
[----:B------:R-:W-:-:S04]  /*30a0*/  IMAD.WIDE.U32 R8, R7, UR18, R8 ;  /* 0x0000001207087c25 */ /* 0x000fc8000f8e0008 */
[----:B------:R-:W-:Y:S01]  /*30b0*/  IMAD.IADD R6, R9, 0x1, R6 ;  /* 0x0000000109067824 */ /* 0x000fe200078e0206 */
[----:B-1----:R-:W-:Y:S02]  /*30c0*/  ISETP.GE.AND P2, PT, R204, UR16, PT ;  /* 0x00000010cc007c0c */ /* 0x002fe4000bf46270 */
[----:B------:R-:W-:Y:S02]  /*30d0*/  ISETP.GE.AND P1, PT, R210, UR16, PT ;  /* 0x00000010d2007c0c */ /* 0x000fe4000bf26270 */
[C---:B--2---:R-:W-:Y:S02]  /*30e0*/  LEA R10, P5, R8.reuse, UR4, 0x1 ;  /* 0x00000004080a7c11 */ /* 0x044fe4000f8a08ff */
[----:B------:R-:W-:Y:S02]  /*30f0*/  ISETP.GE.AND P0, PT, R209, UR16, PT ;  /* 0x00000010d1007c0c */ /* 0x000fe4000bf06270 */
        /* <DEDUP_REMOVED lines=15> */
[----:B------:R1:W-:Y:S02]  /*31f0*/  @P0 STS.128 [R213+0x1d000], RZ ;  /* 0x01d000ffd5000388 */ /* 0x0003e40000000c00 */
.L_x_1484:
[----:B------:R-:W-:Y:S05]  /*3200*/  BSYNC.RECONVERGENT B0 ;  /* 0x0000000000007941 */ /* 0x000fea0003800200 */
.L_x_1483:
[----:B------:R-:W2:Y:S01]  /*3210*/  S2R R216, SR_TID.X ;  /* 0x0000000000d87919 */ /* 0x000ea20000002100 */
[----:B------:R-:W3:Y:S01]  /*3220*/  LDC R215, c[0x0][0x44c] ;  /* 0x00011300ffd77b82 */ /* 0x000ee20000000800 */
[----:B------:R-:W-:Y:S01]  /*3230*/  UIADD3 UR16, UPT, UPT, UR27, 0x40, URZ ;  /* 0x000000401b107890 */ /* 0x000fe2000fffe0ff */
[----:B-----5:R-:W-:Y:S01]  /*3240*/  R2UR UR35, R5 ;  /* 0x00000000052372ca */ /* 0x020fe200000e0000 */
[----:B------:R-:W0:Y:S01]  /*3250*/  LDGDEPBAR ;  /* 0x00000000000079af */ /* 0x000e220000000000 */
[----:B------:R-:W4:Y:S01]  /*3260*/  LDCU UR4, c[0x0][0x3b0] ;  /* 0x00007600ff0477ac */ /* 0x000f220008000800 */
[----:B------:R-:W-:Y:S01]  /*3270*/  R2UR UR36, R4 ;  /* 0x00000000042472ca */ /* 0x000fe200000e0000 */
[----:B------:R-:W-:Y:S01]  /*3280*/  IMAD.IADD R190, R198, 0x1, R188 ;  /* 0x00000001c6be7824 */ /* 0x000fe200078e02bc */
[----:B------:R-:W-:Y:S01]  /*3290*/  ISETP.LE.AND P5, PT, R237, UR16, PT ;  /* 0x00000010ed007c0c */ /* 0x000fe2000bfa3270 */
[----:B------:R-:W1:Y:S01]  /*32a0*/  LDCU UR5, c[0x0][0x590] ;  /* 0x0000b200ff0577ac */ /* 0x000e620008000800 */
[----:B------:R-:W-:Y:S01]  /*32b0*/  LOP3.LUT R217, R0, 0xe0, R217, 0xf8, !PT ;  /* 0x000000e000d97812 */ /* 0x000fe200078ef8d9 */
[----:B------:R-:W-:Y:S01]  /*32c0*/  IMAD.IADD R0, R193, 0x1, R194 ;  /* 0x00000001c1007824 */ /* 0x000fe200078e02c2 */
[----:B------:R-:W-:Y:S01]  /*32d0*/  IADD3.X R222, PT, PT, R222, R13, RZ, P4, P3 ;  /* 0x0000000ddede7210 */ /* 0x000fe200027e64ff */
[----:B------:R-:W-:Y:S01]  /*32e0*/  IMAD.IADD R188, R195, 0x1, R188 ;  /* 0x00000001c3bc7824 */ /* 0x000fe200078e02bc */
[----:B------:R-:W-:Y:S01]  /*32f0*/  CS2R R142, SRZ ;  /* 0x00000000008e7805 */ /* 0x000fe2000001ff00 */
[----:B------:R-:W-:Y:S01]  /*3300*/  VIADD R217, R217, UR27 ;  /* 0x0000001bd9d97c36 */ /* 0x000fe20008000000 */
[----:B------:R-:W-:Y:S01]  /*3310*/  CS2R R140, SRZ ;  /* 0x00000000008c7805 */ /* 0x000fe2000001ff00 */
[----:B------:R-:W-:Y:S01]  /*3320*/  IMAD.MOV.U32 R231, RZ, RZ, R235 ;  /* 0x000000ffffe77224 */ /* 0x000fe200078e00eb */
[----:B------:R-:W-:Y:S01]  /*3330*/  CS2R R146, SRZ ;  /* 0x0000000000927805 */ /* 0x000fe2000001ff00 */
[--C-:B------:R-:W-:Y:S01]  /*3340*/  IMAD.IADD R199, R194, 0x1, R187.reuse ;  /* 0x00000001c2c77824 */ /* 0x100fe200078e02bb */
[----:B------:R-:W-:Y:S01]  /*3350*/  CS2R R144, SRZ ;  /* 0x0000000000907805 */ /* 0x000fe2000001ff00 */
[--C-:B------:R-:W-:Y:S01]  /*3360*/  IMAD.IADD R185, R196, 0x1, R187.reuse ;  /* 0x00000001c4b97824 */ /* 0x100fe200078e02bb */
[----:B------:R-:W-:Y:S01]  /*3370*/  CS2R R138, SRZ ;  /* 0x00000000008a7805 */ /* 0x000fe2000001ff00 */
        /* <DEDUP_REMOVED lines=46> */
[----:B------:R-:W-:Y:S01]  /*3660*/  IMAD.IADD R197, R0, 0x1, R187 ;  /* 0x0000000100c57824 */ /* 0x000fe200078e02bb */
[----:B--2---:R-:W-:Y:S01]  /*3670*/  SHF.R.U32.HI R223, RZ, 0x7, R216 ;  /* 0x00000007ffdf7819 */ /* 0x004fe200000116d8 */
[----:B------:R-:W-:Y:S01]  /*3680*/  IMAD.WIDE.U32 R242, R242, -0x2daee0ad, RZ ;  /* 0xd2511f53f2f27825 */ /* 0x000fe200078e00ff */
[----:B----4-:R-:W-:-:S02]  /*3690*/  USHF.L.U32 UR4, UR4, 0x6, URZ ;  /* 0x0000000604047899 */ /* 0x010fc400080006ff */
[----:B-1----:R-:W-:Y:S01]  /*36a0*/  USHF.L.U32 UR5, UR5, 0x6, URZ ;  /* 0x0000000605057899 */ /* 0x002fe200080006ff */
[C---:B------:R-:W-:Y:S01]  /*36b0*/  @P5 VIADD R230, R217.reuse, 0x19 ;  /* 0x00000019d9e65836 */ /* 0x040fe20000000000 */
[----:B------:R-:W-:Y:S01]  /*36c0*/  UIADD3 UR34, UPT, UPT, UR36, -0x61c88647, URZ ;  /* 0x9e3779b924227890 */ /* 0x000fe2000fffe0ff */
[C---:B------:R-:W-:Y:S01]  /*36d0*/  @P5 VIADD R229, R217.reuse, 0x18 ;  /* 0x00000018d9e55836 */ /* 0x040fe20000000000 */
[----:B------:R-:W-:Y:S01]  /*36e0*/  UIADD3 UR33, UPT, UPT, UR35, -0x4498517b, URZ ;  /* 0xbb67ae8523217890 */ /* 0x000fe2000fffe0ff */
[C---:B------:R-:W-:Y:S01]  /*36f0*/  @P5 VIADD R228, R217.reuse, 0x11 ;  /* 0x00000011d9e45836 */ /* 0x040fe20000000000 */
[----:B------:R-:W-:Y:S01]  /*3700*/  UIADD3 UR32, UPT, UPT, UR36, 0x3c6ef372, URZ ;  /* 0x3c6ef37224207890 */ /* 0x000fe2000fffe0ff */
[C---:B------:R-:W-:Y:S01]  /*3710*/  @P5 VIADD R227, R217.reuse, 0x10 ;  /* 0x00000010d9e35836 */ /* 0x040fe20000000000 */
[----:B------:R-:W-:Y:S01]  /*3720*/  UIADD3 UR31, UPT, UPT, UR35, 0x76cf5d0a, URZ ;  /* 0x76cf5d0a231f7890 */ /* 0x000fe2000fffe0ff */
[C---:B------:R-:W-:Y:S01]  /*3730*/  @P5 VIADD R226, R217.reuse, 0x9 ;  /* 0x00000009d9e25836 */ /* 0x040fe20000000000 */
[----:B------:R-:W-:Y:S01]  /*3740*/  UIADD3 UR28, UPT, UPT, UR36, -0x255992d5, URZ ;  /* 0xdaa66d2b241c7890 */ /* 0x000fe2000fffe0ff */
[C---:B------:R-:W-:Y:S01]  /*3750*/  @P5 VIADD R225, R217.reuse, 0x8 ;  /* 0x00000008d9e15836 */ /* 0x040fe20000000000 */
[----:B------:R-:W-:Y:S01]  /*3760*/  UIADD3 UR26, UPT, UPT, UR35, 0x32370b8f, URZ ;  /* 0x32370b8f231a7890 */ /* 0x000fe2000fffe0ff */
[----:B------:R-:W-:Y:S01]  /*3770*/  @P5 VIADD R224, R217, 0x1 ;  /* 0x00000001d9e05836 */ /* 0x000fe20000000000 */
[----:B------:R-:W-:-:S02]  /*3780*/  UIADD3 UR21, UPT, UPT, UR36, 0x78dde6e4, URZ ;  /* 0x78dde6e424157890 */ /* 0x000fc4000fffe0ff */
[----:B------:R-:W-:Y:S02]  /*3790*/  UIADD3 UR20, UPT, UPT, UR35, -0x126145ec, URZ ;  /* 0xed9eba1423147890 */ /* 0x000fe4000fffe0ff */
[----:B------:R-:W-:Y:S02]  /*37a0*/  UIADD3 UR19, UPT, UPT, UR36, 0x1715609d, URZ ;  /* 0x1715609d24137890 */ /* 0x000fe4000fffe0ff */
[----:B------:R-:W-:Y:S02]  /*37b0*/  UIADD3 UR18, UPT, UPT, UR35, -0x56f99767, URZ ;  /* 0xa906689923127890 */ /* 0x000fe4000fffe0ff */
[----:B------:R-:W-:Y:S02]  /*37c0*/  UIADD3 UR17, UPT, UPT, UR36, -0x4ab325aa, URZ ;  /* 0xb54cda5624117890 */ /* 0x000fe4000fffe0ff */
[----:B---3--:R-:W-:-:S12]  /*37d0*/  UIADD3 UR16, UPT, UPT, UR35, 0x646e171e, URZ ;  /* 0x646e171e23107890 */ /* 0x008fd8000fffe0ff */
.L_x_1487:
[----:B------:R-:W0:Y:S01]  /*37e0*/  LDGDEPBAR ;  /* 0x00000000000079af */ /* 0x000e220000000000 */
[----:B------:R-:W-:Y:S01]  /*37f0*/  IMAD.IADD R149, R190, 0x1, R187 ;  /* 0x00000001be957824 */ /* 0x000fe200078e02bb */
[----:B------:R-:W-:Y:S01]  /*3800*/  LEA R170, P0, R202, R220, 0x2 ;  /* 0x000000dccaaa7211 */ /* 0x000fe200078010ff */
[----:B------:R-:W-:Y:S02]  /*3810*/  IMAD.IADD R150, R193, 0x1, R190 ;  /* 0x00000001c1967824 */ /* 0x000fe400078e02be */
[C---:B-----5:R-:W-:Y:S01]  /*3820*/  FMUL.FTZ R166, R233.reuse, 1.4426950216293334961 ;  /* 0x3fb8aa3be9a67820 */ /* 0x060fe20000410000 */
[----:B------:R-:W-:Y:S01]  /*3830*/  IMAD.MOV.U32 R221, RZ, RZ, R219 ;  /* 0x000000ffffdd7224 */ /* 0x000fe200078e00db */
[----:B------:R-:W-:Y:S01]  /*3840*/  FSETP.NEU.FTZ.AND P1, PT, R233, -INF , PT ;  /* 0xff800000e900780b */ /* 0x000fe20003f3d000 */
[----:B------:R-:W-:Y:S02]  /*3850*/  IMAD.IADD R148, R187, 0x1, R150 ;  /* 0x00000001bb947824 */ /* 0x000fe400078e0296 */
[C---:B------:R-:W-:Y:S01]  /*3860*/  FMUL.FTZ R162, R234.reuse, 1.4426950216293334961 ;  /* 0x3fb8aa3beaa27820 */ /* 0x040fe20000410000 */
[----:B------:R-:W-:Y:S01]  /*3870*/  FSETP.NEU.FTZ.AND P6, PT, R234, -INF , PT ;  /* 0xff800000ea00780b */ /* 0x000fe20003fdd000 */
[----:B------:R-:W-:Y:S01]  /*3880*/  IMAD.U32 R152, RZ, RZ, UR23 ;  /* 0x00000017ff987e24 */ /* 0x000fe2000f8e00ff */
[----:B------:R-:W-:Y:S01]  /*3890*/  LEA.HI.X R171, R202, R221, RZ, 0x2, P0 ;  /* 0x000000ddcaab7211 */ /* 0x000fe200000f14ff */
[----:B------:R-:W-:Y:S01]  /*38a0*/  VIADD R232, R232, 0xfffffffc ;  /* 0xfffffffce8e87836 */ /* 0x000fe20000000000 */
[----:B------:R-:W-:Y:S01]  /*38b0*/  FSEL R166, R166, RZ, P1 ;  /* 0x000000ffa6a67208 */ /* 0x000fe20000800000 */
[----:B------:R-:W-:Y:S01]  /*38c0*/  IMAD R151, R152, 0x2, R223 ;  /* 0x0000000298977824 */ /* 0x000fe200078e02df */
[-C--:B------:R-:W-:Y:S01]  /*38d0*/  @P5 ISETP.GE.AND P1, PT, R224, R237.reuse, PT ;  /* 0x000000ede000520c */ /* 0x080fe20003f26270 */
[----:B------:R-:W-:Y:S01]  /*38e0*/  IMAD.WIDE.U32 R154, R232, -0x326172a9, RZ ;  /* 0xcd9e8d57e89a7825 */ /* 0x000fe200078e00ff */
[----:B------:R-:W-:Y:S02]  /*38f0*/  FSEL R162, R162, RZ, P6 ;  /* 0x000000ffa2a27208 */ /* 0x000fe40003000000 */
[-C--:B------:R-:W-:Y:S02]  /*3900*/  @P5 ISETP.GE.AND P6, PT, R217, R237.reuse, PT ;  /* 0x000000edd900520c */ /* 0x080fe40003fc6270 */
[----:B------:R-:W-:Y:S02]  /*3910*/  LOP3.LUT R151, R151, UR35, R243, 0x96, !PT ;  /* 0x0000002397977c12 */ /* 0x000fe4000f8e96f3 */
[----:B------:R-:W-:Y:S01]  /*3920*/  LOP3.LUT R156, R222, UR36, R155, 0x96, !PT ;  /* 0x00000024de9c7c12 */ /* 0x000fe2000f8e969b */
[----:B------:R-:W-:Y:S04]  /*3930*/  DEPBAR.LE SB0, 0x0 ;  /* 0x000080000000791a */ /* 0x000fe80000000000 */
[----:B------:R-:W-:Y:S01]  /*3940*/  BAR.SYNC.DEFER_BLOCKING 0x0 ;  /* 0x0000000000007b1d */ /* 0x000fe20000010000 */
[----:B------:R-:W-:Y:S04]  /*3950*/  IMAD.WIDE.U32 R158, R151, -0x326172a9, RZ ;  /* 0xcd9e8d57979e7825 */ /* 0x000fe800078e00ff */
[----:B------:R-:W-:Y:S01]  /*3960*/  IMAD.WIDE.U32 R156, R156, -0x2daee0ad, RZ ;  /* 0xd2511f539c9c7825 */ /* 0x000fe200078e00ff */
[----:B------:R-:W-:Y:S04]  /*3970*/  LOP3.LUT R154, R154, UR34, R159, 0x96, !PT ;  /* 0x000000229a9a7c12 */ /* 0x000fe8000f8e969f */
[----:B------:R-:W-:Y:S05]  /*3980*/  LOP3.LUT R152, R242, UR33, R157, 0x96, !PT ;  /* 0x00000021f2987c12 */ /* 0x000fea000f8e969d */
[----:B------:R-:W-:Y:S05]  /*3990*/  IMAD.WIDE.U32 R152, R152, -0x326172a9, RZ ;  /* 0xcd9e8d5798987825 */ /* 0x000fea00078e00ff */
[----:B------:R-:W-:Y:S01]  /*39a0*/  LOP3.LUT R151, R158, UR32, R153, 0x96, !PT ;  /* 0x000000209e977c12 */ /* 0x000fe2000f8e9699 */
[----:B------:R-:W-:Y:S01]  /*39b0*/  IMAD.WIDE.U32 R158, R154, -0x2daee0ad, RZ ;  /* 0xd2511f539a9e7825 */ /* 0x000fe200078e00ff */
[----:B------:R-:W-:Y:S03]  /*39c0*/  LDSM.16.M88.4 R68, [R190] ;  /* 0x00000000be44783b */ /* 0x000fe60000000200 */
[----:B------:R-:W-:Y:S01]  /*39d0*/  IMAD.WIDE.U32 R154, R151, -0x2daee0ad, RZ ;  /* 0xd2511f53979a7825 */ /* 0x000fe200078e00ff */
[----:B------:R-:W-:Y:S02]  /*39e0*/  LOP3.LUT R156, R156, UR31, R159, 0x96, !PT ;  /* 0x0000001f9c9c7c12 */ /* 0x000fe4000f8e969f */
[----:B------:R-:W1:Y:S02]  /*39f0*/  LDSM.16.M88.4 R72, [R194] ;  /* 0x00000000c248783b */ /* 0x000e640000000200 */
[----:B------:R-:W-:Y:S01]  /*3a00*/  LOP3.LUT R157, R158, UR26, R155, 0x96, !PT ;  /* 0x0000001a9e9d7c12 */ /* 0x000fe2000f8e969b */
[----:B------:R-:W-:Y:S03]  /*3a10*/  IMAD.WIDE.U32 R158, R156, -0x326172a9, RZ ;  /* 0xcd9e8d579c9e7825 */ /* 0x000fe600078e00ff */
[----:B------:R-:W2:Y:S01]  /*3a20*/  LDSM.16.M88.4 R76, [R194+0x800] ;  /* 0x00080000c24c783b */ /* 0x000ea20000000200 */
[----:B------:R-:W-:Y:S01]  /*3a30*/  IMAD.WIDE.U32 R156, R157, -0x326172a9, RZ ;  /* 0xcd9e8d579d9c7825 */ /* 0x000fe200078e00ff */
[----:B------:R-:W-:Y:S04]  /*3a40*/  LOP3.LUT R152, R152, UR28, R159, 0x96, !PT ;  /* 0x0000001c98987c12 */ /* 0x000fe8000f8e969f */
[----:B------:R-:W-:Y:S01]  /*3a50*/  LDSM.16.M88.4 R80, [R149] ;  /* 0x000000009550783b */ /* 0x000fe20000000200 */
[----:B------:R-:W-:Y:S01]  /*3a60*/  LOP3.LUT R151, R158, UR21, R157, 0x96, !PT ;  /* 0x000000159e977c12 */ /* 0x000fe2000f8e969d */
[----:B------:R-:W-:Y:S04]  /*3a70*/  IMAD.WIDE.U32 R158, R152, -0x2daee0ad, RZ ;  /* 0xd2511f53989e7825 */ /* 0x000fe800078e00ff */
[----:B------:R-:W3:Y:S01]  /*3a80*/  LDSM.16.M88.4 R84, [R199] ;  /* 0x00000000c754783b */ /* 0x000ee20000000200 */
[----:B------:R-:W-:Y:S01]  /*3a90*/  IMAD.WIDE.U32 R152, R151, -0x2daee0ad, RZ ;  /* 0xd2511f5397987825 */ /* 0x000fe200078e00ff */
[----:B------:R-:W-:Y:S04]  /*3aa0*/  LOP3.LUT R154, R154, UR20, R159, 0x96, !PT ;  /* 0x000000149a9a7c12 */ /* 0x000fe8000f8e969f */
[----:B------:R-:W4:Y:S01]  /*3ab0*/  LDSM.16.M88.4 R88, [R199+0x800] ;  /* 0x00080000c758783b */ /* 0x000f220000000200 */
[----:B------:R-:W-:Y:S01]  /*3ac0*/  LOP3.LUT R151, R158, UR18, R153, 0x96, !PT ;  /* 0x000000129e977c12 */ /* 0x000fe2000f8e9699 */
[----:B------:R-:W-:Y:S04]  /*3ad0*/  IMAD.WIDE.U32 R154, R154, -0x326172a9, RZ ;  /* 0xcd9e8d579a9a7825 */ /* 0x000fe800078e00ff */
[----:B------:R-:W-:Y:S01]  /*3ae0*/  LDSM.16.M88.4 R92, [R150] ;  /* 0x00000000965c783b */ /* 0x000fe20000000200 */
[----:B------:R-:W-:Y:S01]  /*3af0*/  LOP3.LUT R156, R156, UR19, R155, 0x96, !PT ;  /* 0x000000139c9c7c12 */ /* 0x000fe2000f8e969b */
[----:B------:R-:W-:Y:S04]  /*3b00*/  IMAD.WIDE.U32 R158, R151, -0x326172a9, RZ ;  /* 0xcd9e8d57979e7825 */ /* 0x000fe800078e00ff */
[----:B------:R-:W5:Y:S01]  /*3b10*/  LDSM.16.M88.4 R96, [R0] ;  /* 0x000000000060783b */ /* 0x000f620000000200 */
[----:B------:R-:W-:Y:S01]  /*3b20*/  IMAD.WIDE.U32 R160, R156, -0x2daee0ad, RZ ;  /* 0xd2511f539ca07825 */ /* 0x000fe200078e00ff */
[----:B------:R-:W-:Y:S01]  /*3b30*/  PRMT R151, R158, 0x7771, RZ ;  /* 0x000077719e977816 */ /* 0x000fe200000000ff */
[C---:B-1----:R-:W-:Y:S03]  /*3b40*/  HMMA.16816.F32.BF16 R4, R68.reuse, R72, RZ ;  /* 0x000000484404723c */ /* 0x042fe600000418ff */
[----:B------:R-:W-:Y:S02]  /*3b50*/  PRMT R165, R160, 0x7773, RZ ;  /* 0x00007773a0a57816 */ /* 0x000fe400000000ff */
[----:B------:R-:W-:Y:S02]  /*3b60*/  LOP3.LUT R163, R152, UR16, R161, 0x96, !PT ;  /* 0x0000001098a37c12 */ /* 0x000fe4000f8e96a1 */
[----:B------:R-:W-:Y:S01]  /*3b70*/  ISETP.GT.U32.AND P2, PT, R151, UR14, PT ;  /* 0x0000000e97007c0c */ /* 0x000fe2000bf44070 */
[C---:B------:R-:W-:Y:S01]  /*3b80*/  HMMA.16816.F32.BF16 R8, R68.reuse, R74, RZ ;  /* 0x0000004a4408723c */ /* 0x040fe200000418ff */
[----:B------:R-:W-:Y:S01]  /*3b90*/  LDSM.16.M88.4 R72, [R148] ;  /* 0x000000009448783b */ /* 0x000fe20000000200 */
[C---:B------:R-:W-:Y:S02]  /*3ba0*/  LOP3.LUT R168, R163.reuse, 0xff, RZ, 0xc0, !PT ;  /* 0x000000ffa3a87812 */ /* 0x040fe400078ec0ff */
[----:B------:R-:W-:Y:S02]  /*3bb0*/  PRMT R173, R163, 0x7632, R173 ;  /* 0x00007632a3ad7816 */ /* 0x000fe400000000ad */
[----:B------:R-:W-:Y:S02]  /*3bc0*/  PRMT R155, R158, 0x7772, RZ ;  /* 0x000077729e9b7816 */ /* 0x000fe400000000ff */
[C---:B--2---:R-:W-:Y:S01]  /*3bd0*/  HMMA.16816.F32.BF16 R12, R68.reuse, R76, RZ ;  /* 0x0000004c440c723c */ /* 0x044fe200000418ff */
[----:B------:R-:W-:Y:S02]  /*3be0*/  LOP3.LUT R173, R173, 0xff, RZ, 0xc0, !PT ;  /* 0x000000ffadad7812 */ /* 0x000fe400078ec0ff */
[----:B------:R-:W-:Y:S02]  /*3bf0*/  LOP3.LUT R154, R154, UR17, R159, 0x96, !PT ;  /* 0x000000119a9a7c12 */ /* 0x000fe4000f8e969f */
[----:B------:R-:W-:Y:S02]  /*3c00*/  PRMT R157, R160, 0x7770, RZ ;  /* 0x00007770a09d7816 */ /* 0x000fe400000000ff */
[----:B------:R-:W-:Y:S01]  /*3c10*/  PRMT R152, R154, 0x7632, R152 ;  /* 0x000076329a987816 */ /* 0x000fe20000000098 */
[----:B------:R-:W-:Y:S01]  /*3c20*/  HMMA.16816.F32.BF16 R16, R68, R78, RZ ;  /* 0x0000004e4410723c */ /* 0x000fe200000418ff */
[----:B------:R-:W1:Y:S01]  /*3c30*/  LDSM.16.M88.4 R68, [R0+0x800] ;  /* 0x000800000044783b */ /* 0x000e620000000200 */
[----:B------:R-:W-:Y:S02]  /*3c40*/  SHF.R.U32.HI R164, RZ, 0x18, R154 ;  /* 0x00000018ffa47819 */ /* 0x000fe4000001169a */
[----:B------:R-:W-:Y:S02]  /*3c50*/  LOP3.LUT R151, R152, 0xff, RZ, 0xc0, !PT ;  /* 0x000000ff98977812 */ /* 0x000fe400078ec0ff */
[----:B------:R-:W-:Y:S01]  /*3c60*/  PRMT R153, R158, 0x7770, RZ ;  /* 0x000077709e997816 */ /* 0x000fe200000000ff */
[----:B------:R-:W2:Y:S01]  /*3c70*/  LDSM.16.M88.4 R76, [R197] ;  /* 0x00000000c54c783b */ /* 0x000ea20000000200 */
[C---:B---3--:R-:W-:Y:S05]  /*3c80*/  HMMA.16816.F32.BF16 R4, R80.reuse, R84, R4 ;  /* 0x000000545004723c */ /* 0x048fea0000041804 */
[----:B------:R-:W-:Y:S02]  /*3c90*/  ISETP.LE.U32.AND P4, PT, R153, UR14, PT ;  /* 0x0000000e99007c0c */ /* 0x000fe4000bf83070 */
[----:B------:R-:W-:Y:S01]  /*3ca0*/  ISETP.LE.U32.AND P0, PT, R151, UR14, PT ;  /* 0x0000000e97007c0c */ /* 0x000fe2000bf03070 */
[C---:B------:R-:W-:Y:S01]  /*3cb0*/  HMMA.16816.F32.BF16 R8, R80.reuse, R86, R8 ;  /* 0x000000565008723c */ /* 0x040fe20000041808 */
[----:B------:R-:W-:Y:S02]  /*3cc0*/  LDSM.16.M88.4 R84, [R190+0x2000] ;  /* 0x00200000be54783b */ /* 0x000fe40000000200 */
[----:B------:R-:W-:Y:S02]  /*3cd0*/  LOP3.LUT R153, R154, 0xffff, RZ, 0xc0, !PT ;  /* 0x0000ffff9a997812 */ /* 0x000fe400078ec0ff */
[----:B------:R-:W-:Y:S02]  /*3ce0*/  PRMT R156, R158, 0x7773, RZ ;  /* 0x000077739e9c7816 */ /* 0x000fe400000000ff */
[C---:B------:R-:W-:Y:S01]  /*3cf0*/  PRMT R158, R160.reuse, 0x7771, RZ ;  /* 0x00007771a09e7816 */ /* 0x040fe200000000ff */
[C---:B----4-:R-:W-:Y:S03]  /*3d00*/  HMMA.16816.F32.BF16 R12, R80.reuse, R88, R12 ;  /* 0x00000058500c723c */ /* 0x050fe6000004180c */
[----:B------:R-:W-:Y:S02]  /*3d10*/  PRMT R159, R160, 0x7772, RZ ;  /* 0x00007772a09f7816 */ /* 0x000fe400000000ff */
[----:B------:R-:W-:Y:S02]  /*3d20*/  LOP3.LUT R160, R154, 0xff, RZ, 0xc0, !PT ;  /* 0x000000ff9aa07812 */ /* 0x000fe400078ec0ff */
[----:B------:R-:W-:Y:S01]  /*3d30*/  SHF.R.U32.HI R153, RZ, 0x8, R153 ;  /* 0x00000008ff997819 */ /* 0x000fe20000011699 */
[----:B------:R-:W-:Y:S01]  /*3d40*/  HMMA.16816.F32.BF16 R16, R80, R90, R16 ;  /* 0x0000005a5010723c */ /* 0x000fe20000041810 */
[----:B------:R-:W3:Y:S02]  /*3d50*/  LDSM.16.M88.4 R80, [R197+0x800] ;  /* 0x00080000c550783b */ /* 0x000ee40000000200 */
[----:B------:R-:W-:Y:S02]  /*3d60*/  ISETP.LE.U32.AND P3, PT, R160, UR14, PT ;  /* 0x0000000ea0007c0c */ /* 0x000fe4000bf63070 */
[----:B------:R-:W-:Y:S02]  /*3d70*/  LOP3.LUT R153, R153, 0xffff, RZ, 0xc0, !PT ;  /* 0x0000ffff99997812 */ /* 0x000fe400078ec0ff */
[----:B------:R-:W4:Y:S01]  /*3d80*/  LDSM.16.M88.4 R88, [R194+0x2000] ;  /* 0x00200000c258783b */ /* 0x000f220000000200 */
[C---:B-----5:R-:W-:Y:S08]  /*3d90*/  HMMA.16816.F32.BF16 R4, R92.reuse, R96, R4 ;  /* 0x000000605c04723c */ /* 0x060ff00000041804 */
[C---:B------:R-:W-:Y:S01]  /*3da0*/  HMMA.16816.F32.BF16 R8, R92.reuse, R98, R8 ;  /* 0x000000625c08723c */ /* 0x040fe20000041808 */
[----:B------:R-:W-:Y:S07]  /*3db0*/  LDSM.16.M88.4 R96, [R199+0x2000] ;  /* 0x00200000c760783b */ /* 0x000fee0000000200 */
[C---:B-1----:R-:W-:Y:S08]  /*3dc0*/  HMMA.16816.F32.BF16 R12, R92.reuse, R68, R12 ;  /* 0x000000445c0c723c */ /* 0x042ff0000004180c */
[----:B------:R-:W-:Y:S01]  /*3dd0*/  HMMA.16816.F32.BF16 R16, R92, R70, R16 ;  /* 0x000000465c10723c */ /* 0x000fe20000041810 */
[----:B------:R-:W1:Y:S06]  /*3de0*/  LDSM.16.M88.4 R68, [R194+0x2800] ;  /* 0x00280000c244783b */ /* 0x000e6c0000000200 */
[----:B------:R-:W5:Y:S01]  /*3df0*/  LDSM.16.M88.4 R92, [R149+0x2000] ;  /* 0x00200000955c783b */ /* 0x000f620000000200 */
[C---:B--2---:R-:W-:Y:S08]  /*3e00*/  HMMA.16816.F32.BF16 R4, R72.reuse, R76, R4 ;  /* 0x0000004c4804723c */ /* 0x044ff00000041804 */
[C---:B------:R-:W-:Y:S01]  /*3e10*/  HMMA.16816.F32.BF16 R8, R72.reuse, R78, R8 ;  /* 0x0000004e4808723c */ /* 0x040fe20000041808 */
[----:B------:R-:W-:Y:S07]  /*3e20*/  LDSM.16.M88.4 R76, [R150+0x2000] ;  /* 0x00200000964c783b */ /* 0x000fee0000000200 */
[C---:B---3--:R-:W-:Y:S08]  /*3e30*/  HMMA.16816.F32.BF16 R12, R72.reuse, R80, R12 ;  /* 0x00000050480c723c */ /* 0x048ff0000004180c */
[----:B------:R-:W-:Y:S01]  /*3e40*/  HMMA.16816.F32.BF16 R16, R72, R82, R16 ;  /* 0x000000524810723c */ /* 0x000fe20000041810 */
[----:B------:R-:W2:Y:S06]  /*3e50*/  LDSM.16.M88.4 R72, [R199+0x2800] ;  /* 0x00280000c748783b */ /* 0x000eac0000000200 */
[----:B------:R-:W3:Y:S01]  /*3e60*/  LDSM.16.M88.4 R80, [R0+0x2000] ;  /* 0x002000000050783b */ /* 0x000ee20000000200 */
[C---:B----4-:R-:W-:Y:S08]  /*3e70*/  HMMA.16816.F32.BF16 R4, R84.reuse, R88, R4 ;  /* 0x000000585404723c */ /* 0x050ff00000041804 */
[C---:B------:R-:W-:Y:S01]  /*3e80*/  HMMA.16816.F32.BF16 R8, R84.reuse, R90, R8 ;  /* 0x0000005a5408723c */ /* 0x040fe20000041808 */
[----:B------:R-:W-:Y:S07]  /*3e90*/  LDSM.16.M88.4 R88, [R197+0x2000] ;  /* 0x00200000c558783b */ /* 0x000fee0000000200 */
[C---:B-1----:R-:W-:Y:S08]  /*3ea0*/  HMMA.16816.F32.BF16 R12, R84.reuse, R68, R12 ;  /* 0x00000044540c723c */ /* 0x042ff0000004180c */
[----:B------:R-:W-:Y:S01]  /*3eb0*/  HMMA.16816.F32.BF16 R16, R84, R70, R16 ;  /* 0x000000465410723c */ /* 0x000fe20000041810 */
[----:B------:R-:W1:Y:S06]  /*3ec0*/  LDSM.16.M88.4 R68, [R0+0x2800] ;  /* 0x002800000044783b */ /* 0x000e6c0000000200 */
[----:B------:R-:W4:Y:S01]  /*3ed0*/  LDSM.16.M88.4 R84, [R148+0x2000] ;  /* 0x002000009454783b */ /* 0x000f220000000200 */
[C---:B-----5:R-:W-:Y:S08]  /*3ee0*/  HMMA.16816.F32.BF16 R4, R92.reuse, R96, R4 ;  /* 0x000000605c04723c */ /* 0x060ff00000041804 */
[C---:B------:R-:W-:Y:S01]  /*3ef0*/  HMMA.16816.F32.BF16 R8, R92.reuse, R98, R8 ;  /* 0x000000625c08723c */ /* 0x040fe20000041808 */
[----:B------:R-:W-:Y:S07]  /*3f00*/  LDSM.16.M88.4 R96, [R194+0x4000] ;  /* 0x00400000c260783b */ /* 0x000fee0000000200 */
[C---:B--2---:R-:W-:Y:S08]  /*3f10*/  HMMA.16816.F32.BF16 R12, R92.reuse, R72, R12 ;  /* 0x000000485c0c723c */ /* 0x044ff0000004180c */
[----:B------:R-:W-:Y:S01]  /*3f20*/  HMMA.16816.F32.BF16 R16, R92, R74, R16 ;  /* 0x0000004a5c10723c */ /* 0x000fe20000041810 */
[----:B------:R-:W2:Y:S06]  /*3f30*/  LDSM.16.M88.4 R72, [R197+0x2800] ;  /* 0x00280000c548783b */ /* 0x000eac0000000200 */
[----:B------:R-:W5:Y:S01]  /*3f40*/  LDSM.16.M88.4 R92, [R190+0x4000] ;  /* 0x00400000be5c783b */ /* 0x000f620000000200 */
[C---:B---3--:R-:W-:Y:S08]  /*3f50*/  HMMA.16816.F32.BF16 R4, R76.reuse, R80, R4 ;  /* 0x000000504c04723c */ /* 0x048ff00000041804 */
[C---:B------:R-:W-:Y:S01]  /*3f60*/  HMMA.16816.F32.BF16 R8, R76.reuse, R82, R8 ;  /* 0x000000524c08723c */ /* 0x040fe20000041808 */
[----:B------:R-:W-:Y:S07]  /*3f70*/  LDSM.16.M88.4 R80, [R199+0x4000] ;  /* 0x00400000c750783b */ /* 0x000fee0000000200 */
[C---:B-1----:R-:W-:Y:S08]  /*3f80*/  HMMA.16816.F32.BF16 R12, R76.reuse, R68, R12 ;  /* 0x000000444c0c723c */ /* 0x042ff0000004180c */
[----:B------:R-:W-:Y:S01]  /*3f90*/  HMMA.16816.F32.BF16 R16, R76, R70, R16 ;  /* 0x000000464c10723c */ /* 0x000fe20000041810 */
[----:B------:R-:W1:Y:S06]  /*3fa0*/  LDSM.16.M88.4 R68, [R194+0x4800] ;  /* 0x00480000c244783b */ /* 0x000e6c0000000200 */
[----:B------:R-:W3:Y:S01]  /*3fb0*/  LDSM.16.M88.4 R76, [R149+0x4000] ;  /* 0x00400000954c783b */ /* 0x000ee20000000200 */
[C---:B----4-:R-:W-:Y:S08]  /*3fc0*/  HMMA.16816.F32.BF16 R4, R84.reuse, R88, R4 ;  /* 0x000000585404723c */ /* 0x050ff00000041804 */
[C---:B------:R-:W-:Y:S01]  /*3fd0*/  HMMA.16816.F32.BF16 R8, R84.reuse, R90, R8 ;  /* 0x0000005a5408723c */ /* 0x040fe20000041808 */
[----:B------:R-:W-:Y:S07]  /*3fe0*/  LDSM.16.M88.4 R88, [R148+0x4000] ;  /* 0x004000009458783b */ /* 0x000fee0000000200 */
[C---:B--2---:R-:W-:Y:S08]  /*3ff0*/  HMMA.16816.F32.BF16 R12, R84.reuse, R72, R12 ;  /* 0x00000048540c723c */ /* 0x044ff0000004180c */
[----:B------:R-:W-:Y:S01]  /*4000*/  HMMA.16816.F32.BF16 R16, R84, R74, R16 ;  /* 0x0000004a5410723c */ /* 0x000fe20000041810 */
[----:B------:R2:W4:Y:S06]  /*4010*/  LDSM.16.M88.4 R72, [R199+0x4800] ;  /* 0x00480000c748783b */ /* 0x00052c0000000200 */
[----:B------:R-:W-:Y:S01]  /*4020*/  LDSM.16.M88.4 R84, [R0+0x4000] ;  /* 0x004000000054783b */ /* 0x000fe20000000200 */
[C---:B-----5:R-:W-:Y:S08]  /*4030*/  HMMA.16816.F32.BF16 R4, R92.reuse, R96, R4 ;  /* 0x000000605c04723c */ /* 0x060ff00000041804 */
[C---:B------:R-:W-:Y:S08]  /*4040*/  HMMA.16816.F32.BF16 R8, R92.reuse, R98, R8 ;  /* 0x000000625c08723c */ /* 0x040ff00000041808 */
[C---:B-1----:R-:W-:Y:S03]  /*4050*/  HMMA.16816.F32.BF16 R12, R92.reuse, R68, R12 ;  /* 0x000000445c0c723c */ /* 0x042fe6000004180c */
[--C-:B--2---:R-:W-:Y:S05]  /*4060*/  IMAD.IADD R199, R194, 0x1, R187.reuse ;  /* 0x00000001c2c77824 */ /* 0x104fea00078e02bb */
[----:B------:R-:W-:Y:S01]  /*4070*/  HMMA.16816.F32.BF16 R16, R92, R70, R16 ;  /* 0x000000465c10723c */ /* 0x000fe20000041810 */
[----:B------:R-:W1:Y:S06]  /*4080*/  LDSM.16.M88.4 R68, [R150+0x4000] ;  /* 0x004000009644783b */ /* 0x000e6c0000000200 */
[----:B------:R-:W-:Y:S01]  /*4090*/  LDSM.16.M88.4 R92, [R197+0x4000] ;  /* 0x00400000c55c783b */ /* 0x000fe20000000200 */
[C---:B---3--:R-:W-:Y:S08]  /*40a0*/  HMMA.16816.F32.BF16 R4, R76.reuse, R80, R4 ;  /* 0x000000504c04723c */ /* 0x048ff00000041804 */
[C---:B------:R-:W-:Y:S01]  /*40b0*/  HMMA.16816.F32.BF16 R8, R76.reuse, R82, R8 ;  /* 0x000000524c08723c */ /* 0x040fe20000041808 */
[----:B------:R-:W2:Y:S07]  /*40c0*/  LDSM.16.M88.4 R80, [R0+0x4800] ;  /* 0x004800000050783b */ /* 0x000eae0000000200 */
[C---:B----4-:R-:W-:Y:S08]  /*40d0*/  HMMA.16816.F32.BF16 R12, R76.reuse, R72, R12 ;  /* 0x000000484c0c723c */ /* 0x050ff0000004180c */
[----:B------:R-:W-:Y:S01]  /*40e0*/  HMMA.16816.F32.BF16 R16, R76, R74, R16 ;  /* 0x0000004a4c10723c */ /* 0x000fe20000041810 */
[----:B------:R3:W4:Y:S07]  /*40f0*/  LDSM.16.M88.4 R72, [R197+0x4800] ;  /* 0x00480000c548783b */ /* 0x00072e0000000200 */
[C---:B-1----:R-:W-:Y:S08]  /*4100*/  HMMA.16816.F32.BF16 R4, R68.reuse, R84, R4 ;  /* 0x000000544404723c */ /* 0x042ff00000041804 */
[C---:B------:R-:W-:Y:S03]  /*4110*/  HMMA.16816.F32.BF16 R8, R68.reuse, R86, R8 ;  /* 0x000000564408723c */ /* 0x040fe60000041808 */
[----:B---3--:R-:W-:Y:S05]  /*4120*/  IMAD.IADD R197, R0, 0x1, R187 ;  /* 0x0000000100c57824 */ /* 0x008fea00078e02bb */
[C---:B--2---:R-:W-:Y:S08]  /*4130*/  HMMA.16816.F32.BF16 R12, R68.reuse, R80, R12 ;  /* 0x00000050440c723c */ /* 0x044ff0000004180c */
        /* <DEDUP_REMOVED lines=8> */
[-C--:B------:R-:W-:Y:S01]  /*41c0*/  @P5 ISETP.GE.AND P1, PT, R226, R237.reuse, PT ;  /* 0x000000ede200520c */ /* 0x080fe20003f26270 */
[--C-:B------:R-:W-:Y:S01]  /*41d0*/  FFMA.FTZ R151, R4, UR15, -R162.reuse ;  /* 0x0000000f04977c23 */ /* 0x100fe200080108a2 */
[----:B------:R-:W-:Y:S01]  /*41e0*/  @P5 FSEL R6, R6, -INF , !P6 ;  /* 0xff80000006065808 */ /* 0x000fe20007000000 */
[----:B------:R-:W-:Y:S01]  /*41f0*/  FFMA.FTZ R152, R5, UR15, -R162 ;  /* 0x0000000f05987c23 */ /* 0x000fe200080108a2 */
[----:B------:R-:W-:Y:S01]  /*4200*/  @P5 FSEL R9, R9, -INF , !P1 ;  /* 0xff80000009095808 */ /* 0x000fe20004800000 */
[--C-:B------:R-:W-:Y:S01]  /*4210*/  FFMA.FTZ R161, R7, UR15, -R166.reuse ;  /* 0x0000000f07a17c23 */ /* 0x100fe200080108a6 */
[----:B------:R-:W-:Y:S01]  /*4220*/  @P5 FSEL R11, R11, -INF , !P1 ;  /* 0xff8000000b0b5808 */ /* 0x000fe20004800000 */
[----:B------:R-:W-:Y:S01]  /*4230*/  FFMA.FTZ R160, R6, UR15, -R166 ;  /* 0x0000000f06a07c23 */ /* 0x000fe200080108a6 */
[-C--:B------:R-:W-:Y:S01]  /*4240*/  @P5 ISETP.GE.AND P1, PT, R228, R237.reuse, PT ;  /* 0x000000ede400520c */ /* 0x080fe20003f26270 */
[----:B------:R-:W1:Y:S01]  /*4250*/  MUFU.EX2 R151, R151 ;  /* 0x0000009700977308 */ /* 0x000e620000000800 */
[-C--:B------:R-:W-:Y:S02]  /*4260*/  @P5 ISETP.GE.AND P6, PT, R225, R237.reuse, PT ;  /* 0x000000ede100520c */ /* 0x080fe40003fc6270 */
[----:B------:R-:W-:Y:S07]  /*4270*/  @P5 FSEL R13, R13, -INF , !P1 ;  /* 0xff8000000d0d5808 */ /* 0x000fee0004800000 */
[----:B------:R-:W2:Y:S01]  /*4280*/  MUFU.EX2 R152, R152 ;  /* 0x0000009800987308 */ /* 0x000ea20000000800 */
[----:B------:R-:W-:Y:S02]  /*4290*/  @P5 FSEL R15, R15, -INF , !P1 ;  /* 0xff8000000f0f5808 */ /* 0x000fe40004800000 */
[----:B------:R-:W-:Y:S07]  /*42a0*/  ISETP.LE.U32.AND P1, PT, R153, UR14, PT ;  /* 0x0000000e99007c0c */ /* 0x000fee000bf23070 */
[----:B------:R3:W-:Y:S01]  /*42b0*/  MUFU.EX2 R154, R161 ;  /* 0x000000a1009a7308 */ /* 0x0007e20000000800 */
[----:B------:R-:W-:Y:S01]  /*42c0*/  @P5 FSEL R8, R8, -INF , !P6 ;  /* 0xff80000008085808 */ /* 0x000fe20007000000 */
[--C-:B------:R-:W-:Y:S01]  /*42d0*/  FFMA.FTZ R169, R13, UR15, -R162.reuse ;  /* 0x0000000f0da97c23 */ /* 0x100fe200080108a2 */
[----:B------:R-:W-:Y:S07]  /*42e0*/  @P5 FSEL R10, R10, -INF , !P6 ;  /* 0xff8000000a0a5808 */ /* 0x000fee0007000000 */
[----:B------:R4:W5:Y:S01]  /*42f0*/  MUFU.EX2 R153, R160 ;  /* 0x000000a000997308 */ /* 0x0009620000000800 */
[-C--:B------:R-:W-:Y:S01]  /*4300*/  @P5 ISETP.GE.AND P6, PT, R227, R237.reuse, PT ;  /* 0x000000ede300520c */ /* 0x080fe20003fc6270 */
[----:B------:R-:W-:Y:S01]  /*4310*/  FFMA.FTZ R167, R8, UR15, -R162 ;  /* 0x0000000f08a77c23 */ /* 0x000fe200080108a2 */
[----:B-1----:R-:W-:Y:S01]  /*4320*/  @!P3 FADD.FTZ R151, -R151, -RZ ;  /* 0x800000ff9797b221 */ /* 0x002fe20000010100 */
[----:B------:R-:W-:Y:S02]  /*4330*/  ISETP.GT.U32.AND P3, PT, R155, UR14, PT ;  /* 0x0000000e9b007c0c */ /* 0x000fe4000bf64070 */
[----:B------:R-:W-:Y:S04]  /*4340*/  @P5 FSEL R12, R12, -INF , !P6 ;  /* 0xff8000000c0c5808 */ /* 0x000fe80007000000 */
[----:B------:R1:W1:Y:S01]  /*4350*/  MUFU.EX2 R155, R167 ;  /* 0x000000a7009b7308 */ /* 0x0002620000000800 */
[----:B------:R-:W-:Y:S01]  /*4360*/  @P5 FSEL R14, R14, -INF , !P6 ;  /* 0xff8000000e0e5808 */ /* 0x000fe20007000000 */
[----:B--2---:R-:W-:Y:S01]  /*4370*/  @!P1 FADD.FTZ R152, -R152, -RZ ;  /* 0x800000ff98989221 */ /* 0x004fe20000010100 */
[-C--:B------:R-:W-:Y:S01]  /*4380*/  @P5 ISETP.GE.AND P6, PT, R229, R237.reuse, PT ;  /* 0x000000ede500520c */ /* 0x080fe20003fc6270 */
[--C-:B---3--:R-:W-:Y:S01]  /*4390*/  FFMA.FTZ R161, R11, UR15, -R166.reuse ;  /* 0x0000000f0ba17c23 */ /* 0x108fe200080108a6 */
[----:B------:R-:W-:Y:S01]  /*43a0*/  ISETP.GT.U32.AND P1, PT, R156, UR14, PT ;  /* 0x0000000e9c007c0c */ /* 0x000fe2000bf24070 */
[----:B------:R-:W-:Y:S01]  /*43b0*/  FFMA.FTZ R172, R14, UR15, -R166 ;  /* 0x0000000f0eac7c23 */ /* 0x000fe200080108a6 */
[----:B------:R-:W-:Y:S01]  /*43c0*/  @P5 FSEL R16, R16, -INF , !P6 ;  /* 0xff80000010105808 */ /* 0x000fe20007000000 */
[--C-:B----4-:R-:W-:Y:S01]  /*43d0*/  FFMA.FTZ R160, R9, UR15, -R162.reuse ;  /* 0x0000000f09a07c23 */ /* 0x110fe200080108a2 */
[----:B------:R-:W-:Y:S01]  /*43e0*/  @P5 FSEL R18, R18, -INF , !P6 ;  /* 0xff80000012125808 */ /* 0x000fe20007000000 */
[----:B-----5:R-:W-:Y:S01]  /*43f0*/  @!P0 FADD.FTZ R153, -R153, -RZ ;  /* 0x800000ff99998221 */ /* 0x020fe20000010100 */
[----:B------:R-:W-:Y:S01]  /*4400*/  @P5 ISETP.GE.AND P6, PT, R230, R237, PT ;  /* 0x000000ede600520c */ /* 0x000fe20003fc6270 */
[----:B------:R2:W3:Y:S01]  /*4410*/  MUFU.EX2 R156, R160 ;  /* 0x000000a0009c7308 */ /* 0x0004e20000000800 */
[----:B------:R-:W-:Y:S01]  /*4420*/  ISETP.LE.U32.AND P0, PT, R157, UR14, PT ;  /* 0x0000000e9d007c0c */ /* 0x000fe2000bf03070 */
[----:B-1----:R-:W-:Y:S01]  /*4430*/  FFMA.FTZ R167, R12, UR15, -R162 ;  /* 0x0000000f0ca77c23 */ /* 0x002fe200080108a2 */
[----:B------:R-:W-:Y:S01]  /*4440*/  @P5 FSEL R19, R19, -INF , !P6 ;  /* 0xff80000013135808 */ /* 0x000fe20007000000 */
[----:B------:R-:W-:Y:S01]  /*4450*/  @!P4 FADD.FTZ R155, -R155, -RZ ;  /* 0x800000ff9b9bc221 */ /* 0x000fe20000010100 */
[----:B------:R-:W-:Y:S02]  /*4460*/  @P5 FSEL R17, R17, -INF , !P6 ;  /* 0xff80000011115808 */ /* 0x000fe40007000000 */
[----:B------:R-:W-:Y:S01]  /*4470*/  ISETP.LE.U32.AND P6, PT, R164, UR14, PT ;  /* 0x0000000ea4007c0c */ /* 0x000fe2000bfc3070 */
[--C-:B------:R-:W-:Y:S01]  /*4480*/  FFMA.FTZ R164, R10, UR15, -R166.reuse ;  /* 0x0000000f0aa47c23 */ /* 0x100fe200080108a6 */
[----:B------:R-:W-:Y:S02]  /*4490*/  ISETP.GT.U32.AND P4, PT, R159, UR14, PT ;  /* 0x0000000e9f007c0c */ /* 0x000fe4000bf84070 */
[----:B------:R1:W-:Y:S01]  /*44a0*/  MUFU.EX2 R159, R167 ;  /* 0x000000a7009f7308 */ /* 0x0003e20000000800 */
[----:B--2---:R-:W-:Y:S09]  /*44b0*/  LOP3.LUT R160, R163, 0xffff, RZ, 0xc0, !PT ;  /* 0x0000ffffa3a07812 */ /* 0x004ff200078ec0ff */
[----:B------:R2:W4:Y:S01]  /*44c0*/  MUFU.EX2 R157, R164 ;  /* 0x000000a4009d7308 */ /* 0x0005220000000800 */
[----:B---3--:R-:W-:Y:S01]  /*44d0*/  @P2 FADD.FTZ R156, -R156, -RZ ;  /* 0x800000ff9c9c2221 */ /* 0x008fe20000010100 */
[----:B------:R-:W-:Y:S01]  /*44e0*/  ISETP.LE.U32.AND P2, PT, R168, UR14, PT ;  /* 0x0000000ea8007c0c */ /* 0x000fe2000bf43070 */
[----:B------:R-:W-:Y:S01]  /*44f0*/  FFMA.FTZ R168, R15, UR15, -R166 ;  /* 0x0000000f0fa87c23 */ /* 0x000fe200080108a6 */
[----:B------:R-:W-:Y:S01]  /*4500*/  @!P6 FADD.FTZ R154, -R154, -RZ ;  /* 0x800000ff9a9ae221 */ /* 0x000fe20000010100 */
[----:B------:R-:W-:Y:S05]  /*4510*/  ISETP.GT.U32.AND P6, PT, R158, UR14, PT ;  /* 0x0000000e9e007c0c */ /* 0x000fea000bfc4070 */
[----:B------:R-:W3:Y:S01]  /*4520*/  MUFU.EX2 R158, R161 ;  /* 0x000000a1009e7308 */ /* 0x000ee20000000800 */
[----:B------:R-:W-:Y:S01]  /*4530*/  F2FP.RELU.BF16.F32.PACK_AB R181, R156, R155 ;  /* 0x0000009b9cb5723e */ /* 0x000fe200000018ff */
[----:B-1----:R-:W-:Y:S08]  /*4540*/  FFMA.FTZ R167, R16, UR15, -R162 ;  /* 0x0000000f10a77c23 */ /* 0x002ff000080108a2 */
[----:B------:R-:W1:Y:S01]  /*4550*/  MUFU.EX2 R161, R172 ;  /* 0x000000ac00a17308 */ /* 0x000e620000000800 */
[----:B--2---:R-:W-:Y:S01]  /*4560*/  SHF.R.U32.HI R164, RZ, 0x8, R160 ;  /* 0x00000008ffa47819 */ /* 0x004fe200000116a0 */
[----:B----4-:R-:W-:Y:S08]  /*4570*/  @P3 FADD.FTZ R157, -R157, -RZ ;  /* 0x800000ff9d9d3221 */ /* 0x010ff00000010100 */
[----:B------:R2:W4:Y:S01]  /*4580*/  MUFU.EX2 R160, R169 ;  /* 0x000000a900a07308 */ /* 0x0005220000000800 */
[----:B------:R-:W-:Y:S01]  /*4590*/  @!P2 FADD.FTZ R159, -R159, -RZ ;  /* 0x800000ff9f9fa221 */ /* 0x000fe20000010100 */
[----:B------:R-:W-:Y:S02]  /*45a0*/  LOP3.LUT R164, R164, 0xffff, RZ, 0xc0, !PT ;  /* 0x0000ffffa4a47812 */ /* 0x000fe400078ec0ff */
[----:B------:R-:W-:Y:S02]  /*45b0*/  ISETP.LE.U32.AND P2, PT, R173, UR14, PT ;  /* 0x0000000ead007c0c */ /* 0x000fe4000bf43070 */
[----:B------:R-:W-:Y:S01]  /*45c0*/  ISETP.LE.U32.AND P3, PT, R164, UR14, PT ;  /* 0x0000000ea4007c0c */ /* 0x000fe2000bf63070 */
[----:B------:R-:W-:Y:S01]  /*45d0*/  FFMA.FTZ R164, R17, UR15, -R162 ;  /* 0x0000000f11a47c23 */ /* 0x000fe200080108a2 */
[----:B------:R-:W-:Y:S02]  /*45e0*/  F2FP.RELU.BF16.F32.PACK_AB R173, R152, R151 ;  /* 0x0000009798ad723e */ /* 0x000fe400000018ff */
[----:B------:R5:W-:Y:S01]  /*45f0*/  MUFU.EX2 R162, R168 ;  /* 0x000000a800a27308 */ /* 0x000be20000000800 */
[----:B---3--:R-:W-:Y:S02]  /*4600*/  @P1 FADD.FTZ R158, -R158, -RZ ;  /* 0x800000ff9e9e1221 */ /* 0x008fe40000010100 */
[----:B------:R3:W-:Y:S01]  /*4610*/  STS [R212], R173 ;  /* 0x000000add4007388 */ /* 0x0007e20000000800 */
[----:B--2---:R-:W-:Y:S06]  /*4620*/  SHF.R.U32.HI R169, RZ, 0x18, R163 ;  /* 0x00000018ffa97819 */ /* 0x004fec00000116a3 */
[----:B------:R-:W2:Y:S01]  /*4630*/  MUFU.EX2 R164, R164 ;  /* 0x000000a400a47308 */ /* 0x000ea20000000800 */
[----:B------:R-:W-:Y:S01]  /*4640*/  F2FP.RELU.BF16.F32.PACK_AB R179, R158, R157 ;  /* 0x0000009d9eb3723e */ /* 0x000fe200000018ff */
[----:B-1----:R-:W-:Y:S01]  /*4650*/  @!P2 FADD.FTZ R161, -R161, -RZ ;  /* 0x800000ffa1a1a221 */ /* 0x002fe20000010100 */
[----:B------:R-:W-:Y:S07]  /*4660*/  ISETP.LE.U32.AND P1, PT, R169, UR14, PT ;  /* 0x0000000ea9007c0c */ /* 0x000fee000bf23070 */
[----:B------:R-:W1:Y:S01]  /*4670*/  MUFU.EX2 R163, R167 ;  /* 0x000000a700a37308 */ /* 0x000e620000000800 */
[--C-:B------:R-:W-:Y:S01]  /*4680*/  FFMA.FTZ R169, R18, UR15, -R166.reuse ;  /* 0x0000000f12a97c23 */ /* 0x100fe200080108a6 */
[----:B----4-:R-:W-:Y:S01]  /*4690*/  @!P3 FADD.FTZ R160, -R160, -RZ ;  /* 0x800000ffa0a0b221 */ /* 0x010fe20000010100 */
[----:B------:R-:W-:Y:S01]  /*46a0*/  ISETP.GT.U32.AND P3, PT, R165, UR14, PT ;  /* 0x0000000ea5007c0c */ /* 0x000fe2000bf64070 */
[----:B-----5:R-:W-:Y:S01]  /*46b0*/  FFMA.FTZ R168, R19, UR15, -R166 ;  /* 0x0000000f13a87c23 */ /* 0x020fe200080108a6 */
[----:B------:R-:W-:Y:S05]  /*46c0*/  FSETP.GE.FTZ.AND P2, PT, R151, RZ, PT ;  /* 0x000000ff9700720b */ /* 0x000fea0003f56000 */
[----:B------:R-:W4:Y:S01]  /*46d0*/  MUFU.EX2 R166, R169 ;  /* 0x000000a900a67308 */ /* 0x000f220000000800 */
[----:B------:R-:W-:Y:S09]  /*46e0*/  F2FP.RELU.BF16.F32.PACK_AB R177, R160, R159 ;  /* 0x0000009fa0b1723e */ /* 0x000ff200000018ff */
[----:B------:R-:W5:Y:S01]  /*46f0*/  MUFU.EX2 R165, R168 ;  /* 0x000000a800a57308 */ /* 0x000f620000000800 */
[----:B--2---:R-:W-:Y:S01]  /*4700*/  @P6 FADD.FTZ R164, -R164, -RZ ;  /* 0x800000ffa4a46221 */ /* 0x004fe20000010100 */
[----:B------:R-:W-:Y:S01]  /*4710*/  @!P1 FADD.FTZ R162, -R162, -RZ ;  /* 0x800000ffa2a29221 */ /* 0x000fe20000010100 */
[----:B------:R-:W-:Y:S01]  /*4720*/  FSETP.GE.FTZ.AND P1, PT, R152, RZ, PT ;  /* 0x000000ff9800720b */ /* 0x000fe20003f36000 */
[----:B-1----:R-:W-:Y:S01]  /*4730*/  @!P0 FADD.FTZ R163, -R163, -RZ ;  /* 0x800000ffa3a38221 */ /* 0x002fe20000010100 */
[----:B------:R-:W-:Y:S02]  /*4740*/  F2FP.RELU.BF16.F32.PACK_AB R167, R154, R153 ;  /* 0x000000999aa7723e */ /* 0x000fe400000018ff */
[----:B------:R-:W-:Y:S02]  /*4750*/  F2FP.RELU.BF16.F32.PACK_AB R175, R162, R161 ;  /* 0x000000a1a2af723e */ /* 0x000fe400000018ff */
[----:B---3--:R-:W-:Y:S01]  /*4760*/  F2FP.RELU.BF16.F32.PACK_AB R173, R164, R163 ;  /* 0x000000a3a4ad723e */ /* 0x008fe200000018ff */
[----:B------:R1:W-:Y:S01]  /*4770*/  STS [R212+0x400], R167 ;  /* 0x000400a7d4007388 */ /* 0x0003e20000000800 */
[----:B----4-:R-:W-:Y:S01]  /*4780*/  @P4 FADD.FTZ R166, -R166, -RZ ;  /* 0x800000ffa6a64221 */ /* 0x010fe20000010100 */
[----:B------:R-:W-:Y:S01]  /*4790*/  FSETP.GE.FTZ.AND P0, PT, R155, RZ, PT ;  /* 0x000000ff9b00720b */ /* 0x000fe20003f16000 */
[----:B-----5:R-:W-:Y:S03]  /*47a0*/  @P3 FADD.FTZ R165, -R165, -RZ ;  /* 0x800000ffa5a53221 */ /* 0x020fe60000010100 */
[----:B------:R-:W-:Y:S01]  /*47b0*/  STS [R240], R181 ;  /* 0x000000b5f0007388 */ /* 0x000fe20000000800 */
[----:B------:R-:W-:Y:S02]  /*47c0*/  ISETP.NE.AND P4, PT, R236, RZ, PT ;  /* 0x000000ffec00720c */ /* 0x000fe40003f85270 */
[----:B------:R-:W-:Y:S03]  /*47d0*/  FSETP.GE.FTZ.AND P6, PT, R153, RZ, PT ;  /* 0x000000ff9900720b */ /* 0x000fe60003fd6000 */
[----:B------:R-:W-:Y:S01]  /*47e0*/  STS [R240+0x400], R179 ;  /* 0x000400b3f0007388 */ /* 0x000fe20000000800 */
[----:B------:R-:W-:Y:S05]  /*47f0*/  F2FP.RELU.BF16.F32.PACK_AB R169, R165, R166 ;  /* 0x000000a6a5a9723e */ /* 0x000fea00000018ff */
[----:B------:R-:W-:Y:S06]  /*4800*/  STS [R214], R177 ;  /* 0x000000b1d6007388 */ /* 0x000fec0000000800 */
[----:B------:R-:W-:Y:S06]  /*4810*/  STS [R214+0x400], R175 ;  /* 0x000400afd6007388 */ /* 0x000fec0000000800 */
[----:B------:R-:W-:Y:S06]  /*4820*/  STS [R218], R173 ;  /* 0x000000adda007388 */ /* 0x000fec0000000800 */
[----:B------:R-:W-:Y:S06]  /*4830*/  STS [R218+0x400], R169 ;  /* 0x000400a9da007388 */ /* 0x000fec0000000800 */
[----:B------:R-:W-:Y:S06]  /*4840*/  LDSM.16.M88.4 R68, [R198+0xc000] ;  /* 0x00c00000c644783b */ /* 0x000fec0000000200 */
[----:B------:R-:W2:Y:S06]  /*4850*/  LDSM.16.M88.4 R72, [R194+0x6000] ;  /* 0x00600000c248783b */ /* 0x000eac0000000200 */
[----:B------:R-:W3:Y:S06]  /*4860*/  LDSM.16.M88.4 R76, [R194+0x6800] ;  /* 0x00680000c24c783b */ /* 0x000eec0000000200 */
[----:B------:R-:W-:Y:S06]  /*4870*/  LDSM.16.M88.4 R80, [R186+0xc000] ;  /* 0x00c00000ba50783b */ /* 0x000fec0000000200 */
[----:B------:R-:W4:Y:S06]  /*4880*/  LDSM.16.M88.4 R84, [R199+0x6000] ;  /* 0x00600000c754783b */ /* 0x000f2c0000000200 */
[----:B-1----:R-:W5:Y:S06]  /*4890*/  LDG.E R167, desc[UR24][R170.64] ;  /* 0x00000018aaa77981 */ /* 0x002f6c000c1e1900 */
[----:B------:R-:W1:Y:S06]  /*48a0*/  LDSM.16.M88.4 R88, [R199+0x6800] ;  /* 0x00680000c758783b */ /* 0x000e6c0000000200 */
[----:B------:R5:W5:Y:S06]  /*48b0*/  LDG.E R168, desc[UR24][R170.64+0x20] ;  /* 0x00002018aaa87981 */ /* 0x000b6c000c1e1900 */
[----:B------:R-:W-:Y:S01]  /*48c0*/  LDSM.16.M88.4 R92, [R196+0xc000] ;  /* 0x00c00000c45c783b */ /* 0x000fe20000000200 */
[C---:B--2---:R-:W-:Y:S05]  /*48d0*/  HMMA.16816.F32.BF16 R4, R68.reuse, R72, RZ ;  /* 0x000000484404723c */ /* 0x044fea00000418ff */
[----:B------:R-:W2:Y:S03]  /*48e0*/  LDSM.16.M88.4 R96, [R0+0x6000] ;  /* 0x006000000060783b */ /* 0x000ea60000000200 */
[C---:B------:R-:W-:Y:S03]  /*48f0*/  HMMA.16816.F32.BF16 R8, R68.reuse, R74, RZ ;  /* 0x0000004a4408723c */ /* 0x040fe600000418ff */
[----:B------:R-:W-:Y:S05]  /*4900*/  LDSM.16.M88.4 R72, [R185+0xc000] ;  /* 0x00c00000b948783b */ /* 0x000fea0000000200 */
[C---:B---3--:R-:W-:Y:S08]  /*4910*/  HMMA.16816.F32.BF16 R12, R68.reuse, R76, RZ ;  /* 0x0000004c440c723c */ /* 0x048ff000000418ff */
[----:B------:R-:W-:Y:S01]  /*4920*/  HMMA.16816.F32.BF16 R16, R68, R78, RZ ;  /* 0x0000004e4410723c */ /* 0x000fe200000418ff */
[----:B------:R-:W3:Y:S06]  /*4930*/  LDSM.16.M88.4 R68, [R0+0x6800] ;  /* 0x006800000044783b */ /* 0x000eec0000000200 */
        /* <DEDUP_REMOVED lines=8> */
[C---:B--2---:R-:W-:Y:S08]  /*49c0*/  HMMA.16816.F32.BF16 R4, R92.reuse, R96, R4 ;  /* 0x000000605c04723c */ /* 0x044ff00000041804 */
[C---:B------:R-:W-:Y:S01]  /*49d0*/  HMMA.16816.F32.BF16 R8, R92.reuse, R98, R8 ;  /* 0x000000625c08723c */ /* 0x040fe20000041808 */
[----:B------:R-:W-:Y:S07]  /*49e0*/  LDSM.16.M88.4 R96, [R199+0x8000] ;  /* 0x00800000c760783b */ /* 0x000fee0000000200 */
[C---:B---3--:R-:W-:Y:S08]  /*49f0*/  HMMA.16816.F32.BF16 R12, R92.reuse, R68, R12 ;  /* 0x000000445c0c723c */ /* 0x048ff0000004180c */
[----:B------:R-:W-:Y:S01]  /*4a00*/  HMMA.16816.F32.BF16 R16, R92, R70, R16 ;  /* 0x000000465c10723c */ /* 0x000fe20000041810 */
[----:B------:R-:W2:Y:S06]  /*4a10*/  LDSM.16.M88.4 R68, [R194+0x8800] ;  /* 0x00880000c244783b */ /* 0x000eac0000000200 */
[----:B------:R-:W3:Y:S01]  /*4a20*/  LDSM.16.M88.4 R92, [R186+0xe000] ;  /* 0x00e00000ba5c783b */ /* 0x000ee20000000200 */
[C---:B------:R-:W-:Y:S08]  /*4a30*/  HMMA.16816.F32.BF16 R4, R72.reuse, R76, R4 ;  /* 0x0000004c4804723c */ /* 0x040ff00000041804 */
[C---:B------:R-:W-:Y:S01]  /*4a40*/  HMMA.16816.F32.BF16 R8, R72.reuse, R78, R8 ;  /* 0x0000004e4808723c */ /* 0x040fe20000041808 */
[----:B------:R-:W-:Y:S07]  /*4a50*/  LDSM.16.M88.4 R76, [R196+0xe000] ;  /* 0x00e00000c44c783b */ /* 0x000fee0000000200 */
[C---:B-1----:R-:W-:Y:S08]  /*4a60*/  HMMA.16816.F32.BF16 R12, R72.reuse, R80, R12 ;  /* 0x00000050480c723c */ /* 0x042ff0000004180c */
[----:B------:R-:W-:Y:S01]  /*4a70*/  HMMA.16816.F32.BF16 R16, R72, R82, R16 ;  /* 0x000000524810723c */ /* 0x000fe20000041810 */
[----:B------:R-:W1:Y:S06]  /*4a80*/  LDSM.16.M88.4 R72, [R199+0x8800] ;  /* 0x00880000c748783b */ /* 0x000e6c0000000200 */
[----:B------:R-:W1:Y:S01]  /*4a90*/  LDSM.16.M88.4 R80, [R0+0x8000] ;  /* 0x008000000050783b */ /* 0x000e620000000200 */
[C---:B----4-:R-:W-:Y:S08]  /*4aa0*/  HMMA.16816.F32.BF16 R4, R84.reuse, R88, R4 ;  /* 0x000000585404723c */ /* 0x050ff00000041804 */
[C---:B------:R-:W-:Y:S01]  /*4ab0*/  HMMA.16816.F32.BF16 R8, R84.reuse, R90, R8 ;  /* 0x0000005a5408723c */ /* 0x040fe20000041808 */
[----:B------:R-:W-:Y:S07]  /*4ac0*/  LDSM.16.M88.4 R88, [R197+0x8000] ;  /* 0x00800000c558783b */ /* 0x000fee0000000200 */
[C---:B--2---:R-:W-:Y:S08]  /*4ad0*/  HMMA.16816.F32.BF16 R12, R84.reuse, R68, R12 ;  /* 0x00000044540c723c */ /* 0x044ff0000004180c */
[----:B------:R-:W-:Y:S01]  /*4ae0*/  HMMA.16816.F32.BF16 R16, R84, R70, R16 ;  /* 0x000000465410723c */ /* 0x000fe20000041810 */
[----:B------:R-:W2:Y:S06]  /*4af0*/  LDSM.16.M88.4 R68, [R0+0x8800] ;  /* 0x008800000044783b */ /* 0x000eac0000000200 */
[----:B------:R-:W4:Y:S01]  /*4b00*/  LDSM.16.M88.4 R84, [R185+0xe000] ;  /* 0x00e00000b954783b */ /* 0x000f220000000200 */
[C---:B---3--:R-:W-:Y:S08]  /*4b10*/  HMMA.16816.F32.BF16 R4, R92.reuse, R96, R4 ;  /* 0x000000605c04723c */ /* 0x048ff00000041804 */
[C---:B------:R-:W-:Y:S01]  /*4b20*/  HMMA.16816.F32.BF16 R8, R92.reuse, R98, R8 ;  /* 0x000000625c08723c */ /* 0x040fe20000041808 */
[----:B------:R-:W-:Y:S07]  /*4b30*/  LDSM.16.M88.4 R96, [R194+0xa000] ;  /* 0x00a00000c260783b */ /* 0x000fee0000000200 */
[C---:B-1----:R-:W-:Y:S08]  /*4b40*/  HMMA.16816.F32.BF16 R12, R92.reuse, R72, R12 ;  /* 0x000000485c0c723c */ /* 0x042ff0000004180c */
[----:B------:R-:W-:Y:S01]  /*4b50*/  HMMA.16816.F32.BF16 R16, R92, R74, R16 ;  /* 0x0000004a5c10723c */ /* 0x000fe20000041810 */
[----:B------:R-:W1:Y:S06]  /*4b60*/  LDSM.16.M88.4 R72, [R197+0x8800] ;  /* 0x00880000c548783b */ /* 0x000e6c0000000200 */
[----:B------:R-:W3:Y:S01]  /*4b70*/  LDSM.16.M88.4 R92, [R198+0x10000] ;  /* 0x01000000c65c783b */ /* 0x000ee20000000200 */
[C---:B------:R-:W-:Y:S08]  /*4b80*/  HMMA.16816.F32.BF16 R4, R76.reuse, R80, R4 ;  /* 0x000000504c04723c */ /* 0x040ff00000041804 */
[C---:B------:R-:W-:Y:S01]  /*4b90*/  HMMA.16816.F32.BF16 R8, R76.reuse, R82, R8 ;  /* 0x000000524c08723c */ /* 0x040fe20000041808 */
[----:B------:R-:W-:Y:S07]  /*4ba0*/  LDSM.16.M88.4 R80, [R199+0xa000] ;  /* 0x00a00000c750783b */ /* 0x000fee0000000200 */
[C---:B--2---:R-:W-:Y:S08]  /*4bb0*/  HMMA.16816.F32.BF16 R12, R76.reuse, R68, R12 ;  /* 0x000000444c0c723c */ /* 0x044ff0000004180c */
[----:B------:R-:W-:Y:S01]  /*4bc0*/  HMMA.16816.F32.BF16 R16, R76, R70, R16 ;  /* 0x000000464c10723c */ /* 0x000fe20000041810 */
[----:B------:R-:W2:Y:S06]  /*4bd0*/  LDSM.16.M88.4 R68, [R194+0xa800] ;  /* 0x00a80000c244783b */ /* 0x000eac0000000200 */
[----:B------:R-:W2:Y:S01]  /*4be0*/  LDSM.16.M88.4 R76, [R186+0x10000] ;  /* 0x01000000ba4c783b */ /* 0x000ea20000000200 */
[C---:B----4-:R-:W-:Y:S08]  /*4bf0*/  HMMA.16816.F32.BF16 R4, R84.reuse, R88, R4 ;  /* 0x000000585404723c */ /* 0x050ff00000041804 */
[C---:B------:R-:W-:Y:S01]  /*4c00*/  HMMA.16816.F32.BF16 R8, R84.reuse, R90, R8 ;  /* 0x0000005a5408723c */ /* 0x040fe20000041808 */
[----:B------:R-:W-:Y:S07]  /*4c10*/  LDSM.16.M88.4 R88, [R0+0xa000] ;  /* 0x00a000000058783b */ /* 0x000fee0000000200 */
[C---:B-1----:R-:W-:Y:S08]  /*4c20*/  HMMA.16816.F32.BF16 R12, R84.reuse, R72, R12 ;  /* 0x00000048540c723c */ /* 0x042ff0000004180c */
[----:B------:R-:W-:Y:S01]  /*4c30*/  HMMA.16816.F32.BF16 R16, R84, R74, R16 ;  /* 0x0000004a5410723c */ /* 0x000fe20000041810 */
[----:B------:R-:W1:Y:S06]  /*4c40*/  LDSM.16.M88.4 R72, [R199+0xa800] ;  /* 0x00a80000c748783b */ /* 0x000e6c0000000200 */
[----:B------:R-:W4:Y:S01]  /*4c50*/  LDSM.16.M88.4 R84, [R196+0x10000] ;  /* 0x01000000c454783b */ /* 0x000f220000000200 */
[C---:B---3--:R-:W-:Y:S08]  /*4c60*/  HMMA.16816.F32.BF16 R4, R92.reuse, R96, R4 ;  /* 0x000000605c04723c */ /* 0x048ff00000041804 */
[C---:B------:R-:W-:Y:S01]  /*4c70*/  HMMA.16816.F32.BF16 R8, R92.reuse, R98, R8 ;  /* 0x000000625c08723c */ /* 0x040fe20000041808 */
[----:B------:R-:W-:Y:S07]  /*4c80*/  LDSM.16.M88.4 R96, [R197+0xa000] ;  /* 0x00a00000c560783b */ /* 0x000fee0000000200 */
[C---:B--2---:R-:W-:Y:S08]  /*4c90*/  HMMA.16816.F32.BF16 R12, R92.reuse, R68, R12 ;  /* 0x000000445c0c723c */ /* 0x044ff0000004180c */
[----:B------:R-:W-:Y:S01]  /*4ca0*/  HMMA.16816.F32.BF16 R16, R92, R70, R16 ;  /* 0x000000465c10723c */ /* 0x000fe20000041810 */
[----:B------:R-:W2:Y:S06]  /*4cb0*/  LDSM.16.M88.4 R68, [R0+0xa800] ;  /* 0x00a800000044783b */ /* 0x000eac0000000200 */
[----:B------:R-:W3:Y:S01]  /*4cc0*/  LDSM.16.M88.4 R92, [R185+0x10000] ;  /* 0x01000000b95c783b */ /* 0x000ee20000000200 */
[C---:B------:R-:W-:Y:S08]  /*4cd0*/  HMMA.16816.F32.BF16 R4, R76.reuse, R80, R4 ;  /* 0x000000504c04723c */ /* 0x040ff00000041804 */
[C---:B------:R-:W-:Y:S08]  /*4ce0*/  HMMA.16816.F32.BF16 R8, R76.reuse, R82, R8 ;  /* 0x000000524c08723c */ /* 0x040ff00000041808 */
[C---:B-1----:R-:W-:Y:S08]  /*4cf0*/  HMMA.16816.F32.BF16 R12, R76.reuse, R72, R12 ;  /* 0x000000484c0c723c */ /* 0x042ff0000004180c */
[----:B------:R-:W-:Y:S01]  /*4d00*/  HMMA.16816.F32.BF16 R16, R76, R74, R16 ;  /* 0x0000004a4c10723c */ /* 0x000fe20000041810 */
[----:B------:R-:W1:Y:S07]  /*4d10*/  LDSM.16.M88.4 R72, [R197+0xa800] ;  /* 0x00a80000c548783b */ /* 0x000e6e0000000200 */
[C---:B----4-:R-:W-:Y:S08]  /*4d20*/  HMMA.16816.F32.BF16 R4, R84.reuse, R88, R4 ;  /* 0x000000585404723c */ /* 0x050ff00000041804 */
[C---:B------:R-:W-:Y:S08]  /*4d30*/  HMMA.16816.F32.BF16 R8, R84.reuse, R90, R8 ;  /* 0x0000005a5408723c */ /* 0x040ff00000041808 */
[C---:B--2---:R-:W-:Y:S08]  /*4d40*/  HMMA.16816.F32.BF16 R12, R84.reuse, R68, R12 ;  /* 0x00000044540c723c */ /* 0x044ff0000004180c */
[----:B------:R-:W-:Y:S08]  /*4d50*/  HMMA.16816.F32.BF16 R16, R84, R70, R16 ;  /* 0x000000465410723c */ /* 0x000ff00000041810 */
[C---:B---3--:R-:W-:Y:S08]  /*4d60*/  HMMA.16816.F32.BF16 R4, R92.reuse, R96, R4 ;  /* 0x000000605c04723c */ /* 0x048ff00000041804 */
[C---:B------:R-:W-:Y:S08]  /*4d70*/  HMMA.16816.F32.BF16 R8, R92.reuse, R98, R8 ;  /* 0x000000625c08723c */ /* 0x040ff00000041808 */
[C---:B-1----:R-:W-:Y:S03]  /*4d80*/  HMMA.16816.F32.BF16 R12, R92.reuse, R72, R12 ;  /* 0x000000485c0c723c */ /* 0x042fe6000004180c */
[C---:B-----5:R-:W-:Y:S01]  /*4d90*/  FADD.FTZ R170, -R167.reuse, R4 ;  /* 0x00000004a7aa7221 */ /* 0x060fe20000010100 */
[C---:B------:R-:W-:Y:S01]  /*4da0*/  FADD.FTZ R172, -R167.reuse, R5 ;  /* 0x00000005a7ac7221 */ /* 0x040fe20000010100 */
[----:B------:R-:W-:Y:S03]  /*4db0*/  FADD.FTZ R171, -R168, R7 ;  /* 0x00000007a8ab7221 */ /* 0x000fe60000010100 */
[-C--:B------:R-:W-:Y:S01]  /*4dc0*/  FSEL R170, R170, R167.reuse, P2 ;  /* 0x000000a7aaaa7208 */ /* 0x080fe20001000000 */
[----:B------:R-:W-:Y:S03]  /*4dd0*/  HMMA.16816.F32.BF16 R16, R92, R74, R16 ;  /* 0x0000004a5c10723c */ /* 0x000fe60000041810 */
[-C--:B------:R-:W-:Y:S01]  /*4de0*/  FSEL R169, R172, R167.reuse, P1 ;  /* 0x000000a7aca97208 */ /* 0x080fe20000800000 */
[----:B------:R-:W-:Y:S01]  /*4df0*/  FADD.FTZ R174, -R167, R8 ;  /* 0x00000008a7ae7221 */ /* 0x000fe20000010100 */
[----:B------:R-:W-:Y:S01]  /*4e00*/  FSETP.GE.FTZ.AND P2, PT, R159, RZ, PT ;  /* 0x000000ff9f00720b */ /* 0x000fe20003f56000 */
[----:B------:R-:W-:Y:S01]  /*4e10*/  FADD.FTZ R172, -R167, R9 ;  /* 0x00000009a7ac7221 */ /* 0x000fe20000010100 */
[----:B------:R-:W-:Y:S01]  /*4e20*/  FSETP.GE.FTZ.AND P1, PT, R160, RZ, PT ;  /* 0x000000ffa000720b */ /* 0x000fe20003f36000 */
[----:B------:R-:W-:Y:S01]  /*4e30*/  FMUL.FTZ R170, R151, R170 ;  /* 0x000000aa97aa7220 */ /* 0x000fe20000410000 */
[----:B------:R-:W-:Y:S01]  /*4e40*/  FSEL R174, R174, R167, P0 ;  /* 0x000000a7aeae7208 */ /* 0x000fe20000000000 */
[----:B------:R-:W-:Y:S01]  /*4e50*/  FMUL.FTZ R169, R152, R169 ;  /* 0x000000a998a97220 */ /* 0x000fe20000410000 */
[----:B------:R-:W-:Y:S01]  /*4e60*/  FSETP.GE.FTZ.AND P0, PT, R156, RZ, PT ;  /* 0x000000ff9c00720b */ /* 0x000fe20003f16000 */
[----:B------:R-:W-:Y:S02]  /*4e70*/  FADD.FTZ R152, -R167, R12 ;  /* 0x0000000ca7987221 */ /* 0x000fe40000010100 */
[----:B------:R-:W-:Y:S01]  /*4e80*/  FMUL.FTZ R174, R155, R174 ;  /* 0x000000ae9bae7220 */ /* 0x000fe20000410000 */
[-C--:B------:R-:W-:Y:S01]  /*4e90*/  FSEL R151, R172, R167.reuse, P0 ;  /* 0x000000a7ac977208 */ /* 0x080fe20000000000 */
[C---:B------:R-:W-:Y:S01]  /*4ea0*/  FADD.FTZ R172, -R167.reuse, R13 ;  /* 0x0000000da7ac7221 */ /* 0x040fe20000010100 */
[----:B------:R-:W-:Y:S02]  /*4eb0*/  FSETP.GE.FTZ.AND P0, PT, R164, RZ, PT ;  /* 0x000000ffa400720b */ /* 0x000fe40003f16000 */
[----:B------:R-:W-:Y:S01]  /*4ec0*/  FSEL R152, R152, R167, P2 ;  /* 0x000000a798987208 */ /* 0x000fe20001000000 */
[----:B------:R-:W-:Y:S01]  /*4ed0*/  FMUL.FTZ R151, R156, R151 ;  /* 0x000000979c977220 */ /* 0x000fe20000410000 */
[----:B------:R-:W-:Y:S01]  /*4ee0*/  FSEL R155, R172, R167, P1 ;  /* 0x000000a7ac9b7208 */ /* 0x000fe20000800000 */
[----:B------:R-:W-:Y:S01]  /*4ef0*/  FADD.FTZ R156, -R167, R16 ;  /* 0x00000010a79c7221 */ /* 0x000fe20000010100 */
[----:B------:R-:W-:Y:S01]  /*4f00*/  FSETP.GE.FTZ.AND P1, PT, R163, RZ, PT ;  /* 0x000000ffa300720b */ /* 0x000fe20003f36000 */
[----:B------:R-:W-:Y:S01]  /*4f10*/  FMUL.FTZ R152, R159, R152 ;  /* 0x000000989f987220 */ /* 0x000fe20000410000 */
[----:B------:R-:W-:Y:S01]  /*4f20*/  F2FP.BF16.F32.PACK_AB R169, R169, R170 ;  /* 0x000000aaa9a9723e */ /* 0x000fe200000010ff */
[----:B------:R-:W-:Y:S01]  /*4f30*/  FMUL.FTZ R155, R160, R155 ;  /* 0x0000009ba09b7220 */ /* 0x000fe20000410000 */
[----:B------:R-:W-:Y:S01]  /*4f40*/  FSEL R156, R156, R167, P1 ;  /* 0x000000a79c9c7208 */ /* 0x000fe20000800000 */
[----:B------:R-:W-:Y:S01]  /*4f50*/  FADD.FTZ R159, -R168, R6 ;  /* 0x00000006a89f7221 */ /* 0x000fe20000010100 */
[----:B------:R-:W-:Y:S01]  /*4f60*/  F2FP.BF16.F32.PACK_AB R151, R151, R174 ;  /* 0x000000ae9797723e */ /* 0x000fe200000010ff */
[----:B------:R-:W-:Y:S01]  /*4f70*/  @P0 FADD.FTZ R167, -R167, R17 ;  /* 0x00000011a7a70221 */ /* 0x000fe20000010100 */
[----:B------:R-:W-:Y:S01]  /*4f80*/  F2FP.BF16.F32.PACK_AB R155, R155, R152 ;  /* 0x000000989b9b723e */ /* 0x000fe200000010ff */
[----:B------:R-:W-:Y:S01]  /*4f90*/  FMUL.FTZ R163, R163, R156 ;  /* 0x0000009ca3a37220 */ /* 0x000fe20000410000 */
        /* <DEDUP_REMOVED lines=18> */
[--C-:B------:R-:W-:Y:S01]  /*50c0*/  IMAD.IADD R235, R235, 0x1, R6.reuse ;  /* 0x00000001ebeb7824 */ /* 0x100fe200078e0206 */
        /* <DEDUP_REMOVED lines=39> */
.L_x_1485:
[----:B------:R-:W-:Y:S01]  /*5340*/  FSETP.GE.FTZ.AND P0, PT, R154, RZ, PT ;  /* 0x000000ff9a00720b */ /* 0x000fe20003f16000 */
[C---:B------:R-:W-:Y:S01]  /*5350*/  FADD.FTZ R5, -R168.reuse, R10 ;  /* 0x0000000aa8057221 */ /* 0x040fe20000010100 */
[C---:B------:R-:W-:Y:S01]  /*5360*/  FADD.FTZ R11, -R168.reuse, R11 ;  /* 0x0000000ba80b7221 */ /* 0x040fe20000010100 */
[-C--:B------:R-:W-:Y:S01]  /*5370*/  FSEL R4, R159, R168.reuse, P6 ;  /* 0x000000a89f047208 */ /* 0x080fe20003000000 */
[C---:B------:R-:W-:Y:S01]  /*5380*/  FADD.FTZ R15, -R168.reuse, R15 ;  /* 0x0000000fa80f7221 */ /* 0x040fe20000010100 */
[----:B------:R-:W-:Y:S01]  /*5390*/  FSEL R171, R171, R168, P0 ;  /* 0x000000a8abab7208 */ /* 0x000fe20000000000 */
[----:B------:R-:W-:Y:S01]  /*53a0*/  FADD.FTZ R7, -R168, R18 ;  /* 0x00000012a8077221 */ /* 0x000fe20000010100 */
[----:B------:R-:W-:Y:S01]  /*53b0*/  FSETP.GE.FTZ.AND P0, PT, R157, RZ, PT ;  /* 0x000000ff9d00720b */ /* 0x000fe20003f16000 */
[----:B------:R-:W-:Y:S01]  /*53c0*/  FMUL.FTZ R4, R153, R4 ;  /* 0x0000000499047220 */ /* 0x000fe20000410000 */
[----:B------:R-:W-:Y:S01]  /*53d0*/  FSETP.GE.FTZ.AND P1, PT, R158, RZ, PT ;  /* 0x000000ff9e00720b */ /* 0x000fe20003f36000 */
[----:B------:R-:W-:Y:S01]  /*53e0*/  FMUL.FTZ R171, R154, R171 ;  /* 0x000000ab9aab7220 */ /* 0x000fe20000410000 */
[-C--:B------:R-:W-:Y:S01]  /*53f0*/  FSEL R6, R5, R168.reuse, P0 ;  /* 0x000000a805067208 */ /* 0x080fe20000000000 */
[----:B------:R-:W-:Y:S01]  /*5400*/  FADD.FTZ R5, -R168, R14 ;  /* 0x0000000ea8057221 */ /* 0x000fe20000010100 */
[----:B------:R-:W-:Y:S01]  /*5410*/  FSETP.GE.FTZ.AND P0, PT, R165, RZ, PT ;  /* 0x000000ffa500720b */ /* 0x000fe20003f16000 */
[----:B------:R-:W-:Y:S01]  /*5420*/  STS [R212+-0x2000], R169 ;  /* 0xffe000a9d4007388 */ /* 0x000fe20000000800 */
[----:B------:R-:W-:Y:S01]  /*5430*/  FSEL R11, R11, R168, P1 ;  /* 0x000000a80b0b7208 */ /* 0x000fe20000800000 */
[----:B------:R-:W-:Y:S01]  /*5440*/  FMUL.FTZ R6, R157, R6 ;  /* 0x000000069d067220 */ /* 0x000fe20000410000 */
[----:B------:R-:W-:Y:S01]  /*5450*/  FSETP.GE.FTZ.AND P3, PT, R161, RZ, PT ;  /* 0x000000ffa100720b */ /* 0x000fe20003f76000 */
[----:B------:R-:W-:Y:S01]  /*5460*/  FMUL.FTZ R164, R164, R167 ;  /* 0x000000a7a4a47220 */ /* 0x000fe20000410000 */
[----:B------:R-:W-:Y:S01]  /*5470*/  FSETP.GE.FTZ.AND P2, PT, R162, RZ, PT ;  /* 0x000000ffa200720b */ /* 0x000fe20003f56000 */
[----:B------:R-:W-:Y:S01]  /*5480*/  FMUL.FTZ R11, R158, R11 ;  /* 0x0000000b9e0b7220 */ /* 0x000fe20000410000 */
[-C--:B-1----:R-:W-:Y:S01]  /*5490*/  FSEL R8, R5, R168.reuse, P3 ;  /* 0x000000a805087208 */ /* 0x082fe20001800000 */
[----:B------:R-:W-:Y:S01]  /*54a0*/  IMAD R221, R215, UR13, RZ ;  /* 0x0000000dd7dd7c24 */ /* 0x000fe2000f8e02ff */
[----:B------:R-:W-:Y:S02]  /*54b0*/  FSEL R15, R15, R168, P2 ;  /* 0x000000a80f0f7208 */ /* 0x000fe40001000000 */
[----:B------:R-:W-:Y:S01]  /*54c0*/  FSETP.GE.FTZ.AND P1, PT, R166, RZ, PT ;  /* 0x000000ffa600720b */ /* 0x000fe20003f36000 */
[----:B------:R-:W-:Y:S01]  /*54d0*/  FMUL.FTZ R8, R161, R8 ;  /* 0x00000008a1087220 */ /* 0x000fe20000410000 */
[----:B------:R-:W-:Y:S01]  /*54e0*/  F2FP.BF16.F32.PACK_AB R171, R171, R4 ;  /* 0x00000004abab723e */ /* 0x000fe200000010ff */
[----:B------:R-:W-:Y:S01]  /*54f0*/  FMUL.FTZ R15, R162, R15 ;  /* 0x0000000fa20f7220 */ /* 0x000fe20000410000 */
[----:B------:R-:W-:Y:S01]  /*5500*/  FSEL R7, R7, R168, P1 ;  /* 0x000000a807077208 */ /* 0x000fe20000800000 */
[----:B------:R-:W-:Y:S01]  /*5510*/  @P0 FADD.FTZ R168, -R168, R19 ;  /* 0x00000013a8a80221 */ /* 0x000fe20000010100 */
[----:B------:R-:W-:Y:S01]  /*5520*/  F2FP.BF16.F32.PACK_AB R73, R11, R6 ;  /* 0x000000060b49723e */ /* 0x000fe200000010ff */
[----:B------:R-:W-:Y:S01]  /*5530*/  STS [R212+-0x1c00], R171 ;  /* 0xffe400abd4007388 */ /* 0x000fe20000000800 */
[----:B------:R-:W-:Y:S01]  /*5540*/  F2FP.BF16.F32.PACK_AB R81, R15, R8 ;  /* 0x000000080f51723e */ /* 0x000fe200000010ff */
[----:B------:R-:W-:Y:S01]  /*5550*/  FMUL.FTZ R7, R166, R7 ;  /* 0x00000007a6077220 */ /* 0x000fe20000410000 */
[----:B------:R-:W-:Y:S02]  /*5560*/  FMUL.FTZ R168, R165, R168 ;  /* 0x000000a8a5a87220 */ /* 0x000fe40000410000 */
[----:B------:R-:W-:Y:S01]  /*5570*/  STS [R240+-0x2000], R151 ;  /* 0xffe00097f0007388 */ /* 0x000fe20000000800 */
[----:B------:R-:W-:Y:S04]  /*5580*/  F2FP.BF16.F32.PACK_AB R163, R164, R163 ;  /* 0x000000a3a4a3723e */ /* 0x000fe800000010ff */
[----:B------:R-:W-:Y:S01]  /*5590*/  STS [R240+-0x1c00], R73 ;  /* 0xffe40049f0007388 */ /* 0x000fe20000000800 */
[----:B------:R-:W-:Y:S04]  /*55a0*/  F2FP.BF16.F32.PACK_AB R89, R168, R7 ;  /* 0x00000007a859723e */ /* 0x000fe800000010ff */
[----:B------:R-:W-:Y:S05]  /*55b0*/  STS [R214+-0x2000], R155 ;  /* 0xffe0009bd6007388 */ /* 0x000fea0000000800 */
[----:B------:R-:W-:Y:S05]  /*55c0*/  STS [R214+-0x1c00], R81 ;  /* 0xffe40051d6007388 */ /* 0x000fea0000000800 */
[----:B------:R-:W-:Y:S05]  /*55d0*/  STS [R218+-0x2000], R163 ;  /* 0xffe000a3da007388 */ /* 0x000fea0000000800 */
[----:B------:R-:W-:Y:S01]  /*55e0*/  STS [R218+-0x1c00], R89 ;  /* 0xffe40059da007388 */ /* 0x000fe20000000800 */
[----:B------:R-:W-:Y:S06]  /*55f0*/  BAR.SYNC.DEFER_BLOCKING 0x0 ;  /* 0x0000000000007b1d */ /* 0x000fec0000010000 */
[----:B------:R-:W-:Y:S05]  /*5600*/  LDSM.16.MT88.4 R4, [R191] ;  /* 0x00000000bf04783b */ /* 0x000fea0000004200 */
        /* <DEDUP_REMOVED lines=117> */
.L_x_1486:
[----:B------:R-:W-:Y:S01]  /*5d60*/  LDSM.16.M88.4 R148, [R192+0x1e000] ;  /* 0x01e00000c094783b */ /* 0x000fe20000000200 */
[----:B------:R-:W-:Y:S02]  /*5d70*/  ISETP.GT.AND P3, PT, R236, RZ, PT ;  /* 0x000000ffec00720c */ /* 0x000fe40003f64270 */
        /* <DEDUP_REMOVED lines=94> */
[C---:B------:R-:W-:Y:S03]  /*6360*/  LEA R164, P0, R221.reuse, R148, 0x5 ;  /* 0x00000094dda47211 */ /* 0x040fe600078028ff */
        /* <DEDUP_REMOVED lines=161> */
[----:B------:R-:W-:Y:S01]  /*6d80*/  LOP3.LUT R4, R236, 0x1, RZ, 0xc0, !PT ;  /* 0x00000001ec047812 */ /* 0x000fe200078ec0ff */
        /* <DEDUP_REMOVED lines=23> */
[----:B------:R-:W1:Y:S01]  /*6f00*/  LDCU UR4, c[0x0][0x500] ;  /* 0x0000a000ff0477ac */ /* 0x000e620008000800 */
[----:B------:R-:W-:Y:S02]  /*6f10*/  LOP3.LUT P0, RZ, R216, 0x10, RZ, 0xc0, !PT ;  /* 0x00000010d8ff7812 */ /* 0x000fe4000780c0ff */
[C---:B------:R-:W-:Y:S01]  /*6f20*/  IADD3 R5, PT, PT, R211.reuse, 0x40, RZ ;  /* 0x00000040d3057810 */ /* 0x040fe20007ffe0ff */
[----:B------:R-:W2:Y:S10]  /*6f30*/  LDCU UR5, c[0x0][0x4fc] ;  /* 0x00009f80ff0577ac */ /* 0x000eb40008000800 */
[----:B------:R-:W-:-:S02]  /*6f40*/  @P0 IADD3 R5, PT, PT, R211, -0x40, RZ ;  /* 0xffffffc0d3050810 */ /* 0x000fc40007ffe0ff */
[----:B------:R-:W-:Y:S01]  /*6f50*/  ISETP.NE.AND P0, PT, R239, -0x1, PT ;  /* 0xffffffffef00780c */ /* 0x000fe20003f05270 */
        /* <DEDUP_REMOVED lines=66> */
[----:B--2---:R-:W-:Y:S01]  /*7380*/  FMUL.FTZ R20, R20, UR5 ;  /* 0x0000000514147c20 */ /* 0x004fe20008410000 */
        /* <DEDUP_REMOVED lines=129> */
[----:B------:R-:W1:Y:S04]  /*7ba0*/  LDCU.64 UR4, c[0x0][0x5a8] ;  /* 0x0000b500ff0477ac */ /* 0x000e680008000a00 */
[----:B--2---:R-:W-:Y:S02]  /*7bb0*/  IMAD R5, R5, UR10, RZ ;  /* 0x0000000a05057c24 */ /* 0x004fe4000f8e02ff */
[----:B------:R-:W-:-:S04]  /*7bc0*/  IMAD.WIDE.U32 R6, R238, UR10, RZ ;  /* 0x0000000aee067c25 */ /* 0x000fc8000f8e00ff */
[----:B------:R-:W-:-:S05]  /*7bd0*/  IMAD R0, R238, UR11, R5 ;  /* 0x0000000bee007c24 */ /* 0x000fca000f8e0205 */
[----:B------:R-:W-:-:S03]  /*7be0*/  IADD3 R7, PT, PT, R7, R0, RZ ;  /* 0x0000000007077210 */ /* 0x000fc60007ffe0ff */
[----:B-1----:R-:W-:-:S04]  /*7bf0*/  IMAD.WIDE.U32 R42, R201, UR4, R6 ;  /* 0x00000004c92a7c25 */ /* 0x002fc8000f8e0006 */
[----:B------:R-:W-:Y:S01]  /*7c00*/  IMAD R40, R201, UR5, R43 ;  /* 0x00000005c9287c24 */ /* 0x000fe2000f8e022b */
[----:B------:R-:W-:Y:S05]  /*7c10*/  BRA `(.L_x_1489) ;  /* 0x0000000000147947 */ /* 0x000fea0003800000 */
.L_x_1488:
[----:B------:R-:W2:Y:S01]  /*7c20*/  LDCU.64 UR10, c[0x0][0x5c0] ;  /* 0x0000b800ff0a77ac */ /* 0x000ea20008000a00 */
[----:B-1----:R-:W-:-:S05]  /*7c30*/  IADD3 R42, PT, PT, R238, R239, RZ ;  /* 0x000000efee2a7210 */ /* 0x002fca0007ffe0ff */
[C---:B--2---:R-:W-:Y:S02]  /*7c40*/  IMAD R40, R42.reuse, UR11, RZ ;  /* 0x0000000b2a287c24 */ /* 0x044fe4000f8e02ff */
[----:B------:R-:W-:-:S05]  /*7c50*/  IMAD.WIDE.U32 R42, R42, UR10, RZ ;  /* 0x0000000a2a2a7c25 */ /* 0x000fca000f8e00ff */
[----:B------:R-:W-:Y:S02]  /*7c60*/  IADD3 R40, PT, PT, R43, R40, RZ ;  /* 0x000000282b287210 */ /* 0x000fe40007ffe0ff */
.L_x_1489:
        /* <DEDUP_REMOVED lines=12> */
.L_x_1490:
[----:B------:R-:W1:Y:S01]  /*7d30*/  LDCU.64 UR6, c[0x0][0x5c8] ;  /* 0x0000b900ff0677ac */ /* 0x000e620008000a00 */
[----:B------:R-:W-:-:S05]  /*7d40*/  IADD3 R4, PT, PT, R238, R239, RZ ;  /* 0x000000efee047210 */ /* 0x000fca0007ffe0ff */
[C---:B-1----:R-:W-:Y:S02]  /*7d50*/  IMAD R0, R4.reuse, UR7, RZ ;  /* 0x0000000704007c24 */ /* 0x042fe4000f8e02ff */
[----:B------:R-:W-:-:S05]  /*7d60*/  IMAD.WIDE.U32 R4, R4, UR6, RZ ;  /* 0x0000000604047c25 */ /* 0x000fca000f8e00ff */
[----:B------:R-:W-:Y:S02]  /*7d70*/  IADD3 R0, PT, PT, R5, R0, RZ ;  /* 0x0000000005007210 */ /* 0x000fe40007ffe0ff */
[----:B------:R-:W-:-:S07]  /*7d80*/  MOV R2, R4 ;  /* 0x0000000400027202 */ /* 0x000fce0000000f00 */
.L_x_1491:
[----:B------:R-:W-:Y:S01]  /*7d90*/  BAR.SYNC.DEFER_BLOCKING 0x0 ;  /* 0x0000000000007b1d */ /* 0x000fe20000010000 */
[----:B------:R-:W-:Y:S01]  /*7da0*/  USHF.R.S32.HI UR12, URZ, 0x1f, UR27 ;  /* 0x0000001fff0c7899 */ /* 0x000fe2000801141b */
[----:B------:R-:W-:Y:S01]  /*7db0*/  MOV R59, RZ ;  /* 0x000000ff003b7202 */ /* 0x000fe20000000f00 */
[----:B------:R-:W-:Y:S01]  /*7dc0*/  IMAD.U32 R41, RZ, RZ, UR10 ;  /* 0x0000000aff297e24 */ /* 0x000fe2000f8e00ff */
[----:B------:R-:W-:Y:S01]  /*7dd0*/  MOV R52, UR6 ;  /* 0x0000000600347c02 */ /* 0x000fe20008000f00 */
[----:B------:R-:W-:Y:S01]  /*7de0*/  IMAD.MOV.U32 R58, RZ, RZ, R204 ;  /* 0x000000ffff3a7224 */ /* 0x000fe200078e00cc */
[----:B------:R-:W1:Y:S01]  /*7df0*/  LDCU.64 UR4, c[0x0][0x5d8] ;  /* 0x0000bb00ff0477ac */ /* 0x000e620008000a00 */
[----:B------:R-:W-:Y:S01]  /*7e00*/  VIADD R237, R237, -UR27 ;  /* 0x8000001beded7c36 */ /* 0x000fe20008000000 */
[----:B------:R-:W-:Y:S01]  /*7e10*/  BSSY.RECONVERGENT B0, `(.L_x_1492) ;  /* 0x0000027000007945 */ /* 0x000fe20003800200 */
[----:B------:R-:W-:Y:S01]  /*7e20*/  IMAD.WIDE.U32 R44, R41, UR27, R58 ;  /* 0x0000001b292c7c25 */ /* 0x000fe2000f8e003a */
[----:B------:R-:W-:-:S02]  /*7e30*/  UIMAD UR13, UR12, UR10, URZ ;  /* 0x0000000a0c0d72a4 */ /* 0x000fc4000f8e02ff */
[-C--:B------:R-:W-:Y:S02]  /*7e40*/  ISETP.GE.AND P3, PT, R205, R237.reuse, PT ;  /* 0x000000edcd00720c */ /* 0x080fe40003f66270 */
[----:B------:R-:W-:Y:S01]  /*7e50*/  UIMAD UR13, UR27, UR11, UR13 ;  /* 0x0000000b1b0d72a4 */ /* 0x000fe2000f8e020d */
[----:B------:R-:W-:Y:S02]  /*7e60*/  IADD3 R60, P0, PT, R42, R44, RZ ;  /* 0x0000002c2a3c7210 */ /* 0x000fe40007f1e0ff */
[----:B------:R-:W-:-:S03]  /*7e70*/  ISETP.GE.AND P5, PT, R208, R237, PT ;  /* 0x000000edd000720c */ /* 0x000fc60003fa6270 */
[----:B------:R-:W-:Y:S02]  /*7e80*/  IADD3.X R61, PT, PT, R40, UR13, R45, P0, !PT ;  /* 0x0000000d283d7c10 */ /* 0x000fe400087fe42d */
        /* <DEDUP_REMOVED lines=20> */
[----:B------:R-:W-:-:S04]  /*7fd0*/  IMAD.WIDE.U32 R64, R205, UR10, R56 ;  /* 0x0000000acd407c25 */ /* 0x000fc8000f8e0038 */
[----:B------:R-:W-:Y:S01]  /*7fe0*/  IMAD R56, R205, UR11, R65 ;  /* 0x0000000bcd387c24 */ /* 0x000fe2000f8e0241 */
        /* <DEDUP_REMOVED lines=9> */
.L_x_1493:
[----:B------:R-:W-:Y:S05]  /*8080*/  BSYNC.RECONVERGENT B0 ;  /* 0x0000000000007941 */ /* 0x000fea0003800200 */
.L_x_1492:
[----:B------:R-:W-:Y:S04]  /*8090*/  BSSY.RECONVERGENT B0, `(.L_x_1494) ;  /* 0x0000012000007945 */ /* 0x000fe80003800200 */
        /* <DEDUP_REMOVED lines=17> */
.L_x_1495:
[----:B------:R-:W-:Y:S05]  /*81b0*/  BSYNC.RECONVERGENT B0 ;  /* 0x0000000000007941 */ /* 0x000fea0003800200 */
.L_x_1494:
[----:B------:R-:W2:Y:S01]  /*81c0*/  LDCU.64 UR4, c[0x0][0x5e0] ;  /* 0x0000bc00ff0477ac */ /* 0x000ea20008000a00 */
[----:B---34-:R-:W-:Y:S01]  /*81d0*/  IMAD.WIDE.U32 R28, R52, UR27, R58 ;  /* 0x0000001b341c7c25 */ /* 0x018fe2000f8e003a */
[----:B------:R-:W-:Y:S01]  /*81e0*/  BSSY.RECONVERGENT B0, `(.L_x_1496) ;  /* 0x0000015000007945 */ /* 0x000fe20003800200 */
[----:B------:R-:W-:Y:S01]  /*81f0*/  UIMAD UR12, UR12, UR6, URZ ;  /* 0x000000060c0c72a4 */ /* 0x000fe2000f8e02ff */
[----:B-1----:R-:W-:-:S03]  /*8200*/  IADD3 R32, P0, PT, R2, R28, RZ ;  /* 0x0000001c02207210 */ /* 0x002fc60007f1e0ff */
[----:B------:R-:W-:-:S06]  /*8210*/  UIMAD UR12, UR27, UR7, UR12 ;  /* 0x000000071b0c72a4 */ /* 0x000fcc000f8e020c */
[----:B------:R-:W-:-:S03]  /*8220*/  IADD3.X R33, PT, PT, R0, UR12, R29, P0, !PT ;  /* 0x0000000c00217c10 */ /* 0x000fc600087fe41d */
[----:B--2---:R-:W-:-:S04]  /*8230*/  IMAD.WIDE.U32 R32, R200, UR4, R32 ;  /* 0x00000004c8207c25 */ /* 0x004fc8000f8e0020 */
[----:B------:R-:W-:Y:S01]  /*8240*/  IMAD R29, R200, UR5, R33 ;  /* 0x00000005c81d7c24 */ /* 0x000fe2000f8e0221 */
[----:B------:R-:W-:Y:S06]  /*8250*/  @P3 BRA `(.L_x_1497) ;  /* 0x0000000000343947 */ /* 0x000fec0003800000 */
[----:B------:R-:W1:Y:S01]  /*8260*/  LDCU UR10, c[0x0][0x440] ;  /* 0x00008800ff0a77ac */ /* 0x000e620008000800 */
[----:B------:R-:W-:Y:S01]  /*8270*/  IMAD.MOV.U32 R28, RZ, RZ, R32 ;  /* 0x000000ffff1c7224 */ /* 0x000fe200078e0020 */
[----:B------:R-:W2:Y:S03]  /*8280*/  LDCU.64 UR4, c[0x0][0x568] ;  /* 0x0000ad00ff0477ac */ /* 0x000ea60008000a00 */
        /* <DEDUP_REMOVED lines=10> */
.L_x_1497:
[----:B------:R-:W-:Y:S05]  /*8330*/  BSYNC.RECONVERGENT B0 ;  /* 0x0000000000007941 */ /* 0x000fea0003800200 */
.L_x_1496:
[----:B------:R-:W-:Y:S05]  /*8340*/  @P5 BRA `(.L_x_1457) ;  /* 0x00000000003c5947 */ /* 0x000fea0003800000 */
[----:B------:R-:W2:Y:S01]  /*8350*/  LDCU UR10, c[0x0][0x440] ;  /* 0x00008800ff0a77ac */ /* 0x000ea20008000800 */
[----:B------:R-:W-:Y:S02]  /*8360*/  IMAD R53, R53, UR6, RZ ;  /* 0x0000000635357c24 */ /* 0x000fe4000f8e02ff */
[----:B------:R-:W-:Y:S01]  /*8370*/  IMAD.MOV.U32 R28, RZ, RZ, R32 ;  /* 0x000000ffff1c7224 */ /* 0x000fe200078e0020 */
[----:B------:R-:W3:Y:S01]  /*8380*/  LDCU.64 UR4, c[0x0][0x568] ;  /* 0x0000ad00ff0477ac */ /* 0x000ee20008000a00 */
[C---:B------:R-:W-:Y:S02]  /*8390*/  IMAD R53, R54.reuse, UR7, R53 ;  /* 0x0000000736357c24 */ /* 0x040fe4000f8e0235 */
[----:B-1----:R-:W-:-:S04]  /*83a0*/  IMAD.WIDE.U32 R8, R54, UR6, R28 ;  /* 0x0000000636087c25 */ /* 0x002fc8000f8e001c */
[----:B------:R-:W-:Y:S01]  /*83b0*/  IMAD.IADD R53, R53, 0x1, R9 ;  /* 0x0000000135357824 */ /* 0x000fe200078e0209 */
        /* <DEDUP_REMOVED lines=8> */
.L_x_1457:
[----:B------:R-:W-:Y:S05]  /*8440*/  BSYNC.RECONVERGENT B1 ;  /* 0x0000000000017941 */ /* 0x000fea0003800200 */
.L_x_1435:
        /* <DEDUP_REMOVED lines=11> */
.L_x_1499:
        /* <DEDUP_REMOVED lines=16> */
.L_x_2180:


//--------------------- .text._ZN5flash44flash_bwd_dq_dk_dv_loop_seqk_parallel_kernelI23Flash_bwd_kernel_traitsILi192ELi64ELi64ELi8ELi4ELi2ELi2ELb0ELb0EN7cutlass10bfloat16_tE19Flash_kernel_traitsILi192ELi64ELi64ELi8ES3_EELb0ELb0ELb0ELb0ELb0ELb0ELb1EEEvNS_16Flash_bwd_paramsE --------------------------
	.section	.text._ZN5flash44flash_bwd_dq_dk_dv_loop_seqk_parallel_kernelI23Flash_bwd_kernel_traitsILi192ELi64ELi64ELi8ELi4ELi2ELi2ELb0ELb0EN7cutlass10bfloat16_tE19Flash_kernel_traitsILi192ELi64ELi64ELi8ES3_EELb0ELb0ELb0ELb0ELb0ELb0ELb1EEEvNS_16Flash_bwd_paramsE,"ax",@progbits
	.align	128
        .global         _ZN5flash44flash_bwd_dq_dk_dv_loop_seqk_parallel_kernelI23Flash_bwd_kernel_traitsILi192ELi64ELi64ELi8ELi4ELi2ELi2ELb0ELb0EN7cutlass10bfloat16_tE19Flash_kernel_traitsILi192ELi64ELi64ELi8ES3_EELb0ELb0ELb0ELb0ELb0ELb0ELb1EEEvNS_16Flash_bwd_paramsE
        .type           _ZN5flash44flash_bwd_dq_dk_dv_loop_seqk_parallel_kernelI23Flash_bwd_kernel_traitsILi192ELi64ELi64ELi8ELi4ELi2ELi2ELb0ELb0EN7cutlass10bfloat16_tE19Flash_kernel_traitsILi192ELi64ELi64ELi8ES3_EELb0ELb0ELb0ELb0ELb0ELb0ELb1EEEvNS_16Flash_bwd_paramsE,@function
        .size           _ZN5flash44flash_bwd_dq_dk_dv_loop_seqk_parallel_kernelI23Flash_bwd_kernel_traitsILi192ELi64ELi64ELi8ELi4ELi2ELi2ELb0ELb0EN7cutlass10bfloat16_tE19Flash_kernel_traitsILi192ELi64ELi64ELi8ES3_EELb0ELb0ELb0ELb0ELb0ELb0ELb1EEEvNS_16Flash_bwd_paramsE,(.L_x_2181 - _ZN5flash44flash_bwd_dq_dk_dv_loop_seqk_parallel_kernelI23Flash_bwd_kernel_traitsILi192ELi64ELi64ELi8ELi4ELi2ELi2ELb0ELb0EN7cutlass10bfloat16_tE19Flash_kernel_traitsILi192ELi64ELi64ELi8ES3_EELb0ELb0ELb0ELb0ELb0ELb0ELb1EEEvNS_16Flash_bwd_paramsE)
        .other          _ZN5flash44flash_bwd_dq_dk_dv_loop_seqk_parallel_kernelI23Flash_bwd_kernel_traitsILi192ELi64ELi64ELi8ELi4ELi2ELi2ELb0ELb0EN7cutlass10bfloat16_tE19Flash_kernel_traitsILi192ELi64ELi64ELi8ES3_EELb0ELb0ELb0ELb0ELb0ELb0ELb1EEEvNS_16Flash_bwd_paramsE,@"STO_CUDA_ENTRY STV_DEFAULT"
_ZN5flash44flash_bwd_dq_dk_dv_loop_seqk_parallel_kernelI23Flash_bwd_kernel_traitsILi192ELi64ELi64ELi8ELi4ELi2ELi2ELb0ELb0EN7cutlass10bfloat16_tE19Flash_kernel_traitsILi192ELi64ELi64ELi8ES3_EELb0ELb0ELb0ELb0ELb0ELb0ELb1EEEvNS_16Flash_bwd_paramsE:
.text._ZN5flash44flash_bwd_dq_dk_dv_loop_seqk_parallel_kernelI23Flash_bwd_kernel_traitsILi192ELi64ELi64ELi8ELi4ELi2ELi2ELb0ELb0EN7cutlass10bfloat16_tE19Flash_kernel_traitsILi192ELi64ELi64ELi8ES3_EELb0ELb0ELb0ELb0ELb0ELb0ELb1EEEvNS_16Flash_bwd_paramsE:
        /* <DEDUP_REMOVED lines=12> */
[----:B------:R-:W-:Y:S01]  /*00c0*/  IMAD.U32 R207, RZ, RZ, UR5 ;  /* 0x00000005ffcf7e24 */ /* 0x000fe2000f8e00ff */
        /* <DEDUP_REMOVED lines=25> */
[----:B------:R-:W-:Y:S01]  /*0260*/  UIADD3 UR4, UPT, UPT, UR6, 0x12000, URZ ;  /* 0x0001200006047890 */ /* 0x000fe2000fffe0ff */
[----:B------:R-:W-:Y:S02]  /*0270*/  LOP3.LUT R215, R8, 0x1c0, R7, 0xf8, !PT ;  /* 0x000001c008d77812 */ /* 0x000fe400078ef807 */
[----:B------:R-:W-:Y:S02]  /*0280*/  LOP3.LUT R203, R203, 0x7, R4, 0xf8, !PT ;  /* 0x00000007cbcb7812 */ /* 0x000fe400078ef804 */
[----:B------:R-:W-:Y:S01]  /*0290*/  LOP3.LUT R215, R0, R215, RZ, 0xfc, !PT ;  /* 0x000000d700d77212 */ /* 0x000fe200078efcff */
[----:B------:R-:W-:Y:S01]  /*02a0*/  IMAD.SHL.U32 R0, R204, 0x40, RZ ;  /* 0x00000040cc007824 */ /* 0x000fe200078e00ff */
[----:B------:R-:W-:-:S02]  /*02b0*/  LOP3.LUT R4, R2, 0x200, RZ, 0xc0, !PT ;  /* 0x0000020002047812 */ /* 0x000fc400078ec0ff */
[----:B------:R-:W-:Y:S02]  /*02c0*/  SHF.R.U32.HI R206, RZ, 0x3, R204 ;  /* 0x00000003ffce7819 */ /* 0x000fe400000116cc */
[----:B------:R-:W-:Y:S02]  /*02d0*/  LOP3.LUT R9, R4, 0x3800, R7, 0xf8, !PT ;  /* 0x0000380004097812 */ /* 0x000fe400078ef807 */
[----:B------:R-:W-:Y:S01]  /*02e0*/  LOP3.LUT R7, R7, 0x1c0, RZ, 0xc0, !PT ;  /* 0x000001c007077812 */ /* 0x000fe200078ec0ff */
[----:B------:R-:W-:Y:S01]  /*02f0*/  VIADD R210, R206, 0x20 ;  /* 0x00000020ced27836 */ /* 0x000fe20000000000 */
[----:B------:R-:W-:Y:S02]  /*0300*/  LOP3.LUT R4, R0, 0x1c0, RZ, 0xc0, !PT ;  /* 0x000001c000047812 */ /* 0x000fe400078ec0ff */
[----:B------:R-:W-:Y:S02]  /*0310*/  LOP3.LUT R3, R6, 0x10, RZ, 0xc0, !PT ;  /* 0x0000001006037812 */ /* 0x000fe400078ec0ff */
[----:B------:R-:W-:-:S02]  /*0320*/  LOP3.LUT R214, R7, 0x18, R206, 0xf8, !PT ;  /* 0x0000001807d67812 */ /* 0x000fc400078ef8ce */
[----:B------:R-:W-:Y:S02]  /*0330*/  LOP3.LUT R7, R4, 0x38, R205, 0xf8, !PT ;  /* 0x0000003804077812 */ /* 0x000fe400078ef8cd */
[----:B------:R-:W-:Y:S02]  /*0340*/  LOP3.LUT R4, R3, 0x8, R204, 0xf8, !PT ;  /* 0x0000000803047812 */ /* 0x000fe400078ef8cc */
[----:B------:R-:W-:Y:S02]  /*0350*/  LOP3.LUT R8, R2, 0x400, RZ, 0xc0, !PT ;  /* 0x0000040002087812 */ /* 0x000fe400078ec0ff */
[C---:B------:R-:W-:Y:S02]  /*0360*/  LOP3.LUT R3, R7.reuse, 0x8, R6, 0x78, !PT ;  /* 0x0000000807037812 */ /* 0x040fe400078e7806 */
[----:B------:R-:W-:Y:S02]  /*0370*/  LOP3.LUT R191, R4, R7, RZ, 0x3c, !PT ;  /* 0x0000000704bf7212 */ /* 0x000fe400078e3cff */
[----:B------:R-:W-:-:S02]  /*0380*/  LOP3.LUT R194, R7, 0x8, R204, 0x78, !PT ;  /* 0x0000000807c27812 */ /* 0x000fc400078e78cc */
[--C-:B------:R-:W-:Y:S02]  /*0390*/  LOP3.LUT R11, R8, 0x6, R5.reuse, 0xf8, !PT ;  /* 0x00000006080b7812 */ /* 0x100fe400078ef805 */
[----:B------:R-:W-:Y:S02]  /*03a0*/  LOP3.LUT R214, R214, 0x38, R5, 0x78, !PT ;  /* 0x00000038d6d67812 */ /* 0x000fe400078e7805 */
[----:B------:R-:W-:Y:S02]  /*03b0*/  LOP3.LUT R7, R0, 0x200, RZ, 0xc0, !PT ;  /* 0x0000020000077812 */ /* 0x000fe400078ec0ff */
[----:B--2---:R-:W-:Y:S02]  /*03c0*/  LEA R208, P0, R202, R208, 0x2 ;  /* 0x000000d0cad07211 */ /* 0x004fe400078010ff */
[----:B------:R-:W-:Y:S02]  /*03d0*/  LOP3.LUT R5, R5, 0x20, RZ, 0xc0, !PT ;  /* 0x0000002005057812 */ /* 0x000fe400078ec0ff */
[----:B------:R-:W-:-:S02]  /*03e0*/  LOP3.LUT R198, R7, 0xc00, R2, 0xf8, !PT ;  /* 0x00000c0007c67812 */ /* 0x000fc400078ef802 */
[----:B------:R-:W-:Y:S02]  /*03f0*/  LOP3.LUT R190, R7, 0x400, R2, 0xf8, !PT ;  /* 0x0000040007be7812 */ /* 0x000fe400078ef802 */
[----:B------:R-:W-:Y:S02]  /*0400*/  R2P PR, R204, 0xe ;  /* 0x0000000ecc007804 */ /* 0x000fe40000000000 */
[----:B------:R-:W-:Y:S02]  /*0410*/  LOP3.LUT R5, R5, 0x18, R206, 0xf8, !PT ;  /* 0x0000001805057812 */ /* 0x000fe400078ef8ce */
[-C--:B------:R-:W-:Y:S02]  /*0420*/  LOP3.LUT R198, R198, R3.reuse, RZ, 0xfc, !PT ;  /* 0x00000003c6c67212 */ /* 0x080fe400078efcff */
[----:B------:R-:W-:Y:S02]  /*0430*/  LOP3.LUT R190, R190, R3, RZ, 0xfc, !PT ;  /* 0x00000003bebe7212 */ /* 0x000fe400078efcff */
[----:B------:R-:W-:-:S02]  /*0440*/  LOP3.LUT R4, R5, 0x1c0, R0, 0xf8, !PT ;  /* 0x000001c005047812 */ /* 0x000fc400078ef800 */
[----:B------:R-:W-:Y:S02]  /*0450*/  LOP3.LUT R3, R205, 0x1f8, RZ, 0xc0, !PT ;  /* 0x000001f8cd037812 */ /* 0x000fe400078ec0ff */
[----:B------:R-:W-:Y:S02]  /*0460*/  LEA R215, R215, UR5, 0x1 ;  /* 0x00000005d7d77c11 */ /* 0x000fe4000f8e08ff */
[----:B------:R-:W-:Y:S02]  /*0470*/  LOP3.LUT R194, R9, R194, RZ, 0xfc, !PT ;  /* 0x000000c209c27212 */ /* 0x000fe400078efcff */
[----:B------:R-:W-:Y:S01]  /*0480*/  LOP3.LUT R191, R191, 0x200, R2, 0xf8, !PT ;  /* 0x00000200bfbf7812 */ /* 0x000fe200078ef802 */
[C---:B------:R-:W-:Y:S01]  /*0490*/  VIADD R217, R215.reuse, 0x20 ;  /* 0x00000020d7d97836 */ /* 0x040fe20000000000 */
[----:B------:R-:W-:Y:S01]  /*04a0*/  LOP3.LUT R195, R4, 0x38, R205, 0x78, !PT ;  /* 0x0000003804c37812 */ /* 0x000fe200078e78cd */
[----:B------:R-:W-:Y:S01]  /*04b0*/  @P3 VIADD R217, R215, 0xffffffe0 ;  /* 0xffffffe0d7d93836 */ /* 0x000fe20000000000 */
[----:B------:R-:W-:-:S02]  /*04c0*/  LOP3.LUT R216, R3, 0x38, R204, 0x78, !PT ;  /* 0x0000003803d87812 */ /* 0x000fc400078e78cc */
[C---:B------:R-:W-:Y:S02]  /*04d0*/  SEL R187, R220.reuse, 0xfffffff0, !P1 ;  /* 0xfffffff0dcbb7807 */ /* 0x040fe40004800000 */
[----:B------:R-:W-:Y:S02]  /*04e0*/  SEL R220, R220, 0xfffffff0, !P2 ;  /* 0xfffffff0dcdc7807 */ /* 0x000fe40005000000 */
[----:B------:R-:W-:Y:S01]  /*04f0*/  SEL R193, R193, 0xffffffc0, !P2 ;  /* 0xffffffc0c1c17807 */ /* 0x000fe20005000000 */
[----:B------:R-:W-:Y:S01]  /*0500*/  IMAD.SHL.U32 R187, R187, 0x2, RZ ;  /* 0x00000002bbbb7824 */ /* 0x000fe200078e00ff */
[----:B------:R-:W-:Y:S01]  /*0510*/  LEA R194, R194, UR4, 0x1 ;  /* 0x00000004c2c27c11 */ /* 0x000fe2000f8e08ff */
[----:B------:R-:W-:Y:S01]  /*0520*/  IMAD.IADD R235, R215, 0x1, R220 ;  /* 0x00000001d7eb7824 */ /* 0x000fe200078e02dc */
[----:B------:R-:W-:Y:S01]  /*0530*/  LEA R191, R191, UR5, 0x1 ;  /* 0x00000005bfbf7c11 */ /* 0x000fe2000f8e08ff */
[----:B------:R-:W-:Y:S01]  /*0540*/  IMAD.IADD R220, R220, 0x1, R217 ;  /* 0x00000001dcdc7824 */ /* 0x000fe200078e02d9 */
[----:B------:R-:W-:Y:S01]  /*0550*/  LEA R198, R198, UR6, 0x1 ;  /* 0x00000006c6c67c11 */ /* 0x000fe2000f8e08ff */
[C---:B------:R-:W-:Y:S01]  /*0560*/  IMAD.IADD R192, R193.reuse, 0x1, R194 ;  /* 0x00000001c1c07824 */ /* 0x040fe200078e02c2 */
[----:B------:R-:W-:Y:S01]  /*0570*/  LEA R190, R190, UR6, 0x1 ;  /* 0x00000006bebe7c11 */ /* 0x000fe2000f8e08ff */
[----:B------:R-:W-:Y:S01]  /*0580*/  IMAD.IADD R189, R193, 0x1, R191 ;  /* 0x00000001c1bd7824 */ /* 0x000fe200078e02bf */
[----:B------:R-:W-:Y:S01]  /*0590*/  LOP3.LUT R214, R11, R214, RZ, 0xfc, !PT ;  /* 0x000000d60bd67212 */ /* 0x000fe200078efcff */
[----:B------:R-:W-:Y:S01]  /*05a0*/  IMAD.IADD R196, R198, 0x1, R193 ;  /* 0x00000001c6c47824 */ /* 0x000fe200078e02c1 */
[----:B------:R-:W-:Y:S01]  /*05b0*/  LOP3.LUT R195, R195, 0x200, R0, 0xf8, !PT ;  /* 0x00000200c3c37812 */ /* 0x000fe200078ef800 */
[----:B------:R-:W-:Y:S01]  /*05c0*/  IMAD.IADD R2, R193, 0x1, R190 ;  /* 0x00000001c1027824 */ /* 0x000fe200078e02be */
[----:B------:R-:W-:-:S02]  /*05d0*/  LOP3.LUT R212, R205, 0x38, RZ, 0xc0, !PT ;  /* 0x00000038cdd47812 */ /* 0x000fc400078ec0ff */
[----:B------:R-:W-:Y:S02]  /*05e0*/  LOP3.LUT R216, R216, 0x1e00, R205, 0xf8, !PT ;  /* 0x00001e00d8d87812 */ /* 0x000fe400078ef8cd */
[----:B------:R-:W-:Y:S02]  /*05f0*/  LEA.HI.X R209, R202, R209, RZ, 0x2, P0 ;  /* 0x000000d1cad17211 */ /* 0x000fe400000f14ff */
[----:B------:R-:W-:Y:S02]  /*0600*/  SHF.R.U32.HI R204, RZ, 0x5, R204 ;  /* 0x00000005ffcc7819 */ /* 0x000fe400000116cc */
[C---:B------:R-:W-:Y:S02]  /*0610*/  LOP3.LUT R213, R212.reuse, 0x40, RZ, 0xfc, !PT ;  /* 0x00000040d4d57812 */ /* 0x040fe400078efcff */
[----:B------:R-:W-:Y:S02]  /*0620*/  LOP3.LUT R211, R212, 0x80, RZ, 0xfc, !PT ;  /* 0x00000080d4d37812 */ /* 0x000fe400078efcff */
[----:B------:R-:W-:-:S02]  /*0630*/  LEA R216, R216, UR6, 0x1 ;  /* 0x00000006d8d87c11 */ /* 0x000fc4000f8e08ff */
[----:B------:R-:W-:Y:S02]  /*0640*/  LEA R214, R214, UR4, 0x1 ;  /* 0x00000004d6d67c11 */ /* 0x000fe4000f8e08ff */
[----:B---34-:R-:W-:-:S07]  /*0650*/  LEA R195, R195, UR6, 0x1 ;  /* 0x00000006c3c37c11 */ /* 0x018fce000f8e08ff */
.L_x_1565:
[----:B------:R-:W1:Y:S01]  /*0660*/  LDCU.64 UR6, c[0x0][0x470] ;  /* 0x00008e00ff0677ac */ /* 0x000e620008000a00 */
[----:B------:R-:W2:Y:S01]  /*0670*/  LDC.64 R4, c[0x0][0x460] ;  /* 0x00011800ff047b82 */ /* 0x000ea20000000a00 */
        /* <DEDUP_REMOVED lines=21> */
[----:B------:R-:W2:Y:S04]  /*07d0*/  @P3 LDG.E R232, desc[UR18][R4.64] ;  /* 0x0000001204e83981 */ /* 0x000ea8000c1e1900 */
[----:B-----5:R3:W5:Y:S04]  /*07e0*/  @P5 LDG.E R8, desc[UR18][R208.64] ;  /* 0x00000012d0085981 */ /* 0x020768000c1e1900 */
[----:B------:R3:W5:Y:S01]  /*07f0*/  @P2 LDG.E R9, desc[UR18][R208.64+0x4] ;  /* 0x00000412d0092981 */ /* 0x000762000c1e1900 */
[----:B------:R-:W-:-:S02]  /*0800*/  ISETP.NE.AND P4, PT, R200, RZ, PT ;  /* 0x000000ffc800720c */ /* 0x000fc40003f85270 */
[----:B----4-:R-:W-:Y:S02]  /*0810*/  ISETP.EQ.U32.AND P1, PT, R6, RZ, PT ;  /* 0x000000ff0600720c */ /* 0x010fe40003f22070 */
[----:B------:R-:W-:Y:S02]  /*0820*/  IADD3 R12, P0, PT, R13, R6, RZ ;  /* 0x000000060d0c7210 */ /* 0x000fe40007f1e0ff */
[----:B------:R-:W-:-:S03]  /*0830*/  ISETP.EQ.OR.EX P1, PT, R7, RZ, !P4, P1 ;  /* 0x000000ff0700720c */ /* 0x000fc60006722710 */
[----:B------:R-:W-:Y:S01]  /*0840*/  IMAD.X R13, R0, 0x1, R7, P0 ;  /* 0x00000001000d7824 */ /* 0x000fe200000e0607 */
[----:B------:R-:W4:Y:S09]  /*0850*/  @!P3 LDC.64 R4, c[0x0][0x488] ;  /* 0x00012200ff04bb82 */ /* 0x000f320000000a00 */
[----:B------:R3:W5:Y:S01]  /*0860*/  @!P1 LDG.E R234, desc[UR18][R12.64] ;  /* 0x000000120cea9981 */ /* 0x000762000c1e1900 */
[----:B------:R-:W-:Y:S01]  /*0870*/  ISETP.NE.U32.AND P1, PT, R6, RZ, PT ;  /* 0x000000ff0600720c */ /* 0x000fe20003f25070 */
[----:B------:R-:W1:Y:S03]  /*0880*/  @!P2 LDC R0, c[0x0][0x434] ;  /* 0x00010d00ff00ab82 */ /* 0x000e660000000800 */
[----:B------:R-:W-:-:S02]  /*0890*/  ISETP.NE.AND.EX P1, PT, R7, RZ, PT, P1 ;  /* 0x000000ff0700720c */ /* 0x000fc40003f25310 */
        /* <DEDUP_REMOVED lines=8> */
.L_x_1500:
[----:B-----5:R-:W-:Y:S01]  /*0920*/  @!P3 IADD3 R232, PT, PT, R3, R10, -R233 ;  /* 0x0000000a03e8b210 */ /* 0x020fe20007ffe8e9 */
[----:B------:R-:W-:Y:S02]  /*0930*/  IMAD.SHL.U32 R3, R207, 0x40, RZ ;  /* 0x00000040cf037824 */ /* 0x000fe400078e00ff */
[----:B------:R-:W-:-:S03]  /*0940*/  @P2 IMAD.IADD R0, R9, 0x1, -R8 ;  /* 0x0000000109002824 */ /* 0x000fc600078e0a08 */
[----:B------:R-:W-:-:S13]  /*0950*/  ISETP.GT.AND P0, PT, R232, R3, PT ;  /* 0x00000003e800720c */ /* 0x000fda0003f04270 */
        /* <DEDUP_REMOVED lines=26> */
[----:B------:R-:W-:Y:S01]  /*0b00*/  MOV R18, R4 ;  /* 0x0000000400127202 */ /* 0x000fe20000000f00 */
[----:B------:R-:W-:Y:S06]  /*0b10*/  BRA `(.L_x_1503) ;  /* 0x0000000000187947 */ /* 0x000fec0003800000 */
.L_x_1502:
[----:B------:R-:W2:Y:S01]  /*0b20*/  LDCU.64 UR14, c[0x0][0x3b8] ;  /* 0x00007700ff0e77ac */ /* 0x000ea20008000a00 */
[----:B------:R-:W-:-:S05]  /*0b30*/  IADD3 R4, PT, PT, R233, R234, RZ ;  /* 0x000000eae9047210 */ /* 0x000fca0007ffe0ff */
[C---:B--2---:R-:W-:Y:S02]  /*0b40*/  IMAD R17, R4.reuse, UR15, RZ ;  /* 0x0000000f04117c24 */ /* 0x044fe4000f8e02ff */
[----:B------:R-:W-:-:S05]  /*0b50*/  IMAD.WIDE.U32 R4, R4, UR14, RZ ;  /* 0x0000000e04047c25 */ /* 0x000fca000f8e00ff */
[----:B------:R-:W-:Y:S02]  /*0b60*/  IADD3 R17, PT, PT, R5, R17, RZ ;  /* 0x0000001105117210 */ /* 0x000fe40007ffe0ff */
[----:B------:R-:W-:-:S07]  /*0b70*/  MOV R18, R4 ;  /* 0x0000000400127202 */ /* 0x000fce0000000f00 */
.L_x_1503:
[----:B------:R-:W2:Y:S01]  /*0b80*/  LDC R4, c[0x0][0x3e8] ;  /* 0x0000fa00ff047b82 */ /* 0x000ea20000000800 */
[----:B------:R-:W-:Y:S02]  /*0b90*/  SHF.R.S32.HI R14, RZ, 0x1f, R3 ;  /* 0x0000001fff0e7819 */ /* 0x000fe40000011403 */
[----:B--2---:R-:W-:-:S04]  /*0ba0*/  IABS R7, R4 ;  /* 0x0000000400077213 */ /* 0x004fc80000000000 */
[----:B------:R-:W2:Y:S08]  /*0bb0*/  I2F.RP R9, R7 ;  /* 0x0000000700097306 */ /* 0x000eb00000209400 */
[----:B--2---:R-:W2:Y:S02]  /*0bc0*/  MUFU.RCP R10, R9 ;  /* 0x00000009000a7308 */ /* 0x004ea40000001000 */
[----:B--2---:R-:W-:-:S06]  /*0bd0*/  VIADD R10, R10, 0xffffffe ;  /* 0x0ffffffe0a0a7836 */ /* 0x004fcc0000000000 */
[----:B------:R-:W2:Y:S02]  /*0be0*/  F2I.FTZ.U32.TRUNC.NTZ R11, R10 ;  /* 0x0000000a000b7305 */ /* 0x000ea4000021f000 */
[----:B--2---:R-:W-:Y:S02]  /*0bf0*/  IMAD.MOV R5, RZ, RZ, -R11 ;  /* 0x000000ffff057224 */ /* 0x004fe400078e0a0b */
[----:B------:R-:W-:Y:S02]  /*0c00*/  IMAD.MOV.U32 R10, RZ, RZ, RZ ;  /* 0x000000ffff0a7224 */ /* 0x000fe400078e00ff */
        /* <DEDUP_REMOVED lines=29> */
.L_x_1504:
[----:B------:R-:W1:Y:S01]  /*0de0*/  LDCU.64 UR12, c[0x0][0x3c0] ;  /* 0x00007800ff0c77ac */ /* 0x000e620008000a00 */
[----:B------:R-:W-:-:S05]  /*0df0*/  IADD3 R4, PT, PT, R233, R234, RZ ;  /* 0x000000eae9047210 */ /* 0x000fca0007ffe0ff */
[C---:B-1----:R-:W-:Y:S02]  /*0e00*/  IMAD R15, R4.reuse, UR13, RZ ;  /* 0x0000000d040f7c24 */ /* 0x042fe4000f8e02ff */
[----:B------:R-:W-:-:S05]  /*0e10*/  IMAD.WIDE.U32 R4, R4, UR12, RZ ;  /* 0x0000000c04047c25 */ /* 0x000fca000f8e00ff */
[----:B------:R-:W-:Y:S02]  /*0e20*/  IADD3 R15, PT, PT, R5, R15, RZ ;  /* 0x0000000f050f7210 */ /* 0x000fe40007ffe0ff */
[----:B------:R-:W-:-:S07]  /*0e30*/  MOV R16, R4 ;  /* 0x0000000400107202 */ /* 0x000fce0000000f00 */
.L_x_1505:
        /* <DEDUP_REMOVED lines=27> */
.L_x_1506:
[-C--:B------:R-:W-:Y:S02]  /*0ff0*/  IMAD R20, R7, R8.reuse, RZ ;  /* 0x0000000807147224 */ /* 0x080fe400078e02ff */
[----:B------:R-:W-:-:S05]  /*1000*/  IMAD.WIDE.U32 R28, R6, R8, RZ ;  /* 0x00000008061c7225 */ /* 0x000fca00078e00ff */
[----:B------:R-:W-:Y:S02]  /*1010*/  IADD3 R20, PT, PT, R29, R20, RZ ;  /* 0x000000141d147210 */ /* 0x000fe40007ffe0ff */
.L_x_1507:
        /* <DEDUP_REMOVED lines=20> */
.L_x_1508:
[----:B------:R-:W1:Y:S01]  /*1160*/  LDC R22, c[0x0][0x434] ;  /* 0x00010d00ff167b82 */ /* 0x000e620000000800 */
[----:B------:R-:W-:-:S04]  /*1170*/  IMAD R7, R202, UR6, R201 ;  /* 0x00000006ca077c24 */ /* 0x000fc8000f8e02c9 */
[----:B-1----:R-:W-:-:S03]  /*1180*/  IMAD R22, R7, R22, RZ ;  /* 0x0000001607167224 */ /* 0x002fc600078e02ff */
.L_x_1509:
        /* <DEDUP_REMOVED lines=11> */
.L_x_1510:
[----:B------:R-:W1:Y:S01]  /*1240*/  LDC R30, c[0x0][0x444] ;  /* 0x00011100ff1e7b82 */ /* 0x000e620000000800 */
[----:B------:R-:W-:-:S04]  /*1250*/  IMAD R5, R202, UR6, R201 ;  /* 0x00000006ca057c24 */ /* 0x000fc8000f8e02c9 */
[----:B-1----:R-:W-:-:S07]  /*1260*/  IMAD R30, R5, R30, RZ ;  /* 0x0000001e051e7224 */ /* 0x002fce00078e02ff */
.L_x_1511:
[----:B------:R-:W1:Y:S01]  /*1270*/  S2R R31, SR_TID.X ;  /* 0x00000000001f7919 */ /* 0x000e620000002100 */
[----:B------:R-:W2:Y:S01]  /*1280*/  LDC.64 R4, c[0x0][0x590] ;  /* 0x00016400ff047b82 */ /* 0x000ea20000000a00 */
[--C-:B------:R-:W-:Y:S01]  /*1290*/  IADD3 R28, P1, P0, R32, R28, R11.reuse ;  /* 0x0000001c201c7210 */ /* 0x100fe2000783e00b */
[----:B------:R-:W-:Y:S01]  /*12a0*/  IMAD R29, R10, UR6, RZ ;  /* 0x000000060a1d7c24 */ /* 0x000fe2000f8e02ff */
[----:B------:R-:W-:Y:S01]  /*12b0*/  SHF.R.S32.HI R11, RZ, 0x1f, R11 ;  /* 0x0000001fff0b7819 */ /* 0x000fe2000001140b */
[----:B------:R-:W-:Y:S01]  /*12c0*/  IMAD.MOV.U32 R21, RZ, RZ, RZ ;  /* 0x000000ffff157224 */ /* 0x000fe200078e00ff */
[----:B------:R-:W-:Y:S01]  /*12d0*/  ISETP.NE.AND P4, PT, RZ, UR5, PT ;  /* 0x00000005ff007c0c */ /* 0x000fe2000bf85270 */
[----:B------:R-:W3:Y:S01]  /*12e0*/  LDCU.64 UR10, c[0x0][0x3c8] ;  /* 0x00007900ff0a77ac */ /* 0x000ee20008000a00 */
[----:B------:R-:W-:Y:S01]  /*12f0*/  IADD3.X R27, PT, PT, R27, R20, R11, P1, P0 ;  /* 0x000000141b1b7210 */ /* 0x000fe20000fe040b */
[----:B------:R-:W4:Y:S01]  /*1300*/  LDC.64 R6, c[0x0][0x3b0] ;  /* 0x0000ec00ff067b82 */ /* 0x000f220000000a00 */
[----:B------:R-:W-:Y:S01]  /*1310*/  IADD3 R34, P0, PT, R212, R34, RZ ;  /* 0x00000022d4227210 */ /* 0x000fe20007f1e0ff */
[----:B------:R-:W-:Y:S01]  /*1320*/  IMAD.MOV.U32 R20, RZ, RZ, R212 ;  /* 0x000000ffff147224 */ /* 0x000fe200078e00d4 */
[----:B------:R-:W5:Y:S01]  /*1330*/  LDCU.64 UR6, c[0x0][0x550] ;  /* 0x0000aa00ff0677ac */ /* 0x000f620008000a00 */
[----:B------:R-:W-:Y:S01]  /*1340*/  BSSY.RECONVERGENT B1, `(.L_x_1501) ;  /* 0x00006a5000017945 */ /* 0x000fe20003800200 */
[----:B------:R-:W-:Y:S01]  /*1350*/  IADD3.X R35, PT, PT, RZ, R26, RZ, P0, !PT ;  /* 0x0000001aff237210 */ /* 0x000fe200007fe4ff */
[----:B------:R-:W5:Y:S02]  /*1360*/  LDCU.64 UR4, c[0x0][0x570] ;  /* 0x0000ae00ff0477ac */ /* 0x000f640008000a00 */
[----:B------:R-:W3:Y:S01]  /*1370*/  LDC.64 R8, c[0x0][0x5f8] ;  /* 0x00017e00ff087b82 */ /* 0x000ee20000000a00 */
[----:B------:R-:W5:Y:S07]  /*1380*/  LDCU.64 UR8, c[0x0][0x380] ;  /* 0x00007000ff0877ac */ /* 0x000f6e0008000a00 */
[----:B------:R-:W5:Y:S01]  /*1390*/  LDC.64 R10, c[0x0][0x598] ;  /* 0x00016600ff0a7b82 */ /* 0x000f620000000a00 */
[-C--:B--2---:R-:W-:Y:S01]  /*13a0*/  IMAD R32, R25, R4.reuse, RZ ;  /* 0x0000000419207224 */ /* 0x084fe200078e02ff */
[----:B------:R-:W-:Y:S01]  /*13b0*/  SHF.L.U64.HI R221, R4, 0x5, R5 ;  /* 0x0000000504dd7819 */ /* 0x000fe20000010205 */
[----:B------:R-:W-:Y:S01]  /*13c0*/  IMAD.WIDE.U32 R34, R23, R4, R34 ;  /* 0x0000000417227225 */ /* 0x000fe200078e0022 */
[----:B-1----:R-:W-:-:S03]  /*13d0*/  LOP3.LUT R31, R31, 0x1f, RZ, 0xc0, !PT ;  /* 0x0000001f1f1f7812 */ /* 0x002fc600078ec0ff */
[----:B------:R-:W-:Y:S01]  /*13e0*/  IMAD R32, R23, R5, R32 ;  /* 0x0000000517207224 */ /* 0x000fe200078e0220 */
[----:B------:R-:W1:Y:S01]  /*13f0*/  LDC.64 R38, c[0x0][0x5e8] ;  /* 0x00017a00ff267b82 */ /* 0x000e620000000a00 */
[-C--:B----4-:R-:W-:Y:S02]  /*1400*/  IMAD R26, R25, R6.reuse, RZ ;  /* 0x00000006191a7224 */ /* 0x090fe400078e02ff */
        /* <DEDUP_REMOVED lines=9> */
[----:B-----5:R-:W-:Y:S01]  /*14a0*/  IMAD.WIDE.U32 R34, R201, R10, R34 ;  /* 0x0000000ac9227225 */ /* 0x020fe200078e0022 */
        /* <DEDUP_REMOVED lines=19> */
[C---:B------:R-:W-:Y:S01]  /*15e0*/  IMAD.WIDE.U32 R24, R206.reuse, R6, R24 ;  /* 0x00000006ce187225 */ /* 0x040fe200078e0018 */
        /* <DEDUP_REMOVED lines=8> */
[----:B------:R-:W-:Y:S01]  /*1670*/  IMAD.SHL.U32 R222, R4, 0x20, RZ ;  /* 0x0000002004de7824 */ /* 0x000fe200078e00ff */
[----:B------:R-:W-:Y:S01]  /*1680*/  SHF.L.U32 R9, R6, 0x5, RZ ;  /* 0x0000000506097819 */ /* 0x000fe200000006ff */
[----:B--2---:R-:W-:Y:S01]  /*1690*/  IMAD.WIDE R242, R11, 0x4, R242 ;  /* 0x000000040bf27825 */ /* 0x004fe200078e02f2 */
[----:B------:R-:W-:Y:S01]  /*16a0*/  IADD3.X R4, PT, PT, RZ, RZ, RZ, P0, !PT ;  /* 0x000000ffff047210 */ /* 0x000fe200007fe4ff */
        /* <DEDUP_REMOVED lines=12> */
.L_x_1513:
[----:B------:R-:W1:Y:S01]  /*1770*/  LDCU.64 UR8, c[0x0][0x5c0] ;  /* 0x0000b800ff0877ac */ /* 0x000e620008000a00 */
[----:B------:R-:W-:-:S05]  /*1780*/  IADD3 R0, PT, PT, R233, R234, RZ ;  /* 0x000000eae9007210 */ /* 0x000fca0007ffe0ff */
[C---:B-1----:R-:W-:Y:S02]  /*1790*/  IMAD R5, R0.reuse, UR9, RZ ;  /* 0x0000000900057c24 */ /* 0x042fe4000f8e02ff */
[----:B------:R-:W-:-:S05]  /*17a0*/  IMAD.WIDE.U32 R6, R0, UR8, RZ ;  /* 0x0000000800067c25 */ /* 0x000fca000f8e00ff */
[----:B------:R-:W-:Y:S02]  /*17b0*/  IADD3 R0, PT, PT, R7, R5, RZ ;  /* 0x0000000507007210 */ /* 0x000fe40007ffe0ff */
.L_x_1514:
        /* <DEDUP_REMOVED lines=11> */
.L_x_1515:
[----:B------:R-:W1:Y:S01]  /*1870*/  LDCU.64 UR6, c[0x0][0x5c8] ;  /* 0x0000b900ff0677ac */ /* 0x000e620008000a00 */
[----:B------:R-:W-:-:S05]  /*1880*/  IADD3 R233, PT, PT, R233, R234, RZ ;  /* 0x000000eae9e97210 */ /* 0x000fca0007ffe0ff */
[C---:B-1----:R-:W-:Y:S02]  /*1890*/  IMAD R7, R233.reuse, UR7, RZ ;  /* 0x00000007e9077c24 */ /* 0x042fe4000f8e02ff */
[----:B------:R-:W-:-:S05]  /*18a0*/  IMAD.WIDE.U32 R10, R233, UR6, RZ ;  /* 0x00000006e90a7c25 */ /* 0x000fca000f8e00ff */
[----:B------:R-:W-:Y:S02]  /*18b0*/  IADD3 R7, PT, PT, R11, R7, RZ ;  /* 0x000000070b077210 */ /* 0x000fe40007ffe0ff */
.L_x_1516:
        /* <DEDUP_REMOVED lines=27> */
.L_x_1518:
[----:B------:R-:W-:Y:S05]  /*1a70*/  BSYNC.RECONVERGENT B0 ;  /* 0x0000000000007941 */ /* 0x000fea0003800200 */
.L_x_1517:
        /* <DEDUP_REMOVED lines=17> */
.L_x_1520:
[----:B------:R-:W-:Y:S05]  /*1b90*/  BSYNC.RECONVERGENT B0 ;  /* 0x0000000000007941 */ /* 0x000fea0003800200 */
.L_x_1519:
        /* <DEDUP_REMOVED lines=24> */
.L_x_1522:
[----:B------:R-:W-:Y:S05]  /*1d20*/  BSYNC.RECONVERGENT B0 ;  /* 0x0000000000007941 */ /* 0x000fea0003800200 */
.L_x_1521:
        /* <DEDUP_REMOVED lines=19> */
.L_x_1512:
        /* <DEDUP_REMOVED lines=28> */
.L_x_1526:
[----:B------:R2:W-:Y:S01]  /*2020*/  STS.128 [R216+0x10000], RZ ;  /* 0x010000ffd8007388 */ /* 0x0005e20000000c00 */
[----:B------:R-:W-:Y:S05]  /*2030*/  BRA `(.L_x_1527) ;  /* 0x00000000000c7947 */ /* 0x000fea0003800000 */
.L_x_1525:
[----:B------:R1:W-:Y:S04]  /*2040*/  STS.128 [R216+0xc000], RZ ;  /* 0x00c000ffd8007388 */ /* 0x0003e80000000c00 */
[----:B------:R1:W-:Y:S04]  /*2050*/  STS.128 [R216+0xe000], RZ ;  /* 0x00e000ffd8007388 */ /* 0x0003e80000000c00 */
[----:B------:R1:W-:Y:S02]  /*2060*/  STS.128 [R216+0x10000], RZ ;  /* 0x010000ffd8007388 */ /* 0x0003e40000000c00 */
.L_x_1527:
[----:B------:R-:W-:Y:S05]  /*2070*/  BSYNC.RECONVERGENT B0 ;  /* 0x0000000000007941 */ /* 0x000fea0003800200 */
.L_x_1524:
        /* <DEDUP_REMOVED lines=28> */
.L_x_1530:
[----:B------:R1:W-:Y:S02]  /*2240*/  STS.128 [R216+0x11000], RZ ;  /* 0x011000ffd8007388 */ /* 0x0003e40000000c00 */
.L_x_1529:
[----:B------:R-:W-:Y:S05]  /*2250*/  BSYNC.RECONVERGENT B0 ;  /* 0x0000000000007941 */ /* 0x000fea0003800200 */
.L_x_1528:
        /* <DEDUP_REMOVED lines=23> */
.L_x_1533:
[----:B------:R1:W-:Y:S01]  /*23d0*/  STS.128 [R230+0x4000], RZ ;  /* 0x004000ffe6007388 */ /* 0x0003e20000000c00 */
[----:B------:R-:W-:Y:S05]  /*23e0*/  BRA `(.L_x_1534) ;  /* 0x00000000000c7947 */ /* 0x000fea0003800000 */
.L_x_1532:
[----:B------:R1:W-:Y:S04]  /*23f0*/  STS.128 [R230], RZ ;  /* 0x000000ffe6007388 */ /* 0x0003e80000000c00 */
[----:B------:R1:W-:Y:S04]  /*2400*/  STS.128 [R230+0x2000], RZ ;  /* 0x002000ffe6007388 */ /* 0x0003e80000000c00 */
[----:B------:R1:W-:Y:S02]  /*2410*/  STS.128 [R230+0x4000], RZ ;  /* 0x004000ffe6007388 */ /* 0x0003e40000000c00 */
.L_x_1534:
[----:B------:R-:W-:Y:S05]  /*2420*/  BSYNC.RECONVERGENT B0 ;  /* 0x0000000000007941 */ /* 0x000fea0003800200 */
.L_x_1531:
[----:B------:R1:W-:Y:S01]  /*2430*/  @P3 STS.128 [R230+0x1000], RZ ;  /* 0x001000ffe6003388 */ /* 0x0003e20000000c00 */
[----:B------:R-:W-:Y:S03]  /*2440*/  BSSY.RECONVERGENT B0, `(.L_x_1535) ;  /* 0x000001b000007945 */ /* 0x000fe60003800200 */
        /* <DEDUP_REMOVED lines=25> */
.L_x_1537:
[----:B------:R1:W-:Y:S02]  /*25e0*/  STS.128 [R230+0x5000], RZ ;  /* 0x005000ffe6007388 */ /* 0x0003e40000000c00 */
.L_x_1536:
[----:B------:R-:W-:Y:S05]  /*25f0*/  BSYNC.RECONVERGENT B0 ;  /* 0x0000000000007941 */ /* 0x000fea0003800200 */
.L_x_1535:
        /* <DEDUP_REMOVED lines=23> */
[----:B------:R-:W-:Y:S01]  /*2770*/  IMAD.MOV.U32 R6, RZ, RZ, R10 ;  /* 0x000000ffff067224 */ /* 0x000fe200078e000a */
[----:B------:R-:W3:Y:S03]  /*2780*/  LDCU.64 UR4, c[0x0][0x388] ;  /* 0x00007100ff0477ac */ /* 0x000ee60008000a00 */
        /* <DEDUP_REMOVED lines=23> */
.L_x_1540:
[----:B------:R2:W-:Y:S01]  /*2900*/  STS.128 [R216+0x16000], RZ ;  /* 0x016000ffd8007388 */ /* 0x0005e20000000c00 */
[----:B------:R-:W-:Y:S05]  /*2910*/  BRA `(.L_x_1541) ;  /* 0x00000000000c7947 */ /* 0x000fea0003800000 */
.L_x_1539:
[----:B------:R1:W-:Y:S04]  /*2920*/  STS.128 [R216+0x12000], RZ ;  /* 0x012000ffd8007388 */ /* 0x0003e80000000c00 */
[----:B------:R1:W-:Y:S04]  /*2930*/  STS.128 [R216+0x14000], RZ ;  /* 0x014000ffd8007388 */ /* 0x0003e80000000c00 */
[----:B------:R1:W-:Y:S02]  /*2940*/  STS.128 [R216+0x16000], RZ ;  /* 0x016000ffd8007388 */ /* 0x0003e40000000c00 */
.L_x_1541:
[----:B------:R-:W-:Y:S05]  /*2950*/  BSYNC.RECONVERGENT B0 ;  /* 0x0000000000007941 */ /* 0x000fea0003800200 */
.L_x_1538:
        /* <DEDUP_REMOVED lines=34> */
.L_x_1544:
[----:B------:R3:W-:Y:S02]  /*2b80*/  STS.128 [R216+0x17000], RZ ;  /* 0x017000ffd8007388 */ /* 0x0007e40000000c00 */
.L_x_1543:
[----:B------:R-:W-:Y:S05]  /*2b90*/  BSYNC.RECONVERGENT B0 ;  /* 0x0000000000007941 */ /* 0x000fea0003800200 */
.L_x_1542:
[----:B------:R-:W2:Y:S01]  /*2ba0*/  LDCU.64 UR4, c[0x0][0x3d8] ;  /* 0x00007b00ff0477ac */ /* 0x000ea20008000a00 */
[----:B------:R-:W-:Y:S01]  /*2bb0*/  IMAD.WIDE.U32 R6, R3, UR12, R20 ;  /* 0x0000000c03067c25 */ /* 0x000fe2000f8e0014 */
[----:B------:R-:W-:Y:S03]  /*2bc0*/  BSSY.RECONVERGENT B0, `(.L_x_1545) ;  /* 0x0000029000007945 */ /* 0x000fe60003800200 */
[----:B------:R-:W-:Y:S01]  /*2bd0*/  IMAD R0, R14, UR12, RZ ;  /* 0x0000000c0e007c24 */ /* 0x000fe2000f8e02ff */
[----:B------:R-:W-:-:S03]  /*2be0*/  IADD3 R16, P0, PT, R16, R6, RZ ;  /* 0x0000000610107210 */ /* 0x000fc60007f1e0ff */
[----:B------:R-:W-:-:S05]  /*2bf0*/  IMAD R0, R3, UR13, R0 ;  /* 0x0000000d03007c24 */ /* 0x000fca000f8e0200 */
[----:B------:R-:W-:Y:S01]  /*2c00*/  IADD3.X R17, PT, PT, R15, R7, R0, P0, !PT ;  /* 0x000000070f117210 */ /* 0x000fe200007fe400 */
[----:B--2---:R-:W-:Y:S02]  /*2c10*/  IMAD R12, R12, UR4, RZ ;  /* 0x000000040c0c7c24 */ /* 0x004fe4000f8e02ff */
[----:B------:R-:W-:-:S04]  /*2c20*/  IMAD.WIDE.U32 R16, R13, UR4, R16 ;  /* 0x000000040d107c25 */ /* 0x000fc8000f8e0010 */
[----:B------:R-:W-:-:S05]  /*2c30*/  IMAD R12, R13, UR5, R12 ;  /* 0x000000050d0c7c24 */ /* 0x000fca000f8e020c */
[----:B------:R-:W-:Y:S01]  /*2c40*/  IADD3 R7, PT, PT, R17, R12, RZ ;  /* 0x0000000c11077210 */ /* 0x000fe20007ffe0ff */
[----:B------:R-:W-:Y:S06]  /*2c50*/  @P4 BRA `(.L_x_1546) ;  /* 0x0000000000704947 */ /* 0x000fec0003800000 */
[----:B------:R-:W2:Y:S01]  /*2c60*/  LDCU UR6, c[0x0][0x440] ;  /* 0x00008800ff0677ac */ /* 0x000ea20008000800 */
[----:B------:R-:W-:Y:S01]  /*2c70*/  IMAD.MOV.U32 R6, RZ, RZ, R16 ;  /* 0x000000ffff067224 */ /* 0x000fe200078e0010 */
[----:B------:R-:W3:Y:S03]  /*2c80*/  LDCU.64 UR4, c[0x0][0x390] ;  /* 0x00007200ff0477ac */ /* 0x000ee60008000a00 */
        /* <DEDUP_REMOVED lines=23> */
.L_x_1547:
[----:B------:R3:W-:Y:S01]  /*2e00*/  STS.128 [R216+0x1c000], RZ ;  /* 0x01c000ffd8007388 */ /* 0x0007e20000000c00 */
[----:B------:R-:W-:Y:S05]  /*2e10*/  BRA `(.L_x_1548) ;  /* 0x00000000000c7947 */ /* 0x000fea0003800000 */
.L_x_1546:
[----:B------:R2:W-:Y:S04]  /*2e20*/  STS.128 [R216+0x18000], RZ ;  /* 0x018000ffd8007388 */ /* 0x0005e80000000c00 */
[----:B------:R2:W-:Y:S04]  /*2e30*/  STS.128 [R216+0x1a000], RZ ;  /* 0x01a000ffd8007388 */ /* 0x0005e80000000c00 */
[----:B------:R2:W-:Y:S02]  /*2e40*/  STS.128 [R216+0x1c000], RZ ;  /* 0x01c000ffd8007388 */ /* 0x0005e40000000c00 */
.L_x_1548:
[----:B------:R-:W-:Y:S05]  /*2e50*/  BSYNC.RECONVERGENT B0 ;  /* 0x0000000000007941 */ /* 0x000fea0003800200 */
.L_x_1545:
[----:B------:R1:W-:Y:S01]  /*2e60*/  @P3 STS.128 [R216+0x19000], RZ ;  /* 0x019000ffd8003388 */ /* 0x0003e20000000c00 */
[----:B------:R-:W-:Y:S03]  /*2e70*/  BSSY.RECONVERGENT B0, `(.L_x_1549) ;  /* 0x0000021000007945 */ /* 0x000fe60003800200 */
[----:B------:R1:W-:Y:S04]  /*2e80*/  @P3 STS.128 [R216+0x1b000], RZ ;  /* 0x01b000ffd8003388 */ /* 0x0003e80000000c00 */
[----:B------:R1:W-:Y:S01]  /*2e90*/  @P3 STS.128 [R216+0x1d000], RZ ;  /* 0x01d000ffd8003388 */ /* 0x0003e20000000c00 */
[----:B------:R-:W-:Y:S05]  /*2ea0*/  @P3 BRA `(.L_x_1550) ;  /* 0x0000000000743947 */ /* 0x000fea0003800000 */
[----:B------:R-:W4:Y:S01]  /*2eb0*/  LDCU UR6, c[0x0][0x440] ;  /* 0x00008800ff0677ac */ /* 0x000f220008000800 */
[----:B------:R-:W-:Y:S02]  /*2ec0*/  IMAD R9, R4, UR12, RZ ;  /* 0x0000000c04097c24 */ /* 0x000fe4000f8e02ff */
        /* <DEDUP_REMOVED lines=26> */
.L_x_1551:
[----:B------:R4:W-:Y:S02]  /*3070*/  STS.128 [R216+0x1d000], RZ ;  /* 0x01d000ffd8007388 */ /* 0x0009e40000000c00 */
.L_x_1550:
[----:B------:R-:W-:Y:S05]  /*3080*/  BSYNC.RECONVERGENT B0 ;  /* 0x0000000000007941 */ /* 0x000fea0003800200 */
.L_x_1549:
[----:B------:R-:W-:Y:S01]  /*3090*/  VIADD R3, R3, 0x40 ;  /* 0x0000004003037836 */ /* 0x000fe20000000000 */
[----:B------:R-:W0:Y:S01]  /*30a0*/  LDGDEPBAR ;  /* 0x00000000000079af */ /* 0x000e220000000000 */
[----:B------:R-:W1:Y:S01]  /*30b0*/  LDC R218, c[0x0][0x44c] ;  /* 0x00011300ffda7b82 */ /* 0x000e620000000800 */
[----:B------:R-:W2:Y:S01]  /*30c0*/  LDCU UR4, c[0x0][0x590] ;  /* 0x0000b200ff0477ac */ /* 0x000ea20008000800 */
[--C-:B------:R-:W-:Y:S01]  /*30d0*/  IMAD.IADD R188, R198, 0x1, R5.reuse ;  /* 0x00000001c6bc7824 */ /* 0x100fe200078e0205 */
[----:B------:R-:W-:Y:S01]  /*30e0*/  ISETP.GE.AND P0, PT, R3, R232, PT ;  /* 0x000000e80300720c */ /* 0x000fe20003f06270 */
[----:B------:R-:W-:Y:S01]  /*30f0*/  IMAD.IADD R186, R195, 0x1, R5 ;  /* 0x00000001c3ba7824 */ /* 0x000fe200078e0205 */
[----:B------:R-:W-:Y:S01]  /*3100*/  CS2R R142, SRZ ;  /* 0x00000000008e7805 */ /* 0x000fe2000001ff00 */
[----:B------:R-:W-:Y:S01]  /*3110*/  IMAD.MOV.U32 R227, RZ, RZ, R230 ;  /* 0x000000ffffe37224 */ /* 0x000fe200078e00e6 */
[----:B------:R-:W-:Y:S01]  /*3120*/  CS2R R140, SRZ ;  /* 0x00000000008c7805 */ /* 0x000fe2000001ff00 */
[--C-:B------:R-:W-:Y:S01]  /*3130*/  IMAD.IADD R197, R192, 0x1, R187.reuse ;  /* 0x00000001c0c57824 */ /* 0x100fe200078e02bb */
[----:B------:R-:W-:Y:S01]  /*3140*/  CS2R R146, SRZ ;  /* 0x0000000000927805 */ /* 0x000fe2000001ff00 */
[--C-:B------:R-:W-:Y:S01]  /*3150*/  IMAD.IADD R199, R194, 0x1, R187.reuse ;  /* 0x00000001c2c77824 */ /* 0x100fe200078e02bb */
[----:B------:R-:W-:Y:S01]  /*3160*/  CS2R R144, SRZ ;  /* 0x0000000000907805 */ /* 0x000fe2000001ff00 */
[--C-:B------:R-:W-:Y:S01]  /*3170*/  IMAD.IADD R184, R196, 0x1, R187.reuse ;  /* 0x00000001c4b87824 */ /* 0x100fe200078e02bb */
[----:B------:R-:W-:Y:S01]  /*3180*/  CS2R R138, SRZ ;  /* 0x00000000008a7805 */ /* 0x000fe2000001ff00 */
[----:B------:R-:W-:Y:S01]  /*3190*/  IMAD.IADD R185, R198, 0x1, R187 ;  /* 0x00000001c6b97824 */ /* 0x000fe200078e02bb */
[----:B------:R-:W-:Y:S01]  /*31a0*/  CS2R R136, SRZ ;  /* 0x0000000000887805 */ /* 0x000fe2000001ff00 */
[----:B------:R-:W3:Y:S01]  /*31b0*/  @P0 S2R R226, SR_TID.X ;  /* 0x0000000000e20919 */ /* 0x000ee20000002100 */
        /* <DEDUP_REMOVED lines=31> */
[----:B---3--:R-:W-:Y:S01]  /*33b0*/  @P0 IMAD.SHL.U32 R3, R226, 0x2, RZ ;  /* 0x00000002e2030824 */ /* 0x008fe200078e00ff */
[----:B------:R-:W-:-:S02]  /*33c0*/  @P0 SHF.R.U32.HI R226, RZ, 0x2, R226 ;  /* 0x00000002ffe20819 */ /* 0x000fc400000116e2 */
[----:B------:R-:W-:Y:S02]  /*33d0*/  CS2R R42, SRZ ;  /* 0x00000000002a7805 */ /* 0x000fe4000001ff00 */
[----:B------:R-:W-:Y:S02]  /*33e0*/  CS2R R40, SRZ ;  /* 0x0000000000287805 */ /* 0x000fe4000001ff00 */
[----:B------:R-:W-:Y:S02]  /*33f0*/  CS2R R38, SRZ ;  /* 0x0000000000267805 */ /* 0x000fe4000001ff00 */
[----:B------:R-:W-:Y:S02]  /*3400*/  @P0 LOP3.LUT R3, R3, 0x6, RZ, 0xc0, !PT ;  /* 0x0000000603030812 */ /* 0x000fe400078ec0ff */
[----:B------:R-:W-:Y:S02]  /*3410*/  CS2R R36, SRZ ;  /* 0x0000000000247805 */ /* 0x000fe4000001ff00 */
[----:B------:R-:W-:-:S02]  /*3420*/  CS2R R30, SRZ ;  /* 0x00000000001e7805 */ /* 0x000fc4000001ff00 */
[----:B------:R-:W-:Y:S02]  /*3430*/  CS2R R28, SRZ ;  /* 0x00000000001c7805 */ /* 0x000fe4000001ff00 */
[----:B------:R-:W-:Y:S01]  /*3440*/  @P0 LOP3.LUT R226, R3, 0xe0, R226, 0xf8, !PT ;  /* 0x000000e003e20812 */ /* 0x000fe200078ef8e2 */
[----:B------:R-:W-:Y:S01]  /*3450*/  IMAD.IADD R3, R190, 0x1, R187 ;  /* 0x00000001be037824 */ /* 0x000fe200078e02bb */
[----:B------:R-:W-:Y:S02]  /*3460*/  CS2R R34, SRZ ;  /* 0x0000000000227805 */ /* 0x000fe4000001ff00 */
[----:B------:R-:W-:Y:S02]  /*3470*/  CS2R R32, SRZ ;  /* 0x0000000000207805 */ /* 0x000fe4000001ff00 */
[----:B------:R-:W-:Y:S02]  /*3480*/  CS2R R26, SRZ ;  /* 0x00000000001a7805 */ /* 0x000fe4000001ff00 */
[----:B------:R-:W-:-:S02]  /*3490*/  CS2R R24, SRZ ;  /* 0x0000000000187805 */ /* 0x000fc4000001ff00 */
[----:B------:R-:W-:Y:S02]  /*34a0*/  CS2R R22, SRZ ;  /* 0x0000000000167805 */ /* 0x000fe4000001ff00 */
[----:B------:R-:W-:Y:S01]  /*34b0*/  CS2R R20, SRZ ;  /* 0x0000000000147805 */ /* 0x000fe2000001ff00 */
[----:B------:R-:W3:Y:S01]  /*34c0*/  LDCU UR5, c[0x0][0x440] ;  /* 0x00008800ff0577ac */ /* 0x000ee20008000800 */
[----:B------:R-:W1:Y:S01]  /*34d0*/  LDCU UR6, c[0x0][0x3e0] ;  /* 0x00007c00ff0677ac */ /* 0x000e620008000800 */
[----:B------:R-:W1:Y:S01]  /*34e0*/  LDCU UR8, c[0x0][0x50c] ;  /* 0x0000a180ff0877ac */ /* 0x000e620008000800 */
[----:B------:R-:W1:Y:S01]  /*34f0*/  LDCU UR7, c[0x0][0x45c] ;  /* 0x00008b80ff0777ac */ /* 0x000e620008000800 */
[----:B--2---:R-:W-:-:S12]  /*3500*/  USHF.L.U32 UR4, UR4, 0x6, URZ ;  /* 0x0000000604047899 */ /* 0x004fd800080006ff */
.L_x_1554:
[----:B------:R-:W0:Y:S01]  /*3510*/  LDGDEPBAR ;  /* 0x00000000000079af */ /* 0x000e220000000000 */
[----:B------:R-:W-:Y:S01]  /*3520*/  IADD3 R149, PT, PT, R188, R187, RZ ;  /* 0x000000bbbc957210 */ /* 0x000fe20007ffe0ff */
[C---:B-----5:R-:W-:Y:S01]  /*3530*/  FMUL.FTZ R169, R228.reuse, 1.4426950216293334961 ;  /* 0x3fb8aa3be4a97820 */ /* 0x060fe20000410000 */
[----:B------:R-:W-:Y:S02]  /*3540*/  IADD3 R150, PT, PT, R193, R188, RZ ;  /* 0x000000bcc1967210 */ /* 0x000fe40007ffe0ff */
[----:B------:R-:W-:Y:S02]  /*3550*/  MOV R225, R223 ;  /* 0x000000df00e17202 */ /* 0x000fe40000000f00 */
[----:B------:R-:W-:Y:S02]  /*3560*/  IADD3 R148, PT, PT, R187, R150, RZ ;  /* 0x00000096bb947210 */ /* 0x000fe40007ffe0ff */
[----:B------:R-:W-:Y:S02]  /*3570*/  FSETP.NEU.FTZ.AND P1, PT, R228, -INF , PT ;  /* 0xff800000e400780b */ /* 0x000fe40003f3d000 */
[----:B------:R-:W-:Y:S02]  /*3580*/  @P0 LEA R171, R207, R226, 0x6 ;  /* 0x000000e2cfab0211 */ /* 0x000fe400078e30ff */
[----:B------:R-:W-:Y:S02]  /*3590*/  FSEL R169, R169, RZ, P1 ;  /* 0x000000ffa9a97208 */ /* 0x000fe40000800000 */
[CC--:B------:R-:W-:Y:S02]  /*35a0*/  @P0 ISETP.GE.AND P1, PT, R171.reuse, R232.reuse, PT ;  /* 0x000000e8ab00020c */ /* 0x0c0fe40003f26270 */
[C---:B------:R-:W-:Y:S02]  /*35b0*/  @P0 IADD3 R167, PT, PT, R171.reuse, 0x10, RZ ;  /* 0x00000010aba70810 */ /* 0x040fe40007ffe0ff */
[----:B------:R-:W-:Y:S02]  /*35c0*/  @P0 IADD3 R165, PT, PT, R171, 0x9, RZ ;  /* 0x00000009aba50810 */ /* 0x000fe40007ffe0ff */
[-C--:B------:R-:W-:Y:S01]  /*35d0*/  @P0 ISETP.GE.AND P6, PT, R167, R232.reuse, PT ;  /* 0x000000e8a700020c */ /* 0x080fe20003fc6270 */
[----:B------:R-:W-:Y:S01]  /*35e0*/  FMUL.FTZ R167, R229, 1.4426950216293334961 ;  /* 0x3fb8aa3be5a77820 */ /* 0x000fe20000410000 */
[-C--:B------:R-:W-:Y:S01]  /*35f0*/  @P0 ISETP.GE.AND P5, PT, R165, R232.reuse, PT ;  /* 0x000000e8a500020c */ /* 0x080fe20003fa6270 */
[----:B------:R-:W-:Y:S04]  /*3600*/  DEPBAR.LE SB0, 0x0 ;  /* 0x000080000000791a */ /* 0x000fe80000000000 */
[----:B------:R-:W-:Y:S01]  /*3610*/  BAR.SYNC.DEFER_BLOCKING 0x0 ;  /* 0x0000000000007b1d */ /* 0x000fe20000010000 */
[----:B------:R-:W-:Y:S02]  /*3620*/  FSETP.NEU.FTZ.AND P2, PT, R229, -INF , PT ;  /* 0xff800000e500780b */ /* 0x000fe40003f5d000 */
[----:B------:R-:W-:Y:S02]  /*3630*/  @P0 IADD3 R165, PT, PT, R171, 0x11, RZ ;  /* 0x00000011aba50810 */ /* 0x000fe40007ffe0ff */
[----:B------:R-:W-:Y:S02]  /*3640*/  FSEL R167, R167, RZ, P2 ;  /* 0x000000ffa7a77208 */ /* 0x000fe40001000000 */
[-C--:B------:R-:W-:Y:S02]  /*3650*/  @P0 ISETP.GE.AND P2, PT, R165, R232.reuse, PT ;  /* 0x000000e8a500020c */ /* 0x080fe40003f46270 */
[C---:B------:R-:W-:Y:S02]  /*3660*/  @P0 IADD3 R165, PT, PT, R171.reuse, 0x18, RZ ;  /* 0x00000018aba50810 */ /* 0x040fe40007ffe0ff */
[----:B------:R-:W-:Y:S04]  /*3670*/  @P0 IADD3 R163, PT, PT, R171, 0x1, RZ ;  /* 0x00000001aba30810 */ /* 0x000fe80007ffe0ff */
[-C--:B------:R-:W-:Y:S02]  /*3680*/  @P0 ISETP.GE.AND P3, PT, R163, R232.reuse, PT ;  /* 0x000000e8a300020c */ /* 0x080fe40003f66270 */
[C---:B------:R-:W-:Y:S02]  /*3690*/  @P0 IADD3 R163, PT, PT, R171.reuse, 0x8, RZ ;  /* 0x00000008aba30810 */ /* 0x040fe40007ffe0ff */
[----:B------:R-:W-:Y:S02]  /*36a0*/  @P0 IADD3 R171, PT, PT, R171, 0x19, RZ ;  /* 0x00000019abab0810 */ /* 0x000fe40007ffe0ff */
[----:B------:R-:W-:Y:S01]  /*36b0*/  @P0 ISETP.GE.AND P4, PT, R163, R232, PT ;  /* 0x000000e8a300020c */ /* 0x000fe20003f86270 */
[----:B------:R-:W-:Y:S06]  /*36c0*/  LDSM.16.M88.4 R68, [R188] ;  /* 0x00000000bc44783b */ /* 0x000fec0000000200 */
[----:B------:R-:W2:Y:S06]  /*36d0*/  LDSM.16.M88.4 R72, [R194] ;  /* 0x00000000c248783b */ /* 0x000eac0000000200 */
[----:B------:R-:W3:Y:S06]  /*36e0*/  LDSM.16.M88.4 R76, [R194+0x800] ;  /* 0x00080000c24c783b */ /* 0x000eec0000000200 */
[----:B------:R-:W-:Y:S06]  /*36f0*/  LDSM.16.M88.4 R80, [R149] ;  /* 0x000000009550783b */ /* 0x000fec0000000200 */
[----:B------:R-:W1:Y:S06]  /*3700*/  LDSM.16.M88.4 R84, [R199] ;  /* 0x00000000c754783b */ /* 0x000e6c0000000200 */
[----:B------:R-:W1:Y:S06]  /*3710*/  LDSM.16.M88.4 R88, [R199+0x800] ;  /* 0x00080000c758783b */ /* 0x000e6c0000000200 */
[----:B------:R-:W-:Y:S06]  /*3720*/  LDSM.16.M88.4 R92, [R150] ;  /* 0x00000000965c783b */ /* 0x000fec0000000200 */
[----:B------:R-:W1:Y:S01]  /*3730*/  LDSM.16.M88.4 R96, [R192] ;  /* 0x00000000c060783b */ /* 0x000e620000000200 */
[C---:B--2---:R-:W-:Y:S08]  /*3740*/  HMMA.16816.F32.BF16 R4, R68.reuse, R72, RZ ;  /* 0x000000484404723c */ /* 0x044ff000000418ff */
[C---:B----4-:R-:W-:Y:S01]  /*3750*/  HMMA.16816.F32.BF16 R8, R68.reuse, R74, RZ ;  /* 0x0000004a4408723c */ /* 0x050fe200000418ff */
[----:B------:R-:W-:Y:S07]  /*3760*/  LDSM.16.M88.4 R72, [R148] ;  /* 0x000000009448783b */ /* 0x000fee0000000200 */
[C---:B---3--:R-:W-:Y:S08]  /*3770*/  HMMA.16816.F32.BF16 R12, R68.reuse, R76, RZ ;  /* 0x0000004c440c723c */ /* 0x048ff000000418ff */
[----:B-1----:R-:W-:Y:S01]  /*3780*/  HMMA.16816.F32.BF16 R16, R68, R78, RZ ;  /* 0x0000004e4410723c */ /* 0x002fe200000418ff */
[----:B------:R-:W1:Y:S06]  /*3790*/  LDSM.16.M88.4 R68, [R192+0x800] ;  /* 0x00080000c044783b */ /* 0x000e6c0000000200 */
[----:B------:R-:W2:Y:S01]  /*37a0*/  LDSM.16.M88.4 R76, [R197] ;  /* 0x00000000c54c783b */ /* 0x000ea20000000200 */
[C---:B------:R-:W-:Y:S08]  /*37b0*/  HMMA.16816.F32.BF16 R4, R80.reuse, R84, R4 ;  /* 0x000000545004723c */ /* 0x040ff00000041804 */
[C---:B------:R-:W-:Y:S01]  /*37c0*/  HMMA.16816.F32.BF16 R8, R80.reuse, R86, R8 ;  /* 0x000000565008723c */ /* 0x040fe20000041808 */
[----:B------:R-:W-:Y:S07]  /*37d0*/  LDSM.16.M88.4 R84, [R188+0x2000] ;  /* 0x00200000bc54783b */ /* 0x000fee0000000200 */
[C---:B------:R-:W-:Y:S08]  /*37e0*/  HMMA.16816.F32.BF16 R12, R80.reuse, R88, R12 ;  /* 0x00000058500c723c */ /* 0x040ff0000004180c */
[----:B------:R-:W-:Y:S01]  /*37f0*/  HMMA.16816.F32.BF16 R16, R80, R90, R16 ;  /* 0x0000005a5010723c */ /* 0x000fe20000041810 */
[----:B------:R-:W3:Y:S06]  /*3800*/  LDSM.16.M88.4 R80, [R197+0x800] ;  /* 0x00080000c550783b */ /* 0x000eec0000000200 */
[----:B------:R-:W4:Y:S01]  /*3810*/  LDSM.16.M88.4 R88, [R194+0x2000] ;  /* 0x00200000c258783b */ /* 0x000f220000000200 */
[C---:B------:R-:W-:Y:S08]  /*3820*/  HMMA.16816.F32.BF16 R4, R92.reuse, R96, R4 ;  /* 0x000000605c04723c */ /* 0x040ff00000041804 */
[C---:B------:R-:W-:Y:S01]  /*3830*/  HMMA.16816.F32.BF16 R8, R92.reuse, R98, R8 ;  /* 0x000000625c08723c */ /* 0x040fe20000041808 */
[----:B------:R-:W-:Y:S07]  /*3840*/  LDSM.16.M88.4 R96, [R199+0x2000] ;  /* 0x00200000c760783b */ /* 0x000fee0000000200 */
[C---:B-1----:R-:W-:Y:S08]  /*3850*/  HMMA.16816.F32.BF16 R12, R92.reuse, R68, R12 ;  /* 0x000000445c0c723c */ /* 0x042ff0000004180c */
[----:B------:R-:W-:Y:S01]  /*3860*/  HMMA.16816.F32.BF16 R16, R92, R70, R16 ;  /* 0x000000465c10723c */ /* 0x000fe20000041810 */
[----:B------:R-:W1:Y:S06]  /*3870*/  LDSM.16.M88.4 R68, [R194+0x2800] ;  /* 0x00280000c244783b */ /* 0x000e6c0000000200 */
[----:B------:R-:W1:Y:S01]  /*3880*/  LDSM.16.M88.4 R92, [R149+0x2000] ;  /* 0x00200000955c783b */ /* 0x000e620000000200 */
        /* <DEDUP_REMOVED lines=14> */
[C---:B------:R-:W-:Y:S08]  /*3970*/  HMMA.16816.F32.BF16 R4, R92.reuse, R96, R4 ;  /* 0x000000605c04723c */ /* 0x040ff00000041804 */
[C---:B------:R-:W-:Y:S01]  /*3980*/  HMMA.16816.F32.BF16 R8, R92.reuse, R98, R8 ;  /* 0x000000625c08723c */ /* 0x040fe20000041808 */
[----:B------:R-:W-:Y:S07]  /*3990*/  LDSM.16.M88.4 R96, [R194+0x4000] ;  /* 0x00400000c260783b */ /* 0x000fee0000000200 */
[C---:B--2---:R-:W-:Y:S08]  /*39a0*/  HMMA.16816.F32.BF16 R12, R92.reuse, R72, R12 ;  /* 0x000000485c0c723c */ /* 0x044ff0000004180c */
[----:B------:R-:W-:Y:S01]  /*39b0*/  HMMA.16816.F32.BF16 R16, R92, R74, R16 ;  /* 0x0000004a5c10723c */ /* 0x000fe20000041810 */
[----:B------:R-:W2:Y:S06]  /*39c0*/  LDSM.16.M88.4 R72, [R197+0x2800] ;  /* 0x00280000c548783b */ /* 0x000eac0000000200 */
[----:B------:R-:W2:Y:S01]  /*39d0*/  LDSM.16.M88.4 R92, [R188+0x4000] ;  /* 0x00400000bc5c783b */ /* 0x000ea20000000200 */
        /* <DEDUP_REMOVED lines=13> */
[----:B------:R-:W4:Y:S01]  /*3ab0*/  LDSM.16.M88.4 R84, [R150+0x4000] ;  /* 0x004000009654783b */ /* 0x000f220000000200 */
[C---:B------:R-:W-:Y:S08]  /*3ac0*/  HMMA.16816.F32.BF16 R4, R92.reuse, R96, R4 ;  /* 0x000000605c04723c */ /* 0x040ff00000041804 */
[C---:B------:R-:W-:Y:S01]  /*3ad0*/  HMMA.16816.F32.BF16 R8, R92.reuse, R98, R8 ;  /* 0x000000625c08723c */ /* 0x040fe20000041808 */
[----:B------:R-:W-:Y:S07]  /*3ae0*/  LDSM.16.M88.4 R96, [R197+0x4000] ;  /* 0x00400000c560783b */ /* 0x000fee0000000200 */
[C---:B-1----:R-:W-:Y:S03]  /*3af0*/  HMMA.16816.F32.BF16 R12, R92.reuse, R68, R12 ;  /* 0x000000445c0c723c */ /* 0x042fe6000004180c */
[-C--:B--2---:R-:W-:Y:S05]  /*3b00*/  IADD3 R199, PT, PT, R194, R187.reuse, RZ ;  /* 0x000000bbc2c77210 */ /* 0x084fea0007ffe0ff */
[----:B------:R-:W-:Y:S01]  /*3b10*/  HMMA.16816.F32.BF16 R16, R92, R70, R16 ;  /* 0x000000465c10723c */ /* 0x000fe20000041810 */
[----:B------:R-:W1:Y:S06]  /*3b20*/  LDSM.16.M88.4 R68, [R192+0x4800] ;  /* 0x00480000c044783b */ /* 0x000e6c0000000200 */
[----:B------:R-:W2:Y:S01]  /*3b30*/  LDSM.16.M88.4 R92, [R148+0x4000] ;  /* 0x00400000945c783b */ /* 0x000ea20000000200 */
[C---:B---3--:R-:W-:Y:S08]  /*3b40*/  HMMA.16816.F32.BF16 R4, R76.reuse, R80, R4 ;  /* 0x000000504c04723c */ /* 0x048ff00000041804 */
[C---:B------:R-:W-:Y:S08]  /*3b50*/  HMMA.16816.F32.BF16 R8, R76.reuse, R82, R8 ;  /* 0x000000524c08723c */ /* 0x040ff00000041808 */
[C---:B----4-:R-:W-:Y:S08]  /*3b60*/  HMMA.16816.F32.BF16 R12, R76.reuse, R72, R12 ;  /* 0x000000484c0c723c */ /* 0x050ff0000004180c */
[----:B------:R-:W-:Y:S08]  /*3b70*/  HMMA.16816.F32.BF16 R16, R76, R74, R16 ;  /* 0x0000004a4c10723c */ /* 0x000ff00000041810 */
[C---:B------:R-:W-:Y:S08]  /*3b80*/  HMMA.16816.F32.BF16 R4, R84.reuse, R88, R4 ;  /* 0x000000585404723c */ /* 0x040ff00000041804 */
[C---:B------:R-:W-:Y:S08]  /*3b90*/  HMMA.16816.F32.BF16 R8, R84.reuse, R90, R8 ;  /* 0x0000005a5408723c */ /* 0x040ff00000041808 */
[C---:B-1----:R-:W-:Y:S08]  /*3ba0*/  HMMA.16816.F32.BF16 R12, R84.reuse, R68, R12 ;  /* 0x00000044540c723c */ /* 0x042ff0000004180c */
[----:B------:R-:W-:Y:S01]  /*3bb0*/  HMMA.16816.F32.BF16 R16, R84, R70, R16 ;  /* 0x000000465410723c */ /* 0x000fe20000041810 */
[----:B------:R1:W3:Y:S07]  /*3bc0*/  LDSM.16.M88.4 R68, [R197+0x4800] ;  /* 0x00480000c544783b */ /* 0x0002ee0000000200 */
[C---:B--2---:R-:W-:Y:S08]  /*3bd0*/  HMMA.16816.F32.BF16 R4, R92.reuse, R96, R4 ;  /* 0x000000605c04723c */ /* 0x044ff00000041804 */
[C---:B------:R-:W-:Y:S03]  /*3be0*/  HMMA.16816.F32.BF16 R8, R92.reuse, R98, R8 ;  /* 0x000000625c08723c */ /* 0x040fe60000041808 */
[----:B-1----:R-:W-:Y:S08]  /*3bf0*/  IADD3 R197, PT, PT, R192, R187, RZ ;  /* 0x000000bbc0c57210 */ /* 0x002ff00007ffe0ff */
[----:B------:R-:W-:Y:S01]  /*3c00*/  FMUL.FTZ R151, R4, UR8 ;  /* 0x0000000804977c20 */ /* 0x000fe20008410000 */
[----:B------:R-:W-:Y:S01]  /*3c10*/  FMUL.FTZ R152, R6, UR8 ;  /* 0x0000000806987c20 */ /* 0x000fe20008410000 */
[----:B------:R-:W-:Y:S01]  /*3c20*/  FMUL.FTZ R153, R5, UR8 ;  /* 0x0000000805997c20 */ /* 0x000fe20008410000 */
[----:B------:R-:W-:Y:S03]  /*3c30*/  FMUL.FTZ R154, R7, UR8 ;  /* 0x00000008079a7c20 */ /* 0x000fe60008410000 */
[----:B------:R-:W1:Y:S02]  /*3c40*/  MUFU.TANH R151, R151 ;  /* 0x0000009700977308 */ /* 0x000e640000002400 */
[----:B------:R-:W-:Y:S01]  /*3c50*/  FMUL.FTZ R156, R9, UR8 ;  /* 0x00000008099c7c20 */ /* 0x000fe20008410000 */
[----:B------:R-:W-:Y:S01]  /*3c60*/  FMUL.FTZ R157, R10, UR8 ;  /* 0x000000080a9d7c20 */ /* 0x000fe20008410000 */
[----:B------:R-:W-:Y:S01]  /*3c70*/  FMUL.FTZ R155, R8, UR8 ;  /* 0x00000008089b7c20 */ /* 0x000fe20008410000 */
[----:B------:R-:W-:Y:S01]  /*3c80*/  FMUL.FTZ R158, R11, UR8 ;  /* 0x000000080b9e7c20 */ /* 0x000fe20008410000 */
[C---:B---3--:R-:W-:Y:S04]  /*3c90*/  HMMA.16816.F32.BF16 R12, R92.reuse, R68, R12 ;  /* 0x000000445c0c723c */ /* 0x048fe8000004180c */
[----:B------:R-:W2:Y:S04]  /*3ca0*/  MUFU.TANH R152, R152 ;  /* 0x0000009800987308 */ /* 0x000ea80000002400 */
[----:B------:R-:W-:Y:S06]  /*3cb0*/  HMMA.16816.F32.BF16 R16, R92, R70, R16 ;  /* 0x000000465c10723c */ /* 0x000fec0000041810 */
[----:B------:R-:W3:Y:S01]  /*3cc0*/  MUFU.TANH R153, R153 ;  /* 0x0000009900997308 */ /* 0x000ee20000002400 */
[-C--:B-1----:R-:W-:Y:S02]  /*3cd0*/  MOV R166, R151.reuse ;  /* 0x0000009700a67202 */ /* 0x082fe40000000f00 */
[C---:B------:R-:W-:Y:S01]  /*3ce0*/  @P0 FSEL R166, R151.reuse, -INF , !P1 ;  /* 0xff80000097a60808 */ /* 0x040fe20004800000 */
[----:B------:R-:W-:Y:S06]  /*3cf0*/  FFMA.FTZ R151, -R151, R151, 1 ;  /* 0x3f80000097977423 */ /* 0x000fec0000010197 */
[----:B------:R-:W-:Y:S01]  /*3d00*/  MUFU.TANH R156, R156 ;  /* 0x0000009c009c7308 */ /* 0x000fe20000002400 */
[----:B------:R-:W-:Y:S01]  /*3d10*/  FFMA.FTZ R244, R166, UR7, -R167 ;  /* 0x00000007a6f47c23 */ /* 0x000fe200080108a7 */
[----:B--2---:R-:W-:Y:S01]  /*3d20*/  MOV R176, R152 ;  /* 0x0000009800b07202 */ /* 0x004fe20000000f00 */
[----:B------:R-:W-:Y:S01]  /*3d30*/  FMUL.FTZ R160, R13, UR8 ;  /* 0x000000080da07c20 */ /* 0x000fe20008410000 */
[----:B------:R-:W-:Y:S01]  /*3d40*/  @P0 FSEL R176, R152, -INF , !P1 ;  /* 0xff80000098b00808 */ /* 0x000fe20004800000 */
[----:B------:R-:W-:Y:S01]  /*3d50*/  FMUL.FTZ R159, R12, UR8 ;  /* 0x000000080c9f7c20 */ /* 0x000fe20008410000 */
[----:B------:R-:W-:Y:S01]  /*3d60*/  @P0 ISETP.GE.AND P1, PT, R165, R232, PT ;  /* 0x000000e8a500020c */ /* 0x000fe20003f26270 */
[----:B------:R-:W-:Y:S03]  /*3d70*/  FMUL.FTZ R162, R15, UR8 ;  /* 0x000000080fa27c20 */ /* 0x000fe60008410000 */
[----:B------:R-:W1:Y:S01]  /*3d80*/  MUFU.TANH R154, R154 ;  /* 0x0000009a009a7308 */ /* 0x000e620000002400 */
[----:B------:R-:W-:Y:S01]  /*3d90*/  FMUL.FTZ R161, R14, UR8 ;  /* 0x000000080ea17c20 */ /* 0x000fe20008410000 */
[----:B------:R-:W-:Y:S01]  /*3da0*/  FMUL.FTZ R170, R18, UR8 ;  /* 0x0000000812aa7c20 */ /* 0x000fe20008410000 */
[----:B------:R-:W-:Y:S01]  /*3db0*/  FMUL.FTZ R163, R16, UR8 ;  /* 0x0000000810a37c20 */ /* 0x000fe20008410000 */
[----:B------:R-:W-:Y:S01]  /*3dc0*/  FMUL.FTZ R164, R17, UR8 ;  /* 0x0000000811a47c20 */ /* 0x000fe20008410000 */
[----:B------:R-:W-:Y:S01]  /*3dd0*/  FMUL.FTZ R173, R19, UR8 ;  /* 0x0000000813ad7c20 */ /* 0x000fe20008410000 */
[-C--:B---3--:R-:W-:Y:S01]  /*3de0*/  MOV R168, R153.reuse ;  /* 0x0000009900a87202 */ /* 0x088fe20000000f00 */
[----:B------:R-:W-:Y:S03]  /*3df0*/  FFMA.FTZ R176, R176, UR7, -R169 ;  /* 0x00000007b0b07c23 */ /* 0x000fe600080108a9 */
[----:B------:R2:W3:Y:S01]  /*3e00*/  MUFU.TANH R165, R170 ;  /* 0x000000aa00a57308 */ /* 0x0004e20000002400 */
[C---:B------:R-:W-:Y:S01]  /*3e10*/  @P0 FSEL R168, R153.reuse, -INF , !P3 ;  /* 0xff80000099a80808 */ /* 0x040fe20005800000 */
[----:B------:R-:W-:Y:S01]  /*3e20*/  FFMA.FTZ R153, -R153, R153, 1 ;  /* 0x3f80000099997423 */ /* 0x000fe20000010199 */
[----:B------:R-:W-:Y:S03]  /*3e30*/  FFMA.FTZ R152, -R152, R152, 1 ;  /* 0x3f80000098987423 */ /* 0x000fe60000010198 */
[----:B------:R-:W-:Y:S01]  /*3e40*/  FFMA.FTZ R183, R168, UR7, -R167 ;  /* 0x00000007a8b77c23 */ /* 0x000fe200080108a7 */
[----:B------:R-:W-:Y:S03]  /*3e50*/  FMUL.FTZ R153, R153, UR8 ;  /* 0x0000000899997c20 */ /* 0x000fe60008410000 */
[----:B------:R-:W4:Y:S01]  /*3e60*/  MUFU.TANH R157, R157 ;  /* 0x0000009d009d7308 */ /* 0x000f220000002400 */
[----:B------:R-:W-:Y:S01]  /*3e70*/  FMUL.FTZ R152, R152, UR8 ;  /* 0x0000000898987c20 */ /* 0x000fe20008410000 */
[-C--:B-1----:R-:W-:Y:S02]  /*3e80*/  MOV R174, R154.reuse ;  /* 0x0000009a00ae7202 */ /* 0x082fe40000000f00 */
[C---:B------:R-:W-:Y:S01]  /*3e90*/  @P0 FSEL R174, R154.reuse, -INF , !P3 ;  /* 0xff8000009aae0808 */ /* 0x040fe20005800000 */
[----:B------:R-:W-:Y:S01]  /*3ea0*/  FFMA.FTZ R154, -R154, R154, 1 ;  /* 0x3f8000009a9a7423 */ /* 0x000fe2000001019a */
[----:B------:R-:W-:Y:S04]  /*3eb0*/  @P0 ISETP.GE.AND P3, PT, R171, R232, PT ;  /* 0x000000e8ab00020c */ /* 0x000fe80003f66270 */
[----:B------:R-:W1:Y:S01]  /*3ec0*/  MUFU.TANH R160, R160 ;  /* 0x000000a000a07308 */ /* 0x000e620000002400 */
[----:B------:R-:W-:Y:S01]  /*3ed0*/  FFMA.FTZ R175, R174, UR7, -R169 ;  /* 0x00000007aeaf7c23 */ /* 0x000fe200080108a9 */
[-C--:B--2---:R-:W-:Y:S02]  /*3ee0*/  MOV R170, R156.reuse ;  /* 0x0000009c00aa7202 */ /* 0x084fe40000000f00 */
[C---:B------:R-:W-:Y:S01]  /*3ef0*/  @P0 FSEL R170, R156.reuse, -INF , !P5 ;  /* 0xff8000009caa0808 */ /* 0x040fe20006800000 */
[----:B------:R-:W-:Y:S01]  /*3f00*/  FFMA.FTZ R156, -R156, R156, 1 ;  /* 0x3f8000009c9c7423 */ /* 0x000fe2000001019c */
[----:B---3--:R-:W-:Y:S04]  /*3f10*/  MOV R246, R165 ;  /* 0x000000a500f67202 */ /* 0x008fe80000000f00 */
[----:B------:R-:W2:Y:S01]  /*3f20*/  MUFU.TANH R155, R155 ;  /* 0x0000009b009b7308 */ /* 0x000ea20000002400 */
[----:B------:R-:W-:Y:S01]  /*3f30*/  FFMA.FTZ R181, R170, UR7, -R167 ;  /* 0x00000007aab57c23 */ /* 0x000fe200080108a7 */
[-C--:B----4-:R-:W-:Y:S02]  /*3f40*/  MOV R168, R157.reuse ;  /* 0x0000009d00a87202 */ /* 0x090fe40000000f00 */
[C---:B------:R-:W-:Y:S01]  /*3f50*/  @P0 FSEL R168, R157.reuse, -INF , !P4 ;  /* 0xff8000009da80808 */ /* 0x040fe20006000000 */
[----:B------:R-:W-:Y:S01]  /*3f60*/  FFMA.FTZ R157, -R157, R157, 1 ;  /* 0x3f8000009d9d7423 */ /* 0x000fe2000001019d */
[C---:B------:R-:W-:Y:S01]  /*3f70*/  @P0 FSEL R246, R165.reuse, -INF , !P1 ;  /* 0xff800000a5f60808 */ /* 0x040fe20004800000 */
[----:B------:R-:W-:Y:S03]  /*3f80*/  FFMA.FTZ R165, -R165, R165, 1 ;  /* 0x3f800000a5a57423 */ /* 0x000fe600000101a5 */
[----:B------:R-:W3:Y:S01]  /*3f90*/  MUFU.TANH R158, R158 ;  /* 0x0000009e009e7308 */ /* 0x000ee20000002400 */
[----:B------:R-:W-:Y:S01]  /*3fa0*/  FFMA.FTZ R174, R168, UR7, -R169 ;  /* 0x00000007a8ae7c23 */ /* 0x000fe200080108a9 */
[-C--:B-1----:R-:W-:Y:S02]  /*3fb0*/  MOV R170, R160.reuse ;  /* 0x000000a000aa7202 */ /* 0x082fe40000000f00 */
[C---:B------:R-:W-:Y:S01]  /*3fc0*/  @P0 FSEL R170, R160.reuse, -INF , !P2 ;  /* 0xff800000a0aa0808 */ /* 0x040fe20005000000 */
[----:B------:R-:W-:Y:S05]  /*3fd0*/  FFMA.FTZ R160, -R160, R160, 1 ;  /* 0x3f800000a0a07423 */ /* 0x000fea00000101a0 */
[----:B------:R-:W1:Y:S01]  /*3fe0*/  MUFU.TANH R159, R159 ;  /* 0x0000009f009f7308 */ /* 0x000e620000002400 */
[--C-:B------:R-:W-:Y:S01]  /*3ff0*/  FFMA.FTZ R179, R170, UR7, -R167.reuse ;  /* 0x00000007aab37c23 */ /* 0x100fe200080108a7 */
[-C--:B--2---:R-:W-:Y:S02]  /*4000*/  MOV R172, R155.reuse ;  /* 0x0000009b00ac7202 */ /* 0x084fe40000000f00 */
[C---:B------:R-:W-:Y:S01]  /*4010*/  @P0 FSEL R172, R155.reuse, -INF , !P4 ;  /* 0xff8000009bac0808 */ /* 0x040fe20006000000 */
[----:B------:R-:W-:Y:S05]  /*4020*/  FFMA.FTZ R155, -R155, R155, 1 ;  /* 0x3f8000009b9b7423 */ /* 0x000fea000001019b */
[----:B------:R-:W2:Y:S01]  /*4030*/  MUFU.TANH R163, R163 ;  /* 0x000000a300a37308 */ /* 0x000ea20000002400 */
[----:B------:R-:W-:Y:S01]  /*4040*/  FFMA.FTZ R182, R172, UR7, -R167 ;  /* 0x00000007acb67c23 */ /* 0x000fe200080108a7 */
[-C--:B---3--:R-:W-:Y:S02]  /*4050*/  MOV R180, R158.reuse ;  /* 0x0000009e00b47202 */ /* 0x088fe40000000f00 */
[C---:B------:R-:W-:Y:S01]  /*4060*/  @P0 FSEL R180, R158.reuse, -INF , !P5 ;  /* 0xff8000009eb40808 */ /* 0x040fe20006800000 */
[----:B------:R-:W-:Y:S05]  /*4070*/  FFMA.FTZ R158, -R158, R158, 1 ;  /* 0x3f8000009e9e7423 */ /* 0x000fea000001019e */
[----:B------:R-:W3:Y:S01]  /*4080*/  MUFU.TANH R162, R162 ;  /* 0x000000a200a27308 */ /* 0x000ee20000002400 */
[-C--:B-1----:R-:W-:Y:S02]  /*4090*/  MOV R178, R159.reuse ;  /* 0x0000009f00b27202 */ /* 0x082fe40000000f00 */
[C---:B------:R-:W-:Y:S01]  /*40a0*/  @P0 FSEL R178, R159.reuse, -INF , !P6 ;  /* 0xff8000009fb20808 */ /* 0x040fe20007000000 */
[----:B------:R-:W-:Y:S06]  /*40b0*/  FFMA.FTZ R159, -R159, R159, 1 ;  /* 0x3f8000009f9f7423 */ /* 0x000fec000001019f */
[----:B------:R-:W1:Y:S01]  /*40c0*/  MUFU.TANH R164, R164 ;  /* 0x000000a400a47308 */ /* 0x000e620000002400 */
[-C--:B--2---:R-:W-:Y:S02]  /*40d0*/  MOV R248, R163.reuse ;  /* 0x000000a300f87202 */ /* 0x084fe40000000f00 */
[C---:B------:R-:W-:Y:S01]  /*40e0*/  @P0 FSEL R248, R163.reuse, -INF , !P1 ;  /* 0xff800000a3f80808 */ /* 0x040fe20004800000 */
[----:B------:R-:W-:Y:S06]  /*40f0*/  FFMA.FTZ R163, -R163, R163, 1 ;  /* 0x3f800000a3a37423 */ /* 0x000fec00000101a3 */
[----:B------:R-:W2:Y:S01]  /*4100*/  MUFU.TANH R161, R161 ;  /* 0x000000a100a17308 */ /* 0x000ea20000002400 */
[-C--:B---3--:R-:W-:Y:S02]  /*4110*/  MOV R168, R162.reuse ;  /* 0x000000a200a87202 */ /* 0x088fe40000000f00 */
[C---:B------:R-:W-:Y:S01]  /*4120*/  @P0 FSEL R168, R162.reuse, -INF , !P2 ;  /* 0xff800000a2a80808 */ /* 0x040fe20005000000 */
[----:B------:R-:W-:Y:S06]  /*4130*/  FFMA.FTZ R162, -R162, R162, 1 ;  /* 0x3f800000a2a27423 */ /* 0x000fec00000101a2 */
[----:B------:R3:W4:Y:S01]  /*4140*/  MUFU.TANH R166, R173 ;  /* 0x000000ad00a67308 */ /* 0x0007220000002400 */
[--C-:B------:R-:W-:Y:S01]  /*4150*/  FFMA.FTZ R171, R168, UR7, -R169.reuse ;  /* 0x00000007a8ab7c23 */ /* 0x100fe200080108a9 */
[-C--:B-1----:R-:W-:Y:S02]  /*4160*/  MOV R170, R164.reuse ;  /* 0x000000a400aa7202 */ /* 0x082fe40000000f00 */
[C---:B------:R-:W-:Y:S01]  /*4170*/  @P0 FSEL R170, R164.reuse, -INF , !P3 ;  /* 0xff800000a4aa0808 */ /* 0x040fe20005800000 */
[----:B------:R-:W-:Y:S05]  /*4180*/  FFMA.FTZ R164, -R164, R164, 1 ;  /* 0x3f800000a4a47423 */ /* 0x000fea00000101a4 */
[----:B------:R-:W-:Y:S01]  /*4190*/  MUFU.EX2 R244, R244 ;  /* 0x000000f400f47308 */ /* 0x000fe20000000800 */
[-C--:B--2---:R-:W-:Y:S02]  /*41a0*/  MOV R172, R161.reuse ;  /* 0x000000a100ac7202 */ /* 0x084fe40000000f00 */
[C---:B------:R-:W-:Y:S07]  /*41b0*/  @P0 FSEL R172, R161.reuse, -INF , !P6 ;  /* 0xff800000a1ac0808 */ /* 0x040fee0007000000 */
[----:B------:R-:W1:Y:S01]  /*41c0*/  MUFU.EX2 R183, R183 ;  /* 0x000000b700b77308 */ /* 0x000e620000000800 */
[----:B------:R-:W-:Y:S09]  /*41d0*/  FFMA.FTZ R161, -R161, R161, 1 ;  /* 0x3f800000a1a17423 */ /* 0x000ff200000101a1 */
[----:B------:R-:W-:Y:S01]  /*41e0*/  MUFU.EX2 R176, R176 ;  /* 0x000000b000b07308 */ /* 0x000fe20000000800 */
[----:B---3--:R-:W-:Y:S01]  /*41f0*/  FFMA.FTZ R173, R180, UR7, -R169 ;  /* 0x00000007b4ad7c23 */ /* 0x008fe200080108a9 */
[--C-:B------:R-:W-:Y:S01]  /*4200*/  FFMA.FTZ R180, R178, UR7, -R167.reuse ;  /* 0x00000007b2b47c23 */ /* 0x100fe200080108a7 */
[--C-:B------:R-:W-:Y:S01]  /*4210*/  FFMA.FTZ R178, R248, UR7, -R167.reuse ;  /* 0x00000007f8b27c23 */ /* 0x100fe200080108a7 */
[----:B----4-:R-:W-:Y:S01]  /*4220*/  MOV R168, R166 ;  /* 0x000000a600a87202 */ /* 0x010fe20000000f00 */
[----:B------:R-:W-:Y:S05]  /*4230*/  FFMA.FTZ R167, R170, UR7, -R167 ;  /* 0x00000007aaa77c23 */ /* 0x000fea00080108a7 */
[----:B------:R-:W2:Y:S01]  /*4240*/  MUFU.EX2 R175, R175 ;  /* 0x000000af00af7308 */ /* 0x000ea20000000800 */
[----:B------:R-:W-:Y:S01]  /*4250*/  @P0 FSEL R168, R166, -INF , !P3 ;  /* 0xff800000a6a80808 */ /* 0x000fe20005800000 */
[--C-:B------:R-:W-:Y:S01]  /*4260*/  FFMA.FTZ R172, R172, UR7, -R169.reuse ;  /* 0x00000007acac7c23 */ /* 0x100fe200080108a9 */
[--C-:B------:R-:W-:Y:S07]  /*4270*/  FFMA.FTZ R170, R246, UR7, -R169.reuse ;  /* 0x00000007f6aa7c23 */ /* 0x100fee00080108a9 */
[----:B------:R-:W-:Y:S01]  /*4280*/  MUFU.EX2 R182, R182 ;  /* 0x000000b600b67308 */ /* 0x000fe20000000800 */
[----:B-1----:R-:W-:Y:S01]  /*4290*/  F2FP.BF16.F32.PACK_AB R251, R183, R244 ;  /* 0x000000f4b7fb723e */ /* 0x002fe200000010ff */
[----:B------:R-:W-:Y:S01]  /*42a0*/  FFMA.FTZ R169, R168, UR7, -R169 ;  /* 0x00000007a8a97c23 */ /* 0x000fe200080108a9 */
[C---:B------:R-:W-:Y:S07]  /*42b0*/  LEA R246, P1, R203.reuse, R224, 0x2 ;  /* 0x000000e0cbf67211 */ /* 0x040fee00078210ff */
[----:B------:R-:W1:Y:S01]  /*42c0*/  MUFU.EX2 R181, R181 ;  /* 0x000000b500b57308 */ /* 0x000e620000000800 */
[----:B------:R-:W-:Y:S01]  /*42d0*/  FFMA.FTZ R166, -R166, R166, 1 ;  /* 0x3f800000a6a67423 */ /* 0x000fe200000101a6 */
[----:B------:R-:W-:Y:S01]  /*42e0*/  STS [R215], R251 ;  /* 0x000000fbd7007388 */ /* 0x000fe20000000800 */
[----:B------:R-:W-:Y:S07]  /*42f0*/  LEA.HI.X R247, R203, R225, RZ, 0x2, P1 ;  /* 0x000000e1cbf77211 */ /* 0x000fee00008f14ff */
[----:B------:R1:W-:Y:S01]  /*4300*/  MUFU.EX2 R177, R167 ;  /* 0x000000a700b17308 */ /* 0x0003e20000000800 */
[----:B--2---:R-:W-:Y:S09]  /*4310*/  F2FP.BF16.F32.PACK_AB R249, R175, R176 ;  /* 0x000000b0aff9723e */ /* 0x004ff200000010ff */
[----:B------:R-:W-:Y:S01]  /*4320*/  MUFU.EX2 R174, R174 ;  /* 0x000000ae00ae7308 */ /* 0x000fe20000000800 */
[----:B------:R-:W2:Y:S09]  /*4330*/  LDG.E R168, desc[UR18][R246.64] ;  /* 0x00000012f6a87981 */ /* 0x000eb2000c1e1900 */
[----:B------:R-:W3:Y:S01]  /*4340*/  MUFU.EX2 R173, R173 ;  /* 0x000000ad00ad7308 */ /* 0x000ee20000000800 */
[----:B------:R-:W-:Y:S09]  /*4350*/  STS [R215+0x400], R249 ;  /* 0x000400f9d7007388 */ /* 0x000ff20000000800 */
[----:B------:R-:W-:Y:S01]  /*4360*/  MUFU.EX2 R180, R180 ;  /* 0x000000b400b47308 */ /* 0x000fe20000000800 */
[----:B-1----:R-:W-:Y:S09]  /*4370*/  F2FP.BF16.F32.PACK_AB R167, R181, R182 ;  /* 0x000000b6b5a7723e */ /* 0x002ff200000010ff */
[----:B------:R-:W1:Y:S01]  /*4380*/  MUFU.EX2 R179, R179 ;  /* 0x000000b300b37308 */ /* 0x000e620000000800 */
[----:B------:R4:W-:Y:S09]  /*4390*/  STS [R235], R167 ;  /* 0x000000a7eb007388 */ /* 0x0009f20000000800 */
[----:B------:R-:W-:Y:S01]  /*43a0*/  MUFU.EX2 R172, R172 ;  /* 0x000000ac00ac7308 */ /* 0x000fe20000000800 */
[----:B---3--:R-:W-:Y:S09]  /*43b0*/  F2FP.BF16.F32.PACK_AB R252, R173, R174 ;  /* 0x000000aeadfc723e */ /* 0x008ff200000010ff */
[----:B------:R-:W3:Y:S01]  /*43c0*/  MUFU.EX2 R171, R171 ;  /* 0x000000ab00ab7308 */ /* 0x000ee20000000800 */
[----:B------:R-:W-:Y:S09]  /*43d0*/  STS [R235+0x400], R252 ;  /* 0x000400fceb007388 */ /* 0x000ff20000000800 */
[----:B------:R-:W4:Y:S01]  /*43e0*/  MUFU.EX2 R178, R178 ;  /* 0x000000b200b27308 */ /* 0x000f220000000800 */
[----:B-1----:R-:W-:Y:S09]  /*43f0*/  F2FP.BF16.F32.PACK_AB R250, R179, R180 ;  /* 0x000000b4b3fa723e */ /* 0x002ff200000010ff */
[----:B------:R-:W-:Y:S01]  /*4400*/  MUFU.EX2 R170, R170 ;  /* 0x000000aa00aa7308 */ /* 0x000fe20000000800 */
[----:B------:R-:W-:Y:S09]  /*4410*/  STS [R217], R250 ;  /* 0x000000fad9007388 */ /* 0x000ff20000000800 */
[----:B------:R-:W1:Y:S01]  /*4420*/  MUFU.EX2 R169, R169 ;  /* 0x000000a900a97308 */ /* 0x000e620000000800 */
[----:B---3--:R-:W-:Y:S02]  /*4430*/  F2FP.BF16.F32.PACK_AB R248, R171, R172 ;  /* 0x000000acabf8723e */ /* 0x008fe400000010ff */
[----:B----4-:R-:W-:Y:S03]  /*4440*/  F2FP.BF16.F32.PACK_AB R245, R177, R178 ;  /* 0x000000b2b1f5723e */ /* 0x010fe600000010ff */
[----:B------:R3:W-:Y:S06]  /*4450*/  STS [R217+0x400], R248 ;  /* 0x000400f8d9007388 */ /* 0x0007ec0000000800 */
[----:B------:R-:W-:Y:S01]  /*4460*/  STS [R220], R245 ;  /* 0x000000f5dc007388 */ /* 0x000fe20000000800 */
[----:B-1----:R-:W-:Y:S05]  /*4470*/  F2FP.BF16.F32.PACK_AB R225, R169, R170 ;  /* 0x000000aaa9e1723e */ /* 0x002fea00000010ff */
[----:B------:R1:W4:Y:S06]  /*4480*/  LDG.E R167, desc[UR18][R246.64+0x20] ;  /* 0x00002012f6a77981 */ /* 0x00032c000c1e1900 */
[----:B------:R1:W-:Y:S06]  /*4490*/  STS [R220+0x400], R225 ;  /* 0x000400e1dc007388 */ /* 0x0003ec0000000800 */
[----:B------:R-:W-:Y:S06]  /*44a0*/  LDSM.16.M88.4 R68, [R198+0xc000] ;  /* 0x00c00000c644783b */ /* 0x000fec0000000200 */
[----:B------:R-:W1:Y:S01]  /*44b0*/  LDSM.16.M88.4 R72, [R194+0x6000] ;  /* 0x00600000c248783b */ /* 0x000e620000000200 */
[----:B---3--:R-:W-:Y:S05]  /*44c0*/  FMUL.FTZ R248, R151, UR8 ;  /* 0x0000000897f87c20 */ /* 0x008fea0008410000 */
[----:B------:R-:W3:Y:S06]  /*44d0*/  LDSM.16.M88.4 R76, [R194+0x6800] ;  /* 0x00680000c24c783b */ /* 0x000eec0000000200 */
[----:B------:R-:W-:Y:S01]  /*44e0*/  LDSM.16.M88.4 R80, [R185+0xc000] ;  /* 0x00c00000b950783b */ /* 0x000fe20000000200 */
[----:B-1----:R-:W-:Y:S05]  /*44f0*/  IADD3 R225, PT, PT, R231, 0x1, RZ ;  /* 0x00000001e7e17810 */ /* 0x002fea0007ffe0ff */
[----:B------:R-:W1:Y:S01]  /*4500*/  LDSM.16.M88.4 R84, [R199+0x6000] ;  /* 0x00600000c754783b */ /* 0x000e620000000200 */
[----:B------:R-:W-:Y:S05]  /*4510*/  ISETP.NE.AND P4, PT, R225, 0x1, PT ;  /* 0x00000001e100780c */ /* 0x000fea0003f85270 */
[----:B------:R-:W1:Y:S06]  /*4520*/  LDSM.16.M88.4 R88, [R199+0x6800] ;  /* 0x00680000c758783b */ /* 0x000e6c0000000200 */
[----:B------:R-:W-:Y:S06]  /*4530*/  LDSM.16.M88.4 R92, [R196+0xc000] ;  /* 0x00c00000c45c783b */ /* 0x000fec0000000200 */
[----:B------:R-:W1:Y:S01]  /*4540*/  LDSM.16.M88.4 R96, [R192+0x6000] ;  /* 0x00600000c060783b */ /* 0x000e620000000200 */
[C---:B------:R-:W-:Y:S08]  /*4550*/  HMMA.16816.F32.BF16 R4, R68.reuse, R72, RZ ;  /* 0x000000484404723c */ /* 0x040ff000000418ff */
[C---:B------:R-:W-:Y:S01]  /*4560*/  HMMA.16816.F32.BF16 R8, R68.reuse, R74, RZ ;  /* 0x0000004a4408723c */ /* 0x040fe200000418ff */
[----:B------:R-:W-:Y:S07]  /*4570*/  LDSM.16.M88.4 R72, [R184+0xc000] ;  /* 0x00c00000b848783b */ /* 0x000fee0000000200 */
[C---:B---3--:R-:W-:Y:S08]  /*4580*/  HMMA.16816.F32.BF16 R12, R68.reuse, R76, RZ ;  /* 0x0000004c440c723c */ /* 0x048ff000000418ff */
[----:B------:R-:W-:Y:S01]  /*4590*/  HMMA.16816.F32.BF16 R16, R68, R78, RZ ;  /* 0x0000004e4410723c */ /* 0x000fe200000418ff */
[----:B------:R-:W3:Y:S06]  /*45a0*/  LDSM.16.M88.4 R68, [R192+0x6800] ;  /* 0x00680000c044783b */ /* 0x000eec0000000200 */
[----:B------:R-:W3:Y:S01]  /*45b0*/  LDSM.16.M88.4 R76, [R197+0x6000] ;  /* 0x00600000c54c783b */ /* 0x000ee20000000200 */
[C---:B-1----:R-:W-:Y:S08]  /*45c0*/  HMMA.16816.F32.BF16 R4, R80.reuse, R84, R4 ;  /* 0x000000545004723c */ /* 0x042ff00000041804 */
[C---:B------:R-:W-:Y:S01]  /*45d0*/  HMMA.16816.F32.BF16 R8, R80.reuse, R86, R8 ;  /* 0x000000565008723c */ /* 0x040fe20000041808 */
[----:B------:R-:W-:Y:S07]  /*45e0*/  LDSM.16.M88.4 R84, [R198+0xe000] ;  /* 0x00e00000c654783b */ /* 0x000fee0000000200 */
[C---:B------:R-:W-:Y:S08]  /*45f0*/  HMMA.16816.F32.BF16 R12, R80.reuse, R88, R12 ;  /* 0x00000058500c723c */ /* 0x040ff0000004180c */
[----:B------:R-:W-:Y:S01]  /*4600*/  HMMA.16816.F32.BF16 R16, R80, R90, R16 ;  /* 0x0000005a5010723c */ /* 0x000fe20000041810 */
[----:B------:R-:W1:Y:S06]  /*4610*/  LDSM.16.M88.4 R80, [R197+0x6800] ;  /* 0x00680000c550783b */ /* 0x000e6c0000000200 */
[----:B------:R-:W1:Y:S01]  /*4620*/  LDSM.16.M88.4 R88, [R194+0x8000] ;  /* 0x00800000c258783b */ /* 0x000e620000000200 */
[C---:B------:R-:W-:Y:S08]  /*4630*/  HMMA.16816.F32.BF16 R4, R92.reuse, R96, R4 ;  /* 0x000000605c04723c */ /* 0x040ff00000041804 */
[C---:B------:R-:W-:Y:S01]  /*4640*/  HMMA.16816.F32.BF16 R8, R92.reuse, R98, R8 ;  /* 0x000000625c08723c */ /* 0x040fe20000041808 */
[----:B------:R-:W-:Y:S07]  /*4650*/  LDSM.16.M88.4 R96, [R199+0x8000] ;  /* 0x00800000c760783b */ /* 0x000fee0000000200 */
[C---:B---3--:R-:W-:Y:S08]  /*4660*/  HMMA.16816.F32.BF16 R12, R92.reuse, R68, R12 ;  /* 0x000000445c0c723c */ /* 0x048ff0000004180c */
[----:B------:R-:W-:Y:S01]  /*4670*/  HMMA.16816.F32.BF16 R16, R92, R70, R16 ;  /* 0x000000465c10723c */ /* 0x000fe20000041810 */
[----:B------:R-:W3:Y:S06]  /*4680*/  LDSM.16.M88.4 R68, [R194+0x8800] ;  /* 0x00880000c244783b */ /* 0x000eec0000000200 */
[----:B------:R-:W2:Y:S01]  /*4690*/  LDSM.16.M88.4 R92, [R185+0xe000] ;  /* 0x00e00000b95c783b */ /* 0x000ea20000000200 */
[C---:B------:R-:W-:Y:S08]  /*46a0*/  HMMA.16816.F32.BF16 R4, R72.reuse, R76, R4 ;  /* 0x0000004c4804723c */ /* 0x040ff00000041804 */
[C---:B------:R-:W-:Y:S01]  /*46b0*/  HMMA.16816.F32.BF16 R8, R72.reuse, R78, R8 ;  /* 0x0000004e4808723c */ /* 0x040fe20000041808 */
[----:B------:R-:W-:Y:S07]  /*46c0*/  LDSM.16.M88.4 R76, [R196+0xe000] ;  /* 0x00e00000c44c783b */ /* 0x000fee0000000200 */
[C---:B-1----:R-:W-:Y:S08]  /*46d0*/  HMMA.16816.F32.BF16 R12, R72.reuse, R80, R12 ;  /* 0x00000050480c723c */ /* 0x042ff0000004180c */
        /* <DEDUP_REMOVED lines=9> */
[----:B------:R-:W3:Y:S01]  /*4770*/  LDSM.16.M88.4 R84, [R184+0xe000] ;  /* 0x00e00000b854783b */ /* 0x000ee20000000200 */
[C---:B--2---:R-:W-:Y:S08]  /*4780*/  HMMA.16816.F32.BF16 R4, R92.reuse, R96, R4 ;  /* 0x000000605c04723c */ /* 0x044ff00000041804 */
[C---:B------:R-:W-:Y:S01]  /*4790*/  HMMA.16816.F32.BF16 R8, R92.reuse, R98, R8 ;  /* 0x000000625c08723c */ /* 0x040fe20000041808 */
[----:B------:R-:W-:Y:S07]  /*47a0*/  LDSM.16.M88.4 R96, [R194+0xa000] ;  /* 0x00a00000c260783b */ /* 0x000fee0000000200 */
[C---:B-1----:R-:W-:Y:S08]  /*47b0*/  HMMA.16816.F32.BF16 R12, R92.reuse, R72, R12 ;  /* 0x000000485c0c723c */ /* 0x042ff0000004180c */
[----:B------:R-:W-:Y:S01]  /*47c0*/  HMMA.16816.F32.BF16 R16, R92, R74, R16 ;  /* 0x0000004a5c10723c */ /* 0x000fe20000041810 */
[----:B------:R-:W1:Y:S06]  /*47d0*/  LDSM.16.M88.4 R72, [R197+0x8800] ;  /* 0x00880000c548783b */ /* 0x000e6c0000000200 */
[----:B------:R-:W2:Y:S01]  /*47e0*/  LDSM.16.M88.4 R92, [R198+0x10000] ;  /* 0x01000000c65c783b */ /* 0x000ea20000000200 */
[C---:B------:R-:W-:Y:S08]  /*47f0*/  HMMA.16816.F32.BF16 R4, R76.reuse, R80, R4 ;  /* 0x000000504c04723c */ /* 0x040ff00000041804 */
[C---:B------:R-:W-:Y:S01]  /*4800*/  HMMA.16816.F32.BF16 R8, R76.reuse, R82, R8 ;  /* 0x000000524c08723c */ /* 0x040fe20000041808 */
[----:B------:R-:W-:Y:S07]  /*4810*/  LDSM.16.M88.4 R80, [R199+0xa000] ;  /* 0x00a00000c750783b */ /* 0x000fee0000000200 */
[C---:B---3--:R-:W-:Y:S08]  /*4820*/  HMMA.16816.F32.BF16 R12, R76.reuse, R68, R12 ;  /* 0x000000444c0c723c */ /* 0x048ff0000004180c */
        /* <DEDUP_REMOVED lines=18> */
[C---:B------:R-:W-:Y:S08]  /*4950*/  HMMA.16816.F32.BF16 R8, R76.reuse, R82, R8 ;  /* 0x000000524c08723c */ /* 0x040ff00000041808 */
[C---:B-1----:R-:W-:Y:S08]  /*4960*/  HMMA.16816.F32.BF16 R12, R76.reuse, R72, R12 ;  /* 0x000000484c0c723c */ /* 0x042ff0000004180c */
[----:B------:R-:W-:Y:S01]  /*4970*/  HMMA.16816.F32.BF16 R16, R76, R74, R16 ;  /* 0x0000004a4c10723c */ /* 0x000fe20000041810 */
[----:B------:R-:W1:Y:S07]  /*4980*/  LDSM.16.M88.4 R72, [R197+0xa800] ;  /* 0x00a80000c548783b */ /* 0x000e6e0000000200 */
[C---:B------:R-:W-:Y:S08]  /*4990*/  HMMA.16816.F32.BF16 R4, R84.reuse, R88, R4 ;  /* 0x000000585404723c */ /* 0x040ff00000041804 */
[C---:B------:R-:W-:Y:S08]  /*49a0*/  HMMA.16816.F32.BF16 R8, R84.reuse, R90, R8 ;  /* 0x0000005a5408723c */ /* 0x040ff00000041808 */
[C---:B--2---:R-:W-:Y:S08]  /*49b0*/  HMMA.16816.F32.BF16 R12, R84.reuse, R68, R12 ;  /* 0x00000044540c723c */ /* 0x044ff0000004180c */
[----:B------:R-:W-:Y:S08]  /*49c0*/  HMMA.16816.F32.BF16 R16, R84, R70, R16 ;  /* 0x000000465410723c */ /* 0x000ff00000041810 */
[C---:B---3--:R-:W-:Y:S08]  /*49d0*/  HMMA.16816.F32.BF16 R4, R92.reuse, R96, R4 ;  /* 0x000000605c04723c */ /* 0x048ff00000041804 */
[C---:B------:R-:W-:Y:S08]  /*49e0*/  HMMA.16816.F32.BF16 R8, R92.reuse, R98, R8 ;  /* 0x000000625c08723c */ /* 0x040ff00000041808 */
[C---:B-1----:R-:W-:Y:S03]  /*49f0*/  HMMA.16816.F32.BF16 R12, R92.reuse, R72, R12 ;  /* 0x000000485c0c723c */ /* 0x042fe6000004180c */
[C---:B------:R-:W-:Y:S01]  /*4a00*/  FADD.FTZ R245, -R168.reuse, R4 ;  /* 0x00000004a8f57221 */ /* 0x040fe20000010100 */
[----:B------:R-:W-:Y:S03]  /*4a10*/  FADD.FTZ R246, -R168, R5 ;  /* 0x00000005a8f67221 */ /* 0x000fe60000010100 */
[----:B------:R-:W-:Y:S01]  /*4a20*/  FMUL.FTZ R245, R244, R245 ;  /* 0x000000f5f4f57220 */ /* 0x000fe20000410000 */
[----:B------:R-:W-:Y:S03]  /*4a30*/  HMMA.16816.F32.BF16 R16, R92, R74, R16 ;  /* 0x0000004a5c10723c */ /* 0x000fe60000041810 */
[----:B------:R-:W-:Y:S01]  /*4a40*/  FMUL.FTZ R246, R183, R246 ;  /* 0x000000f6b7f67220 */ /* 0x000fe20000410000 */
[C---:B------:R-:W-:Y:S01]  /*4a50*/  FADD.FTZ R183, -R168.reuse, R8 ;  /* 0x00000008a8b77221 */ /* 0x040fe20000010100 */
[----:B------:R-:W-:Y:S01]  /*4a60*/  FADD.FTZ R244, -R168, R9 ;  /* 0x00000009a8f47221 */ /* 0x000fe20000010100 */
[----:B------:R-:W-:Y:S01]  /*4a70*/  FMUL.FTZ R245, R245, R248 ;  /* 0x000000f8f5f57220 */ /* 0x000fe20000410000 */
[----:B------:R-:W-:Y:S01]  /*4a80*/  FMUL.FTZ R248, R155, UR8 ;  /* 0x000000089bf87c20 */ /* 0x000fe20008410000 */
[----:B------:R-:W-:Y:S01]  /*4a90*/  FMUL.FTZ R183, R182, R183 ;  /* 0x000000b7b6b77220 */ /* 0x000fe20000410000 */
[----:B------:R-:W-:Y:S01]  /*4aa0*/  FMUL.FTZ R244, R181, R244 ;  /* 0x000000f4b5f47220 */ /* 0x000fe20000410000 */
[----:B------:R-:W-:Y:S01]  /*4ab0*/  FMUL.FTZ R155, R156, UR8 ;  /* 0x000000089c9b7c20 */ /* 0x000fe20008410000 */
[C---:B------:R-:W-:Y:S01]  /*4ac0*/  FADD.FTZ R151, -R168.reuse, R12 ;  /* 0x0000000ca8977221 */ /* 0x040fe20000010100 */
[----:B------:R-:W-:Y:S01]  /*4ad0*/  FADD.FTZ R182, -R168, R13 ;  /* 0x0000000da8b67221 */ /* 0x000fe20000010100 */
[----:B------:R-:W-:Y:S01]  /*4ae0*/  FMUL.FTZ R246, R246, R153 ;  /* 0x00000099f6f67220 */ /* 0x000fe20000410000 */
[----:B------:R-:W-:Y:S01]  /*4af0*/  FMUL.FTZ R244, R244, R155 ;  /* 0x0000009bf4f47220 */ /* 0x000fe20000410000 */
[----:B------:R-:W-:Y:S01]  /*4b00*/  FMUL.FTZ R151, R180, R151 ;  /* 0x00000097b4977220 */ /* 0x000fe20000410000 */
[----:B------:R-:W-:Y:S01]  /*4b10*/  FMUL.FTZ R182, R179, R182 ;  /* 0x000000b6b3b67220 */ /* 0x000fe20000410000 */
[----:B------:R-:W-:Y:S01]  /*4b20*/  FMUL.FTZ R156, R159, UR8 ;  /* 0x000000089f9c7c20 */ /* 0x000fe20008410000 */
[----:B------:R-:W-:Y:S01]  /*4b30*/  FMUL.FTZ R155, R160, UR8 ;  /* 0x00000008a09b7c20 */ /* 0x000fe20008410000 */
[C---:B------:R-:W-:Y:S01]  /*4b40*/  FADD.FTZ R153, -R168.reuse, R16 ;  /* 0x00000010a8997221 */ /* 0x040fe20000010100 */
[----:B------:R-:W-:Y:S01]  /*4b50*/  FADD.FTZ R168, -R168, R17 ;  /* 0x00000011a8a87221 */ /* 0x000fe20000010100 */
        /* <DEDUP_REMOVED lines=8> */
[----:B------:R-:W-:Y:S01]  /*4be0*/  FMUL.FTZ R153, R153, R160 ;  /* 0x000000a099997220 */ /* 0x000fe20000410000 */
[----:B------:R-:W-:Y:S01]  /*4bf0*/  FMUL.FTZ R168, R168, R159 ;  /* 0x0000009fa8a87220 */ /* 0x000fe20000410000 */
[----:B------:R-:W-:Y:S01]  /*4c00*/  FMUL.FTZ R155, R176, R155 ;  /* 0x0000009bb09b7220 */ /* 0x000fe20000410000 */
[----:B------:R-:W-:Y:S01]  /*4c10*/  FMUL.FTZ R156, R175, R156 ;  /* 0x0000009caf9c7220 */ /* 0x000fe20000410000 */
[----:B------:R-:W-:Y:S01]  /*4c20*/  FADD.FTZ R160, -R167, R11 ;  /* 0x0000000ba7a07221 */ /* 0x000fe20000010100 */
[----:B------:R-:W-:Y:S01]  /*4c30*/  FMUL.FTZ R159, R154, UR8 ;  /* 0x000000089a9f7c20 */ /* 0x000fe20008410000 */
[----:B------:R-:W-:Y:S01]  /*4c40*/  FMUL.FTZ R164, R157, UR8 ;  /* 0x000000089da47c20 */ /* 0x000fe20008410000 */
[----:B------:R-:W-:Y:S01]  /*4c50*/  FMUL.FTZ R152, R155, R152 ;  /* 0x000000989b987220 */ /* 0x000fe20000410000 */
[----:B------:R-:W-:Y:S01]  /*4c60*/  FMUL.FTZ R160, R173, R160 ;  /* 0x000000a0ada07220 */ /* 0x000fe20000410000 */
[----:B------:R-:W-:Y:S01]  /*4c70*/  FMUL.FTZ R159, R156, R159 ;  /* 0x0000009f9c9f7220 */ /* 0x000fe20000410000 */
[----:B------:R-:W-:Y:S01]  /*4c80*/  FMUL.FTZ R157, R158, UR8 ;  /* 0x000000089e9d7c20 */ /* 0x000fe20008410000 */
[----:B------:R-:W-:Y:S01]  /*4c90*/  F2FP.BF16.F32.PACK_AB R182, R182, R151 ;  /* 0x00000097b6b6723e */ /* 0x000fe200000010ff */
[C---:B------:R-:W-:Y:S01]  /*4ca0*/  FADD.FTZ R151, -R167.reuse, R10 ;  /* 0x0000000aa7977221 */ /* 0x040fe20000010100 */
[C---:B------:R-:W-:Y:S01]  /*4cb0*/  FADD.FTZ R155, -R167.reuse, R14 ;  /* 0x0000000ea79b7221 */ /* 0x040fe20000010100 */
[C---:B------:R-:W-:Y:S01]  /*4cc0*/  FADD.FTZ R154, -R167.reuse, R15 ;  /* 0x0000000fa79a7221 */ /* 0x040fe20000010100 */
[C---:B------:R-:W-:Y:S01]  /*4cd0*/  FADD.FTZ R163, -R167.reuse, R18 ;  /* 0x00000012a7a37221 */ /* 0x040fe20000010100 */
[----:B------:R-:W-:Y:S01]  /*4ce0*/  FADD.FTZ R156, -R167, R19 ;  /* 0x00000013a79c7221 */ /* 0x000fe20000010100 */
[----:B------:R-:W-:Y:S01]  /*4cf0*/  FMUL.FTZ R160, R160, R157 ;  /* 0x0000009da0a07220 */ /* 0x000fe20000410000 */
[----:B------:R-:W-:Y:S01]  /*4d00*/  FMUL.FTZ R183, R183, R248 ;  /* 0x000000f8b7b77220 */ /* 0x000fe20000410000 */
[----:B------:R-:W-:Y:S01]  /*4d10*/  F2FP.BF16.F32.PACK_AB R152, R159, R152 ;  /* 0x000000989f98723e */ /* 0x000fe200000010ff */
[----:B------:R-:W-:Y:S01]  /*4d20*/  FMUL.FTZ R157, R162, UR8 ;  /* 0x00000008a29d7c20 */ /* 0x000fe20008410000 */
[----:B------:R-:W-:Y:S01]  /*4d30*/  FMUL.FTZ R151, R174, R151 ;  /* 0x00000097ae977220 */ /* 0x000fe20000410000 */
[----:B------:R-:W-:Y:S01]  /*4d40*/  FMUL.FTZ R155, R172, R155 ;  /* 0x0000009bac9b7220 */ /* 0x000fe20000410000 */
[----:B------:R-:W-:Y:S01]  /*4d50*/  FMUL.FTZ R154, R171, R154 ;  /* 0x0000009aab9a7220 */ /* 0x000fe20000410000 */
[----:B------:R-:W-:Y:S01]  /*4d60*/  FMUL.FTZ R163, R170, R163 ;  /* 0x000000a3aaa37220 */ /* 0x000fe20000410000 */
[----:B------:R-:W-:Y:S01]  /*4d70*/  FMUL.FTZ R156, R169, R156 ;  /* 0x0000009ca99c7220 */ /* 0x000fe20000410000 */
[----:B------:R-:W-:Y:S01]  /*4d80*/  FMUL.FTZ R158, R161, UR8 ;  /* 0x00000008a19e7c20 */ /* 0x000fe20008410000 */
[----:B------:R-:W-:Y:S01]  /*4d90*/  FMUL.FTZ R162, R165, UR8 ;  /* 0x00000008a5a27c20 */ /* 0x000fe20008410000 */
[----:B------:R-:W-:Y:S01]  /*4da0*/  FMUL.FTZ R159, R166, UR8 ;  /* 0x00000008a69f7c20 */ /* 0x000fe20008410000 */
[----:B------:R-:W-:Y:S01]  /*4db0*/  F2FP.BF16.F32.PACK_AB R246, R246, R245 ;  /* 0x000000f5f6f6723e */ /* 0x000fe200000010ff */
[----:B------:R-:W-:Y:S01]  /*4dc0*/  FMUL.FTZ R151, R151, R164 ;  /* 0x000000a497977220 */ /* 0x000fe20000410000 */
[----:B------:R-:W-:Y:S01]  /*4dd0*/  F2FP.BF16.F32.PACK_AB R244, R244, R183 ;  /* 0x000000b7f4f4723e */ /* 0x000fe200000010ff */
[----:B------:R-:W-:Y:S01]  /*4de0*/  FMUL.FTZ R155, R155, R158 ;  /* 0x0000009e9b9b7220 */ /* 0x000fe20000410000 */
[----:B------:R-:W-:Y:S01]  /*4df0*/  F2FP.BF16.F32.PACK_AB R153, R168, R153 ;  /* 0x00000099a899723e */ /* 0x000fe200000010ff */
[----:B------:R-:W-:Y:S01]  /*4e00*/  FMUL.FTZ R154, R154, R157 ;  /* 0x0000009d9a9a7220 */ /* 0x000fe20000410000 */
[----:B------:R-:W-:Y:S01]  /*4e10*/  FMUL.FTZ R162, R163, R162 ;  /* 0x000000a2a3a27220 */ /* 0x000fe20000410000 */
[----:B------:R-:W-:Y:S01]  /*4e20*/  FMUL.FTZ R159, R156, R159 ;  /* 0x0000009f9c9f7220 */ /* 0x000fe20000410000 */
[----:B------:R-:W-:Y:S06]  /*4e30*/  @!P4 BRA `(.L_x_1552) ;  /* 0x0000000000e4c947 */ /* 0x000fec0003800000 */
[----:B------:R-:W1:Y:S01]  /*4e40*/  LDC R7, c[0x0][0x3b0] ;  /* 0x0000ec00ff077b82 */ /* 0x000e620000000800 */
[----:B------:R-:W-:Y:S02]  /*4e50*/  IADD3 R4, P1, PT, RZ, -UR17, RZ ;  /* 0x80000011ff047c10 */ /* 0x000fe4000ff3e0ff */
[----:B------:R-:W-:Y:S02]  /*4e60*/  LOP3.LUT R6, R231, 0x1, RZ, 0xc0, !PT ;  /* 0x00000001e7067812 */ /* 0x000fe400078ec0ff */
[----:B------:R-:W-:Y:S02]  /*4e70*/  ISETP.GE.AND P3, PT, R212, UR5, PT ;  /* 0x00000005d4007c0c */ /* 0x000fe4000bf66270 */
[----:B------:R-:W-:Y:S01]  /*4e80*/  ISETP.NE.U32.AND P2, PT, R6, 0x1, PT ;  /* 0x000000010600780c */ /* 0x000fe20003f45070 */
[----:B------:R-:W2:Y:S01]  /*4e90*/  LDC R5, c[0x0][0x3b4] ;  /* 0x0000ed00ff057b82 */ /* 0x000ea20000000800 */
[----:B-1----:R-:W-:Y:S04]  /*4ea0*/  IMAD.SHL.U32 R9, R7, 0x40, RZ ;  /* 0x0000004007097824 */ /* 0x002fe800078e00ff */
[----:B------:R-:W-:Y:S05]  /*4eb0*/  IMAD.X R9, RZ, RZ, ~R9, P1 ;  /* 0x000000ffff097224 */ /* 0x000fea00008e0e09 */
[----:B------:R-:W-:Y:S01]  /*4ec0*/  SHF.R.S64 R11, R4, 0x1f, R9 ;  /* 0x0000001f040b7819 */ /* 0x000fe20000001009 */
[----:B------:R-:W-:Y:S03]  /*4ed0*/  IMAD.MOV.U32 R4, RZ, RZ, -0x6000 ;  /* 0xffffa000ff047424 */ /* 0x000fe600078e00ff */
[----:B------:R-:W-:Y:S04]  /*4ee0*/  IADD3 R240, P1, PT, R240, R11, RZ ;  /* 0x0000000bf0f07210 */ /* 0x000fe80007f3e0ff */
[----:B------:R-:W-:Y:S02]  /*4ef0*/  LEA.HI.X.SX32 R241, R9, R241, 0x1, P1 ;  /* 0x000000f109f17211 */ /* 0x000fe400008f0eff */
[----:B------:R-:W-:Y:S02]  /*4f00*/  SEL R9, R4, 0x6000, !P2 ;  /* 0x0000600004097807 */ /* 0x000fe40005000000 */
[----:B------:R-:W-:Y:S02]  /*4f10*/  ISETP.GE.AND P2, PT, R213, UR5, PT ;  /* 0x00000005d5007c0c */ /* 0x000fe4000bf46270 */
[----:B------:R-:W-:Y:S01]  /*4f20*/  ISETP.GE.AND P1, PT, R211, UR5, PT ;  /* 0x00000005d3007c0c */ /* 0x000fe2000bf26270 */
[--C-:B------:R-:W-:Y:S01]  /*4f30*/  IMAD.IADD R227, R227, 0x1, R9.reuse ;  /* 0x00000001e3e37824 */ /* 0x100fe200078e0209 */
[C---:B------:R-:W-:Y:S01]  /*4f40*/  LEA R4, P5, R7.reuse, R240, 0x6 ;  /* 0x000000f007047211 */ /* 0x040fe200078a30ff */
[--C-:B------:R-:W-:Y:S02]  /*4f50*/  IMAD.IADD R230, R230, 0x1, R9.reuse ;  /* 0x00000001e6e67824 */ /* 0x100fe400078e0209 */
[----:B------:R-:W-:Y:S01]  /*4f60*/  IMAD.IADD R188, R188, 0x1, R9 ;  /* 0x00000001bcbc7824 */ /* 0x000fe200078e0209 */
[----:B------:R-:W-:Y:S01]  /*4f70*/  @!PT LDS RZ, [RZ] ;  /* 0x00000000fffff984 */ /* 0x000fe20000000800 */
[----:B------:R-:W-:Y:S01]  /*4f80*/  @!PT LDS RZ, [RZ] ;  /* 0x00000000fffff984 */ /* 0x000fe20000000800 */
[----:B------:R-:W-:Y:S01]  /*4f90*/  @!PT LDS RZ, [RZ] ;  /* 0x00000000fffff984 */ /* 0x000fe20000000800 */
[----:B------:R1:W-:Y:S01]  /*4fa0*/  @!P3 LDGSTS.E.BYPASS.LTC128B.128 [R227], desc[UR18][R240.64] ;  /* 0x00000000f0e3bfae */ /* 0x0003e2000b981a12 */
[----:B--2---:R-:W-:Y:S03]  /*4fb0*/  LEA.HI.X R5, R7, R241, R5, 0x6, P5 ;  /* 0x000000f107057211 */ /* 0x004fe600028f3405 */
        /* <DEDUP_REMOVED lines=33> */
.L_x_1552:
        /* <DEDUP_REMOVED lines=128> */
.L_x_1553:
        /* <DEDUP_REMOVED lines=46> */
[-C--:B-1----:R-:W-:Y:S05]  /*5cb0*/  HMMA.16816.F32.BF16 R4, R172, R176.reuse, R4 ;  /* 0x000000b0ac04723c */ /* 0x082fea0000041804 */
[C---:B------:R-:W-:Y:S03]  /*5cc0*/  LEA R168, P1, R153.reuse, R236, 0x2 ;  /* 0x000000ec99a87211 */ /* 0x040fe600078210ff */
[C---:B------:R-:W-:Y:S04]  /*5cd0*/  HMMA.16816.F32.BF16 R8, R180.reuse, R176, R8 ;  /* 0x000000b0b408723c */ /* 0x040fe80000041808 */
[----:B------:R-:W-:Y:S02]  /*5ce0*/  LEA.HI.X.SX32 R169, R153, R237, 0x2, P1 ;  /* 0x000000ed99a97211 */ /* 0x000fe400008f16ff */
[----:B------:R-:W1:Y:S01]  /*5cf0*/  LDSM.16.MT88.4 R152, [R195+0x17000] ;  /* 0x01700000c398783b */ /* 0x000e620000004200 */
[C---:B------:R-:W-:Y:S01]  /*5d00*/  LEA R170, P1, R225.reuse, R168, 0x5 ;  /* 0x000000a8e1aa7211 */ /* 0x040fe200078228ff */
[-C--:B------:R-:W-:Y:S03]  /*5d10*/  HMMA.16816.F32.BF16 R12, R180, R178.reuse, R12 ;  /* 0x000000b2b40c723c */ /* 0x080fe6000004180c */
[C---:B------:R-:W-:Y:S02]  /*5d20*/  LEA.HI.X.SX32 R171, R225.reuse, R169, 0x5, P1 ;  /* 0x000000a9e1ab7211 */ /* 0x040fe400008f2eff */
[C---:B------:R-:W-:Y:S03]  /*5d30*/  LEA R176, P1, R225.reuse, R170, 0x5 ;  /* 0x000000aae1b07211 */ /* 0x040fe600078228ff */
[C---:B------:R-:W-:Y:S04]  /*5d40*/  HMMA.16816.F32.BF16 R16, R172.reuse, R178, R16 ;  /* 0x000000b2ac10723c */ /* 0x040fe80000041810 */
[C---:B------:R-:W-:Y:S02]  /*5d50*/  LEA.HI.X.SX32 R177, R225.reuse, R171, 0x5, P1 ;  /* 0x000000abe1b17211 */ /* 0x040fe400008f2eff */
[C---:B------:R-:W-:Y:S02]  /*5d60*/  LEA R178, P1, R225.reuse, R176, 0x5 ;  /* 0x000000b0e1b27211 */ /* 0x040fe400078228ff */
[-C--:B--2---:R-:W-:Y:S03]  /*5d70*/  HMMA.16816.F32.BF16 R68, R172, R148.reuse, R68 ;  /* 0x00000094ac44723c */ /* 0x084fe60000041844 */
        /* <DEDUP_REMOVED lines=9> */
[----:B------:R-:W2:Y:S03]  /*5e10*/  LDSM.16.M88.4 R148, [R0+0x1e000] ;  /* 0x01e000000094783b */ /* 0x000ea60000000200 */
[C---:B------:R-:W-:Y:S04]  /*5e20*/  LEA.HI.X.SX32 R249, R225.reuse, R247, 0x5, P1 ;  /* 0x000000f7e1f97211 */ /* 0x040fe800008f2eff */
[-C--:B-1----:R-:W-:Y:S08]  /*5e30*/  HMMA.16816.F32.BF16 R84, R172, R152.reuse, R84 ;  /* 0x00000098ac54723c */ /* 0x082ff00000041854 */
[C---:B------:R-:W-:Y:S08]  /*5e40*/  HMMA.16816.F32.BF16 R88, R180.reuse, R152, R88 ;  /* 0x00000098b458723c */ /* 0x040ff00000041858 */
[-C--:B------:R-:W-:Y:S03]  /*5e50*/  HMMA.16816.F32.BF16 R92, R180, R154.reuse, R92 ;  /* 0x0000009ab45c723c */ /* 0x080fe6000004185c */
[C---:B------:R-:W-:Y:S05]  /*5e60*/  IMAD.WIDE R182, R225.reuse, -0xc0, R248 ;  /* 0xffffff40e1b67825 */ /* 0x040fea00078e02f8 */
[----:B------:R-:W-:Y:S01]  /*5e70*/  HMMA.16816.F32.BF16 R96, R172, R154, R96 ;  /* 0x0000009aac60723c */ /* 0x000fe20000041860 */
[----:B------:R-:W1:Y:S03]  /*5e80*/  LDSM.16.MT88.4 R152, [R195+0x17800] ;  /* 0x01780000c398783b */ /* 0x000e660000004200 */
[C---:B------:R-:W-:Y:S04]  /*5e90*/  LEA R180, P1, R225.reuse, R182, 0x5 ;  /* 0x000000b6e1b47211 */ /* 0x040fe800078228ff */
[C---:B------:R-:W-:Y:S01]  /*5ea0*/  LEA.HI.X.SX32 R181, R225.reuse, R183, 0x5, P1 ;  /* 0x000000b7e1b57211 */ /* 0x040fe200008f2eff */
[-C--:B--2---:R-:W-:Y:S05]  /*5eb0*/  HMMA.16816.F32.BF16 R4, R148, R156.reuse, R4 ;  /* 0x0000009c9404723c */ /* 0x084fea0000041804 */
        /* <DEDUP_REMOVED lines=17> */
[C---:B------:R-:W-:Y:S04]  /*5fd0*/  IMAD.WIDE R166, R225.reuse, -0xc0, R164 ;  /* 0xffffff40e1a67825 */ /* 0x040fe800078e02a4 */
[-C--:B-1----:R-:W-:Y:S08]  /*5fe0*/  HMMA.16816.F32.BF16 R84, R148, R152.reuse, R84 ;  /* 0x000000989454723c */ /* 0x082ff00000041854 */
[C---:B------:R-:W-:Y:S04]  /*5ff0*/  HMMA.16816.F32.BF16 R88, R160.reuse, R152, R88 ;  /* 0x00000098a058723c */ /* 0x040fe80000041858 */
[C---:B------:R-:W-:Y:S04]  /*6000*/  LEA R152, P1, R225.reuse, R166, 0x5 ;  /* 0x000000a6e1987211 */ /* 0x040fe800078228ff */
[-C--:B------:R-:W-:Y:S03]  /*6010*/  HMMA.16816.F32.BF16 R92, R160, R154.reuse, R92 ;  /* 0x0000009aa05c723c */ /* 0x080fe6000004185c */
[C---:B------:R-:W-:Y:S02]  /*6020*/  LEA.HI.X.SX32 R153, R225.reuse, R167, 0x5, P1 ;  /* 0x000000a7e1997211 */ /* 0x040fe400008f2eff */
[----:B------:R-:W-:Y:S03]  /*6030*/  LEA R162, P1, R225, R152, 0x5 ;  /* 0x00000098e1a27211 */ /* 0x000fe600078228ff */
[----:B------:R-:W-:Y:S04]  /*6040*/  HMMA.16816.F32.BF16 R96, R148, R154, R96 ;  /* 0x0000009a9460723c */ /* 0x000fe80000041860 */
[----:B------:R-:W-:Y:S01]  /*6050*/  @P5 IMAD.WIDE.U32 R154, R203, 0x4, R242 ;  /* 0x00000004cb9a5825 */ /* 0x000fe200078e00f2 */
[C---:B------:R-:W-:Y:S02]  /*6060*/  LEA.HI.X.SX32 R163, R225.reuse, R153, 0x5, P1 ;  /* 0x00000099e1a37211 */ /* 0x040fe400008f2eff */
[C---:B------:R-:W-:Y:S02]  /*6070*/  LEA R160, P1, R225.reuse, R162, 0x5 ;  /* 0x000000a2e1a07211 */ /* 0x040fe400078228ff */
[----:B------:R-:W5:Y:S02]  /*6080*/  @P5 LDG.E R229, desc[UR18][R154.64+-0x100] ;  /* 0xffff00129ae55981 */ /* 0x000f64000c1e1900 */
[C---:B------:R-:W-:Y:S02]  /*6090*/  LEA.HI.X.SX32 R161, R225.reuse, R163, 0x5, P1 ;  /* 0x000000a3e1a17211 */ /* 0x040fe400008f2eff */
[----:B------:R1:W5:Y:S01]  /*60a0*/  @P5 LDG.E R228, desc[UR18][R154.64+-0xe0] ;  /* 0xffff20129ae45981 */ /* 0x000362000c1e1900 */
[C---:B------:R-:W-:Y:S03]  /*60b0*/  LEA R150, P1, R225.reuse, R160, 0x5 ;  /* 0x000000a0e1967211 */ /* 0x040fe600078228ff */
[----:B------:R-:W-:Y:S01]  /*60c0*/  REDG.E.ADD.F32.FTZ.RN.STRONG.GPU desc[UR18][R236.64], R4 ;  /* 0x00000004ec0079a6 */ /* 0x000fe2000c12f312 */
[C---:B------:R-:W-:Y:S02]  /*60d0*/  LEA.HI.X.SX32 R151, R225.reuse, R161, 0x5, P1 ;  /* 0x000000a1e1977211 */ /* 0x040fe400008f2eff */
[C---:B------:R-:W-:Y:S01]  /*60e0*/  LEA R250, P1, R225.reuse, R150, 0x5 ;  /* 0x00000096e1fa7211 */ /* 0x040fe200078228ff */
[----:B------:R2:W-:Y:S03]  /*60f0*/  REDG.E.ADD.F32.FTZ.RN.STRONG.GPU desc[UR18][R168.64], R5 ;  /* 0x00000005a80079a6 */ /* 0x0005e6000c12f312 */
[C---:B------:R-:W-:Y:S01]  /*6100*/  LEA.HI.X.SX32 R251, R225.reuse, R151, 0x5, P1 ;  /* 0x00000097e1fb7211 */ /* 0x040fe200008f2eff */
[----:B------:R3:W-:Y:S04]  /*6110*/  REDG.E.ADD.F32.FTZ.RN.STRONG.GPU desc[UR18][R170.64], R6 ;  /* 0x00000006aa0079a6 */ /* 0x0007e8000c12f312 */
        /* <DEDUP_REMOVED lines=8> */
[----:B------:R-:W-:Y:S04]  /*61a0*/  REDG.E.ADD.F32.FTZ.RN.STRONG.GPU desc[UR18][R236.64+0x80], R16 ;  /* 0x00008010ec0079a6 */ /* 0x000fe8000c12f312 */
[----:B------:R2:W-:Y:S01]  /*61b0*/  REDG.E.ADD.F32.FTZ.RN.STRONG.GPU desc[UR18][R182.64+0x80], R17 ;  /* 0x00008011b60079a6 */ /* 0x0005e2000c12f312 */
[C---:B------:R-:W-:Y:S03]  /*61c0*/  LEA R168, P1, R225.reuse, R4, 0x5 ;  /* 0x00000004e1a87211 */ /* 0x040fe600078228ff */
[----:B------:R2:W-:Y:S01]  /*61d0*/  REDG.E.ADD.F32.FTZ.RN.STRONG.GPU desc[UR18][R180.64+0x80], R18 ;  /* 0x00008012b40079a6 */ /* 0x0005e2000c12f312 */
[C---:B------:R-:W-:Y:S02]  /*61e0*/  LEA.HI.X.SX32 R169, R225.reuse, R5, 0x5, P1 ;  /* 0x00000005e1a97211 */ /* 0x040fe400008f2eff */
[C---:B------:R-:W-:Y:S01]  /*61f0*/  LEA R148, P1, R225.reuse, R168, 0x5 ;  /* 0x000000a8e1947211 */ /* 0x040fe200078228ff */
[----:B------:R2:W-:Y:S03]  /*6200*/  REDG.E.ADD.F32.FTZ.RN.STRONG.GPU desc[UR18][R172.64+0x80], R19 ;  /* 0x00008013ac0079a6 */ /* 0x0005e6000c12f312 */
[C---:B------:R-:W-:Y:S01]  /*6210*/  LEA.HI.X.SX32 R149, R225.reuse, R169, 0x5, P1 ;  /* 0x000000a9e1957211 */ /* 0x040fe200008f2eff */
[----:B------:R2:W-:Y:S01]  /*6220*/  REDG.E.ADD.F32.FTZ.RN.STRONG.GPU desc[UR18][R156.64+0x80], R12 ;  /* 0x0000800c9c0079a6 */ /* 0x0005e2000c12f312 */
[C---:B---3--:R-:W-:Y:S03]  /*6230*/  LEA R170, P1, R225.reuse, R148, 0x5 ;  /* 0x00000094e1aa7211 */ /* 0x048fe600078228ff */
[----:B------:R3:W-:Y:S01]  /*6240*/  REDG.E.ADD.F32.FTZ.RN.STRONG.GPU desc[UR18][R158.64+0x80], R13 ;  /* 0x0000800d9e0079a6 */ /* 0x0007e2000c12f312 */
[C---:B------:R-:W-:Y:S02]  /*6250*/  LEA.HI.X.SX32 R171, R225.reuse, R149, 0x5, P1 ;  /* 0x00000095e1ab7211 */ /* 0x040fe400008f2eff */
[C---:B----4-:R-:W-:Y:S01]  /*6260*/  LEA R176, P1, R225.reuse, R170, 0x5 ;  /* 0x000000aae1b07211 */ /* 0x050fe200078228ff */
[----:B------:R-:W-:Y:S03]  /*6270*/  REDG.E.ADD.F32.FTZ.RN.STRONG.GPU desc[UR18][R174.64+0x80], R14 ;  /* 0x0000800eae0079a6 */ /* 0x000fe6000c12f312 */
[C---:B------:R-:W-:Y:S01]  /*6280*/  LEA.HI.X.SX32 R177, R225.reuse, R171, 0x5, P1 ;  /* 0x000000abe1b17211 */ /* 0x040fe200008f2eff */
[----:B------:R4:W-:Y:S01]  /*6290*/  REDG.E.ADD.F32.FTZ.RN.STRONG.GPU desc[UR18][R164.64+0x80], R15 ;  /* 0x0000800fa40079a6 */ /* 0x0009e2000c12f312 */
        /* <DEDUP_REMOVED lines=10> */
[C---:B------:R-:W-:Y:S03]  /*6340*/  LEA R8, P1, R225.reuse, R244, 0x5 ;  /* 0x000000f4e1087211 */ /* 0x040fe600078228ff */
[----:B------:R-:W-:Y:S01]  /*6350*/  REDG.E.ADD.F32.FTZ.RN.STRONG.GPU desc[UR18][R150.64+0x100], R73 ;  /* 0x00010049960079a6 */ /* 0x000fe2000c12f312 */
[C---:B------:R-:W-:Y:S03]  /*6360*/  LEA.HI.X.SX32 R9, R225.reuse, R245, 0x5, P1 ;  /* 0x000000f5e1097211 */ /* 0x040fe600008f2eff */
[----:B------:R-:W-:Y:S01]  /*6370*/  REDG.E.ADD.F32.FTZ.RN.STRONG.GPU desc[UR18][R250.64+0x100], R74 ;  /* 0x0001004afa0079a6 */ /* 0x000fe2000c12f312 */
[C---:B-1----:R-:W-:Y:S03]  /*6380*/  LEA R246, P1, R225.reuse, R8, 0x5 ;  /* 0x00000008e1f67211 */ /* 0x042fe600078228ff */
[----:B------:R1:W-:Y:S01]  /*6390*/  REDG.E.ADD.F32.FTZ.RN.STRONG.GPU desc[UR18][R154.64+0x100], R75 ;  /* 0x0001004b9a0079a6 */ /* 0x0003e2000c12f312 */
        /* <DEDUP_REMOVED lines=8> */
[C---:B--2---:R-:W-:Y:S01]  /*6420*/  LEA R182, P1, R225.reuse, R10, 0x5 ;  /* 0x0000000ae1b67211 */ /* 0x044fe200078228ff */
        /* <DEDUP_REMOVED lines=20> */
[C---:B----4-:R-:W-:Y:S03]  /*6570*/  LEA R164, P1, R225.reuse, R158, 0x5 ;  /* 0x0000009ee1a47211 */ /* 0x050fe600078228ff */
[----:B------:R-:W-:Y:S01]  /*6580*/  REDG.E.ADD.F32.FTZ.RN.STRONG.GPU desc[UR18][R10.64+0x200], R89 ;  /* 0x000200590a0079a6 */ /* 0x000fe2000c12f312 */
[C---:B------:R-:W-:Y:S02]  /*6590*/  LEA.HI.X.SX32 R165, R225.reuse, R159, 0x5, P1 ;  /* 0x0000009fe1a57211 */ /* 0x040fe400008f2eff */
[C---:B------:R-:W-:Y:S01]  /*65a0*/  LEA R152, P1, R225.reuse, R164, 0x5 ;  /* 0x000000a4e1987211 */ /* 0x040fe200078228ff */
[----:B------:R-:W-:Y:S03]  /*65b0*/  LDSM.16.MT88.4 R4, [R191+-0x2000] ;  /* 0xffe00000bf04783b */ /* 0x000fe60000004200 */
[C---:B------:R-:W-:Y:S01]  /*65c0*/  LEA.HI.X.SX32 R153, R225.reuse, R165, 0x5, P1 ;  /* 0x000000a5e1997211 */ /* 0x040fe200008f2eff */
[----:B------:R-:W2:Y:S01]  /*65d0*/  LDSM.16.MT88.4 R8, [R186] ;  /* 0x00000000ba08783b */ /* 0x000ea20000004200 */
[C---:B-1----:R-:W-:Y:S03]  /*65e0*/  LEA R154, P1, R225.reuse, R152, 0x5 ;  /* 0x00000098e19a7211 */ /* 0x042fe600078228ff */
[----:B------:R-:W1:Y:S01]  /*65f0*/  LDSM.16.MT88.4 R12, [R189+-0x2000] ;  /* 0xffe00000bd0c783b */ /* 0x000e620000004200 */
[----:B------:R-:W-:Y:S03]  /*6600*/  LEA.HI.X.SX32 R155, R225, R153, 0x5, P1 ;  /* 0x00000099e19b7211 */ /* 0x000fe600008f2eff */
[----:B------:R-:W-:Y:S04]  /*6610*/  REDG.E.ADD.F32.FTZ.RN.STRONG.GPU desc[UR18][R182.64+0x200], R90 ;  /* 0x0002005ab60079a6 */ /* 0x000fe8000c12f312 */
[----:B------:R-:W-:Y:S04]  /*6620*/  REDG.E.ADD.F32.FTZ.RN.STRONG.GPU desc[UR18][R180.64+0x200], R91 ;  /* 0x0002005bb40079a6 */ /* 0x000fe8000c12f312 */
[----:B------:R-:W-:Y:S04]  /*6630*/  REDG.E.ADD.F32.FTZ.RN.STRONG.GPU desc[UR18][R236.64+0x280], R96 ;  /* 0x00028060ec0079a6 */ /* 0x000fe8000c12f312 */
[----:B------:R-:W-:Y:S04]  /*6640*/  REDG.E.ADD.F32.FTZ.RN.STRONG.GPU desc[UR18][R16.64+0x280], R97 ;  /* 0x00028061100079a6 */ /* 0x000fe8000c12f312 */
[----:B------:R-:W3:Y:S04]  /*6650*/  LDSM.16.MT88.4 R16, [R186+0x2000] ;  /* 0x00200000ba10783b */ /* 0x000ee80000004200 */
[----:B------:R-:W4:Y:S04]  /*6660*/  LDSM.16.MT88.4 R68, [R186+0x4000] ;  /* 0x00400000ba44783b */ /* 0x000f280000004200 */
[----:B------:R-:W-:Y:S04]  /*6670*/  LDSM.16.MT88.4 R72, [R191+-0x1800] ;  /* 0xffe80000bf48783b */ /* 0x000fe80000004200 */
[----:B------:R-:W4:Y:S01]  /*6680*/  LDSM.16.MT88.4 R76, [R186+0x800] ;  /* 0x00080000ba4c783b */ /* 0x000f220000004200 */
[-C--:B--2---:R-:W-:Y:S03]  /*6690*/  HMMA.16816.F32.BF16 R100, R4, R8.reuse, R100 ;  /* 0x000000080464723c */ /* 0x084fe60000041864 */
[----:B------:R-:W2:Y:S04]  /*66a0*/  LDSM.16.MT88.4 R80, [R189+-0x1800] ;  /* 0xffe80000bd50783b */ /* 0x000ea80000004200 */
[----:B------:R-:W2:Y:S01]  /*66b0*/  LDSM.16.MT88.4 R84, [R186+0x2800] ;  /* 0x00280000ba54783b */ /* 0x000ea20000004200 */
[C---:B-1----:R-:W-:Y:S03]  /*66c0*/  HMMA.16816.F32.BF16 R104, R12.reuse, R8, R104 ;  /* 0x000000080c68723c */ /* 0x042fe60000041868 */
[----:B------:R-:W-:Y:S04]  /*66d0*/  LDSM.16.MT88.4 R88, [R186+0x1800] ;  /* 0x00180000ba58783b */ /* 0x000fe80000004200 */
[----:B------:R-:W-:Y:S01]  /*66e0*/  LDSM.16.MT88.4 R148, [R186+0x5800] ;  /* 0x00580000ba94783b */ /* 0x000fe20000004200 */
[-C--:B------:R-:W-:Y:S03]  /*66f0*/  HMMA.16816.F32.BF16 R108, R12, R10.reuse, R108 ;  /* 0x0000000a0c6c723c */ /* 0x080fe6000004186c */
[----:B------:R-:W-:Y:S04]  /*6700*/  REDG.E.ADD.F32.FTZ.RN.STRONG.GPU desc[UR18][R172.64+0x280], R98 ;  /* 0x00028062ac0079a6 */ /* 0x000fe8000c12f312 */
[----:B------:R-:W-:Y:S01]  /*6710*/  REDG.E.ADD.F32.FTZ.RN.STRONG.GPU desc[UR18][R156.64+0x280], R99 ;  /* 0x000280639c0079a6 */ /* 0x000fe2000c12f312 */
[C---:B------:R-:W-:Y:S03]  /*6720*/  HMMA.16816.F32.BF16 R112, R4.reuse, R10, R112 ;  /* 0x0000000a0470723c */ /* 0x040fe60000041870 */
[----:B------:R-:W1:Y:S04]  /*6730*/  LDSM.16.MT88.4 R8, [R186+0x4800] ;  /* 0x00480000ba08783b */ /* 0x000e680000004200 */
[----:B------:R-:W-:Y:S01]  /*6740*/  LDSM.16.MT88.4 R96, [R186+0x3800] ;  /* 0x00380000ba60783b */ /* 0x000fe20000004200 */
[-C--:B---3--:R-:W-:Y:S03]  /*6750*/  HMMA.16816.F32.BF16 R116, R4, R16.reuse, R116 ;  /* 0x000000100474723c */ /* 0x088fe60000041874 */
[----:B------:R-:W-:Y:S04]  /*6760*/  REDG.E.ADD.F32.FTZ.RN.STRONG.GPU desc[UR18][R158.64+0x280], R92 ;  /* 0x0002805c9e0079a6 */ /* 0x000fe8000c12f312 */
[----:B------:R-:W-:Y:S01]  /*6770*/  REDG.E.ADD.F32.FTZ.RN.STRONG.GPU desc[UR18][R164.64+0x280], R93 ;  /* 0x0002805da40079a6 */ /* 0x000fe2000c12f312 */
[C---:B------:R-:W-:Y:S03]  /*6780*/  HMMA.16816.F32.BF16 R120, R12.reuse, R16, R120 ;  /* 0x000000100c78723c */ /* 0x040fe60000041878 */
[----:B------:R-:W-:Y:S04]  /*6790*/  REDG.E.ADD.F32.FTZ.RN.STRONG.GPU desc[UR18][R152.64+0x280], R94 ;  /* 0x0002805e980079a6 */ /* 0x000fe8000c12f312 */
[----:B------:R-:W-:Y:S01]  /*67a0*/  REDG.E.ADD.F32.FTZ.RN.STRONG.GPU desc[UR18][R154.64+0x280], R95 ;  /* 0x0002805f9a0079a6 */ /* 0x000fe2000c12f312 */
[-C--:B------:R-:W-:Y:S03]  /*67b0*/  HMMA.16816.F32.BF16 R124, R12, R18.reuse, R124 ;  /* 0x000000120c7c723c */ /* 0x080fe6000004187c */
[----:B------:R-:W-:Y:S05]  /*67c0*/  LDSM.16.MT88.4 R92, [R189+-0x800] ;  /* 0xfff80000bd5c783b */ /* 0x000fea0000004200 */
        /* <DEDUP_REMOVED lines=18> */
[----:B------:R-:W2:Y:S07]  /*68f0*/  LDSM.16.MT88.4 R84, [R191+-0x800] ;  /* 0xfff80000bf54783b */ /* 0x000eae0000004200 */
        /* <DEDUP_REMOVED lines=202> */
.L_x_1555:
[----:B------:R-:W2:Y:S01]  /*75a0*/  LDCU.64 UR8, c[0x0][0x5c0] ;  /* 0x0000b800ff0877ac */ /* 0x000ea20008000a00 */
[----:B------:R-:W-:-:S05]  /*75b0*/  IADD3 R42, PT, PT, R233, R234, RZ ;  /* 0x000000eae92a7210 */ /* 0x000fca0007ffe0ff */
[C---:B--2---:R-:W-:Y:S02]  /*75c0*/  IMAD R40, R42.reuse, UR9, RZ ;  /* 0x000000092a287c24 */ /* 0x044fe4000f8e02ff */
[----:B-1----:R-:W-:-:S05]  /*75d0*/  IMAD.WIDE.U32 R42, R42, UR8, RZ ;  /* 0x000000082a2a7c25 */ /* 0x002fca000f8e00ff */
[----:B------:R-:W-:Y:S02]  /*75e0*/  IADD3 R40, PT, PT, R43, R40, RZ ;  /* 0x000000282b287210 */ /* 0x000fe40007ffe0ff */
.L_x_1556:
        /* <DEDUP_REMOVED lines=11> */
.L_x_1557:
[----:B------:R-:W1:Y:S01]  /*76a0*/  LDCU.64 UR6, c[0x0][0x5c8] ;  /* 0x0000b900ff0677ac */ /* 0x000e620008000a00 */
[----:B------:R-:W-:-:S05]  /*76b0*/  IADD3 R54, PT, PT, R233, R234, RZ ;  /* 0x000000eae9367210 */ /* 0x000fca0007ffe0ff */
[C---:B-1----:R-:W-:Y:S02]  /*76c0*/  IMAD R52, R54.reuse, UR7, RZ ;  /* 0x0000000736347c24 */ /* 0x042fe4000f8e02ff */
[----:B------:R-:W-:-:S05]  /*76d0*/  IMAD.WIDE.U32 R54, R54, UR6, RZ ;  /* 0x0000000636367c25 */ /* 0x000fca000f8e00ff */
[----:B------:R-:W-:-:S07]  /*76e0*/  IADD3 R52, PT, PT, R55, R52, RZ ;  /* 0x0000003437347210 */ /* 0x000fce0007ffe0ff */
.L_x_1558:
[----:B------:R-:W-:Y:S01]  /*76f0*/  BAR.SYNC.DEFER_BLOCKING 0x0 ;  /* 0x0000000000007b1d */ /* 0x000fe20000010000 */
[----:B------:R-:W-:Y:S01]  /*7700*/  IMAD.SHL.U32 R0, R207, 0x40, RZ ;  /* 0x00000040cf007824 */ /* 0x000fe200078e00ff */
[-C--:B------:R-:W-:Y:S02]  /*7710*/  ISETP.GE.AND P3, PT, R206, R219.reuse, PT ;  /* 0x000000dbce00720c */ /* 0x080fe40003f66270 */
[----:B------:R-:W-:Y:S01]  /*7720*/  ISETP.GE.AND P5, PT, R210, R219, PT ;  /* 0x000000dbd200720c */ /* 0x000fe20003fa6270 */
[----:B------:R-:W-:Y:S01]  /*7730*/  IMAD.WIDE.U32 R44, R0, UR8, RZ ;  /* 0x00000008002c7c25 */ /* 0x000fe2000f8e00ff */
[----:B------:R-:W-:Y:S01]  /*7740*/  SHF.R.S32.HI R3, RZ, 0x1f, R0 ;  /* 0x0000001fff037819 */ /* 0x000fe20000011400 */
[----:B------:R-:W1:Y:S01]  /*7750*/  LDCU.64 UR4, c[0x0][0x5d8] ;  /* 0x0000bb00ff0477ac */ /* 0x000e620008000a00 */
[----:B------:R-:W-:Y:S01]  /*7760*/  BSSY.RECONVERGENT B0, `(.L_x_1559) ;  /* 0x0000024000007945 */ /* 0x000fe20003800200 */
[----:B------:R-:W-:Y:S02]  /*7770*/  LOP3.LUT R43, R44, 0x38, R205, 0xf8, !PT ;  /* 0x000000382c2b7812 */ /* 0x000fe400078ef8cd */
[----:B------:R-:W-:-:S02]  /*7780*/  IMAD R41, R3, UR8, RZ ;  /* 0x0000000803297c24 */ /* 0x000fc4000f8e02ff */
[----:B------:R-:W-:Y:S02]  /*7790*/  IADD3 R58, P0, PT, R42, R43, RZ ;  /* 0x0000002b2a3a7210 */ /* 0x000fe40007f1e0ff */
[----:B------:R-:W-:-:S05]  /*77a0*/  IMAD R41, R0, UR9, R41 ;  /* 0x0000000900297c24 */ /* 0x000fca000f8e0229 */
        /* <DEDUP_REMOVED lines=31> */
.L_x_1560:
[----:B------:R-:W-:Y:S05]  /*79a0*/  BSYNC.RECONVERGENT B0 ;  /* 0x0000000000007941 */ /* 0x000fea0003800200 */
.L_x_1559:
[----:B------:R-:W-:Y:S04]  /*79b0*/  BSSY.RECONVERGENT B0, `(.L_x_1561) ;  /* 0x0000011000007945 */ /* 0x000fe80003800200 */
        /* <DEDUP_REMOVED lines=16> */
.L_x_1562:
[----:B------:R-:W-:Y:S05]  /*7ac0*/  BSYNC.RECONVERGENT B0 ;  /* 0x0000000000007941 */ /* 0x000fea0003800200 */
.L_x_1561:
[----:B---34-:R-:W-:Y:S01]  /*7ad0*/  MOV R28, R212 ;  /* 0x000000d4001c7202 */ /* 0x018fe20000000f00 */
[----:B------:R-:W3:Y:S01]  /*7ae0*/  LDCU.64 UR4, c[0x0][0x5e0] ;  /* 0x0000bc00ff0477ac */ /* 0x000ee20008000a00 */
[----:B------:R-:W-:Y:S01]  /*7af0*/  MOV R29, RZ ;  /* 0x000000ff001d7202 */ /* 0x000fe20000000f00 */
[----:B------:R-:W-:Y:S01]  /*7b00*/  IMAD R3, R3, UR6, RZ ;  /* 0x0000000603037c24 */ /* 0x000fe2000f8e02ff */
[----:B------:R-:W-:Y:S01]  /*7b10*/  BSSY.RECONVERGENT B0, `(.L_x_1563) ;  /* 0x0000016000007945 */ /* 0x000fe20003800200 */
[----:B------:R-:W-:-:S04]  /*7b20*/  IMAD.WIDE.U32 R28, R0, UR6, R28 ;  /* 0x00000006001c7c25 */ /* 0x000fc8000f8e001c */
[----:B------:R-:W-:Y:S01]  /*7b30*/  IMAD R3, R0, UR7, R3 ;  /* 0x0000000700037c24 */ /* 0x000fe2000f8e0203 */
[----:B------:R-:W-:-:S04]  /*7b40*/  IADD3 R30, P0, PT, R54, R28, RZ ;  /* 0x0000001c361e7210 */ /* 0x000fc80007f1e0ff */
        /* <DEDUP_REMOVED lines=8> */
[----:B-1----:R-:W-:-:S04]  /*7bd0*/  IMAD.WIDE.U32 R32, R206, UR6, R28 ;  /* 0x00000006ce207c25 */ /* 0x002fc8000f8e001c */
[----:B------:R-:W-:Y:S01]  /*7be0*/  IMAD R0, R206, UR7, R33 ;  /* 0x00000007ce007c24 */ /* 0x000fe2000f8e0221 */
[----:B---3--:R-:W-:Y:S02]  /*7bf0*/  ISETP.GE.AND P2, PT, R212, UR8, PT ;  /* 0x00000008d4007c0c */ /* 0x008fe4000bf46270 */
[----:B------:R-:W-:Y:S02]  /*7c00*/  ISETP.GE.AND P1, PT, R213, UR8, PT ;  /* 0x00000008d5007c0c */ /* 0x000fe4000bf26270 */
[----:B------:R-:W-:Y:S02]  /*7c10*/  ISETP.GE.AND P0, PT, R211, UR8, PT ;  /* 0x00000008d3007c0c */ /* 0x000fe4000bf06270 */
[----:B----4-:R-:W-:-:S04]  /*7c20*/  LEA R28, P3, R32, UR4, 0x1 ;  /* 0x00000004201c7c11 */ /* 0x010fc8000f8608ff */
[----:B------:R-:W-:-:S05]  /*7c30*/  LEA.HI.X R29, R32, UR5, R0, 0x1, P3 ;  /* 0x00000005201d7c11 */ /* 0x000fca00098f0c00 */
[----:B------:R3:W-:Y:S04]  /*7c40*/  @!P2 STG.E.128 desc[UR18][R28.64], R24 ;  /* 0x000000181c00a986 */ /* 0x0007e8000c101d12 */
[----:B------:R3:W-:Y:S04]  /*7c50*/  @!P1 STG.E.128 desc[UR18][R28.64+0x80], R16 ;  /* 0x000080101c009986 */ /* 0x0007e8000c101d12 */
[----:B------:R3:W-:Y:S02]  /*7c60*/  @!P0 STG.E.128 desc[UR18][R28.64+0x100], R8 ;  /* 0x000100081c008986 */ /* 0x0007e4000c101d12 */
.L_x_1564:
[----:B------:R-:W-:Y:S05]  /*7c70*/  BSYNC.RECONVERGENT B0 ;  /* 0x0000000000007941 */ /* 0x000fea0003800200 */
.L_x_1563:
[----:B------:R-:W-:Y:S05]  /*7c80*/  @P5 BRA `(.L_x_1523) ;  /* 0x0000000000405947 */ /* 0x000fea0003800000 */
[----:B------:R-:W4:Y:S01]  /*7c90*/  LDCU UR8, c[0x0][0x440] ;  /* 0x00008800ff0877ac */ /* 0x000f220008000800 */
[----:B-1-3--:R-:W-:Y:S01]  /*7ca0*/  MOV R9, R3 ;  /* 0x0000000300097202 */ /* 0x00afe20000000f00 */
[----:B------:R-:W-:Y:S01]  /*7cb0*/  IMAD R0, R53, UR6, RZ ;  /* 0x0000000635007c24 */ /* 0x000fe2000f8e02ff */
[----:B------:R-:W1:Y:S01]  /*7cc0*/  LDCU.64 UR4, c[0x0][0x568] ;  /* 0x0000ad00ff0477ac */ /* 0x000e620008000a00 */
[----:B------:R-:W-:Y:S02]  /*7cd0*/  IMAD.MOV.U32 R8, RZ, RZ, R30 ;  /* 0x000000ffff087224 */ /* 0x000fe400078e001e */
[C---:B------:R-:W-:Y:S02]  /*7ce0*/  IMAD R0, R55.reuse, UR7, R0 ;  /* 0x0000000737007c24 */ /* 0x040fe4000f8e0200 */
[----:B------:R-:W-:-:S04]  /*7cf0*/  IMAD.WIDE.U32 R8, R55, UR6, R8 ;  /* 0x0000000637087c25 */ /* 0x000fc8000f8e0008 */
[----:B------:R-:W-:Y:S01]  /*7d00*/  IMAD.IADD R0, R0, 0x1, R9 ;  /* 0x0000000100007824 */ /* 0x000fe200078e0209 */
[----:B----4-:R-:W-:Y:S02]  /*7d10*/  ISETP.GE.AND P2, PT, R212, UR8, PT ;  /* 0x00000008d4007c0c */ /* 0x010fe4000bf46270 */
[----:B------:R-:W-:Y:S02]  /*7d20*/  ISETP.GE.AND P1, PT, R213, UR8, PT ;  /* 0x00000008d5007c0c */ /* 0x000fe4000bf26270 */
[----:B------:R-:W-:Y:S02]  /*7d30*/  ISETP.GE.AND P0, PT, R211, UR8, PT ;  /* 0x00000008d3007c0c */ /* 0x000fe4000bf06270 */
[----:B-1----:R-:W-:-:S04]  /*7d40*/  LEA R10, P3, R8, UR4, 0x1 ;  /* 0x00000004080a7c11 */ /* 0x002fc8000f8608ff */
[----:B------:R-:W-:-:S05]  /*7d50*/  LEA.HI.X R11, R8, UR5, R0, 0x1, P3 ;  /* 0x00000005080b7c11 */ /* 0x000fca00098f0c00 */
[----:B------:R4:W-:Y:S04]  /*7d60*/  @!P2 STG.E.128 desc[UR18][R10.64], R20 ;  /* 0x000000140a00a986 */ /* 0x0009e8000c101d12 */
[----:B------:R4:W-:Y:S04]  /*7d70*/  @!P1 STG.E.128 desc[UR18][R10.64+0x80], R12 ;  /* 0x0000800c0a009986 */ /* 0x0009e8000c101d12 */
[----:B------:R4:W-:Y:S02]  /*7d80*/  @!P0 STG.E.128 desc[UR18][R10.64+0x100], R4 ;  /* 0x000100040a008986 */ /* 0x0009e4000c101d12 */
.L_x_1523:
[----:B------:R-:W-:Y:S05]  /*7d90*/  BSYNC.RECONVERGENT B1 ;  /* 0x0000000000017941 */ /* 0x000fea0003800200 */
.L_x_1501:
[----:B------:R-:W2:Y:S01]  /*7da0*/  LDCU UR5, c[0x0][0x438] ;  /* 0x00008700ff0577ac */ /* 0x000ea20008000800 */
[----:B------:R-:W2:Y:S08]  /*7db0*/  LDC R0, c[0x0][0x370] ;  /* 0x0000dc00ff007b82 */ /* 0x000eb00000000800 */
[----:B-1-34-:R-:W1:Y:S01]  /*7dc0*/  LDC R10, c[0x0][0x438] ;  /* 0x00010e00ff0a7b82 */ /* 0x01ae620000000800 */
[----:B--2---:R-:W-:-:S04]  /*7dd0*/  UIADD3 UR5, UPT, UPT, UR5, 0x3f, URZ ;  /* 0x0000003f05057890 */ /* 0x004fc8000fffe0ff */
[----:B------:R-:W-:Y:S01]  /*7de0*/  USHF.R.S32.HI UR4, URZ, 0x1f, UR5 ;  /* 0x0000001fff047899 */ /* 0x000fe20008011405 */
[----:B------:R-:W-:-:S03]  /*7df0*/  IADD3 R207, PT, PT, R0, R207, RZ ;  /* 0x000000cf00cf7210 */ /* 0x000fc60007ffe0ff */
[----:B------:R-:W-:-:S04]  /*7e00*/  ULEA.HI UR4, UR4, UR5, URZ, 0x6 ;  /* 0x0000000504047291 */ /* 0x000fc8000f8f30ff */
[----:B------:R-:W-:-:S06]  /*7e10*/  USHF.R.S32.HI UR4, URZ, 0x6, UR4 ;  /* 0x00000006ff047899 */ /* 0x000fcc0008011404 */
[----:B------:R-:W-:-:S13]  /*7e20*/  ISETP.GE.AND P0, PT, R207, UR4, PT ;  /* 0x00000004cf007c0c */ /* 0x000fda000bf06270 */
[----:B-1----:R-:W-:Y:S05]  /*7e30*/  @!P0 BRA `(.L_x_1565) ;  /* 0xffffff8800088947 */ /* 0x002fea000383ffff */
[----:B------:R-:W-:Y:S05]  /*7e40*/  EXIT ;  /* 0x000000000000794d */ /* 0x000fea0003800000 */
.L_x_1566:
        /* <DEDUP_REMOVED lines=11> */
.L_x_2181:


//--------------------- .text._ZN5flash44flash_bwd_dq_dk_dv_loop_seqk_parallel_kernelI23Flash_bwd_kernel_traitsILi192ELi64ELi64ELi8ELi4ELi2ELi2ELb0ELb0EN7cutlass10bfloat16_tE19Flash_kernel_traitsILi192ELi64ELi64ELi8ES3_EELb1ELb0ELb1ELb0ELb0ELb0ELb0EEEvNS_16Flash_bwd_paramsE --------------------------
	.section	.text._ZN5flash44flash_bwd_dq_dk_dv_loop_seqk_parallel_kernelI23Flash_bwd_kernel_traitsILi192ELi64ELi64ELi8ELi4ELi2ELi2ELb0ELb0EN7cutlass10bfloat16_tE19Flash_kernel_traitsILi192ELi64ELi64ELi8ES3_EELb1ELb0ELb1ELb0ELb0ELb0ELb0EEEvNS_16Flash_bwd_paramsE,"ax",@progbits
	.align	128
        .global         _ZN5flash44flash_bwd_dq_dk_dv_loop_seqk_parallel_kernelI23Flash_bwd_kernel_traitsILi192ELi64ELi64ELi8ELi4ELi2ELi2ELb0ELb0EN7cutlass10bfloat16_tE19Flash_kernel_traitsILi192ELi64ELi64ELi8ES3_EELb1ELb0ELb1ELb0ELb0ELb0ELb0EEEvNS_16Flash_bwd_paramsE
        .type           _ZN5flash44flash_bwd_dq_dk_dv_loop_seqk_parallel_kernelI23Flash_bwd_kernel_traitsILi192ELi64ELi64ELi8ELi4ELi2ELi2ELb0ELb0EN7cutlass10bfloat16_tE19Flash_kernel_traitsILi192ELi64ELi64ELi8ES3_EELb1ELb0ELb1ELb0ELb0ELb0ELb0EEEvNS_16Flash_bwd_paramsE,@function
        .size           _ZN5flash44flash_bwd_dq_dk_dv_loop_seqk_parallel_kernelI23Flash_bwd_kernel_traitsILi192ELi64ELi64ELi8ELi4ELi2ELi2ELb0ELb0EN7cutlass10bfloat16_tE19Flash_kernel_traitsILi192ELi64ELi64ELi8ES3_EELb1ELb0ELb1ELb0ELb0ELb0ELb0EEEvNS_16Flash_bwd_paramsE,(.L_x_2182 - _ZN5flash44flash_bwd_dq_dk_dv_loop_seqk_parallel_kernelI23Flash_bwd_kernel_traitsILi192ELi64ELi64ELi8ELi4ELi2ELi2ELb0ELb0EN7cutlass10bfloat16_tE19Flash_kernel_traitsILi192ELi64ELi64ELi8ES3_EELb1ELb0ELb1ELb0ELb0ELb0ELb0EEEvNS_16Flash_bwd_paramsE)
        .other          _ZN5flash44flash_bwd_dq_dk_dv_loop_seqk_parallel_kernelI23Flash_bwd_kernel_traitsILi192ELi64ELi64ELi8ELi4ELi2ELi2ELb0ELb0EN7cutlass10bfloat16_tE19Flash_kernel_traitsILi192ELi64ELi64ELi8ES3_EELb1ELb0ELb1ELb0ELb0ELb0ELb0EEEvNS_16Flash_bwd_paramsE,@"STO_CUDA_ENTRY STV_DEFAULT"
_ZN5flash44flash_bwd_dq_dk_dv_loop_seqk_parallel_kernelI23Flash_bwd_kernel_traitsILi192ELi64ELi64ELi8ELi4ELi2ELi2ELb0ELb0EN7cutlass10bfloat16_tE19Flash_kernel_traitsILi192ELi64ELi64ELi8ES3_EELb1ELb0ELb1ELb0ELb0ELb0ELb0EEEvNS_16Flash_bwd_paramsE:
.text._ZN5flash44flash_bwd_dq_dk_dv_loop_seqk_parallel_kernelI23Flash_bwd_kernel_traitsILi192ELi64ELi64ELi8ELi4ELi2ELi2ELb0ELb0EN7cutlass10bfloat16_tE19Flash_kernel_traitsILi192ELi64ELi64ELi8ES3_EELb1ELb0ELb1ELb0ELb0ELb0ELb0EEEvNS_16Flash_bwd_paramsE:
        /* <DEDUP_REMOVED lines=34> */
[----:B------:R-:W-:Y:S01]  /*0220*/  UIADD3 UR5, UPT, UPT, UR6, 0x20000, URZ ;  /* 0x0002000006057890 */ /* 0x000fe2000fffe0ff */
[----:B------:R-:W-:Y:S01]  /*0230*/  LOP3.LUT R213, R2, 0x1c0, R5, 0xf8, !PT ;  /* 0x000001c002d57812 */ /* 0x000fe200078ef805 */
[----:B------:R-:W-:Y:S01]  /*0240*/  UIADD3 UR4, UPT, UPT, UR6, 0x12000, URZ ;  /* 0x0001200006047890 */ /* 0x000fe2000fffe0ff */
[----:B------:R-:W-:Y:S02]  /*0250*/  LOP3.LUT R2, R4, 0x200, RZ, 0xc0, !PT ;  /* 0x0000020004027812 */ /* 0x000fe400078ec0ff */
[----:B------:R-:W-:Y:S02]  /*0260*/  SHF.R.U32.HI R206, RZ, 0x3, R203 ;  /* 0x00000003ffce7819 */ /* 0x000fe400000116cb */
[----:B------:R-:W-:Y:S02]  /*0270*/  LOP3.LUT R9, R2, 0x3800, R5, 0xf8, !PT ;  /* 0x0000380002097812 */ /* 0x000fe400078ef805 */
[----:B------:R-:W-:-:S02]  /*0280*/  LOP3.LUT R5, R5, 0x1c0, RZ, 0xc0, !PT ;  /* 0x000001c005057812 */ /* 0x000fc400078ec0ff */
[C---:B------:R-:W-:Y:S02]  /*0290*/  LOP3.LUT R0, R4.reuse, 0xc00, RZ, 0xc0, !PT ;  /* 0x00000c0004007812 */ /* 0x040fe400078ec0ff */
[----:B------:R-:W-:Y:S02]  /*02a0*/  LOP3.LUT R6, R4, 0x400, RZ, 0xc0, !PT ;  /* 0x0000040004067812 */ /* 0x000fe400078ec0ff */
[----:B------:R-:W-:Y:S02]  /*02b0*/  LOP3.LUT R212, R5, 0x18, R206, 0xf8, !PT ;  /* 0x0000001805d47812 */ /* 0x000fe400078ef8ce */
[--C-:B------:R-:W-:Y:S02]  /*02c0*/  LOP3.LUT R0, R0, 0x6, R7.reuse, 0xf8, !PT ;  /* 0x0000000600007812 */ /* 0x100fe400078ef807 */
[--C-:B------:R-:W-:Y:S02]  /*02d0*/  LOP3.LUT R11, R6, 0x6, R7.reuse, 0xf8, !PT ;  /* 0x00000006060b7812 */ /* 0x100fe400078ef807 */
[----:B------:R-:W-:-:S02]  /*02e0*/  LOP3.LUT R212, R212, 0x38, R7, 0x78, !PT ;  /* 0x00000038d4d47812 */ /* 0x000fc400078e7807 */
[----:B------:R-:W-:Y:S02]  /*02f0*/  LOP3.LUT R7, R7, 0x20, RZ, 0xc0, !PT ;  /* 0x0000002007077812 */ /* 0x000fe400078ec0ff */
[----:B------:R-:W-:Y:S01]  /*0300*/  LOP3.LUT R213, R0, R213, RZ, 0xfc, !PT ;  /* 0x000000d500d57212 */ /* 0x000fe200078efcff */
[----:B------:R-:W-:Y:S01]  /*0310*/  IMAD.SHL.U32 R0, R203, 0x40, RZ ;  /* 0x00000040cb007824 */ /* 0x000fe200078e00ff */
[----:B------:R-:W-:Y:S02]  /*0320*/  LOP3.LUT R2, R3, 0x10, RZ, 0xc0, !PT ;  /* 0x0000001003027812 */ /* 0x000fe400078ec0ff */
[----:B------:R-:W-:Y:S02]  /*0330*/  LOP3.LUT R7, R7, 0x18, R206, 0xf8, !PT ;  /* 0x0000001807077812 */ /* 0x000fe400078ef8ce */
[----:B------:R-:W-:Y:S02]  /*0340*/  LOP3.LUT R189, R2, 0x8, R203, 0xf8, !PT ;  /* 0x0000000802bd7812 */ /* 0x000fe400078ef8cb */
[----:B------:R-:W-:-:S02]  /*0350*/  LOP3.LUT R2, R7, 0x1c0, R0, 0xf8, !PT ;  /* 0x000001c007027812 */ /* 0x000fc400078ef800 */
[----:B------:R-:W-:Y:S02]  /*0360*/  LOP3.LUT R192, R0, 0x1c0, RZ, 0xc0, !PT ;  /* 0x000001c000c07812 */ /* 0x000fe400078ec0ff */
[--C-:B------:R-:W-:Y:S02]  /*0370*/  LOP3.LUT R193, R2, 0x38, R205.reuse, 0x78, !PT ;  /* 0x0000003802c17812 */ /* 0x100fe400078e78cd */
[----:B------:R-:W-:Y:S02]  /*0380*/  LOP3.LUT R5, R0, 0x200, RZ, 0xc0, !PT ;  /* 0x0000020000057812 */ /* 0x000fe400078ec0ff */
[----:B--2---:R-:W-:Y:S02]  /*0390*/  LEA R208, P0, R201, R208, 0x2 ;  /* 0x000000d0c9d07211 */ /* 0x004fe400078010ff */
[----:B------:R-:W-:Y:S02]  /*03a0*/  LOP3.LUT R193, R193, 0x200, R0, 0xf8, !PT ;  /* 0x00000200c1c17812 */ /* 0x000fe400078ef800 */
[----:B------:R-:W1:Y:S01]  /*03b0*/  LDC R0, c[0x0][0x438] ;  /* 0x00010e00ff007b82 */ /* 0x000e620000000800 */
[----:B------:R-:W-:-:S02]  /*03c0*/  LOP3.LUT R192, R192, 0x38, R205, 0xf8, !PT ;  /* 0x00000038c0c07812 */ /* 0x000fc400078ef8cd */
[----:B------:R-:W-:Y:S02]  /*03d0*/  R2P PR, R203, 0xe ;  /* 0x0000000ecb007804 */ /* 0x000fe40000000000 */
[----:B------:R-:W-:Y:S02]  /*03e0*/  LOP3.LUT R3, R192, 0x8, R3, 0x78, !PT ;  /* 0x00000008c0037812 */ /* 0x000fe400078e7803 */
[----:B------:R-:W-:Y:S02]  /*03f0*/  LOP3.LUT R189, R189, R192, RZ, 0x3c, !PT ;  /* 0x000000c0bdbd7212 */ /* 0x000fe400078e3cff */
[C-C-:B------:R-:W-:Y:S02]  /*0400*/  LOP3.LUT R196, R5.reuse, 0xc00, R4.reuse, 0xf8, !PT ;  /* 0x00000c0005c47812 */ /* 0x140fe400078ef804 */
[----:B------:R-:W-:Y:S02]  /*0410*/  LOP3.LUT R190, R5, 0x400, R4, 0xf8, !PT ;  /* 0x0000040005be7812 */ /* 0x000fe400078ef804 */
[----:B------:R-:W-:-:S02]  /*0420*/  LOP3.LUT R214, R205, 0x1f8, RZ, 0xc0, !PT ;  /* 0x000001f8cdd67812 */ /* 0x000fc400078ec0ff */
[----:B------:R-:W-:Y:S02]  /*0430*/  LEA R213, R213, UR5, 0x1 ;  /* 0x00000005d5d57c11 */ /* 0x000fe4000f8e08ff */
[----:B------:R-:W-:Y:S02]  /*0440*/  LOP3.LUT R189, R189, 0x200, R4, 0xf8, !PT ;  /* 0x00000200bdbd7812 */ /* 0x000fe400078ef804 */
[-C--:B------:R-:W-:Y:S01]  /*0450*/  LOP3.LUT R196, R196, R3.reuse, RZ, 0xfc, !PT ;  /* 0x00000003c4c47212 */ /* 0x080fe200078efcff */
[C---:B------:R-:W-:Y:S01]  /*0460*/  VIADD R215, R213.reuse, 0x20 ;  /* 0x00000020d5d77836 */ /* 0x040fe20000000000 */
[----:B------:R-:W-:Y:S01]  /*0470*/  LOP3.LUT R190, R190, R3, RZ, 0xfc, !PT ;  /* 0x00000003bebe7212 */ /* 0x000fe200078efcff */
[----:B------:R-:W-:Y:S01]  /*0480*/  @P3 VIADD R215, R213, 0xffffffe0 ;  /* 0xffffffe0d5d73836 */ /* 0x000fe20000000000 */
[--C-:B------:R-:W-:Y:S02]  /*0490*/  LOP3.LUT R192, R192, 0x8, R203.reuse, 0x78, !PT ;  /* 0x00000008c0c07812 */ /* 0x100fe400078e78cb */
        /* <DEDUP_REMOVED lines=23> */
[----:B------:R-:W-:Y:S02]  /*0610*/  LEA R192, R192, UR4, 0x1 ;  /* 0x00000004c0c07c11 */ /* 0x000fe4000f8e08ff */
[----:B-1-34-:R-:W-:-:S07]  /*0620*/  LEA R193, R193, UR6, 0x1 ;  /* 0x00000006c1c17c11 */ /* 0x01afce000f8e08ff */
.L_x_1632:
[----:B------:R-:W1:Y:S01]  /*0630*/  LDC.64 R4, c[0x0][0x478] ;  /* 0x00011e00ff047b82 */ /* 0x000e620000000a00 */
[----:B------:R-:W-:Y:S01]  /*0640*/  ISETP.NE.U32.AND P4, PT, RZ, UR8, PT ;  /* 0x00000008ff007c0c */ /* 0x000fe2000bf85070 */
[----:B----4-:R-:W-:Y:S01]  /*0650*/  IMAD.SHL.U32 R11, R201, 0x4, RZ ;  /* 0x00000004c90b7824 */ /* 0x010fe200078e00ff */
[----:B------:R-:W-:Y:S01]  /*0660*/  SHF.R.U32.HI R10, RZ, 0x1e, R201 ;  /* 0x0000001eff0a7819 */ /* 0x000fe200000116c9 */
[----:B------:R-:W-:Y:S01]  /*0670*/  IMAD.MOV.U32 R235, RZ, RZ, RZ ;  /* 0x000000ffffeb7224 */ /* 0x000fe200078e00ff */
[----:B------:R-:W-:-:S03]  /*0680*/  ISETP.NE.AND.EX P4, PT, RZ, UR9, PT, P4 ;  /* 0x00000009ff007c0c */ /* 0x000fc6000bf85340 */
[----:B------:R-:W2:Y:S08]  /*0690*/  LDC.64 R8, c[0x0][0x460] ;  /* 0x00011800ff087b82 */ /* 0x000eb00000000a00 */
[----:B------:R-:W3:Y:S02]  /*06a0*/  LDC.U8 R2, c[0x0][0x532] ;  /* 0x00014c80ff027b82 */ /* 0x000ee40000000000 */
[----:B------:R-:W-:-:S04]  /*06b0*/  @P4 IADD3 R14, P1, PT, R11, UR8, RZ ;  /* 0x000000080b0e4c10 */ /* 0x000fc8000ff3e0ff */
[----:B------:R-:W-:Y:S02]  /*06c0*/  @P4 IADD3.X R15, PT, PT, R10, UR9, RZ, P1, !PT ;  /* 0x000000090a0f4c10 */ /* 0x000fe40008ffe4ff */
[----:B-1----:R-:W-:Y:S01]  /*06d0*/  ISETP.NE.U32.AND P3, PT, R4, RZ, PT ;  /* 0x000000ff0400720c */ /* 0x002fe20003f65070 */
[----:B------:R-:W1:Y:S02]  /*06e0*/  LDC.64 R6, c[0x0][0x468] ;  /* 0x00011a00ff067b82 */ /* 0x000e640000000a00 */
[----:B------:R-:W4:Y:S01]  /*06f0*/  @P4 LDG.E R235, desc[UR20][R14.64] ;  /* 0x000000140eeb4981 */ /* 0x000f22000c1e1900 */
[----:B------:R-:W-:Y:S02]  /*0700*/  ISETP.NE.AND.EX P3, PT, R5, RZ, PT, P3 ;  /* 0x000000ff0500720c */ /* 0x000fe40003f65330 */
[C---:B--2---:R-:W-:Y:S02]  /*0710*/  ISETP.NE.U32.AND P5, PT, R8.reuse, RZ, PT ;  /* 0x000000ff0800720c */ /* 0x044fe40003fa5070 */
[----:B------:R-:W-:-:S02]  /*0720*/  ISETP.NE.U32.AND P2, PT, R8, RZ, PT ;  /* 0x000000ff0800720c */ /* 0x000fc40003f45070 */
[C---:B------:R-:W-:Y:S02]  /*0730*/  ISETP.NE.AND.EX P5, PT, R9.reuse, RZ, PT, P5 ;  /* 0x000000ff0900720c */ /* 0x040fe40003fa5350 */
[----:B------:R-:W-:-:S05]  /*0740*/  ISETP.NE.AND.EX P2, PT, R9, RZ, PT, P2 ;  /* 0x000000ff0900720c */ /* 0x000fca0003f45320 */
[----:B------:R-:W-:Y:S01]  /*0750*/  @P3 IADD3 R4, P0, PT, R11, R4, RZ ;  /* 0x000000040b043210 */ /* 0x000fe20007f1e0ff */
[----:B------:R-:W-:-:S04]  /*0760*/  IMAD.MOV.U32 R8, RZ, RZ, -0x1 ;  /* 0xffffffffff087424 */ /* 0x000fc800078e00ff */
[----:B------:R-:W-:Y:S02]  /*0770*/  @P3 IMAD.X R5, R10, 0x1, R5, P0 ;  /* 0x000000010a053824 */ /* 0x000fe400000e0605 */
[----:B-----5:R2:W5:Y:S04]  /*0780*/  @P5 LDG.E R8, desc[UR20][R208.64] ;  /* 0x00000014d0085981 */ /* 0x020568000c1e1900 */
[----:B------:R-:W4:Y:S04]  /*0790*/  @P3 LDG.E R234, desc[UR20][R4.64] ;  /* 0x0000001404ea3981 */ /* 0x000f28000c1e1900 */
[----:B------:R2:W5:Y:S01]  /*07a0*/  @P2 LDG.E R9, desc[UR20][R208.64+0x4] ;  /* 0x00000414d0092981 */ /* 0x000562000c1e1900 */
[----:B---3--:R-:W-:-:S02]  /*07b0*/  ISETP.NE.AND P4, PT, R2, RZ, PT ;  /* 0x000000ff0200720c */ /* 0x008fc40003f85270 */
[----:B-1----:R-:W-:Y:S01]  /*07c0*/  ISETP.EQ.U32.AND P1, PT, R6, RZ, PT ;  /* 0x000000ff0600720c */ /* 0x002fe20003f22070 */
[----:B------:R-:W-:Y:S01]  /*07d0*/  IMAD.MOV.U32 R236, RZ, RZ, -0x1 ;  /* 0xffffffffffec7424 */ /* 0x000fe200078e00ff */
[----:B------:R-:W-:Y:S01]  /*07e0*/  IADD3 R12, P0, PT, R11, R6, RZ ;  /* 0x000000060b0c7210 */ /* 0x000fe20007f1e0ff */
[----:B------:R-:W1:Y:S01]  /*07f0*/  @!P3 LDC R2, c[0x0][0x43c] ;  /* 0x00010f00ff02bb82 */ /* 0x000e620000000800 */
[----:B------:R-:W-:-:S03]  /*0800*/  ISETP.EQ.OR.EX P1, PT, R7, RZ, !P4, P1 ;  /* 0x000000ff0700720c */ /* 0x000fc60006722710 */
[----:B------:R-:W-:-:S04]  /*0810*/  IMAD.X R13, R10, 0x1, R7, P0 ;  /* 0x000000010a0d7824 */ /* 0x000fc800000e0607 */
[----:B------:R-:W3:Y:S06]  /*0820*/  @!P2 LDC R237, c[0x0][0x434] ;  /* 0x00010d00ffedab82 */ /* 0x000eec0000000800 */
[----:B------:R2:W5:Y:S02]  /*0830*/  @!P1 LDG.E R236, desc[UR20][R12.64] ;  /* 0x000000140cec9981 */ /* 0x000564000c1e1900 */
[----:B------:R-:W2:Y:S01]  /*0840*/  @!P3 LDC.64 R4, c[0x0][0x488] ;  /* 0x00012200ff04bb82 */ /* 0x000ea20000000a00 */
[----:B------:R-:W-:-:S04]  /*0850*/  ISETP.NE.U32.AND P1, PT, R6, RZ, PT ;  /* 0x000000ff0600720c */ /* 0x000fc80003f25070 */
[----:B------:R-:W-:Y:S02]  /*0860*/  ISETP.NE.AND.EX P1, PT, R7, RZ, PT, P1 ;  /* 0x000000ff0700720c */ /* 0x000fe40003f25310 */
[----:B--2---:R-:W-:-:S04]  /*0870*/  @!P3 ISETP.NE.U32.AND P0, PT, R4, RZ, PT ;  /* 0x000000ff0400b20c */ /* 0x004fc80003f05070 */
[----:B------:R-:W-:-:S04]  /*0880*/  @!P3 ISETP.NE.AND.EX P0, PT, R5, RZ, PT, P0 ;  /* 0x000000ff0500b20c */ /* 0x000fc80003f05300 */
[----:B-1----:R-:W-:Y:S01]  /*0890*/  @!P3 SEL R2, R2, RZ, P0 ;  /* 0x000000ff0202b207 */ /* 0x002fe20000000000 */
[----:B----4-:R-:W-:Y:S02]  /*08a0*/  @P3 IMAD.IADD R234, R234, 0x1, -R235 ;  /* 0x00000001eaea3824 */ /* 0x010fe400078e0aeb */
[----:B---3--:R-:W-:Y:S06]  /*08b0*/  @!P1 BRA `(.L_x_1567) ;  /* 0x00000000000c9947 */ /* 0x008fec0003800000 */
[----:B------:R-:W2:Y:S02]  /*08c0*/  @P4 LDG.E R5, desc[UR20][R12.64+0x4] ;  /* 0x000004140c054981 */ /* 0x000ea4000c1e1900 */
[----:B--2--5:R-:W-:-:S06]  /*08d0*/  @P4 IADD3 R0, PT, PT, R5, -R236, RZ ;  /* 0x800000ec05004210 */ /* 0x024fcc0007ffe0ff */
[----:B------:R1:W5:Y:S02]  /*08e0*/  @!P4 LDG.E R0, desc[UR20][R12.64] ;  /* 0x000000140c00c981 */ /* 0x000364000c1e1900 */
.L_x_1567:
[----:B------:R-:W-:Y:S01]  /*08f0*/  IMAD.SHL.U32 R219, R207, 0x40, RZ ;  /* 0x00000040cfdb7824 */ /* 0x000fe200078e00ff */
[----:B-----5:R-:W-:Y:S01]  /*0900*/  @!P3 IADD3 R234, PT, PT, R2, R0, -R235 ;  /* 0x0000000002eab210 */ /* 0x020fe20007ffe8eb */
[----:B------:R-:W-:-:S03]  /*0910*/  @P2 IMAD.IADD R237, R9, 0x1, -R8 ;  /* 0x0000000109ed2824 */ /* 0x000fc600078e0a08 */
[----:B------:R-:W-:-:S13]  /*0920*/  ISETP.GT.AND P0, PT, R234, R219, PT ;  /* 0x000000dbea00720c */ /* 0x000fda0003f04270 */
[----:B------:R-:W-:Y:S05]  /*0930*/  @!P0 BRA `(.L_x_1568) ;  /* 0x0000007c009c8947 */ /* 0x000fea0003800000 */
[----:B------:R-:W2:Y:S01]  /*0940*/  LDC R9, c[0x0][0x504] ;  /* 0x00014100ff097b82 */ /* 0x000ea20000000800 */
[----:B------:R-:W-:Y:S02]  /*0950*/  ISETP.NE.AND P3, PT, R8, -0x1, PT ;  /* 0xffffffff0800780c */ /* 0x000fe40003f65270 */
[----:B------:R-:W-:Y:S02]  /*0960*/  IADD3 R218, PT, PT, R219, 0x40, R237 ;  /* 0x00000040dbda7810 */ /* 0x000fe40007ffe0ed */
[----:B------:R-:W-:-:S09]  /*0970*/  ISETP.NE.AND P2, PT, R236, -0x1, PT ;  /* 0xffffffffec00780c */ /* 0x000fd20003f45270 */
[----:B------:R-:W3:Y:S08]  /*0980*/  @!P3 LDC.64 R6, c[0x0][0x398] ;  /* 0x0000e600ff06bb82 */ /* 0x000ef00000000a00 */
[----:B------:R-:W4:Y:S01]  /*0990*/  @P3 LDC.64 R4, c[0x0][0x3b0] ;  /* 0x0000ec00ff043b82 */ /* 0x000f220000000a00 */
[----:B--2---:R-:W-:Y:S01]  /*09a0*/  IADD3 R2, PT, PT, R218, R9, -R234 ;  /* 0x00000009da027210 */ /* 0x004fe20007ffe8ea */
[----:B------:R-:W-:-:S04]  /*09b0*/  VIADD R9, R237, 0x3f ;  /* 0x0000003fed097836 */ /* 0x000fc80000000000 */
[----:B------:R-:W-:Y:S01]  /*09c0*/  VIADD R2, R2, 0x3f ;  /* 0x0000003f02027836 */ /* 0x000fe20000000000 */
[----:B------:R-:W-:-:S04]  /*09d0*/  SHF.R.S32.HI R0, RZ, 0x1f, R9 ;  /* 0x0000001fff007819 */ /* 0x000fc80000011409 */
[----:B------:R-:W-:Y:S02]  /*09e0*/  SHF.R.S32.HI R15, RZ, 0x1f, R2 ;  /* 0x0000001fff0f7819 */ /* 0x000fe40000011402 */
[----:B------:R-:W-:Y:S02]  /*09f0*/  LEA.HI R0, R0, R9, RZ, 0x6 ;  /* 0x0000000900007211 */ /* 0x000fe400078f30ff */
[----:B------:R-:W-:Y:S01]  /*0a00*/  LEA.HI R15, R15, R2, RZ, 0x6 ;  /* 0x000000020f0f7211 */ /* 0x000fe200078f30ff */
[C---:B---3--:R-:W-:Y:S01]  /*0a10*/  @!P3 IMAD.WIDE.U32 R20, R201.reuse, R6, RZ ;  /* 0x00000006c914b225 */ /* 0x048fe200078e00ff */
[----:B------:R-:W-:Y:S02]  /*0a20*/  SHF.R.S32.HI R0, RZ, 0x6, R0 ;  /* 0x00000006ff007819 */ /* 0x000fe40000011400 */
        /* <DEDUP_REMOVED lines=20> */
.L_x_1569:
[----:B------:R-:W1:Y:S01]  /*0b70*/  LDCU.64 UR14, c[0x0][0x3b8] ;  /* 0x00007700ff0e77ac */ /* 0x000e620008000a00 */
[----:B------:R-:W-:-:S05]  /*0b80*/  IADD3 R4, PT, PT, R235, R236, RZ ;  /* 0x000000eceb047210 */ /* 0x000fca0007ffe0ff */
[C---:B-1----:R-:W-:Y:S02]  /*0b90*/  IMAD R13, R4.reuse, UR15, RZ ;  /* 0x0000000f040d7c24 */ /* 0x042fe4000f8e02ff */
[----:B------:R-:W-:-:S05]  /*0ba0*/  IMAD.WIDE.U32 R4, R4, UR14, RZ ;  /* 0x0000000e04047c25 */ /* 0x000fca000f8e00ff */
[----:B------:R-:W-:Y:S02]  /*0bb0*/  IADD3 R13, PT, PT, R5, R13, RZ ;  /* 0x0000000d050d7210 */ /* 0x000fe40007ffe0ff */
[----:B------:R-:W-:-:S07]  /*0bc0*/  MOV R14, R4 ;  /* 0x00000004000e7202 */ /* 0x000fce0000000f00 */
.L_x_1570:
[----:B------:R-:W1:Y:S01]  /*0bd0*/  LDC R5, c[0x0][0x3e8] ;  /* 0x0000fa00ff057b82 */ /* 0x000e620000000800 */
[----:B------:R-:W-:Y:S02]  /*0be0*/  SHF.R.S32.HI R10, RZ, 0x1f, R219 ;  /* 0x0000001fff0a7819 */ /* 0x000fe400000114db */
        /* <DEDUP_REMOVED lines=36> */
.L_x_1571:
[----:B------:R-:W1:Y:S01]  /*0e30*/  LDCU.64 UR12, c[0x0][0x3c0] ;  /* 0x00007800ff0c77ac */ /* 0x000e620008000a00 */
[----:B------:R-:W-:-:S05]  /*0e40*/  IADD3 R4, PT, PT, R235, R236, RZ ;  /* 0x000000eceb047210 */ /* 0x000fca0007ffe0ff */
[C---:B-1----:R-:W-:Y:S02]  /*0e50*/  IMAD R11, R4.reuse, UR13, RZ ;  /* 0x0000000d040b7c24 */ /* 0x042fe4000f8e02ff */
[----:B------:R-:W-:-:S05]  /*0e60*/  IMAD.WIDE.U32 R4, R4, UR12, RZ ;  /* 0x0000000c04047c25 */ /* 0x000fca000f8e00ff */
[----:B------:R-:W-:Y:S02]  /*0e70*/  IADD3 R11, PT, PT, R5, R11, RZ ;  /* 0x0000000b050b7210 */ /* 0x000fe40007ffe0ff */
[----:B------:R-:W-:-:S07]  /*0e80*/  MOV R12, R4 ;  /* 0x00000004000c7202 */ /* 0x000fce0000000f00 */
.L_x_1572:
        /* <DEDUP_REMOVED lines=27> */
.L_x_1573:
[-C--:B------:R-:W-:Y:S02]  /*1040*/  IMAD R17, R31, R8.reuse, RZ ;  /* 0x000000081f117224 */ /* 0x080fe400078e02ff */
[----:B------:R-:W-:-:S05]  /*1050*/  IMAD.WIDE.U32 R24, R30, R8, RZ ;  /* 0x000000081e187225 */ /* 0x000fca00078e00ff */
[----:B------:R-:W-:-:S07]  /*1060*/  IADD3 R17, PT, PT, R25, R17, RZ ;  /* 0x0000001119117210 */ /* 0x000fce0007ffe0ff */
.L_x_1574:
        /* <DEDUP_REMOVED lines=20> */
.L_x_1575:
[----:B------:R-:W1:Y:S01]  /*11b0*/  LDC R18, c[0x0][0x434] ;  /* 0x00010d00ff127b82 */ /* 0x000e620000000800 */
[----:B------:R-:W-:-:S04]  /*11c0*/  IMAD R5, R201, UR19, R200 ;  /* 0x00000013c9057c24 */ /* 0x000fc8000f8e02c8 */
[----:B-1----:R-:W-:-:S03]  /*11d0*/  IMAD R18, R5, R18, RZ ;  /* 0x0000001205127224 */ /* 0x002fc600078e02ff */
.L_x_1576:
        /* <DEDUP_REMOVED lines=11> */
.L_x_1577:
[----:B------:R-:W1:Y:S01]  /*1290*/  LDC R22, c[0x0][0x444] ;  /* 0x00011100ff167b82 */ /* 0x000e620000000800 */
[----:B------:R-:W-:-:S04]  /*12a0*/  IMAD R5, R201, UR19, R200 ;  /* 0x00000013c9057c24 */ /* 0x000fc8000f8e02c8 */
[----:B-1----:R-:W-:-:S07]  /*12b0*/  IMAD R22, R5, R22, RZ ;  /* 0x0000001605167224 */ /* 0x002fce00078e02ff */
.L_x_1578:
[----:B------:R-:W1:Y:S01]  /*12c0*/  S2R R226, SR_TID.X ;  /* 0x0000000000e27919 */ /* 0x000e620000002100 */
[----:B------:R-:W2:Y:S01]  /*12d0*/  LDC.64 R8, c[0x0][0x5f8] ;  /* 0x00017e00ff087b82 */ /* 0x000ea20000000a00 */
[----:B------:R-:W-:Y:S01]  /*12e0*/  IMAD R28, R29, UR19, RZ ;  /* 0x000000131d1c7c24 */ /* 0x000fe2000f8e02ff */
[----:B------:R-:W-:Y:S01]  /*12f0*/  ISETP.NE.AND P3, PT, RZ, UR5, PT ;  /* 0x00000005ff007c0c */ /* 0x000fe2000bf65270 */
[----:B------:R-:W3:Y:S01]  /*1300*/  LDCU.64 UR16, c[0x0][0x3c8] ;  /* 0x00007900ff1077ac */ /* 0x000ee20008000a00 */
[--C-:B------:R-:W-:Y:S01]  /*1310*/  IADD3 R24, P1, P0, R34, R24, R25.reuse ;  /* 0x0000001822187210 */ /* 0x100fe2000783e019 */
[----:B------:R-:W-:Y:S01]  /*1320*/  BSSY.RECONVERGENT B1, `(.L_x_1568) ;  /* 0x0000748000017945 */ /* 0x000fe20003800200 */
[----:B------:R-:W4:Y:S02]  /*1330*/  LDCU.64 UR10, c[0x0][0x380] ;  /* 0x00007000ff0a77ac */ /* 0x000f240008000a00 */
[----:B------:R-:W5:Y:S01]  /*1340*/  LDC.64 R4, c[0x0][0x590] ;  /* 0x00016400ff047b82 */ /* 0x000f620000000a00 */
[----:B------:R-:W3:Y:S01]  /*1350*/  LDCU.64 UR4, c[0x0][0x570] ;  /* 0x0000ae00ff0477ac */ /* 0x000ee20008000a00 */
[----:B------:R-:W4:Y:S06]  /*1360*/  LDCU.64 UR6, c[0x0][0x550] ;  /* 0x0000aa00ff0677ac */ /* 0x000f2c0008000a00 */
[----:B------:R-:W3:Y:S01]  /*1370*/  LDC.64 R6, c[0x0][0x3b0] ;  /* 0x0000ec00ff067b82 */ /* 0x000ee20000000a00 */
[----:B--2---:R-:W-:Y:S01]  /*1380*/  IMAD.WIDE.U32 R30, R8, UR18, RZ ;  /* 0x00000012081e7c25 */ /* 0x004fe2000f8e00ff */
[----:B------:R-:W-:-:S06]  /*1390*/  SHF.R.S32.HI R8, RZ, 0x1f, R25 ;  /* 0x0000001fff087819 */ /* 0x000fcc0000011419 */
[----:B------:R-:W2:Y:S01]  /*13a0*/  LDC.64 R246, c[0x0][0x420] ;  /* 0x00010800fff67b82 */ /* 0x000ea20000000a00 */
[----:B------:R-:W-:Y:S01]  /*13b0*/  IMAD R9, R9, UR18, R31 ;  /* 0x0000001209097c24 */ /* 0x000fe2000f8e021f */
[----:B------:R-:W-:Y:S02]  /*13c0*/  SEL R26, R30, RZ, P3 ;  /* 0x000000ff1e1a7207 */ /* 0x000fe40001800000 */
[----:B-1----:R-:W-:Y:S01]  /*13d0*/  LOP3.LUT R226, R226, 0x1f, RZ, 0xc0, !PT ;  /* 0x0000001fe2e27812 */ /* 0x002fe200078ec0ff */
[----:B-----5:R-:W-:Y:S01]  /*13e0*/  IMAD R30, R23, R4, RZ ;  /* 0x00000004171e7224 */ /* 0x020fe200078e02ff */
[----:B------:R-:W-:Y:S01]  /*13f0*/  IADD3.X R8, PT, PT, R16, R17, R8, P1, P0 ;  /* 0x0000001110087210 */ /* 0x000fe20000fe0408 */
[----:B------:R-:W-:Y:S01]  /*1400*/  IMAD.MOV.U32 R16, RZ, RZ, R204 ;  /* 0x000000ffff107224 */ /* 0x000fe200078e00cc */
[----:B------:R-:W-:Y:S01]  /*1410*/  SEL R9, R9, RZ, P3 ;  /* 0x000000ff09097207 */ /* 0x000fe20001800000 */
[----:B------:R-:W-:Y:S01]  /*1420*/  IMAD R25, R203, R28, R226 ;  /* 0x0000001ccb197224 */ /* 0x000fe200078e02e2 */
[----:B------:R-:W-:Y:S01]  /*1430*/  SHF.L.U64.HI R221, R4, 0x5, R5 ;  /* 0x0000000504dd7819 */ /* 0x000fe20000010205 */
[----:B------:R-:W-:-:S03]  /*1440*/  IMAD.MOV.U32 R17, RZ, RZ, RZ ;  /* 0x000000ffff117224 */ /* 0x000fc600078e00ff */
[----:B------:R-:W-:Y:S01]  /*1450*/  IADD3 R26, P1, P0, R25, R24, R26 ;  /* 0x00000018191a7210 */ /* 0x000fe2000783e01a */
[----:B---3--:R-:W-:Y:S01]  /*1460*/  IMAD.WIDE.U32 R34, R21, R6, R16 ;  /* 0x0000000615227225 */ /* 0x008fe200078e0010 */
[----:B------:R-:W-:-:S04]  /*1470*/  SHF.R.S32.HI R25, RZ, 0x1f, R25 ;  /* 0x0000001fff197819 */ /* 0x000fc80000011419 */
[----:B------:R-:W-:Y:S02]  /*1480*/  IADD3.X R24, PT, PT, R25, R8, R9, P1, P0 ;  /* 0x0000000819187210 */ /* 0x000fe40000fe0409 */
[----:B------:R-:W1:Y:S01]  /*1490*/  LDC R25, c[0x0][0x508] ;  /* 0x00014200ff197b82 */ /* 0x000e620000000800 */
[----:B------:R-:W-:Y:S02]  /*14a0*/  IADD3 R32, P0, PT, R204, R32, RZ ;  /* 0x00000020cc207210 */ /* 0x000fe40007f1e0ff */
[----:B------:R-:W-:-:S03]  /*14b0*/  IADD3 R20, P1, PT, R20, R34, RZ ;  /* 0x0000002214147210 */ /* 0x000fc60007f3e0ff */
[----:B------:R-:W-:Y:S02]  /*14c0*/  IMAD.X R33, RZ, RZ, R27, P0 ;  /* 0x000000ffff217224 */ /* 0x000fe400000e061b */
[----:B------:R-:W3:Y:S01]  /*14d0*/  LDC.64 R8, c[0x0][0x598] ;  /* 0x00016600ff087b82 */ /* 0x000ee20000000a00 */
[----:B------:R-:W-:Y:S02]  /*14e0*/  IMAD.SHL.U32 R27, R28, 0x40, RZ ;  /* 0x000000401c1b7824 */ /* 0x000fe400078e00ff */
[----:B------:R-:W-:Y:S02]  /*14f0*/  IMAD R28, R23, R6, RZ ;  /* 0x00000006171c7224 */ /* 0x000fe400078e02ff */
[----:B------:R-:W-:Y:S01]  /*1500*/  IMAD R23, R21, R5, R30 ;  /* 0x0000000515177224 */ /* 0x000fe200078e021e */
[----:B------:R-:W-:Y:S01]  /*1510*/  IADD3 R26, P0, PT, R27, R26, RZ ;  /* 0x0000001a1b1a7210 */ /* 0x000fe20007f1e0ff */
[----:B------:R-:W-:Y:S01]  /*1520*/  IMAD.WIDE.U32 R32, R21, R4, R32 ;  /* 0x0000000415207225 */ /* 0x000fe200078e0020 */
[----:B------:R-:W5:Y:S02]  /*1530*/  LDC.64 R30, c[0x0][0x5e8] ;  /* 0x00017a00ff1e7b82 */ /* 0x000f640000000a00 */
[----:B------:R-:W-:Y:S01]  /*1540*/  LEA.HI.X.SX32 R27, R27, R24, 0x1, P0 ;  /* 0x000000181b1b7211 */ /* 0x000fe200000f0eff */
[----:B------:R-:W-:Y:S01]  /*1550*/  IMAD R28, R21, R7, R28 ;  /* 0x00000007151c7224 */ /* 0x000fe200078e021c */
[----:B------:R-:W-:-:S02]  /*1560*/  IADD3 R33, PT, PT, R33, R23, RZ ;  /* 0x0000001721217210 */ /* 0x000fc40007ffe0ff */
[----:B------:R-:W-:Y:S02]  /*1570*/  LEA R240, P0, R26, UR4, 0x2 ;  /* 0x000000041af07c11 */ /* 0x000fe4000f8010ff */
[----:B-1----:R-:W-:Y:S02]  /*1580*/  IADD3 R232, PT, PT, R218, -R25, -R234 ;  /* 0x80000019dae87210 */ /* 0x002fe40007ffe8ea */
[----:B------:R-:W-:Y:S01]  /*1590*/  IADD3.X R21, PT, PT, R19, R35, R28, P1, !PT ;  /* 0x0000002313157210 */ /* 0x000fe20000ffe41c */
[----:B------:R-:W-:Y:S01]  /*15a0*/  IMAD R19, R233, 0x40, R22 ;  /* 0x00000040e9137824 */ /* 0x000fe200078e0216 */
[----:B------:R-:W-:Y:S01]  /*15b0*/  LEA.HI.X R241, R26, UR5, R27, 0x2, P0 ;  /* 0x000000051af17c11 */ /* 0x000fe200080f141b */
[----:B------:R-:W-:-:S04]  /*15c0*/  IMAD.WIDE.U32 R20, R200, UR16, R20 ;  /* 0x00000010c8147c25 */ /* 0x000fc8000f8e0014 */
[----:B---3--:R-:W-:-:S04]  /*15d0*/  IMAD.WIDE.U32 R28, R200, R8, R32 ;  /* 0x00000008c81c7225 */ /* 0x008fc800078e0020 */
[----:B------:R-:W-:Y:S02]  /*15e0*/  VIADD R8, R232, 0xffffffc0 ;  /* 0xffffffc0e8087836 */ /* 0x000fe40000000000 */
[C---:B------:R-:W-:Y:S02]  /*15f0*/  IMAD R29, R200.reuse, R9, R29 ;  /* 0x00000009c81d7224 */ /* 0x040fe400078e021d */
[----:B------:R-:W-:Y:S01]  /*1600*/  IMAD R21, R200, UR17, R21 ;  /* 0x00000011c8157c24 */ /* 0x000fe2000f8e0215 */
[----:B------:R-:W-:Y:S01]  /*1610*/  SHF.R.S32.HI R9, RZ, 0x1f, R8 ;  /* 0x0000001fff097819 */ /* 0x000fe20000011408 */
[----:B------:R-:W-:-:S03]  /*1620*/  IMAD.WIDE.U32 R28, R206, R4, R28 ;  /* 0x00000004ce1c7225 */ /* 0x000fc600078e001c */
[----:B------:R-:W-:Y:S01]  /*1630*/  LEA.HI R9, R9, R8, RZ, 0x6 ;  /* 0x0000000809097211 */ /* 0x000fe200078f30ff */
[----:B------:R-:W-:Y:S01]  /*1640*/  IMAD.WIDE.U32 R20, R206, R6, R20 ;  /* 0x00000006ce147225 */ /* 0x000fe200078e0014 */
[----:B----4-:R-:W-:Y:S02]  /*1650*/  LEA R242, P0, R28, UR6, 0x1 ;  /* 0x000000061cf27c11 */ /* 0x010fe4000f8008ff */
[----:B------:R-:W-:Y:S01]  /*1660*/  SHF.R.S32.HI R216, RZ, 0x6, R9 ;  /* 0x00000006ffd87819 */ /* 0x000fe20000011409 */
[----:B------:R-:W-:Y:S01]  /*1670*/  IMAD R9, R206, R7, R21 ;  /* 0x00000007ce097224 */ /* 0x000fe200078e0215 */
[----:B------:R-:W-:Y:S01]  /*1680*/  LEA R244, P1, R20, UR10, 0x1 ;  /* 0x0000000a14f47c11 */ /* 0x000fe2000f8208ff */
[----:B------:R-:W-:Y:S01]  /*1690*/  IMAD R8, R206, R5, R29 ;  /* 0x00000005ce087224 */ /* 0x000fe200078e021d */
[----:B------:R-:W-:Y:S01]  /*16a0*/  VIMNMX R216, PT, PT, RZ, R216, !PT ;  /* 0x000000d8ffd87248 */ /* 0x000fe20007fe0100 */
[----:B-----5:R-:W-:Y:S01]  /*16b0*/  IMAD.WIDE R222, R19, 0x4, R30 ;  /* 0x0000000413de7825 */ /* 0x020fe200078e021e */
[----:B------:R-:W-:-:S02]  /*16c0*/  LEA.HI.X R245, R20, UR11, R9, 0x1, P1 ;  /* 0x0000000b14f57c11 */ /* 0x000fc400088f0c09 */
[----:B------:R-:W-:Y:S01]  /*16d0*/  ISETP.GT.AND P1, PT, R15, R216, PT ;  /* 0x000000d80f00720c */ /* 0x000fe20003f24270 */
[----:B------:R-:W-:Y:S01]  /*16e0*/  IMAD R9, R233, 0x40, R18 ;  /* 0x00000040e9097824 */ /* 0x000fe200078e0212 */
[----:B------:R-:W-:Y:S02]  /*16f0*/  LEA.HI.X R243, R28, UR7, R8, 0x1, P0 ;  /* 0x000000071cf37c11 */ /* 0x000fe400080f0c08 */
[----:B------:R-:W-:Y:S01]  /*1700*/  IADD3 R8, P0, PT, R206, 0x20, RZ ;  /* 0x00000020ce087810 */ /* 0x000fe20007f1e0ff */
[----:B--2---:R-:W-:Y:S01]  /*1710*/  IMAD.WIDE R246, R9, 0x4, R246 ;  /* 0x0000000409f67825 */ /* 0x004fe200078e02f6 */
[----:B------:R-:W-:Y:S02]  /*1720*/  MOV R224, R222 ;  /* 0x000000de00e07202 */ /* 0x000fe40000000f00 */
[C---:B------:R-:W-:Y:S01]  /*1730*/  SHF.L.U64.HI R7, R6.reuse, 0x5, R7 ;  /* 0x0000000506077819 */ /* 0x040fe20000010207 */
[----:B------:R-:W-:Y:S02]  /*1740*/  IMAD.SHL.U32 R9, R6, 0x20, RZ ;  /* 0x0000002006097824 */ /* 0x000fe400078e00ff */
[----:B------:R-:W-:Y:S01]  /*1750*/  IMAD.SHL.U32 R222, R4, 0x20, RZ ;  /* 0x0000002004de7824 */ /* 0x000fe200078e00ff */
[----:B------:R-:W-:Y:S01]  /*1760*/  IADD3 R4, PT, PT, R206, 0x20, RZ ;  /* 0x00000020ce047810 */ /* 0x000fe20007ffe0ff */
        /* <DEDUP_REMOVED lines=14> */
.L_x_1580:
[----:B------:R-:W1:Y:S01]  /*1850*/  LDCU.64 UR10, c[0x0][0x5c0] ;  /* 0x0000b800ff0a77ac */ /* 0x000e620008000a00 */
[----:B------:R-:W-:-:S05]  /*1860*/  IADD3 R0, PT, PT, R235, R236, RZ ;  /* 0x000000eceb007210 */ /* 0x000fca0007ffe0ff */
[C---:B-1----:R-:W-:Y:S02]  /*1870*/  IMAD R2, R0.reuse, UR11, RZ ;  /* 0x0000000b00027c24 */ /* 0x042fe4000f8e02ff */
[----:B------:R-:W-:-:S05]  /*1880*/  IMAD.WIDE.U32 R12, R0, UR10, RZ ;  /* 0x0000000a000c7c25 */ /* 0x000fca000f8e00ff */
[----:B------:R-:W-:Y:S02]  /*1890*/  IADD3 R0, PT, PT, R13, R2, RZ ;  /* 0x000000020d007210 */ /* 0x000fe40007ffe0ff */
[----:B------:R-:W-:Y:S02]  /*18a0*/  MOV R2, R12 ;  /* 0x0000000c00027202 */ /* 0x000fe40000000f00 */
.L_x_1581:
        /* <DEDUP_REMOVED lines=11> */
.L_x_1582:
[----:B------:R-:W1:Y:S01]  /*1960*/  LDCU.64 UR6, c[0x0][0x5c8] ;  /* 0x0000b900ff0677ac */ /* 0x000e620008000a00 */
[----:B------:R-:W-:-:S05]  /*1970*/  IADD3 R235, PT, PT, R235, R236, RZ ;  /* 0x000000ecebeb7210 */ /* 0x000fca0007ffe0ff */
[C---:B-1----:R-:W-:Y:S02]  /*1980*/  IMAD R7, R235.reuse, UR7, RZ ;  /* 0x00000007eb077c24 */ /* 0x042fe4000f8e02ff */
[----:B------:R-:W-:-:S05]  /*1990*/  IMAD.WIDE.U32 R12, R235, UR6, RZ ;  /* 0x00000006eb0c7c25 */ /* 0x000fca000f8e00ff */
[----:B------:R-:W-:Y:S02]  /*19a0*/  IADD3 R7, PT, PT, R13, R7, RZ ;  /* 0x000000070d077210 */ /* 0x000fe40007ffe0ff */
.L_x_1583:
        /* <DEDUP_REMOVED lines=26> */
.L_x_1585:
[----:B------:R-:W-:Y:S05]  /*1b50*/  BSYNC.RECONVERGENT B0 ;  /* 0x0000000000007941 */ /* 0x000fea0003800200 */
.L_x_1584:
[----:B------:R-:W-:Y:S04]  /*1b60*/  BSSY.RECONVERGENT B0, `(.L_x_1586) ;  /* 0x0000011000007945 */ /* 0x000fe80003800200 */
        /* <DEDUP_REMOVED lines=16> */
.L_x_1587:
[----:B------:R-:W-:Y:S05]  /*1c70*/  BSYNC.RECONVERGENT B0 ;  /* 0x0000000000007941 */ /* 0x000fea0003800200 */
.L_x_1586:
        /* <DEDUP_REMOVED lines=13> */
[----:B--2---:R-:W-:-:S04]  /*1d50*/  IMAD.WIDE.U32 R14, R206, UR6, R4 ;  /* 0x00000006ce0e7c25 */ /* 0x004fc8000f8e0004 */
        /* <DEDUP_REMOVED lines=9> */
.L_x_1589:
[----:B------:R-:W-:Y:S05]  /*1df0*/  BSYNC.RECONVERGENT B0 ;  /* 0x0000000000007941 */ /* 0x000fea0003800200 */
.L_x_1588:
        /* <DEDUP_REMOVED lines=18> */
.L_x_1579:
        /* <DEDUP_REMOVED lines=28> */
.L_x_1593:
[----:B------:R2:W-:Y:S01]  /*20e0*/  STS.128 [R214+0x10000], RZ ;  /* 0x010000ffd6007388 */ /* 0x0005e20000000c00 */
[----:B------:R-:W-:Y:S05]  /*20f0*/  BRA `(.L_x_1594) ;  /* 0x00000000000c7947 */ /* 0x000fea0003800000 */
.L_x_1592:
[----:B------:R1:W-:Y:S04]  /*2100*/  STS.128 [R214+0xc000], RZ ;  /* 0x00c000ffd6007388 */ /* 0x0003e80000000c00 */
[----:B------:R1:W-:Y:S04]  /*2110*/  STS.128 [R214+0xe000], RZ ;  /* 0x00e000ffd6007388 */ /* 0x0003e80000000c00 */
[----:B------:R1:W-:Y:S02]  /*2120*/  STS.128 [R214+0x10000], RZ ;  /* 0x010000ffd6007388 */ /* 0x0003e40000000c00 */
.L_x_1594:
[----:B------:R-:W-:Y:S05]  /*2130*/  BSYNC.RECONVERGENT B0 ;  /* 0x0000000000007941 */ /* 0x000fea0003800200 */
.L_x_1591:
        /* <DEDUP_REMOVED lines=28> */
.L_x_1597:
[----:B------:R1:W-:Y:S02]  /*2300*/  STS.128 [R214+0x11000], RZ ;  /* 0x011000ffd6007388 */ /* 0x0003e40000000c00 */
.L_x_1596:
[----:B------:R-:W-:Y:S05]  /*2310*/  BSYNC.RECONVERGENT B0 ;  /* 0x0000000000007941 */ /* 0x000fea0003800200 */
.L_x_1595:
        /* <DEDUP_REMOVED lines=23> */
.L_x_1600:
[----:B------:R1:W-:Y:S01]  /*2490*/  STS.128 [R231+0x4000], RZ ;  /* 0x004000ffe7007388 */ /* 0x0003e20000000c00 */
[----:B------:R-:W-:Y:S05]  /*24a0*/  BRA `(.L_x_1601) ;  /* 0x00000000000c7947 */ /* 0x000fea0003800000 */
.L_x_1599:
[----:B------:R1:W-:Y:S04]  /*24b0*/  STS.128 [R231], RZ ;  /* 0x000000ffe7007388 */ /* 0x0003e80000000c00 */
[----:B------:R1:W-:Y:S04]  /*24c0*/  STS.128 [R231+0x2000], RZ ;  /* 0x002000ffe7007388 */ /* 0x0003e80000000c00 */
[----:B------:R1:W-:Y:S02]  /*24d0*/  STS.128 [R231+0x4000], RZ ;  /* 0x004000ffe7007388 */ /* 0x0003e40000000c00 */
.L_x_1601:
[----:B------:R-:W-:Y:S05]  /*24e0*/  BSYNC.RECONVERGENT B0 ;  /* 0x0000000000007941 */ /* 0x000fea0003800200 */
.L_x_1598:
        /* <DEDUP_REMOVED lines=27> */
.L_x_1604:
[----:B------:R1:W-:Y:S02]  /*26a0*/  STS.128 [R231+0x5000], RZ ;  /* 0x005000ffe7007388 */ /* 0x0003e40000000c00 */
.L_x_1603:
[----:B------:R-:W-:Y:S05]  /*26b0*/  BSYNC.RECONVERGENT B0 ;  /* 0x0000000000007941 */ /* 0x000fea0003800200 */
.L_x_1602:
        /* <DEDUP_REMOVED lines=49> */
.L_x_1607:
[----:B------:R3:W-:Y:S01]  /*29d0*/  STS.128 [R214+0x16000], RZ ;  /* 0x016000ffd6007388 */ /* 0x0007e20000000c00 */
[----:B------:R-:W-:Y:S05]  /*29e0*/  BRA `(.L_x_1608) ;  /* 0x00000000000c7947 */ /* 0x000fea0003800000 */
.L_x_1606:
[----:B------:R2:W-:Y:S04]  /*29f0*/  STS.128 [R214+0x12000], RZ ;  /* 0x012000ffd6007388 */ /* 0x0005e80000000c00 */
[----:B------:R2:W-:Y:S04]  /*2a00*/  STS.128 [R214+0x14000], RZ ;  /* 0x014000ffd6007388 */ /* 0x0005e80000000c00 */
[----:B------:R2:W-:Y:S02]  /*2a10*/  STS.128 [R214+0x16000], RZ ;  /* 0x016000ffd6007388 */ /* 0x0005e40000000c00 */
.L_x_1608:
[----:B------:R-:W-:Y:S05]  /*2a20*/  BSYNC.RECONVERGENT B0 ;  /* 0x0000000000007941 */ /* 0x000fea0003800200 */
.L_x_1605:
        /* <DEDUP_REMOVED lines=34> */
.L_x_1611:
[----:B------:R3:W-:Y:S02]  /*2c50*/  STS.128 [R214+0x17000], RZ ;  /* 0x017000ffd6007388 */ /* 0x0007e40000000c00 */
.L_x_1610:
[----:B------:R-:W-:Y:S05]  /*2c60*/  BSYNC.RECONVERGENT B0 ;  /* 0x0000000000007941 */ /* 0x000fea0003800200 */
.L_x_1609:
        /* <DEDUP_REMOVED lines=13> */
[----:B------:R-:W-:Y:S02]  /*2d40*/  IMAD.MOV.U32 R10, RZ, RZ, R12 ;  /* 0x000000ffff0a7224 */ /* 0x000fe400078e000c */
[----:B------:R-:W-:Y:S01]  /*2d50*/  IMAD.MOV.U32 R11, RZ, RZ, R7 ;  /* 0x000000ffff0b7224 */ /* 0x000fe200078e0007 */
[----:B------:R-:W1:Y:S01]  /*2d60*/  LDCU.64 UR4, c[0x0][0x390] ;  /* 0x00007200ff0477ac */ /* 0x000e620008000a00 */
        /* <DEDUP_REMOVED lines=23> */
.L_x_1614:
[----:B------:R2:W-:Y:S01]  /*2ee0*/  STS.128 [R214+0x1c000], RZ ;  /* 0x01c000ffd6007388 */ /* 0x0005e20000000c00 */
[----:B------:R-:W-:Y:S05]  /*2ef0*/  BRA `(.L_x_1615) ;  /* 0x00000000000c7947 */ /* 0x000fea0003800000 */
.L_x_1613:
[----:B------:R2:W-:Y:S04]  /*2f00*/  STS.128 [R214+0x18000], RZ ;  /* 0x018000ffd6007388 */ /* 0x0005e80000000c00 */
[----:B------:R2:W-:Y:S04]  /*2f10*/  STS.128 [R214+0x1a000], RZ ;  /* 0x01a000ffd6007388 */ /* 0x0005e80000000c00 */
[----:B------:R2:W-:Y:S02]  /*2f20*/  STS.128 [R214+0x1c000], RZ ;  /* 0x01c000ffd6007388 */ /* 0x0005e40000000c00 */
.L_x_1615:
[----:B------:R-:W-:Y:S05]  /*2f30*/  BSYNC.RECONVERGENT B0 ;  /* 0x0000000000007941 */ /* 0x000fea0003800200 */
.L_x_1612:
[----:B-12---:R-:W1:Y:S01]  /*2f40*/  LDC.64 R10, c[0x0][0x528] ;  /* 0x00014a00ff0a7b82 */ /* 0x006e620000000a00 */
        /* <DEDUP_REMOVED lines=14> */
[----:B----4-:R-:W-:Y:S02]  /*3030*/  LEA R8, P3, R6, UR4, 0x1 ;  /* 0x0000000406087c11 */ /* 0x010fe4000f8608ff */
        /* <DEDUP_REMOVED lines=17> */
.L_x_1617:
[----:B------:R-:W-:Y:S05]  /*3150*/  BSYNC.RECONVERGENT B0 ;  /* 0x0000000000007941 */ /* 0x000fea0003800200 */
.L_x_1616:
[----:B------:R-:W4:Y:S01]  /*3160*/  LDCU UR5, c[0x0][0x590] ;  /* 0x0000b200ff0577ac */ /* 0x000f220008000800 */
[----:B------:R-:W-:Y:S01]  /*3170*/  IMAD R7, R201, UR19, R200 ;  /* 0x00000013c9077c24 */ /* 0x000fe2000f8e02c8 */
[----:B-1-3--:R-:W3:Y:S01]  /*3180*/  LDG.E.64 R8, desc[UR20][R10.64+0x8] ;  /* 0x000008140a087981 */ /* 0x00aee2000c1e1b00 */
[----:B------:R-:W1:Y:S02]  /*3190*/  LDCU UR4, c[0x0][0x440] ;  /* 0x00008800ff0477ac */ /* 0x000e640008000800 */
[----:B------:R-:W-:Y:S01]  /*31a0*/  IMAD.SHL.U32 R7, R7, 0x20, RZ ;  /* 0x0000002007077824 */ /* 0x000fe200078e00ff */
[----:B------:R1:W5:Y:S04]  /*31b0*/  LDG.E.64 R198, desc[UR20][R10.64] ;  /* 0x000000140ac67981 */ /* 0x000368000c1e1b00 */
[----:B------:R-:W0:Y:S01]  /*31c0*/  LDGDEPBAR ;  /* 0x00000000000079af */ /* 0x000e220000000000 */
[----:B------:R-:W-:Y:S01]  /*31d0*/  SHF.R.S32.HI R227, RZ, 0x1f, R7 ;  /* 0x0000001fffe37819 */ /* 0x000fe20000011407 */
[----:B------:R-:W-:Y:S01]  /*31e0*/  IMAD.IADD R0, R191, 0x1, R192 ;  /* 0x00000001bf007824 */ /* 0x000fe200078e02c0 */
[----:B------:R-:W-:Y:S01]  /*31f0*/  CS2R R142, SRZ ;  /* 0x00000000008e7805 */ /* 0x000fe2000001ff00 */
[--C-:B------:R-:W-:Y:S01]  /*3200*/  IMAD.IADD R188, R196, 0x1, R5.reuse ;  /* 0x00000001c4bc7824 */ /* 0x100fe200078e0205 */
[----:B------:R-:W-:Y:S01]  /*3210*/  CS2R R140, SRZ ;  /* 0x00000000008c7805 */ /* 0x000fe2000001ff00 */
[----:B------:R-:W-:Y:S01]  /*3220*/  IMAD.IADD R186, R193, 0x1, R5 ;  /* 0x00000001c1ba7824 */ /* 0x000fe200078e0205 */
[----:B------:R-:W-:Y:S01]  /*3230*/  CS2R R146, SRZ ;  /* 0x0000000000927805 */ /* 0x000fe2000001ff00 */
[----:B------:R-:W-:Y:S01]  /*3240*/  IMAD.MOV.U32 R228, RZ, RZ, R231 ;  /* 0x000000ffffe47224 */ /* 0x000fe200078e00e7 */
        /* <DEDUP_REMOVED lines=48> */
[----:B------:R-:W-:Y:S01]  /*3550*/  IMAD.IADD R195, R0, 0x1, R185 ;  /* 0x0000000100c37824 */ /* 0x000fe200078e02b9 */
[----:B------:R-:W1:Y:S01]  /*3560*/  LDCU UR6, c[0x0][0x3e0] ;  /* 0x00007c00ff0677ac */ /* 0x000e620008000800 */
[----:B------:R-:W1:Y:S01]  /*3570*/  LDCU UR10, c[0x0][0x45c] ;  /* 0x00008b80ff0a77ac */ /* 0x000e620008000800 */
[----:B------:R-:W1:Y:S01]  /*3580*/  LDCU.U8 UR7, c[0x0][0x4f8] ;  /* 0x00009f00ff0777ac */ /* 0x000e620008000000 */
[----:B----4-:R-:W-:Y:S01]  /*3590*/  USHF.L.U32 UR5, UR5, 0x6, URZ ;  /* 0x0000000605057899 */ /* 0x010fe200080006ff */
[----:B---3--:R-:W-:-:S04]  /*35a0*/  IADD3 R226, P1, P0, R7, R8, R226 ;  /* 0x0000000807e27210 */ /* 0x008fc8000783e0e2 */
[----:B-1----:R-:W-:-:S09]  /*35b0*/  IADD3.X R227, PT, PT, R227, R9, RZ, P1, P0 ;  /* 0x00000009e3e37210 */ /* 0x002fd20000fe04ff */
.L_x_1622:
[----:B------:R-:W0:Y:S01]  /*35c0*/  LDGDEPBAR ;  /* 0x00000000000079af */ /* 0x000e220000000000 */
[----:B------:R-:W-:Y:S01]  /*35d0*/  IMAD.IADD R149, R188, 0x1, R185 ;  /* 0x00000001bc957824 */ /* 0x000fe200078e02b9 */
[----:B------:R-:W-:Y:S01]  /*35e0*/  IADD3 R150, PT, PT, R191, R188, RZ ;  /* 0x000000bcbf967210 */ /* 0x000fe20007ffe0ff */
[----:B------:R-:W-:Y:S01]  /*35f0*/  IMAD.MOV.U32 R225, RZ, RZ, R223 ;  /* 0x000000ffffe17224 */ /* 0x000fe200078e00df */
[C---:B------:R-:W-:Y:S02]  /*3600*/  LEA R152, P0, R202.reuse, R224, 0x2 ;  /* 0x000000e0ca987211 */ /* 0x040fe400078010ff */
[----:B------:R-:W-:Y:S01]  /*3610*/  SHF.L.U32 R151, R233, 0x6, RZ ;  /* 0x00000006e9977819 */ /* 0x000fe200000006ff */
[----:B------:R-:W-:Y:S01]  /*3620*/  IMAD.IADD R148, R185, 0x1, R150 ;  /* 0x00000001b9947824 */ /* 0x000fe200078e0296 */
[----:B------:R-:W-:Y:S02]  /*3630*/  LEA.HI.X R153, R202, R225, RZ, 0x2, P0 ;  /* 0x000000e1ca997211 */ /* 0x000fe400000f14ff */
[----:B------:R-:W-:Y:S01]  /*3640*/  ISETP.GE.AND P0, PT, R151, R232, PT ;  /* 0x000000e89700720c */ /* 0x000fe20003f06270 */
[----:B------:R-:W-:Y:S04]  /*3650*/  DEPBAR.LE SB0, 0x0 ;  /* 0x000080000000791a */ /* 0x000fe80000000000 */
[----:B------:R-:W-:Y:S06]  /*3660*/  BAR.SYNC.DEFER_BLOCKING 0x0 ;  /* 0x0000000000007b1d */ /* 0x000fec0000010000 */
[----:B------:R-:W-:Y:S04]  /*3670*/  LDSM.16.M88.4 R20, [R188] ;  /* 0x00000000bc14783b */ /* 0x000fe80000000200 */
[----:B------:R-:W1:Y:S04]  /*3680*/  LDSM.16.M88.4 R24, [R192] ;  /* 0x00000000c018783b */ /* 0x000e680000000200 */
[----:B------:R-:W3:Y:S04]  /*3690*/  LDSM.16.M88.4 R28, [R192+0x800] ;  /* 0x00080000c01c783b */ /* 0x000ee80000000200 */
[----:B------:R-:W-:Y:S04]  /*36a0*/  LDSM.16.M88.4 R32, [R149] ;  /* 0x000000009520783b */ /* 0x000fe80000000200 */
[----:B------:R-:W4:Y:S04]  /*36b0*/  LDSM.16.M88.4 R84, [R197] ;  /* 0x00000000c554783b */ /* 0x000f280000000200 */
[----:B------:R-:W2:Y:S04]  /*36c0*/  LDSM.16.M88.4 R88, [R197+0x800] ;  /* 0x00080000c558783b */ /* 0x000ea80000000200 */
[----:B------:R-:W-:Y:S04]  /*36d0*/  LDSM.16.M88.4 R92, [R0] ;  /* 0x00000000005c783b */ /* 0x000fe80000000200 */
[----:B------:R-:W-:Y:S04]  /*36e0*/  LDSM.16.M88.4 R96, [R195+0x800] ;  /* 0x00080000c360783b */ /* 0x000fe80000000200 */
[----:B-----5:R2:W5:Y:S04]  /*36f0*/  LDG.E R167, desc[UR20][R152.64] ;  /* 0x0000001498a77981 */ /* 0x020568000c1e1900 */
[----:B------:R2:W5:Y:S01]  /*3700*/  LDG.E R166, desc[UR20][R152.64+0x20] ;  /* 0x0000201498a67981 */ /* 0x000562000c1e1900 */
[C---:B-1----:R-:W-:Y:S08]  /*3710*/  HMMA.16816.F32.BF16 R4, R20.reuse, R24, RZ ;  /* 0x000000181404723c */ /* 0x042ff000000418ff */
[C---:B------:R-:W-:Y:S01]  /*3720*/  HMMA.16816.F32.BF16 R8, R20.reuse, R26, RZ ;  /* 0x0000001a1408723c */ /* 0x040fe200000418ff */
[----:B------:R-:W1:Y:S07]  /*3730*/  LDSM.16.M88.4 R24, [R150] ;  /* 0x000000009618783b */ /* 0x000e6e0000000200 */
[C---:B---3--:R-:W-:Y:S08]  /*3740*/  HMMA.16816.F32.BF16 R12, R20.reuse, R28, RZ ;  /* 0x0000001c140c723c */ /* 0x048ff000000418ff */
[----:B------:R-:W-:Y:S01]  /*3750*/  HMMA.16816.F32.BF16 R16, R20, R30, RZ ;  /* 0x0000001e1410723c */ /* 0x000fe200000418ff */
[----:B------:R-:W3:Y:S04]  /*3760*/  LDSM.16.M88.4 R20, [R0+0x800] ;  /* 0x000800000014783b */ /* 0x000ee80000000200 */
[----:B------:R-:W-:Y:S03]  /*3770*/  LDSM.16.M88.4 R28, [R148] ;  /* 0x00000000941c783b */ /* 0x000fe60000000200 */
[C---:B----4-:R-:W-:Y:S08]  /*3780*/  HMMA.16816.F32.BF16 R4, R32.reuse, R84, R4 ;  /* 0x000000542004723c */ /* 0x050ff00000041804 */
[C---:B------:R-:W-:Y:S01]  /*3790*/  HMMA.16816.F32.BF16 R8, R32.reuse, R86, R8 ;  /* 0x000000562008723c */ /* 0x040fe20000041808 */
[----:B------:R-:W4:Y:S07]  /*37a0*/  LDSM.16.M88.4 R84, [R195] ;  /* 0x00000000c354783b */ /* 0x000f2e0000000200 */
[C---:B--2---:R-:W-:Y:S08]  /*37b0*/  HMMA.16816.F32.BF16 R12, R32.reuse, R88, R12 ;  /* 0x00000058200c723c */ /* 0x044ff0000004180c */
[----:B------:R-:W-:Y:S01]  /*37c0*/  HMMA.16816.F32.BF16 R16, R32, R90, R16 ;  /* 0x0000005a2010723c */ /* 0x000fe20000041810 */
[----:B------:R-:W-:Y:S04]  /*37d0*/  LDSM.16.M88.4 R32, [R188+0x2000] ;  /* 0x00200000bc20783b */ /* 0x000fe80000000200 */
[----:B------:R-:W2:Y:S03]  /*37e0*/  LDSM.16.M88.4 R88, [R192+0x2000] ;  /* 0x00200000c058783b */ /* 0x000ea60000000200 */
[C---:B-1----:R-:W-:Y:S08]  /*37f0*/  HMMA.16816.F32.BF16 R4, R24.reuse, R92, R4 ;  /* 0x0000005c1804723c */ /* 0x042ff00000041804 */
[C---:B------:R-:W-:Y:S01]  /*3800*/  HMMA.16816.F32.BF16 R8, R24.reuse, R94, R8 ;  /* 0x0000005e1808723c */ /* 0x040fe20000041808 */
[----:B------:R-:W1:Y:S07]  /*3810*/  LDSM.16.M88.4 R92, [R192+0x2800] ;  /* 0x00280000c05c783b */ /* 0x000e6e0000000200 */
[C---:B---3--:R-:W-:Y:S08]  /*3820*/  HMMA.16816.F32.BF16 R12, R24.reuse, R20, R12 ;  /* 0x00000014180c723c */ /* 0x048ff0000004180c */
[----:B------:R-:W-:Y:S01]  /*3830*/  HMMA.16816.F32.BF16 R16, R24, R22, R16 ;  /* 0x000000161810723c */ /* 0x000fe20000041810 */
[----:B------:R-:W-:Y:S04]  /*3840*/  LDSM.16.M88.4 R20, [R149+0x2000] ;  /* 0x002000009514783b */ /* 0x000fe80000000200 */
[----:B------:R-:W3:Y:S03]  /*3850*/  LDSM.16.M88.4 R24, [R197+0x2000] ;  /* 0x00200000c518783b */ /* 0x000ee60000000200 */
[C---:B----4-:R-:W-:Y:S08]  /*3860*/  HMMA.16816.F32.BF16 R4, R28.reuse, R84, R4 ;  /* 0x000000541c04723c */ /* 0x050ff00000041804 */
[C---:B------:R-:W-:Y:S01]  /*3870*/  HMMA.16816.F32.BF16 R8, R28.reuse, R86, R8 ;  /* 0x000000561c08723c */ /* 0x040fe20000041808 */
[----:B------:R-:W4:Y:S07]  /*3880*/  LDSM.16.M88.4 R84, [R197+0x2800] ;  /* 0x00280000c554783b */ /* 0x000f2e0000000200 */
[C---:B------:R-:W-:Y:S08]  /*3890*/  HMMA.16816.F32.BF16 R12, R28.reuse, R96, R12 ;  /* 0x000000601c0c723c */ /* 0x040ff0000004180c */
[----:B------:R-:W-:Y:S01]  /*38a0*/  HMMA.16816.F32.BF16 R16, R28, R98, R16 ;  /* 0x000000621c10723c */ /* 0x000fe20000041810 */
[----:B------:R-:W-:Y:S04]  /*38b0*/  LDSM.16.M88.4 R28, [R150+0x2000] ;  /* 0x00200000961c783b */ /* 0x000fe80000000200 */
[----:B------:R-:W-:Y:S03]  /*38c0*/  LDSM.16.M88.4 R96, [R0+0x2800] ;  /* 0x002800000060783b */ /* 0x000fe60000000200 */
[C---:B--2---:R-:W-:Y:S08]  /*38d0*/  HMMA.16816.F32.BF16 R4, R32.reuse, R88, R4 ;  /* 0x000000582004723c */ /* 0x044ff00000041804 */
[C---:B------:R-:W-:Y:S01]  /*38e0*/  HMMA.16816.F32.BF16 R8, R32.reuse, R90, R8 ;  /* 0x0000005a2008723c */ /* 0x040fe20000041808 */
[----:B------:R-:W2:Y:S07]  /*38f0*/  LDSM.16.M88.4 R88, [R0+0x2000] ;  /* 0x002000000058783b */ /* 0x000eae0000000200 */
[C---:B-1----:R-:W-:Y:S08]  /*3900*/  HMMA.16816.F32.BF16 R12, R32.reuse, R92, R12 ;  /* 0x0000005c200c723c */ /* 0x042ff0000004180c */
[----:B------:R-:W-:Y:S01]  /*3910*/  HMMA.16816.F32.BF16 R16, R32, R94, R16 ;  /* 0x0000005e2010723c */ /* 0x000fe20000041810 */
[----:B------:R-:W-:Y:S04]  /*3920*/  LDSM.16.M88.4 R32, [R195+0x2000] ;  /* 0x00200000c320783b */ /* 0x000fe80000000200 */
[----:B------:R-:W-:Y:S03]  /*3930*/  LDSM.16.M88.4 R92, [R195+0x2800] ;  /* 0x00280000c35c783b */ /* 0x000fe60000000200 */
[C---:B---3--:R-:W-:Y:S08]  /*3940*/  HMMA.16816.F32.BF16 R4, R20.reuse, R24, R4 ;  /* 0x000000181404723c */ /* 0x048ff00000041804 */
[C---:B------:R-:W-:Y:S01]  /*3950*/  HMMA.16816.F32.BF16 R8, R20.reuse, R26, R8 ;  /* 0x0000001a1408723c */ /* 0x040fe20000041808 */
[----:B------:R-:W1:Y:S07]  /*3960*/  LDSM.16.M88.4 R24, [R148+0x2000] ;  /* 0x002000009418783b */ /* 0x000e6e0000000200 */
[C---:B----4-:R-:W-:Y:S08]  /*3970*/  HMMA.16816.F32.BF16 R12, R20.reuse, R84, R12 ;  /* 0x00000054140c723c */ /* 0x050ff0000004180c */
[----:B------:R-:W-:Y:S01]  /*3980*/  HMMA.16816.F32.BF16 R16, R20, R86, R16 ;  /* 0x000000561410723c */ /* 0x000fe20000041810 */
[----:B------:R-:W-:Y:S04]  /*3990*/  LDSM.16.M88.4 R20, [R188+0x4000] ;  /* 0x00400000bc14783b */ /* 0x000fe80000000200 */
[----:B------:R-:W3:Y:S03]  /*39a0*/  LDSM.16.M88.4 R84, [R192+0x4000] ;  /* 0x00400000c054783b */ /* 0x000ee60000000200 */
[C---:B--2---:R-:W-:Y:S08]  /*39b0*/  HMMA.16816.F32.BF16 R4, R28.reuse, R88, R4 ;  /* 0x000000581c04723c */ /* 0x044ff00000041804 */
[C---:B------:R-:W-:Y:S01]  /*39c0*/  HMMA.16816.F32.BF16 R8, R28.reuse, R90, R8 ;  /* 0x0000005a1c08723c */ /* 0x040fe20000041808 */
[----:B------:R-:W2:Y:S07]  /*39d0*/  LDSM.16.M88.4 R88, [R192+0x4800] ;  /* 0x00480000c058783b */ /* 0x000eae0000000200 */
        /* <DEDUP_REMOVED lines=23> */
[C---:B---3--:R-:W-:Y:S08]  /*3b50*/  HMMA.16816.F32.BF16 R4, R24.reuse, R84, R4 ;  /* 0x000000541804723c */ /* 0x048ff00000041804 */
        /* <DEDUP_REMOVED lines=10> */
[----:B------:R-:W1:Y:S04]  /*3c00*/  LDC R21, c[0x0][0x504] ;  /* 0x00014100ff157b82 */ /* 0x000e680000000800 */
[----:B------:R-:W-:Y:S02]  /*3c10*/  ISETP.LT.AND P0, PT, R23, R234, PT ;  /* 0x000000ea1700720c */ /* 0x000fe40003f01270 */
[----:B-1----:R-:W-:Y:S01]  /*3c20*/  IADD3 R20, PT, PT, R218, R21, -R234 ;  /* 0x00000015da147210 */ /* 0x002fe20007ffe8ea */
[----:B------:R-:W-:Y:S04]  /*3c30*/  VIADD R21, R151, 0x40 ;  /* 0x0000004097157836 */ /* 0x000fe80000000000 */
[----:B------:R-:W-:Y:S05]  /*3c40*/  VIADD R20, R20, 0xffffffc0 ;  /* 0xffffffc014147836 */ /* 0x000fea0000000000 */
[----:B------:R-:W-:Y:S11]  /*3c50*/  ISETP.GE.AND P1, PT, R21, R20, PT ;  /* 0x000000141500720c */ /* 0x000ff60003f26270 */
[----:B------:R-:W-:Y:S02]  /*3c60*/  @!UPT UIADD3 URZ, UPT, UPT, URZ, URZ, URZ ;  /* 0x000000fffffff290 */ /* 0x000fe4000fffe0ff */
[----:B------:R-:W-:Y:S05]  /*3c70*/  @!P1 BRA P0, `(.L_x_1619) ;  /* 0x0000000400609947 */ /* 0x000fea0000000000 */
.L_x_1618:
[----:B------:R-:W1:Y:S01]  /*3c80*/  LDC R23, c[0x0][0x504] ;  /* 0x00014100ff177b82 */ /* 0x000e620000000800 */
[----:B------:R-:W2:Y:S01]  /*3c90*/  S2R R20, SR_TID.X ;  /* 0x0000000000147919 */ /* 0x000ea20000002100 */
[----:B------:R-:W-:Y:S06]  /*3ca0*/  IMAD.IADD R22, R202, 0x1, R151 ;  /* 0x00000001ca167824 */ /* 0x000fec00078e0297 */
[----:B------:R-:W3:Y:S01]  /*3cb0*/  LDC R29, c[0x0][0x508] ;  /* 0x00014200ff1d7b82 */ /* 0x000ee20000000800 */
[C-C-:B-1----:R-:W-:Y:S02]  /*3cc0*/  IADD3 R23, PT, PT, R234.reuse, -R23, -R237.reuse ;  /* 0x80000017ea177210 */ /* 0x142fe40007ffe8ed */
[----:B---3--:R-:W-:Y:S01]  /*3cd0*/  IADD3 R29, PT, PT, R234, R29, -R237 ;  /* 0x0000001dea1d7210 */ /* 0x008fe20007ffe8ed */
[----:B--2---:R-:W-:Y:S01]  /*3ce0*/  IMAD.SHL.U32 R21, R20, 0x2, RZ ;  /* 0x0000000214157824 */ /* 0x004fe200078e00ff */
[----:B------:R-:W-:Y:S03]  /*3cf0*/  SHF.R.U32.HI R20, RZ, 0x2, R20 ;  /* 0x00000002ff147819 */ /* 0x000fe60000011614 */
[C---:B------:R-:W-:Y:S01]  /*3d00*/  IMAD.IADD R29, R22.reuse, 0x1, R29 ;  /* 0x00000001161d7824 */ /* 0x040fe200078e021d */
[----:B------:R-:W-:Y:S04]  /*3d10*/  LOP3.LUT R21, R21, 0x6, RZ, 0xc0, !PT ;  /* 0x0000000615157812 */ /* 0x000fe800078ec0ff */
[----:B------:R-:W-:Y:S02]  /*3d20*/  VIADDMNMX R87, R29, 0x1, R234, PT ;  /* 0x000000011d577846 */ /* 0x000fe400038001ea */
[----:B------:R-:W-:Y:S01]  /*3d30*/  LOP3.LUT R20, R21, 0xe0, R20, 0xf8, !PT ;  /* 0x000000e015147812 */ /* 0x000fe200078ef814 */
[----:B------:R-:W-:Y:S01]  /*3d40*/  IMAD.IADD R21, R22, 0x1, R23 ;  /* 0x0000000116157824 */ /* 0x000fe200078e0217 */
[----:B------:R-:W-:Y:S03]  /*3d50*/  VIADDMNMX R29, R29, 0x9, R234, PT ;  /* 0x000000091d1d7846 */ /* 0x000fe600038001ea */
[----:B------:R-:W-:Y:S01]  /*3d60*/  IMAD R30, R207, 0x40, R20 ;  /* 0x00000040cf1e7824 */ /* 0x000fe200078e0214 */
[----:B------:R-:W-:Y:S02]  /*3d70*/  VIMNMX R23, PT, PT, RZ, R21, !PT ;  /* 0x00000015ff177248 */ /* 0x000fe40007fe0100 */
[----:B------:R-:W-:Y:S01]  /*3d80*/  VIADDMNMX R21, R21, 0x8, RZ, !PT ;  /* 0x0000000815157846 */ /* 0x000fe200078001ff */
[C---:B------:R-:W-:Y:S01]  /*3d90*/  VIADD R20, R30.reuse, 0x1 ;  /* 0x000000011e147836 */ /* 0x040fe20000000000 */
[C---:B------:R-:W-:Y:S01]  /*3da0*/  ISETP.GE.AND P3, PT, R30.reuse, R23, PT ;  /* 0x000000171e00720c */ /* 0x040fe20003f66270 */
[C---:B------:R-:W-:Y:S01]  /*3db0*/  VIADD R88, R30.reuse, 0x8 ;  /* 0x000000081e587836 */ /* 0x040fe20000000000 */
[CC--:B------:R-:W-:Y:S01]  /*3dc0*/  ISETP.GE.AND P1, PT, R30.reuse, R21.reuse, PT ;  /* 0x000000151e00720c */ /* 0x0c0fe20003f26270 */
[----:B------:R-:W-:Y:S01]  /*3dd0*/  VIADD R86, R30, 0x9 ;  /* 0x000000091e567836 */ /* 0x000fe20000000000 */
[----:B------:R-:W-:Y:S01]  /*3de0*/  ISETP.GE.AND P0, PT, R20, R21, PT ;  /* 0x000000151400720c */ /* 0x000fe20003f06270 */
[----:B------:R-:W-:Y:S01]  /*3df0*/  VIADD R84, R30, 0x10 ;  /* 0x000000101e547836 */ /* 0x000fe20000000000 */
[----:B------:R-:W-:Y:S01]  /*3e00*/  FSEL R28, R6, -INF , P1 ;  /* 0xff800000061c7808 */ /* 0x000fe20000800000 */
[C---:B------:R-:W-:Y:S01]  /*3e10*/  VIADD R34, R30.reuse, 0x11 ;  /* 0x000000111e227836 */ /* 0x040fe20000000000 */
[----:B------:R-:W-:Y:S01]  /*3e20*/  FSEL R27, R7, -INF , P0 ;  /* 0xff800000071b7808 */ /* 0x000fe20000000000 */
[----:B------:R-:W-:Y:S01]  /*3e30*/  VIADD R32, R30, 0x18 ;  /* 0x000000181e207836 */ /* 0x000fe20000000000 */
[-C--:B------:R-:W-:Y:S02]  /*3e40*/  ISETP.GE.AND P2, PT, R20, R23.reuse, PT ;  /* 0x000000171400720c */ /* 0x080fe40003f46270 */
[----:B------:R-:W-:Y:S02]  /*3e50*/  ISETP.GE.AND P1, PT, R88, R23, PT ;  /* 0x000000175800720c */ /* 0x000fe40003f26270 */
[----:B------:R-:W-:Y:S02]  /*3e60*/  ISETP.GE.AND P0, PT, R86, R21, PT ;  /* 0x000000155600720c */ /* 0x000fe40003f06270 */
[----:B------:R-:W-:Y:S02]  /*3e70*/  FSEL R33, R4, -INF , P3 ;  /* 0xff80000004217808 */ /* 0x000fe40001800000 */
[----:B------:R-:W-:Y:S02]  /*3e80*/  FSEL R31, R5, -INF , P2 ;  /* 0xff800000051f7808 */ /* 0x000fe40001000000 */
[C---:B------:R-:W-:Y:S02]  /*3e90*/  ISETP.GE.AND P6, PT, R30.reuse, R87, PT ;  /* 0x000000571e00720c */ /* 0x040fe40003fc6270 */
[C---:B------:R-:W-:Y:S01]  /*3ea0*/  ISETP.GE.AND P5, PT, R30.reuse, R29, PT ;  /* 0x0000001d1e00720c */ /* 0x040fe20003fa6270 */
[----:B------:R-:W-:Y:S01]  /*3eb0*/  VIADD R30, R30, 0x19 ;  /* 0x000000191e1e7836 */ /* 0x000fe20000000000 */
[----:B------:R-:W-:Y:S02]  /*3ec0*/  FSEL R85, R8, -INF , P1 ;  /* 0xff80000008557808 */ /* 0x000fe40000800000 */
[----:B------:R-:W-:Y:S02]  /*3ed0*/  FSEL R25, R11, -INF , P0 ;  /* 0xff8000000b197808 */ /* 0x000fe40000000000 */
[----:B------:R-:W-:Y:S02]  /*3ee0*/  ISETP.GE.AND P4, PT, R86, R23, PT ;  /* 0x000000175600720c */ /* 0x000fe40003f86270 */
[----:B------:R-:W-:Y:S02]  /*3ef0*/  ISETP.GE.AND P3, PT, R88, R21, PT ;  /* 0x000000155800720c */ /* 0x000fe40003f66270 */
[-C--:B------:R-:W-:Y:S02]  /*3f00*/  ISETP.GE.AND P2, PT, R84, R23.reuse, PT ;  /* 0x000000175400720c */ /* 0x080fe40003f46270 */
[----:B------:R-:W-:Y:S02]  /*3f10*/  ISETP.GE.AND P1, PT, R34, R23, PT ;  /* 0x000000172200720c */ /* 0x000fe40003f26270 */
[----:B------:R-:W-:Y:S02]  /*3f20*/  ISETP.GE.AND P0, PT, R84, R21, PT ;  /* 0x000000155400720c */ /* 0x000fe40003f06270 */
[----:B------:R-:W-:Y:S02]  /*3f30*/  FSEL R35, R9, -INF , P4 ;  /* 0xff80000009237808 */ /* 0x000fe40002000000 */
[----:B------:R-:W-:Y:S02]  /*3f40*/  FSEL R26, R10, -INF , P3 ;  /* 0xff8000000a1a7808 */ /* 0x000fe40001800000 */
[----:B------:R-:W-:Y:S02]  /*3f50*/  FSEL R90, R12, -INF , P2 ;  /* 0xff8000000c5a7808 */ /* 0x000fe40001000000 */
[----:B------:R-:W-:Y:S02]  /*3f60*/  FSEL R89, R13, -INF , P1 ;  /* 0xff8000000d597808 */ /* 0x000fe40000800000 */
[----:B------:R-:W-:Y:S02]  /*3f70*/  FSEL R24, R14, -INF , P0 ;  /* 0xff8000000e187808 */ /* 0x000fe40000000000 */
[-C--:B------:R-:W-:Y:S02]  /*3f80*/  ISETP.GE.AND P4, PT, R32, R23.reuse, PT ;  /* 0x000000172000720c */ /* 0x080fe40003f86270 */
[----:B------:R-:W-:Y:S02]  /*3f90*/  ISETP.GE.AND P3, PT, R30, R23, PT ;  /* 0x000000171e00720c */ /* 0x000fe40003f66270 */
        /* <DEDUP_REMOVED lines=38> */
.L_x_1619:
[----:B------:R-:W1:Y:S01]  /*4200*/  S2R R225, SR_TID.X ;  /* 0x0000000000e17919 */ /* 0x000e620000002100 */
[----:B------:R-:W-:Y:S01]  /*4210*/  LOP3.LUT R24, R203, 0x3, RZ, 0xc0, !PT ;  /* 0x00000003cb187812 */ /* 0x000fe200078ec0ff */
[----:B------:R-:W-:Y:S04]  /*4220*/  IMAD.WIDE.U32 R28, R226, -0x2daee0ad, RZ ;  /* 0xd2511f53e21c7825 */ /* 0x000fe800078e00ff */
[C---:B------:R-:W-:Y:S01]  /*4230*/  FMUL.FTZ R180, R230.reuse, 1.4426950216293334961 ;  /* 0x3fb8aa3be6b47820 */ /* 0x040fe20000410000 */
[----:B------:R-:W-:Y:S01]  /*4240*/  FSETP.NEU.FTZ.AND P1, PT, R230, -INF , PT ;  /* 0xff800000e600780b */ /* 0x000fe20003f3d000 */
[----:B------:R-:W-:Y:S01]  /*4250*/  IMAD R24, R233, 0x4, R24 ;  /* 0x00000004e9187824 */ /* 0x000fe200078e0218 */
[----:B------:R-:W-:Y:S01]  /*4260*/  FSETP.NEU.FTZ.AND P0, PT, R229, -INF , PT ;  /* 0xff800000e500780b */ /* 0x000fe20003f1d000 */
[----:B------:R-:W-:Y:S01]  /*4270*/  VIADD R21, R199, 0xbb67ae85 ;  /* 0xbb67ae85c7157836 */ /* 0x000fe20000000000 */
[----:B------:R-:W-:Y:S01]  /*4280*/  FSEL R180, R180, RZ, P1 ;  /* 0x000000ffb4b47208 */ /* 0x000fe20000800000 */
[----:B------:R-:W-:Y:S04]  /*4290*/  IMAD.WIDE.U32 R24, R24, -0x326172a9, RZ ;  /* 0xcd9e8d5718187825 */ /* 0x000fe800078e00ff */
[--C-:B------:R-:W-:Y:S01]  /*42a0*/  FFMA.FTZ R168, R8, UR10, -R180.reuse ;  /* 0x0000000a08a87c23 */ /* 0x100fe200080108b4 */
[----:B------:R-:W-:Y:S01]  /*42b0*/  LOP3.LUT R22, R198, R227, R25, 0x96, !PT ;  /* 0x000000e3c6167212 */ /* 0x000fe200078e9619 */
[--C-:B------:R-:W-:Y:S01]  /*42c0*/  FFMA.FTZ R171, R9, UR10, -R180.reuse ;  /* 0x0000000a09ab7c23 */ /* 0x100fe200080108b4 */
[--C-:B------:R-:W-:Y:S01]  /*42d0*/  FFMA.FTZ R183, R4, UR10, -R180.reuse ;  /* 0x0000000a04b77c23 */ /* 0x100fe200080108b4 */
[--C-:B------:R-:W-:Y:S01]  /*42e0*/  FFMA.FTZ R182, R5, UR10, -R180.reuse ;  /* 0x0000000a05b67c23 */ /* 0x100fe200080108b4 */
[--C-:B------:R-:W-:Y:S01]  /*42f0*/  FFMA.FTZ R179, R16, UR10, -R180.reuse ;  /* 0x0000000a10b37c23 */ /* 0x100fe200080108b4 */
[----:B------:R-:W-:Y:S01]  /*4300*/  IMAD.WIDE.U32 R22, R22, -0x2daee0ad, RZ ;  /* 0xd2511f5316167825 */ /* 0x000fe200078e00ff */
[----:B------:R-:W2:Y:S03]  /*4310*/  MUFU.EX2 R168, R168 ;  /* 0x000000a800a87308 */ /* 0x000ea60000000800 */
[--C-:B------:R-:W-:Y:S01]  /*4320*/  FFMA.FTZ R178, R17, UR10, -R180.reuse ;  /* 0x0000000a11b27c23 */ /* 0x100fe200080108b4 */
[--C-:B------:R-:W-:Y:S01]  /*4330*/  FFMA.FTZ R181, R12, UR10, -R180.reuse ;  /* 0x0000000a0cb57c23 */ /* 0x100fe200080108b4 */
[----:B------:R-:W-:Y:S01]  /*4340*/  LOP3.LUT R28, R21, R28, R23, 0x96, !PT ;  /* 0x0000001c151c7212 */ /* 0x000fe200078e9617 */
[----:B------:R-:W-:Y:S04]  /*4350*/  VIADD R21, R198, 0x3c6ef372 ;  /* 0x3c6ef372c6157836 */ /* 0x000fe80000000000 */
[----:B------:R-:W-:Y:S01]  /*4360*/  MUFU.EX2 R171, R171 ;  /* 0x000000ab00ab7308 */ /* 0x000fe20000000800 */
[----:B------:R-:W-:Y:S01]  /*4370*/  FFMA.FTZ R180, R13, UR10, -R180 ;  /* 0x0000000a0db47c23 */ /* 0x000fe200080108b4 */
[--C-:B------:R-:W-:Y:S08]  /*4380*/  IMAD.IADD R165, R196, 0x1, R185.reuse ;  /* 0x00000001c4a57824 */ /* 0x100ff000078e02b9 */
[----:B------:R-:W-:Y:S01]  /*4390*/  MUFU.EX2 R183, R183 ;  /* 0x000000b700b77308 */ /* 0x000fe20000000800 */
[--C-:B------:R-:W-:Y:S02]  /*43a0*/  IMAD.IADD R197, R192, 0x1, R185.reuse ;  /* 0x00000001c0c57824 */ /* 0x100fe400078e02b9 */
[--C-:B------:R-:W-:Y:S07]  /*43b0*/  IMAD.IADD R164, R194, 0x1, R185.reuse ;  /* 0x00000001c2a47824 */ /* 0x100fee00078e02b9 */
[----:B------:R-:W-:Y:S01]  /*43c0*/  MUFU.EX2 R182, R182 ;  /* 0x000000b600b67308 */ /* 0x000fe20000000800 */
[----:B------:R-:W-:Y:S09]  /*43d0*/  IMAD.IADD R195, R0, 0x1, R185 ;  /* 0x0000000100c37824 */ /* 0x000ff200078e02b9 */
[----:B------:R-:W-:Y:S10]  /*43e0*/  MUFU.EX2 R179, R179 ;  /* 0x000000b300b37308 */ /* 0x000ff40000000800 */
[----:B------:R-:W-:Y:S10]  /*43f0*/  MUFU.EX2 R181, R181 ;  /* 0x000000b500b57308 */ /* 0x000ff40000000800 */
[----:B------:R-:W-:Y:S10]  /*4400*/  MUFU.EX2 R180, R180 ;  /* 0x000000b400b47308 */ /* 0x000ff40000000800 */
[----:B------:R-:W-:Y:S01]  /*4410*/  MUFU.EX2 R178, R178 ;  /* 0x000000b200b27308 */ /* 0x000fe20000000800 */
[----:B-1----:R-:W-:Y:S05]  /*4420*/  SHF.R.U32.HI R20, RZ, 0x7, R225 ;  /* 0x00000007ff147819 */ /* 0x002fea00000116e1 */
[----:B------:R-:W-:Y:S05]  /*4430*/  IMAD R20, R207, 0x2, R20 ;  /* 0x00000002cf147824 */ /* 0x000fea00078e0214 */
[----:B------:R-:W-:Y:S01]  /*4440*/  LOP3.LUT R20, R199, R20, R29, 0x96, !PT ;  /* 0x00000014c7147212 */ /* 0x000fe200078e961d */
[----:B------:R-:W-:Y:S04]  /*4450*/  IMAD.WIDE.U32 R28, R28, -0x326172a9, RZ ;  /* 0xcd9e8d571c1c7825 */ /* 0x000fe800078e00ff */
[----:B------:R-:W-:Y:S04]  /*4460*/  IMAD.WIDE.U32 R26, R20, -0x326172a9, RZ ;  /* 0xcd9e8d57141a7825 */ /* 0x000fe800078e00ff */
[----:B------:R-:W-:Y:S05]  /*4470*/  VIADD R20, R198, 0x9e3779b9 ;  /* 0x9e3779b9c6147836 */ /* 0x000fea0000000000 */
[----:B------:R-:W-:Y:S02]  /*4480*/  LOP3.LUT R20, R20, R24, R27, 0x96, !PT ;  /* 0x0000001814147212 */ /* 0x000fe400078e961b */
[----:B------:R-:W-:Y:S01]  /*4490*/  LOP3.LUT R24, R21, R26, R29, 0x96, !PT ;  /* 0x0000001a15187212 */ /* 0x000fe200078e961d */
[----:B------:R-:W-:Y:S02]  /*44a0*/  VIADD R26, R199, 0x76cf5d0a ;  /* 0x76cf5d0ac71a7836 */ /* 0x000fe40000000000 */
[----:B------:R-:W-:Y:S04]  /*44b0*/  IMAD.WIDE.U32 R30, R20, -0x2daee0ad, RZ ;  /* 0xd2511f53141e7825 */ /* 0x000fe800078e00ff */
[----:B------:R-:W-:Y:S01]  /*44c0*/  FMUL.FTZ R20, R229, 1.4426950216293334961 ;  /* 0x3fb8aa3be5147820 */ /* 0x000fe20000410000 */
[----:B------:R-:W-:Y:S01]  /*44d0*/  IMAD.WIDE.U32 R24, R24, -0x2daee0ad, RZ ;  /* 0xd2511f5318187825 */ /* 0x000fe200078e00ff */
[----:B------:R-:W-:Y:S03]  /*44e0*/  LOP3.LUT R26, R26, R22, R31, 0x96, !PT ;  /* 0x000000161a1a7212 */ /* 0x000fe600078e961f */
[----:B------:R-:W-:Y:S01]  /*44f0*/  FSEL R20, R20, RZ, P0 ;  /* 0x000000ff14147208 */ /* 0x000fe20000000000 */
[----:B------:R-:W-:Y:S02]  /*4500*/  VIADD R21, R199, 0x32370b8f ;  /* 0x32370b8fc7157836 */ /* 0x000fe40000000000 */
[----:B------:R-:W-:Y:S03]  /*4510*/  IMAD.WIDE.U32 R26, R26, -0x326172a9, RZ ;  /* 0xcd9e8d571a1a7825 */ /* 0x000fe600078e00ff */
[----:B------:R-:W-:Y:S01]  /*4520*/  LOP3.LUT R21, R21, R30, R25, 0x96, !PT ;  /* 0x0000001e15157212 */ /* 0x000fe200078e9619 */
[C---:B------:R-:W-:Y:S02]  /*4530*/  VIADD R22, R198.reuse, 0xdaa66d2b ;  /* 0xdaa66d2bc6167836 */ /* 0x040fe40000000000 */
[--C-:B------:R-:W-:Y:S01]  /*4540*/  FFMA.FTZ R176, R7, UR10, -R20.reuse ;  /* 0x0000000a07b07c23 */ /* 0x100fe20008010814 */
[----:B------:R-:W-:Y:S02]  /*4550*/  VIADD R25, R198, 0x78dde6e4 ;  /* 0x78dde6e4c6197836 */ /* 0x000fe40000000000 */
[--C-:B------:R-:W-:Y:S01]  /*4560*/  FFMA.FTZ R170, R11, UR10, -R20.reuse ;  /* 0x0000000a0baa7c23 */ /* 0x100fe20008010814 */
[--C-:B------:R-:W-:Y:S01]  /*4570*/  FFMA.FTZ R169, R10, UR10, -R20.reuse ;  /* 0x0000000a0aa97c23 */ /* 0x100fe20008010814 */
[----:B------:R-:W-:Y:S01]  /*4580*/  LOP3.LUT R28, R22, R28, R27, 0x96, !PT ;  /* 0x0000001c161c7212 */ /* 0x000fe200078e961b */
[----:B------:R-:W-:Y:S01]  /*4590*/  IMAD.WIDE.U32 R22, R21, -0x326172a9, RZ ;  /* 0xcd9e8d5715167825 */ /* 0x000fe200078e00ff */
[----:B------:R-:W-:Y:S03]  /*45a0*/  MUFU.EX2 R176, R176 ;  /* 0x000000b000b07308 */ /* 0x000fe60000000800 */
[--C-:B------:R-:W-:Y:S01]  /*45b0*/  FFMA.FTZ R177, R6, UR10, -R20.reuse ;  /* 0x0000000a06b17c23 */ /* 0x100fe20008010814 */
[----:B------:R-:W-:Y:S01]  /*45c0*/  IMAD.WIDE.U32 R28, R28, -0x2daee0ad, RZ ;  /* 0xd2511f531c1c7825 */ /* 0x000fe200078e00ff */
[----:B------:R-:W-:Y:S05]  /*45d0*/  LOP3.LUT R25, R25, R26, R23, 0x96, !PT ;  /* 0x0000001a19197212 */ /* 0x000fea00078e9617 */
[----:B------:R-:W-:Y:S01]  /*45e0*/  MUFU.EX2 R170, R170 ;  /* 0x000000aa00aa7308 */ /* 0x000fe20000000800 */
[--C-:B------:R-:W-:Y:S01]  /*45f0*/  FFMA.FTZ R174, R15, UR10, -R20.reuse ;  /* 0x0000000a0fae7c23 */ /* 0x100fe20008010814 */
[C---:B------:R-:W-:Y:S02]  /*4600*/  VIADD R21, R199.reuse, 0xed9eba14 ;  /* 0xed9eba14c7157836 */ /* 0x040fe40000000000 */
[--C-:B------:R-:W-:Y:S01]  /*4610*/  FFMA.FTZ R175, R14, UR10, -R20.reuse ;  /* 0x0000000a0eaf7c23 */ /* 0x100fe20008010814 */
[----:B------:R-:W-:Y:S05]  /*4620*/  VIADD R23, R199, 0xa9066899 ;  /* 0xa9066899c7177836 */ /* 0x000fea0000000000 */
[----:B------:R-:W-:Y:S01]  /*4630*/  MUFU.EX2 R169, R169 ;  /* 0x000000a900a97308 */ /* 0x000fe20000000800 */
[--C-:B------:R-:W-:Y:S01]  /*4640*/  FFMA.FTZ R172, R18, UR10, -R20.reuse ;  /* 0x0000000a12ac7c23 */ /* 0x100fe20008010814 */
[----:B------:R-:W-:Y:S01]  /*4650*/  LOP3.LUT R26, R21, R24, R29, 0x96, !PT ;  /* 0x00000018151a7212 */ /* 0x000fe200078e961d */
[----:B------:R-:W-:Y:S07]  /*4660*/  IMAD.WIDE.U32 R24, R25, -0x2daee0ad, RZ ;  /* 0xd2511f5319187825 */ /* 0x000fee00078e00ff */
[----:B------:R-:W-:Y:S01]  /*4670*/  MUFU.EX2 R177, R177 ;  /* 0x000000b100b17308 */ /* 0x000fe20000000800 */
[----:B------:R-:W-:Y:S01]  /*4680*/  FFMA.FTZ R20, R19, UR10, -R20 ;  /* 0x0000000a13147c23 */ /* 0x000fe20008010814 */
[----:B------:R-:W-:Y:S01]  /*4690*/  IMAD.WIDE.U32 R26, R26, -0x326172a9, RZ ;  /* 0xcd9e8d571a1a7825 */ /* 0x000fe200078e00ff */
[----:B------:R-:W-:Y:S07]  /*46a0*/  LOP3.LUT R23, R23, R28, R25, 0x96, !PT ;  /* 0x0000001c17177212 */ /* 0x000fee00078e9619 */
[----:B------:R-:W-:Y:S01]  /*46b0*/  MUFU.EX2 R174, R174 ;  /* 0x000000ae00ae7308 */ /* 0x000fe20000000800 */
[----:B------:R-:W-:Y:S02]  /*46c0*/  VIADD R21, R198, 0x1715609d ;  /* 0x1715609dc6157836 */ /* 0x000fe40000000000 */
[----:B------:R-:W-:Y:S07]  /*46d0*/  IMAD.WIDE.U32 R28, R23, -0x326172a9, RZ ;  /* 0xcd9e8d57171c7825 */ /* 0x000fee00078e00ff */
[----:B------:R-:W-:Y:S01]  /*46e0*/  MUFU.EX2 R175, R175 ;  /* 0x000000af00af7308 */ /* 0x000fe20000000800 */
[----:B------:R-:W-:Y:S01]  /*46f0*/  LOP3.LUT R30, R21, R22, R27, 0x96, !PT ;  /* 0x00000016151e7212 */ /* 0x000fe200078e961b */
[----:B------:R-:W-:Y:S01]  /*4700*/  VIADD R21, R199, 0x646e171e ;  /* 0x646e171ec7157836 */ /* 0x000fe20000000000 */
[----:B------:R-:W-:Y:S01]  /*4710*/  PRMT R23, R28, 0x7770, RZ ;  /* 0x000077701c177816 */ /* 0x000fe200000000ff */
[----:B------:R-:W-:Y:S01]  /*4720*/  VIADD R22, R198, 0xb54cda56 ;  /* 0xb54cda56c6167836 */ /* 0x000fe20000000000 */
[----:B------:R-:W-:Y:S01]  /*4730*/  PRMT R27, R28, 0x7772, RZ ;  /* 0x000077721c1b7816 */ /* 0x000fe200000000ff */
[----:B------:R-:W-:Y:S01]  /*4740*/  IMAD.WIDE.U32 R30, R30, -0x2daee0ad, RZ ;  /* 0xd2511f531e1e7825 */ /* 0x000fe200078e00ff */
[----:B------:R-:W-:Y:S03]  /*4750*/  ISETP.LE.U32.AND P2, PT, R23, UR7, PT ;  /* 0x0000000717007c0c */ /* 0x000fe6000bf43070 */
[----:B------:R-:W-:Y:S01]  /*4760*/  MUFU.EX2 R173, R20 ;  /* 0x0000001400ad7308 */ /* 0x000fe20000000800 */
[----:B------:R-:W-:Y:S02]  /*4770*/  LOP3.LUT R22, R22, R26, R29, 0x96, !PT ;  /* 0x0000001a16167212 */ /* 0x000fe400078e961d */
[----:B------:R-:W-:Y:S07]  /*4780*/  LOP3.LUT R21, R21, R24, R31, 0x96, !PT ;  /* 0x0000001815157212 */ /* 0x000fee00078e961f */
[----:B------:R-:W1:Y:S01]  /*4790*/  MUFU.EX2 R172, R172 ;  /* 0x000000ac00ac7308 */ /* 0x000e620000000800 */
[----:B------:R-:W-:Y:S02]  /*47a0*/  PRMT R24, R30, 0x7772, RZ ;  /* 0x000077721e187816 */ /* 0x000fe400000000ff */
[----:B------:R-:W-:Y:S02]  /*47b0*/  PRMT R29, R28, 0x7771, RZ ;  /* 0x000077711c1d7816 */ /* 0x000fe400000000ff */
[----:B------:R-:W-:Y:S02]  /*47c0*/  ISETP.GT.U32.AND P5, PT, R24, UR7, PT ;  /* 0x0000000718007c0c */ /* 0x000fe4000bfa4070 */
[----:B------:R-:W-:Y:S01]  /*47d0*/  PRMT R25, R30, 0x7771, RZ ;  /* 0x000077711e197816 */ /* 0x000fe200000000ff */
[----:B--2---:R-:W-:Y:S01]  /*47e0*/  @!P2 FADD.FTZ R168, -R168, -RZ ;  /* 0x800000ffa8a8a221 */ /* 0x004fe20000010100 */
[----:B------:R-:W-:Y:S02]  /*47f0*/  SHF.R.U32.HI R24, RZ, 0x18, R22 ;  /* 0x00000018ff187819 */ /* 0x000fe40000011616 */
[----:B------:R-:W-:Y:S02]  /*4800*/  ISETP.GT.U32.AND P3, PT, R29, UR7, PT ;  /* 0x000000071d007c0c */ /* 0x000fe4000bf64070 */
[----:B------:R-:W-:Y:S02]  /*4810*/  ISETP.GT.U32.AND P6, PT, R25, UR7, PT ;  /* 0x0000000719007c0c */ /* 0x000fe4000bfc4070 */
[----:B------:R-:W-:Y:S02]  /*4820*/  ISETP.LE.U32.AND P2, PT, R24, UR7, PT ;  /* 0x0000000718007c0c */ /* 0x000fe4000bf43070 */
[----:B------:R-:W-:Y:S01]  /*4830*/  LOP3.LUT R25, R22, 0xff, RZ, 0xc0, !PT ;  /* 0x000000ff16197812 */ /* 0x000fe200078ec0ff */
[----:B-1----:R-:W-:Y:S01]  /*4840*/  @P5 FADD.FTZ R172, -R172, -RZ ;  /* 0x800000ffacac5221 */ /* 0x002fe20000010100 */
[C---:B------:R-:W-:Y:S02]  /*4850*/  PRMT R24, R22.reuse, 0x7632, R24 ;  /* 0x0000763216187816 */ /* 0x040fe40000000018 */
[----:B------:R-:W-:Y:S02]  /*4860*/  LOP3.LUT R22, R22, 0xffff, RZ, 0xc0, !PT ;  /* 0x0000ffff16167812 */ /* 0x000fe400078ec0ff */
[----:B------:R-:W-:Y:S01]  /*4870*/  PRMT R26, R28, 0x7773, RZ ;  /* 0x000077731c1a7816 */ /* 0x000fe200000000ff */
[----:B------:R-:W-:Y:S01]  /*4880*/  @P3 FADD.FTZ R171, -R171, -RZ ;  /* 0x800000ffabab3221 */ /* 0x000fe20000010100 */
[----:B------:R-:W-:Y:S01]  /*4890*/  SHF.R.U32.HI R22, RZ, 0x8, R22 ;  /* 0x00000008ff167819 */ /* 0x000fe20000011616 */
[----:B------:R-:W-:Y:S01]  /*48a0*/  @P6 FADD.FTZ R178, -R178, -RZ ;  /* 0x800000ffb2b26221 */ /* 0x000fe20000010100 */
[----:B------:R-:W-:Y:S01]  /*48b0*/  ISETP.GT.U32.AND P1, PT, R26, UR7, PT ;  /* 0x000000071a007c0c */ /* 0x000fe2000bf24070 */
[----:B------:R-:W-:Y:S01]  /*48c0*/  @!P2 FADD.FTZ R176, -R176, -RZ ;  /* 0x800000ffb0b0a221 */ /* 0x000fe20000010100 */
[----:B------:R-:W-:Y:S02]  /*48d0*/  LOP3.LUT R22, R22, 0xffff, RZ, 0xc0, !PT ;  /* 0x0000ffff16167812 */ /* 0x000fe400078ec0ff */
[----:B------:R-:W-:Y:S02]  /*48e0*/  ISETP.LE.U32.AND P3, PT, R25, UR7, PT ;  /* 0x0000000719007c0c */ /* 0x000fe4000bf63070 */
[----:B------:R-:W-:Y:S02]  /*48f0*/  ISETP.LE.U32.AND P2, PT, R22, UR7, PT ;  /* 0x0000000716007c0c */ /* 0x000fe4000bf43070 */
[----:B------:R-:W-:Y:S02]  /*4900*/  ISETP.GT.U32.AND P4, PT, R27, UR7, PT ;  /* 0x000000071b007c0c */ /* 0x000fe4000bf84070 */
[----:B------:R-:W-:Y:S02]  /*4910*/  LOP3.LUT R24, R24, 0xff, RZ, 0xc0, !PT ;  /* 0x000000ff18187812 */ /* 0x000fe400078ec0ff */
[----:B------:R-:W-:Y:S01]  /*4920*/  PRMT R23, R30, 0x7773, RZ ;  /* 0x000077731e177816 */ /* 0x000fe200000000ff */
[----:B------:R-:W-:Y:S01]  /*4930*/  @P1 FADD.FTZ R170, -R170, -RZ ;  /* 0x800000ffaaaa1221 */ /* 0x000fe20000010100 */
[----:B------:R-:W-:Y:S02]  /*4940*/  ISETP.LE.U32.AND P1, PT, R24, UR7, PT ;  /* 0x0000000718007c0c */ /* 0x000fe4000bf23070 */
[----:B------:R-:W-:Y:S01]  /*4950*/  PRMT R28, R30, 0x7770, RZ ;  /* 0x000077701e1c7816 */ /* 0x000fe200000000ff */
[----:B------:R-:W-:Y:S01]  /*4960*/  @!P3 FADD.FTZ R183, -R183, -RZ ;  /* 0x800000ffb7b7b221 */ /* 0x000fe20000010100 */
[----:B------:R-:W-:Y:S01]  /*4970*/  LOP3.LUT R22, R21, 0xffff, RZ, 0xc0, !PT ;  /* 0x0000ffff15167812 */ /* 0x000fe200078ec0ff */
[----:B------:R-:W-:Y:S01]  /*4980*/  @!P2 FADD.FTZ R182, -R182, -RZ ;  /* 0x800000ffb6b6a221 */ /* 0x000fe20000010100 */
[----:B------:R-:W-:Y:S01]  /*4990*/  ISETP.LE.U32.AND P0, PT, R28, UR7, PT ;  /* 0x000000071c007c0c */ /* 0x000fe2000bf03070 */
[----:B------:R-:W-:Y:S01]  /*49a0*/  @P4 FADD.FTZ R169, -R169, -RZ ;  /* 0x800000ffa9a94221 */ /* 0x000fe20000010100 */
[----:B------:R-:W-:Y:S02]  /*49b0*/  ISETP.GT.U32.AND P4, PT, R23, UR7, PT ;  /* 0x0000000717007c0c */ /* 0x000fe4000bf84070 */
[----:B------:R-:W-:Y:S02]  /*49c0*/  LOP3.LUT R23, R21, 0xff, RZ, 0xc0, !PT ;  /* 0x000000ff15177812 */ /* 0x000fe400078ec0ff */
[----:B------:R-:W-:Y:S01]  /*49d0*/  F2FP.RELU.BF16.F32.PACK_AB R24, R182, R183 ;  /* 0x000000b7b618723e */ /* 0x000fe200000018ff */
[----:B------:R-:W-:Y:S01]  /*49e0*/  @!P1 FADD.FTZ R177, -R177, -RZ ;  /* 0x800000ffb1b19221 */ /* 0x000fe20000010100 */
[----:B------:R-:W-:Y:S02]  /*49f0*/  ISETP.LE.U32.AND P3, PT, R23, UR7, PT ;  /* 0x0000000717007c0c */ /* 0x000fe4000bf63070 */
[--C-:B------:R-:W-:Y:S01]  /*4a00*/  SHF.R.U32.HI R23, RZ, 0x18, R21.reuse ;  /* 0x00000018ff177819 */ /* 0x100fe20000011615 */
[----:B------:R1:W-:Y:S01]  /*4a10*/  STS [R213], R24 ;  /* 0x00000018d5007388 */ /* 0x0003e20000000800 */
[----:B------:R-:W-:Y:S01]  /*4a20*/  SHF.R.U32.HI R22, RZ, 0x8, R22 ;  /* 0x00000008ff167819 */ /* 0x000fe20000011616 */
[----:B------:R-:W-:Y:S01]  /*4a30*/  @!P0 FADD.FTZ R179, -R179, -RZ ;  /* 0x800000ffb3b38221 */ /* 0x000fe20000010100 */
[----:B------:R-:W-:Y:S01]  /*4a40*/  PRMT R21, R21, 0x7632, R21 ;  /* 0x0000763215157816 */ /* 0x000fe20000000015 */
[----:B------:R-:W-:Y:S01]  /*4a50*/  @P4 FADD.FTZ R173, -R173, -RZ ;  /* 0x800000ffadad4221 */ /* 0x000fe20000010100 */
[----:B------:R-:W-:Y:S02]  /*4a60*/  ISETP.LE.U32.AND P1, PT, R23, UR7, PT ;  /* 0x0000000717007c0c */ /* 0x000fe4000bf23070 */
[----:B------:R-:W-:Y:S02]  /*4a70*/  LOP3.LUT R21, R21, 0xff, RZ, 0xc0, !PT ;  /* 0x000000ff15157812 */ /* 0x000fe400078ec0ff */
[----:B------:R-:W-:Y:S01]  /*4a80*/  LOP3.LUT R23, R22, 0xffff, RZ, 0xc0, !PT ;  /* 0x0000ffff16177812 */ /* 0x000fe200078ec0ff */
[----:B------:R-:W-:Y:S01]  /*4a90*/  @!P3 FADD.FTZ R181, -R181, -RZ ;  /* 0x800000ffb5b5b221 */ /* 0x000fe20000010100 */
[----:B------:R-:W-:Y:S02]  /*4aa0*/  ISETP.LE.U32.AND P2, PT, R21, UR7, PT ;  /* 0x0000000715007c0c */ /* 0x000fe4000bf43070 */
[----:B------:R-:W-:Y:S02]  /*4ab0*/  ISETP.LE.U32.AND P0, PT, R23, UR7, PT ;  /* 0x0000000717007c0c */ /* 0x000fe4000bf03070 */
[----:B------:R-:W-:Y:S02]  /*4ac0*/  F2FP.RELU.BF16.F32.PACK_AB R22, R176, R177 ;  /* 0x000000b1b016723e */ /* 0x000fe400000018ff */
[----:B------:R-:W-:Y:S01]  /*4ad0*/  F2FP.RELU.BF16.F32.PACK_AB R23, R171, R168 ;  /* 0x000000a8ab17723e */ /* 0x000fe200000018ff */
[----:B------:R-:W-:Y:S01]  /*4ae0*/  @!P1 FADD.FTZ R174, -R174, -RZ ;  /* 0x800000ffaeae9221 */ /* 0x000fe20000010100 */
[----:B------:R-:W-:Y:S01]  /*4af0*/  F2FP.RELU.BF16.F32.PACK_AB R21, R170, R169 ;  /* 0x000000a9aa15723e */ /* 0x000fe200000018ff */
[----:B------:R-:W-:Y:S01]  /*4b00*/  STS [R213+0x400], R22 ;  /* 0x00040016d5007388 */ /* 0x000fe20000000800 */
[----:B------:R-:W-:Y:S02]  /*4b10*/  F2FP.RELU.BF16.F32.PACK_AB R27, R178, R179 ;  /* 0x000000b3b21b723e */ /* 0x000fe400000018ff */
[----:B------:R-:W-:Y:S01]  /*4b20*/  F2FP.RELU.BF16.F32.PACK_AB R25, R173, R172 ;  /* 0x000000acad19723e */ /* 0x000fe200000018ff */
[----:B------:R-:W-:Y:S01]  /*4b30*/  @!P2 FADD.FTZ R175, -R175, -RZ ;  /* 0x800000ffafafa221 */ /* 0x000fe20000010100 */
[----:B------:R-:W-:Y:S01]  /*4b40*/  STS [R238], R23 ;  /* 0x00000017ee007388 */ /* 0x000fe20000000800 */
[----:B------:R-:W-:Y:S01]  /*4b50*/  @!P0 FADD.FTZ R180, -R180, -RZ ;  /* 0x800000ffb4b48221 */ /* 0x000fe20000010100 */
[----:B------:R-:W-:Y:S02]  /*4b60*/  FSETP.GE.FTZ.AND P0, PT, R176, RZ, PT ;  /* 0x000000ffb000720b */ /* 0x000fe40003f16000 */
[----:B-1----:R-:W-:Y:S01]  /*4b70*/  F2FP.RELU.BF16.F32.PACK_AB R24, R174, R175 ;  /* 0x000000afae18723e */ /* 0x002fe200000018ff */
[----:B------:R-:W-:Y:S01]  /*4b80*/  STS [R238+0x400], R21 ;  /* 0x00040015ee007388 */ /* 0x000fe20000000800 */
[----:B------:R-:W-:Y:S02]  /*4b90*/  F2FP.RELU.BF16.F32.PACK_AB R20, R180, R181 ;  /* 0x000000b5b414723e */ /* 0x000fe400000018ff */
[----:B------:R-:W-:Y:S01]  /*4ba0*/  FSETP.GE.FTZ.AND P1, PT, R177, RZ, PT ;  /* 0x000000ffb100720b */ /* 0x000fe20003f36000 */
[----:B------:R-:W-:Y:S01]  /*4bb0*/  STS [R215+0x400], R24 ;  /* 0x00040018d7007388 */ /* 0x000fe20000000800 */
[----:B------:R-:W-:Y:S02]  /*4bc0*/  FSETP.GE.FTZ.AND P2, PT, R182, RZ, PT ;  /* 0x000000ffb600720b */ /* 0x000fe40003f56000 */
[----:B------:R-:W-:Y:S01]  /*4bd0*/  FSETP.GE.FTZ.AND P3, PT, R183, RZ, PT ;  /* 0x000000ffb700720b */ /* 0x000fe20003f76000 */
[----:B------:R-:W-:Y:S01]  /*4be0*/  STS [R215], R20 ;  /* 0x00000014d7007388 */ /* 0x000fe20000000800 */
[----:B------:R-:W-:Y:S03]  /*4bf0*/  ISETP.GT.AND P4, PT, R233, R216, PT ;  /* 0x000000d8e900720c */ /* 0x000fe60003f84270 */
[----:B------:R-:W-:Y:S04]  /*4c00*/  STS [R220], R27 ;  /* 0x0000001bdc007388 */ /* 0x000fe80000000800 */
[----:B------:R-:W-:Y:S04]  /*4c10*/  STS [R220+0x400], R25 ;  /* 0x00040019dc007388 */ /* 0x000fe80000000800 */
[----:B------:R-:W-:Y:S08]  /*4c20*/  LDSM.16.M88.4 R84, [R196+0xc000] ;  /* 0x00c00000c454783b */ /* 0x000ff00000000200 */
[----:B------:R-:W1:Y:S08]  /*4c30*/  LDSM.16.M88.4 R88, [R192+0x6000] ;  /* 0x00600000c058783b */ /* 0x000e700000000200 */
[----:B------:R-:W2:Y:S08]  /*4c40*/  LDSM.16.M88.4 R92, [R192+0x6800] ;  /* 0x00680000c05c783b */ /* 0x000eb00000000200 */
[----:B------:R-:W-:Y:S08]  /*4c50*/  LDSM.16.M88.4 R96, [R165+0xc000] ;  /* 0x00c00000a560783b */ /* 0x000ff00000000200 */
[----:B------:R-:W3:Y:S08]  /*4c60*/  LDSM.16.M88.4 R148, [R197+0x6000] ;  /* 0x00600000c594783b */ /* 0x000ef00000000200 */
[----:B------:R-:W4:Y:S01]  /*4c70*/  LDSM.16.M88.4 R152, [R197+0x6800] ;  /* 0x00680000c598783b */ /* 0x000f220000000200 */
[C---:B-1----:R-:W-:Y:S07]  /*4c80*/  HMMA.16816.F32.BF16 R20, R84.reuse, R88, RZ ;  /* 0x000000585414723c */ /* 0x042fee00000418ff */
[----:B------:R-:W-:Y:S01]  /*4c90*/  LDSM.16.M88.4 R156, [R194+0xc000] ;  /* 0x00c00000c29c783b */ /* 0x000fe20000000200 */
[C---:B------:R-:W-:Y:S07]  /*4ca0*/  HMMA.16816.F32.BF16 R24, R84.reuse, R90, RZ ;  /* 0x0000005a5418723c */ /* 0x040fee00000418ff */
[----:B------:R-:W1:Y:S01]  /*4cb0*/  LDSM.16.M88.4 R160, [R0+0x6000] ;  /* 0x0060000000a0783b */ /* 0x000e620000000200 */
[C---:B--2---:R-:W-:Y:S07]  /*4cc0*/  HMMA.16816.F32.BF16 R28, R84.reuse, R92, RZ ;  /* 0x0000005c541c723c */ /* 0x044fee00000418ff */
[----:B------:R-:W-:Y:S01]  /*4cd0*/  LDSM.16.M88.4 R88, [R164+0xc000] ;  /* 0x00c00000a458783b */ /* 0x000fe20000000200 */
        /* <DEDUP_REMOVED lines=60> */
[C---:B------:R-:W-:Y:S08]  /*50a0*/  HMMA.16816.F32.BF16 R24, R92.reuse, R98, R24 ;  /* 0x000000625c18723c */ /* 0x040ff00000041818 */
[C---:B----4-:R-:W-:Y:S08]  /*50b0*/  HMMA.16816.F32.BF16 R28, R92.reuse, R88, R28 ;  /* 0x000000585c1c723c */ /* 0x050ff0000004181c */
[----:B------:R-:W-:Y:S01]  /*50c0*/  HMMA.16816.F32.BF16 R32, R92, R90, R32 ;  /* 0x0000005a5c20723c */ /* 0x000fe20000041820 */
[----:B------:R-:W4:Y:S07]  /*50d0*/  LDSM.16.M88.4 R88, [R195+0xa800] ;  /* 0x00a80000c358783b */ /* 0x000f2e0000000200 */
[C---:B-1----:R-:W-:Y:S08]  /*50e0*/  HMMA.16816.F32.BF16 R20, R148.reuse, R152, R20 ;  /* 0x000000989414723c */ /* 0x042ff00000041814 */
[C---:B------:R-:W-:Y:S08]  /*50f0*/  HMMA.16816.F32.BF16 R24, R148.reuse, R154, R24 ;  /* 0x0000009a9418723c */ /* 0x040ff00000041818 */
[C---:B--2---:R-:W-:Y:S08]  /*5100*/  HMMA.16816.F32.BF16 R28, R148.reuse, R84, R28 ;  /* 0x00000054941c723c */ /* 0x044ff0000004181c */
[----:B------:R-:W-:Y:S08]  /*5110*/  HMMA.16816.F32.BF16 R32, R148, R86, R32 ;  /* 0x000000569420723c */ /* 0x000ff00000041820 */
[C---:B---3--:R-:W-:Y:S08]  /*5120*/  HMMA.16816.F32.BF16 R20, R156.reuse, R160, R20 ;  /* 0x000000a09c14723c */ /* 0x048ff00000041814 */
[C---:B------:R-:W-:Y:S08]  /*5130*/  HMMA.16816.F32.BF16 R24, R156.reuse, R162, R24 ;  /* 0x000000a29c18723c */ /* 0x040ff00000041818 */
[C---:B----4-:R-:W-:Y:S03]  /*5140*/  HMMA.16816.F32.BF16 R28, R156.reuse, R88, R28 ;  /* 0x000000589c1c723c */ /* 0x050fe6000004181c */
[C---:B-----5:R-:W-:Y:S01]  /*5150*/  FADD.FTZ R23, -R166.reuse, R23 ;  /* 0x00000017a6177221 */ /* 0x060fe20000010100 */
[C---:B------:R-:W-:Y:S01]  /*5160*/  FADD.FTZ R96, -R167.reuse, R21 ;  /* 0x00000015a7607221 */ /* 0x040fe20000010100 */
[----:B------:R-:W-:Y:S01]  /*5170*/  FADD.FTZ R21, -R166, R22 ;  /* 0x00000016a6157221 */ /* 0x000fe20000010100 */
[----:B------:R-:W-:Y:S02]  /*5180*/  FADD.FTZ R20, -R167, R20 ;  /* 0x00000014a7147221 */ /* 0x000fe40000010100 */
[-C--:B------:R-:W-:Y:S01]  /*5190*/  FSEL R23, R23, R166.reuse, P0 ;  /* 0x000000a617177208 */ /* 0x080fe20000000000 */
[----:B------:R-:W-:Y:S03]  /*51a0*/  HMMA.16816.F32.BF16 R32, R156, R90, R32 ;  /* 0x0000005a9c20723c */ /* 0x000fe60000041820 */
[----:B------:R-:W-:Y:S01]  /*51b0*/  FSETP.GE.FTZ.AND P0, PT, R170, RZ, PT ;  /* 0x000000ffaa00720b */ /* 0x000fe20003f16000 */
[----:B------:R-:W-:Y:S01]  /*51c0*/  FADD.FTZ R27, -R166, R27 ;  /* 0x0000001ba61b7221 */ /* 0x000fe20000010100 */
[----:B------:R-:W-:Y:S01]  /*51d0*/  FSEL R97, R96, R167, P2 ;  /* 0x000000a760617208 */ /* 0x000fe20001000000 */
[----:B------:R-:W-:Y:S01]  /*51e0*/  FADD.FTZ R22, -R167, R25 ;  /* 0x00000019a7167221 */ /* 0x000fe20000010100 */
[----:B------:R-:W-:Y:S01]  /*51f0*/  FSETP.GE.FTZ.AND P2, PT, R171, RZ, PT ;  /* 0x000000ffab00720b */ /* 0x000fe20003f56000 */
[----:B------:R-:W-:Y:S01]  /*5200*/  FADD.FTZ R25, -R166, R26 ;  /* 0x0000001aa6197221 */ /* 0x000fe20000010100 */
[-C--:B------:R-:W-:Y:S01]  /*5210*/  FSEL R26, R21, R166.reuse, P1 ;  /* 0x000000a6151a7208 */ /* 0x080fe20000800000 */
[----:B------:R-:W-:Y:S01]  /*5220*/  FADD.FTZ R28, -R167, R28 ;  /* 0x0000001ca71c7221 */ /* 0x000fe20000010100 */
[----:B------:R-:W-:Y:S01]  /*5230*/  FSEL R27, R27, R166, P0 ;  /* 0x000000a61b1b7208 */ /* 0x000fe20000000000 */
[----:B------:R-:W-:Y:S01]  /*5240*/  FMUL.FTZ R23, R176, R23 ;  /* 0x00000017b0177220 */ /* 0x000fe20000410000 */
[----:B------:R-:W-:Y:S01]  /*5250*/  FSETP.GE.FTZ.AND P0, PT, R181, RZ, PT ;  /* 0x000000ffb500720b */ /* 0x000fe20003f16000 */
[----:B------:R-:W-:Y:S01]  /*5260*/  FMUL.FTZ R26, R177, R26 ;  /* 0x0000001ab11a7220 */ /* 0x000fe20000410000 */
[-C--:B------:R-:W-:Y:S01]  /*5270*/  FSEL R20, R20, R167.reuse, P3 ;  /* 0x000000a714147208 */ /* 0x080fe20001800000 */
[C---:B------:R-:W-:Y:S01]  /*5280*/  FADD.FTZ R24, -R167.reuse, R24 ;  /* 0x00000018a7187221 */ /* 0x040fe20000010100 */
[-C--:B------:R-:W-:Y:S01]  /*5290*/  FSEL R22, R22, R167.reuse, P2 ;  /* 0x000000a716167208 */ /* 0x080fe20001000000 */
[C---:B------:R-:W-:Y:S01]  /*52a0*/  FADD.FTZ R96, -R167.reuse, R29 ;  /* 0x0000001da7607221 */ /* 0x040fe20000010100 */
[----:B------:R-:W-:Y:S01]  /*52b0*/  FSEL R28, R28, R167, P0 ;  /* 0x000000a71c1c7208 */ /* 0x000fe20000000000 */
[----:B------:R-:W-:Y:S01]  /*52c0*/  FADD.FTZ R31, -R166, R31 ;  /* 0x0000001fa61f7221 */ /* 0x000fe20000010100 */
[----:B------:R-:W-:Y:S01]  /*52d0*/  FSETP.GE.FTZ.AND P3, PT, R168, RZ, PT ;  /* 0x000000ffa800720b */ /* 0x000fe20003f76000 */
[----:B------:R-:W-:Y:S01]  /*52e0*/  FADD.FTZ R32, -R167, R32 ;  /* 0x00000020a7207221 */ /* 0x000fe20000010100 */
[----:B------:R-:W-:Y:S01]  /*52f0*/  FSETP.GE.FTZ.AND P2, PT, R180, RZ, PT ;  /* 0x000000ffb400720b */ /* 0x000fe20003f56000 */
[----:B------:R-:W-:Y:S01]  /*5300*/  FMUL.FTZ R20, R183, R20 ;  /* 0x00000014b7147220 */ /* 0x000fe20000410000 */
[----:B------:R-:W-:Y:S01]  /*5310*/  FSETP.GE.FTZ.AND P0, PT, R174, RZ, PT ;  /* 0x000000ffae00720b */ /* 0x000fe20003f16000 */
[----:B------:R-:W-:Y:S01]  /*5320*/  FMUL.FTZ R97, R182, R97 ;  /* 0x00000061b6617220 */ /* 0x000fe20000410000 */
[----:B------:R-:W-:Y:S01]  /*5330*/  FSETP.GE.FTZ.AND P1, PT, R169, RZ, PT ;  /* 0x000000ffa900720b */ /* 0x000fe20003f36000 */
[----:B------:R-:W-:Y:S01]  /*5340*/  FMUL.FTZ R22, R171, R22 ;  /* 0x00000016ab167220 */ /* 0x000fe20000410000 */
[----:B------:R-:W-:Y:S01]  /*5350*/  F2FP.BF16.F32.PACK_AB R26, R23, R26 ;  /* 0x0000001a171a723e */ /* 0x000fe200000010ff */
[----:B------:R-:W-:Y:S01]  /*5360*/  FMUL.FTZ R27, R170, R27 ;  /* 0x0000001baa1b7220 */ /* 0x000fe20000410000 */
[-C--:B------:R-:W-:Y:S01]  /*5370*/  FSEL R21, R24, R167.reuse, P3 ;  /* 0x000000a718157208 */ /* 0x080fe20001800000 */
[----:B------:R-:W-:Y:S01]  /*5380*/  FMUL.FTZ R28, R181, R28 ;  /* 0x0000001cb51c7220 */ /* 0x000fe20000410000 */
[----:B------:R-:W-:Y:S02]  /*5390*/  FSEL R23, R96, R167, P2 ;  /* 0x000000a760177208 */ /* 0x000fe40001000000 */
[-C--:B------:R-:W-:Y:S01]  /*53a0*/  FSEL R31, R31, R166.reuse, P0 ;  /* 0x000000a61f1f7208 */ /* 0x080fe20000000000 */
[----:B------:R-:W-:Y:S01]  /*53b0*/  FMUL.FTZ R21, R168, R21 ;  /* 0x00000015a8157220 */ /* 0x000fe20000410000 */
[----:B------:R-:W-:Y:S01]  /*53c0*/  FSEL R24, R25, R166, P1 ;  /* 0x000000a619187208 */ /* 0x000fe20000800000 */
[----:B------:R-:W-:Y:S01]  /*53d0*/  FADD.FTZ R25, -R166, R30 ;  /* 0x0000001ea6197221 */ /* 0x000fe20000010100 */
[----:B------:R-:W-:Y:S01]  /*53e0*/  FSETP.GE.FTZ.AND P2, PT, R178, RZ, PT ;  /* 0x000000ffb200720b */ /* 0x000fe20003f56000 */
[----:B------:R-:W-:Y:S01]  /*53f0*/  FMUL.FTZ R23, R180, R23 ;  /* 0x00000017b4177220 */ /* 0x000fe20000410000 */
[----:B------:R-:W-:Y:S01]  /*5400*/  FSETP.GE.FTZ.AND P0, PT, R173, RZ, PT ;  /* 0x000000ffad00720b */ /* 0x000fe20003f16000 */
[----:B------:R-:W-:Y:S01]  /*5410*/  FMUL.FTZ R24, R169, R24 ;  /* 0x00000018a9187220 */ /* 0x000fe20000410000 */
[----:B------:R-:W-:Y:S01]  /*5420*/  FSETP.GE.FTZ.AND P1, PT, R175, RZ, PT ;  /* 0x000000ffaf00720b */ /* 0x000fe20003f36000 */
[----:B------:R-:W-:Y:S01]  /*5430*/  FMUL.FTZ R31, R174, R31 ;  /* 0x0000001fae1f7220 */ /* 0x000fe20000410000 */
[----:B------:R-:W-:Y:S02]  /*5440*/  FSETP.GE.FTZ.AND P3, PT, R179, RZ, PT ;  /* 0x000000ffb300720b */ /* 0x000fe40003f76000 */
[----:B------:R-:W-:Y:S01]  /*5450*/  FSEL R30, R25, R166, P1 ;  /* 0x000000a6191e7208 */ /* 0x000fe20000800000 */
[----:B------:R-:W-:Y:S01]  /*5460*/  FADD.FTZ R25, -R166, R34 ;  /* 0x00000022a6197221 */ /* 0x000fe20000010100 */
[----:B------:R-:W-:Y:S02]  /*5470*/  FSETP.GE.FTZ.AND P1, PT, R172, RZ, PT ;  /* 0x000000ffac00720b */ /* 0x000fe40003f36000 */
[----:B------:R-:W-:Y:S01]  /*5480*/  FSEL R32, R32, R167, P3 ;  /* 0x000000a720207208 */ /* 0x000fe20001800000 */
[----:B------:R-:W-:Y:S01]  /*5490*/  FMUL.FTZ R30, R175, R30 ;  /* 0x0000001eaf1e7220 */ /* 0x000fe20000410000 */
[----:B------:R-:W-:Y:S01]  /*54a0*/  FSEL R25, R25, R166, P1 ;  /* 0x000000a619197208 */ /* 0x000fe20000800000 */
[----:B------:R-:W-:Y:S01]  /*54b0*/  @P2 FADD.FTZ R167, -R167, R33 ;  /* 0x00000021a7a72221 */ /* 0x000fe20000010100 */
[----:B------:R-:W-:Y:S01]  /*54c0*/  F2FP.BF16.F32.PACK_AB R20, R97, R20 ;  /* 0x000000146114723e */ /* 0x000fe200000010ff */
[----:B------:R-:W-:Y:S01]  /*54d0*/  @P0 FADD.FTZ R166, -R166, R35 ;  /* 0x00000023a6a60221 */ /* 0x000fe20000010100 */
[----:B------:R-:W-:Y:S01]  /*54e0*/  F2FP.BF16.F32.PACK_AB R21, R22, R21 ;  /* 0x000000151615723e */ /* 0x000fe200000010ff */
[----:B------:R-:W-:Y:S01]  /*54f0*/  FMUL.FTZ R32, R179, R32 ;  /* 0x00000020b3207220 */ /* 0x000fe20000410000 */
[----:B------:R-:W-:Y:S01]  /*5500*/  F2FP.BF16.F32.PACK_AB R27, R27, R24 ;  /* 0x000000181b1b723e */ /* 0x000fe200000010ff */
[----:B------:R-:W-:Y:S01]  /*5510*/  FMUL.FTZ R25, R172, R25 ;  /* 0x00000019ac197220 */ /* 0x000fe20000410000 */
[----:B------:R-:W-:Y:S01]  /*5520*/  F2FP.BF16.F32.PACK_AB R28, R23, R28 ;  /* 0x0000001c171c723e */ /* 0x000fe200000010ff */
[----:B------:R-:W-:Y:S01]  /*5530*/  FMUL.FTZ R167, R178, R167 ;  /* 0x000000a7b2a77220 */ /* 0x000fe20000410000 */
[----:B------:R-:W-:Y:S01]  /*5540*/  F2FP.BF16.F32.PACK_AB R34, R31, R30 ;  /* 0x0000001e1f22723e */ /* 0x000fe200000010ff */
        /* <DEDUP_REMOVED lines=18> */
[----:B------:R-:W-:Y:S01]  /*5670*/  LEA R4, P3, R7, R244, 0x6 ;  /* 0x000000f407047211 */ /* 0x000fe200078630ff */
        /* <DEDUP_REMOVED lines=40> */
.L_x_1620:
[----:B------:R-:W-:Y:S01]  /*5900*/  STS [R213+-0x2000], R20 ;  /* 0xffe00014d5007388 */ /* 0x000fe20000000800 */
[----:B------:R-:W-:Y:S01]  /*5910*/  F2FP.BF16.F32.PACK_AB R167, R167, R32 ;  /* 0x00000020a7a7723e */ /* 0x000fe200000010ff */
[----:B------:R-:W2:Y:S01]  /*5920*/  LDC R239, c[0x0][0x44c] ;  /* 0x00011300ffef7b82 */ /* 0x000ea20000000800 */
[----:B------:R-:W-:Y:S02]  /*5930*/  F2FP.BF16.F32.PACK_AB R85, R166, R25 ;  /* 0x00000019a655723e */ /* 0x000fe400000010ff */
        /* <DEDUP_REMOVED lines=124> */
.L_x_1621:
        /* <DEDUP_REMOVED lines=97> */
[C---:B------:R-:W-:Y:S05]  /*6710*/  LEA.HI.X.SX32 R153, R239.reuse, R167, 0x5, P0 ;  /* 0x000000a7ef997211 */ /* 0x040fea00000f2eff */
        /* <DEDUP_REMOVED lines=186> */
[----:B------:R-:W-:Y:S01]  /*72c0*/  IADD3 R7, PT, PT, R212, 0x40, RZ ;  /* 0x00000040d4077810 */ /* 0x000fe20007ffe0ff */
[----:B------:R-:W2:Y:S01]  /*72d0*/  LDCU UR5, c[0x0][0x4fc] ;  /* 0x00009f80ff0577ac */ /* 0x000ea20008000800 */
[----:B------:R-:W-:-:S09]  /*72e0*/  ISETP.NE.AND P1, PT, R236, -0x1, PT ;  /* 0xffffffffec00780c */ /* 0x000fd20003f25270 */
[----:B------:R-:W-:Y:S02]  /*72f0*/  @P0 IADD3 R7, PT, PT, R212, -0x40, RZ ;  /* 0xffffffc0d4070810 */ /* 0x000fe40007ffe0ff */
        /* <DEDUP_REMOVED lines=67> */
[----:B--2---:R-:W-:Y:S01]  /*7730*/  FMUL.FTZ R36, R36, UR5 ;  /* 0x0000000524247c20 */ /* 0x004fe20008410000 */
[----:B------:R-:W-:Y:S01]  /*7740*/  FMUL.FTZ R37, R37, UR5 ;  /* 0x0000000525257c20 */ /* 0x000fe20008410000 */
[----:B------:R-:W-:Y:S01]  /*7750*/  STS [R7+0x400], R114 ;  /* 0x0004007207007388 */ /* 0x000fe20000000800 */
[----:B------:R-:W-:Y:S01]  /*7760*/  FMUL.FTZ R38, R38, UR5 ;  /* 0x0000000526267c20 */ /* 0x000fe20008410000 */
[----:B------:R-:W-:Y:S01]  /*7770*/  FMUL.FTZ R39, R39, UR5 ;  /* 0x0000000527277c20 */ /* 0x000fe20008410000 */
[----:B------:R-:W-:Y:S01]  /*7780*/  F2FP.BF16.F32.PACK_AB R124, R125, R124 ;  /* 0x0000007c7d7c723e */ /* 0x000fe200000010ff */
[----:B------:R-:W-:Y:S01]  /*7790*/  STS [R212+0x1000], R105 ;  /* 0x00100069d4007388 */ /* 0x000fe20000000800 */
[----:B------:R-:W-:Y:S01]  /*77a0*/  F2FP.BF16.F32.PACK_AB R126, R127, R126 ;  /* 0x0000007e7f7e723e */ /* 0x000fe200000010ff */
[----:B------:R-:W-:Y:S01]  /*77b0*/  FMUL.FTZ R48, R48, UR5 ;  /* 0x0000000530307c20 */ /* 0x000fe20008410000 */
        /* <DEDUP_REMOVED lines=133> */
.L_x_1623:
[----:B------:R-:W-:Y:S05]  /*8010*/  @P0 BRA `(.L_x_1624) ;  /* 0x0000000000280947 */ /* 0x000fea0003800000 */
[----:B------:R-:W1:Y:S01]  /*8020*/  LDCU.64 UR6, c[0x0][0x5c8] ;  /* 0x0000b900ff0677ac */ /* 0x000e620008000a00 */
[----:B------:R-:W-:Y:S01]  /*8030*/  SHF.R.S32.HI R0, RZ, 0x1f, R235 ;  /* 0x0000001fff007819 */ /* 0x000fe200000114eb */
[----:B------:R-:W2:Y:S04]  /*8040*/  LDCU.64 UR4, c[0x0][0x5b0] ;  /* 0x0000b600ff0477ac */ /* 0x000ea80008000a00 */
[----:B-1----:R-:W-:Y:S02]  /*8050*/  IMAD R0, R0, UR6, RZ ;  /* 0x0000000600007c24 */ /* 0x002fe4000f8e02ff */
[----:B---3--:R-:W-:-:S04]  /*8060*/  IMAD.WIDE.U32 R6, R235, UR6, RZ ;  /* 0x00000006eb067c25 */ /* 0x008fc8000f8e00ff */
[----:B------:R-:W-:-:S05]  /*8070*/  IMAD R0, R235, UR7, R0 ;  /* 0x00000007eb007c24 */ /* 0x000fca000f8e0200 */
[----:B------:R-:W-:-:S03]  /*8080*/  IADD3 R7, PT, PT, R7, R0, RZ ;  /* 0x0000000007077210 */ /* 0x000fc60007ffe0ff */
[----:B--2---:R-:W-:-:S04]  /*8090*/  IMAD.WIDE.U32 R6, R201, UR4, R6 ;  /* 0x00000004c9067c25 */ /* 0x004fc8000f8e0006 */
[----:B------:R-:W-:Y:S01]  /*80a0*/  IMAD R2, R201, UR5, R7 ;  /* 0x00000005c9027c24 */ /* 0x000fe2000f8e0207 */
[----:B------:R-:W-:Y:S06]  /*80b0*/  BRA `(.L_x_1625) ;  /* 0x0000000000147947 */ /* 0x000fec0003800000 */
.L_x_1624:
[----:B------:R-:W1:Y:S01]  /*80c0*/  LDCU.64 UR6, c[0x0][0x5c8] ;  /* 0x0000b900ff0677ac */ /* 0x000e620008000a00 */
[----:B------:R-:W-:-:S05]  /*80d0*/  IADD3 R6, PT, PT, R235, R236, RZ ;  /* 0x000000eceb067210 */ /* 0x000fca0007ffe0ff */
[C---:B-1----:R-:W-:Y:S02]  /*80e0*/  IMAD R2, R6.reuse, UR7, RZ ;  /* 0x0000000706027c24 */ /* 0x042fe4000f8e02ff */
[----:B---3--:R-:W-:-:S05]  /*80f0*/  IMAD.WIDE.U32 R6, R6, UR6, RZ ;  /* 0x0000000606067c25 */ /* 0x008fca000f8e00ff */
[----:B------:R-:W-:-:S07]  /*8100*/  IADD3 R2, PT, PT, R7, R2, RZ ;  /* 0x0000000207027210 */ /* 0x000fce0007ffe0ff */
.L_x_1625:
[----:B------:R-:W-:Y:S01]  /*8110*/  BAR.SYNC.DEFER_BLOCKING 0x0 ;  /* 0x0000000000007b1d */ /* 0x000fe20000010000 */
[----:B------:R-:W-:Y:S01]  /*8120*/  IMAD.SHL.U32 R0, R207, 0x40, RZ ;  /* 0x00000040cf007824 */ /* 0x000fe200078e00ff */
[----:B------:R-:W-:-:S03]  /*8130*/  ISETP.GE.AND P3, PT, R206, R217, PT ;  /* 0x000000d9ce00720c */ /* 0x000fc60003f66270 */
[-C--:B------:R-:W-:Y:S01]  /*8140*/  IMAD.WIDE.U32 R48, R0, R4.reuse, RZ ;  /* 0x0000000400307225 */ /* 0x080fe200078e00ff */
[----:B------:R-:W-:Y:S01]  /*8150*/  SHF.R.S32.HI R7, RZ, 0x1f, R0 ;  /* 0x0000001fff077819 */ /* 0x000fe20000011400 */
[----:B------:R-:W1:Y:S01]  /*8160*/  LDCU.64 UR4, c[0x0][0x5d8] ;  /* 0x0000bb00ff0477ac */ /* 0x000e620008000a00 */
[----:B------:R-:W-:Y:S01]  /*8170*/  BSSY.RECONVERGENT B0, `(.L_x_1626) ;  /* 0x0000026000007945 */ /* 0x000fe20003800200 */
[----:B------:R-:W-:Y:S02]  /*8180*/  LOP3.LUT R47, R48, 0x38, R205, 0xf8, !PT ;  /* 0x00000038302f7812 */ /* 0x000fe400078ef8cd */
[----:B------:R-:W-:Y:S02]  /*8190*/  IMAD R45, R7, R4, RZ ;  /* 0x00000004072d7224 */ /* 0x000fe400078e02ff */
[----:B------:R-:W-:Y:S02]  /*81a0*/  IADD3 R60, P0, PT, R46, R47, RZ ;  /* 0x0000002f2e3c7210 */ /* 0x000fe40007f1e0ff */
[----:B------:R-:W-:Y:S01]  /*81b0*/  IMAD R45, R0, R5, R45 ;  /* 0x00000005002d7224 */ /* 0x000fe200078e022d */
[----:B------:R-:W-:-:S04]  /*81c0*/  IADD3 R46, PT, PT, R206, 0x20, RZ ;  /* 0x00000020ce2e7810 */ /* 0x000fc80007ffe0ff */
[----:B------:R-:W-:Y:S02]  /*81d0*/  IADD3.X R61, PT, PT, R44, R49, R45, P0, !PT ;  /* 0x000000312c3d7210 */ /* 0x000fe400007fe42d */
[----:B------:R-:W-:Y:S01]  /*81e0*/  IADD3 R56, P0, PT, R206, 0x20, RZ ;  /* 0x00000020ce387810 */ /* 0x000fe20007f1e0ff */
[----:B------:R2:W3:Y:S01]  /*81f0*/  LDS.128 R40, [R214+0x13000] ;  /* 0x01300000d6287984 */ /* 0x0004e20000000c00 */
[----:B-1----:R-:W-:Y:S01]  /*8200*/  IMAD.WIDE.U32 R60, R200, UR4, R60 ;  /* 0x00000004c83c7c25 */ /* 0x002fe2000f8e003c */
[----:B------:R-:W-:Y:S02]  /*8210*/  ISETP.GE.AND P5, PT, R46, R217, PT ;  /* 0x000000d92e00720c */ /* 0x000fe40003fa6270 */
        /* <DEDUP_REMOVED lines=27> */
.L_x_1627:
[----:B------:R-:W-:Y:S05]  /*83d0*/  BSYNC.RECONVERGENT B0 ;  /* 0x0000000000007941 */ /* 0x000fea0003800200 */
.L_x_1626:
        /* <DEDUP_REMOVED lines=17> */
.L_x_1629:
[----:B------:R-:W-:Y:S05]  /*84f0*/  BSYNC.RECONVERGENT B0 ;  /* 0x0000000000007941 */ /* 0x000fea0003800200 */
.L_x_1628:
[----:B---3--:R-:W-:Y:S01]  /*8500*/  MOV R4, R204 ;  /* 0x000000cc00047202 */ /* 0x008fe20000000f00 */
[----:B------:R-:W3:Y:S01]  /*8510*/  LDCU.64 UR4, c[0x0][0x5e0] ;  /* 0x0000bc00ff0477ac */ /* 0x000ee20008000a00 */
[----:B------:R-:W-:Y:S01]  /*8520*/  MOV R5, RZ ;  /* 0x000000ff00057202 */ /* 0x000fe20000000f00 */
[----:B------:R-:W-:Y:S01]  /*8530*/  IMAD R7, R7, UR6, RZ ;  /* 0x0000000607077c24 */ /* 0x000fe2000f8e02ff */
[----:B------:R-:W-:Y:S01]  /*8540*/  BSSY.RECONVERGENT B0, `(.L_x_1630) ;  /* 0x0000015000007945 */ /* 0x000fe20003800200 */
[----:B------:R-:W-:-:S04]  /*8550*/  IMAD.WIDE.U32 R4, R0, UR6, R4 ;  /* 0x0000000600047c25 */ /* 0x000fc8000f8e0004 */
[----:B------:R-:W-:Y:S01]  /*8560*/  IMAD R7, R0, UR7, R7 ;  /* 0x0000000700077c24 */ /* 0x000fe2000f8e0207 */
[----:B----4-:R-:W-:-:S04]  /*8570*/  IADD3 R32, P0, PT, R6, R4, RZ ;  /* 0x0000000406207210 */ /* 0x010fc80007f1e0ff */
        /* <DEDUP_REMOVED lines=17> */
.L_x_1631:
[----:B------:R-:W-:Y:S05]  /*8690*/  BSYNC.RECONVERGENT B0 ;  /* 0x0000000000007941 */ /* 0x000fea0003800200 */
.L_x_1630:
        /* <DEDUP_REMOVED lines=16> */
.L_x_1590:
[----:B------:R-:W-:Y:S05]  /*87a0*/  BSYNC.RECONVERGENT B1 ;  /* 0x0000000000017941 */ /* 0x000fea0003800200 */
.L_x_1568:
[----:B------:R-:W2:Y:S01]  /*87b0*/  LDCU UR5, c[0x0][0x438] ;  /* 0x00008700ff0577ac */ /* 0x000ea20008000800 */
[----:B------:R-:W1:Y:S08]  /*87c0*/  LDC R2, c[0x0][0x370] ;  /* 0x0000dc00ff027b82 */ /* 0x000e700000000800 */
[----:B------:R-:W3:Y:S01]  /*87d0*/  LDC R0, c[0x0][0x438] ;  /* 0x00010e00ff007b82 */ /* 0x000ee20000000800 */
[----:B--2---:R-:W-:-:S04]  /*87e0*/  UIADD3 UR5, UPT, UPT, UR5, 0x3f, URZ ;  /* 0x0000003f05057890 */ /* 0x004fc8000fffe0ff */
[----:B------:R-:W-:Y:S01]  /*87f0*/  USHF.R.S32.HI UR4, URZ, 0x1f, UR5 ;  /* 0x0000001fff047899 */ /* 0x000fe20008011405 */
[----:B-1----:R-:W-:-:S03]  /*8800*/  IADD3 R207, PT, PT, R2, R207, RZ ;  /* 0x000000cf02cf7210 */ /* 0x002fc60007ffe0ff */
[----:B------:R-:W-:-:S04]  /*8810*/  ULEA.HI UR4, UR4, UR5, URZ, 0x6 ;  /* 0x0000000504047291 */ /* 0x000fc8000f8f30ff */
[----:B------:R-:W-:-:S06]  /*8820*/  USHF.R.S32.HI UR4, URZ, 0x6, UR4 ;  /* 0x00000006ff047899 */ /* 0x000fcc0008011404 */
[----:B------:R-:W-:-:S13]  /*8830*/  ISETP.GE.AND P0, PT, R207, UR4, PT ;  /* 0x00000004cf007c0c */ /* 0x000fda000bf06270 */
[----:B---3--:R-:W-:Y:S05]  /*8840*/  @!P0 BRA `(.L_x_1632) ;  /* 0xffffff7c00788947 */ /* 0x008fea000383ffff */
[----:B------:R-:W-:Y:S05]  /*8850*/  EXIT ;  /* 0x000000000000794d */ /* 0x000fea0003800000 */
.L_x_1633:
        /* <DEDUP_REMOVED lines=10> */
.L_x_2182:


//--------------------- .text._ZN5flash44flash_bwd_dq_dk_dv_loop_seqk_parallel_kernelI23Flash_bwd_kernel_traitsILi192ELi64ELi64ELi8ELi4ELi2ELi2ELb0ELb0EN7cutlass10bfloat16_tE19Flash_kernel_traitsILi192ELi64ELi64ELi8ES3_EELb0ELb0ELb1ELb0ELb0ELb0ELb1EEEvNS_16Flash_bwd_paramsE --------------------------
	.section	.text._ZN5flash44flash_bwd_dq_dk_dv_loop_seqk_parallel_kernelI23Flash_bwd_kernel_traitsILi192ELi64ELi64ELi8ELi4ELi2ELi2ELb0ELb0EN7cutlass10bfloat16_tE19Flash_kernel_traitsILi192ELi64ELi64ELi8ES3_EELb0ELb0ELb1ELb0ELb0ELb0ELb1EEEvNS_16Flash_bwd_paramsE,"ax",@progbits
	.align	128
        .global         _ZN5flash44flash_bwd_dq_dk_dv_loop_seqk_parallel_kernelI23Flash_bwd_kernel_traitsILi192ELi64ELi64ELi8ELi4ELi2ELi2ELb0ELb0EN7cutlass10bfloat16_tE19Flash_kernel_traitsILi192ELi64ELi64ELi8ES3_EELb0ELb0ELb1ELb0ELb0ELb0ELb1EEEvNS_16Flash_bwd_paramsE
        .type           _ZN5flash44flash_bwd_dq_dk_dv_loop_seqk_parallel_kernelI23Flash_bwd_kernel_traitsILi192ELi64ELi64ELi8ELi4ELi2ELi2ELb0ELb0EN7cutlass10bfloat16_tE19Flash_kernel_traitsILi192ELi64ELi64ELi8ES3_EELb0ELb0ELb1ELb0ELb0ELb0ELb1EEEvNS_16Flash_bwd_paramsE,@function
        .size           _ZN5flash44flash_bwd_dq_dk_dv_loop_seqk_parallel_kernelI23Flash_bwd_kernel_traitsILi192ELi64ELi64ELi8ELi4ELi2ELi2ELb0ELb0EN7cutlass10bfloat16_tE19Flash_kernel_traitsILi192ELi64ELi64ELi8ES3_EELb0ELb0ELb1ELb0ELb0ELb0ELb1EEEvNS_16Flash_bwd_paramsE,(.L_x_2183 - _ZN5flash44flash_bwd_dq_dk_dv_loop_seqk_parallel_kernelI23Flash_bwd_kernel_traitsILi192ELi64ELi64ELi8ELi4ELi2ELi2ELb0ELb0EN7cutlass10bfloat16_tE19Flash_kernel_traitsILi192ELi64ELi64ELi8ES3_EELb0ELb0ELb1ELb0ELb0ELb0ELb1EEEvNS_16Flash_bwd_paramsE)
        .other          _ZN5flash44flash_bwd_dq_dk_dv_loop_seqk_parallel_kernelI23Flash_bwd_kernel_traitsILi192ELi64ELi64ELi8ELi4ELi2ELi2ELb0ELb0EN7cutlass10bfloat16_tE19Flash_kernel_traitsILi192ELi64ELi64ELi8ES3_EELb0ELb0ELb1ELb0ELb0ELb0ELb1EEEvNS_16Flash_bwd_paramsE,@"STO_CUDA_ENTRY STV_DEFAULT"
_ZN5flash44flash_bwd_dq_dk_dv_loop_seqk_parallel_kernelI23Flash_bwd_kernel_traitsILi192ELi64ELi64ELi8ELi4ELi2ELi2ELb0ELb0EN7cutlass10bfloat16_tE19Flash_kernel_traitsILi192ELi64ELi64ELi8ES3_EELb0ELb0ELb1ELb0ELb0ELb0ELb1EEEvNS_16Flash_bwd_paramsE:
.text._ZN5flash44flash_bwd_dq_dk_dv_loop_seqk_parallel_kernelI23Flash_bwd_kernel_traitsILi192ELi64ELi64ELi8ELi4ELi2ELi2ELb0ELb0EN7cutlass10bfloat16_tE19Flash_kernel_traitsILi192ELi64ELi64ELi8ES3_EELb0ELb0ELb1ELb0ELb0ELb0ELb1EEEvNS_16Flash_bwd_paramsE:
        /* <DEDUP_REMOVED lines=33> */
[C---:B------:R-:W-:Y:S01]  /*0210*/  LOP3.LUT R9, R5.reuse, 0x200, RZ, 0xc0, !PT ;  /* 0x0000020005097812 */ /* 0x040fe200078ec0ff */
[----:B------:R-:W-:Y:S01]  /*0220*/  UIADD3 UR5, UPT, UPT, UR6, 0x20000, URZ ;  /* 0x0002000006057890 */ /* 0x000fe2000fffe0ff */
[----:B------:R-:W-:Y:S01]  /*0230*/  LOP3.LUT R3, R5, 0xc00, RZ, 0xc0, !PT ;  /* 0x00000c0005037812 */ /* 0x000fe200078ec0ff */
[----:B------:R-:W-:Y:S01]  /*0240*/  UIADD3 UR4, UPT, UPT, UR6, 0x12000, URZ ;  /* 0x0001200006047890 */ /* 0x000fe2000fffe0ff */
[----:B------:R-:W-:Y:S01]  /*0250*/  LOP3.LUT R203, R203, 0x7, R0, 0xf8, !PT ;  /* 0x00000007cbcb7812 */ /* 0x000fe200078ef800 */
[----:B------:R-:W-:Y:S01]  /*0260*/  IMAD.SHL.U32 R0, R204, 0x40, RZ ;  /* 0x00000040cc007824 */ /* 0x000fe200078e00ff */
[--C-:B------:R-:W-:Y:S02]  /*0270*/  LOP3.LUT R214, R7, 0x1c0, R2.reuse, 0xf8, !PT ;  /* 0x000001c007d67812 */ /* 0x100fe400078ef802 */
[----:B------:R-:W-:Y:S02]  /*0280*/  LOP3.LUT R9, R9, 0x3800, R2, 0xf8, !PT ;  /* 0x0000380009097812 */ /* 0x000fe400078ef802 */
[----:B------:R-:W-:-:S02]  /*0290*/  LOP3.LUT R3, R3, 0x6, R4, 0xf8, !PT ;  /* 0x0000000603037812 */ /* 0x000fc400078ef804 */
[----:B------:R-:W-:Y:S02]  /*02a0*/  SHF.R.U32.HI R207, RZ, 0x3, R204 ;  /* 0x00000003ffcf7819 */ /* 0x000fe400000116cc */
[----:B------:R-:W-:Y:S02]  /*02b0*/  LOP3.LUT R2, R2, 0x1c0, RZ, 0xc0, !PT ;  /* 0x000001c002027812 */ /* 0x000fe400078ec0ff */
[----:B------:R-:W-:Y:S01]  /*02c0*/  LOP3.LUT R7, R5, 0x400, RZ, 0xc0, !PT ;  /* 0x0000040005077812 */ /* 0x000fe200078ec0ff */
[----:B------:R-:W-:Y:S01]  /*02d0*/  VIADD R199, R207, 0x20 ;  /* 0x00000020cfc77836 */ /* 0x000fe20000000000 */
[----:B------:R-:W-:Y:S02]  /*02e0*/  LOP3.LUT R8, R0, 0x1c0, RZ, 0xc0, !PT ;  /* 0x000001c000087812 */ /* 0x000fe400078ec0ff */
[----:B------:R-:W-:Y:S02]  /*02f0*/  LOP3.LUT R214, R3, R214, RZ, 0xfc, !PT ;  /* 0x000000d603d67212 */ /* 0x000fe400078efcff */
[----:B------:R-:W-:-:S02]  /*0300*/  LOP3.LUT R213, R2, 0x18, R207, 0xf8, !PT ;  /* 0x0000001802d57812 */ /* 0x000fc400078ef8cf */
[----:B------:R-:W-:Y:S02]  /*0310*/  LOP3.LUT R3, R6, 0x10, RZ, 0xc0, !PT ;  /* 0x0000001006037812 */ /* 0x000fe400078ec0ff */
[----:B------:R-:W-:Y:S02]  /*0320*/  LOP3.LUT R2, R7, 0x6, R4, 0xf8, !PT ;  /* 0x0000000607027812 */ /* 0x000fe400078ef804 */
[----:B------:R-:W-:Y:S02]  /*0330*/  LOP3.LUT R7, R8, 0x38, R205, 0xf8, !PT ;  /* 0x0000003808077812 */ /* 0x000fe400078ef8cd */
[----:B------:R-:W-:Y:S02]  /*0340*/  LOP3.LUT R194, R3, 0x8, R204, 0xf8, !PT ;  /* 0x0000000803c27812 */ /* 0x000fe400078ef8cc */
[----:B------:R-:W-:Y:S02]  /*0350*/  LOP3.LUT R213, R213, 0x38, R4, 0x78, !PT ;  /* 0x00000038d5d57812 */ /* 0x000fe400078e7804 */
[----:B------:R-:W-:-:S02]  /*0360*/  LOP3.LUT R4, R4, 0x20, RZ, 0xc0, !PT ;  /* 0x0000002004047812 */ /* 0x000fc400078ec0ff */
[C---:B------:R-:W-:Y:S02]  /*0370*/  LOP3.LUT R196, R7.reuse, 0x8, R204, 0x78, !PT ;  /* 0x0000000807c47812 */ /* 0x040fe400078e78cc */
[----:B------:R-:W-:Y:S02]  /*0380*/  LOP3.LUT R3, R7, 0x8, R6, 0x78, !PT ;  /* 0x0000000807037812 */ /* 0x000fe400078e7806 */
[----:B------:R-:W-:Y:S02]  /*0390*/  LOP3.LUT R194, R194, R7, RZ, 0x3c, !PT ;  /* 0x00000007c2c27212 */ /* 0x000fe400078e3cff */
[----:B------:R-:W-:Y:S02]  /*03a0*/  LOP3.LUT R192, R0, 0x200, RZ, 0xc0, !PT ;  /* 0x0000020000c07812 */ /* 0x000fe400078ec0ff */
[----:B------:R-:W-:Y:S02]  /*03b0*/  LOP3.LUT R7, R4, 0x18, R207, 0xf8, !PT ;  /* 0x0000001804077812 */ /* 0x000fe400078ef8cf */
[----:B------:R-:W-:-:S02]  /*03c0*/  LOP3.LUT R196, R9, R196, RZ, 0xfc, !PT ;  /* 0x000000c409c47212 */ /* 0x000fc400078efcff */
[----:B--2---:R-:W-:Y:S01]  /*03d0*/  LEA R210, P0, R202, R210, 0x2 ;  /* 0x000000d2cad27211 */ /* 0x004fe200078010ff */
[----:B------:R-:W1:Y:S01]  /*03e0*/  LDC R9, c[0x0][0x438] ;  /* 0x00010e00ff097b82 */ /* 0x000e620000000800 */
[----:B------:R-:W-:Y:S02]  /*03f0*/  LOP3.LUT R213, R2, R213, RZ, 0xfc, !PT ;  /* 0x000000d502d57212 */ /* 0x000fe400078efcff */
[C-C-:B------:R-:W-:Y:S02]  /*0400*/  LOP3.LUT R198, R192.reuse, 0xc00, R5.reuse, 0xf8, !PT ;  /* 0x00000c00c0c67812 */ /* 0x140fe400078ef805 */
[----:B------:R-:W-:Y:S02]  /*0410*/  LOP3.LUT R2, R7, 0x1c0, R0, 0xf8, !PT ;  /* 0x000001c007027812 */ /* 0x000fe400078ef800 */
[----:B------:R-:W-:Y:S02]  /*0420*/  LOP3.LUT R192, R192, 0x400, R5, 0xf8, !PT ;  /* 0x00000400c0c07812 */ /* 0x000fe400078ef805 */
[----:B------:R-:W-:-:S02]  /*0430*/  R2P PR, R204, 0xe ;  /* 0x0000000ecc007804 */ /* 0x000fc40000000000 */
[----:B------:R-:W-:Y:S02]  /*0440*/  LOP3.LUT R191, R2, 0x38, R205, 0x78, !PT ;  /* 0x0000003802bf7812 */ /* 0x000fe400078e78cd */
[-C--:B------:R-:W-:Y:S02]  /*0450*/  LOP3.LUT R198, R198, R3.reuse, RZ, 0xfc, !PT ;  /* 0x00000003c6c67212 */ /* 0x080fe400078efcff */
[----:B------:R-:W-:Y:S02]  /*0460*/  LOP3.LUT R192, R192, R3, RZ, 0xfc, !PT ;  /* 0x00000003c0c07212 */ /* 0x000fe400078efcff */
[----:B------:R-:W-:Y:S02]  /*0470*/  LOP3.LUT R3, R205, 0x1f8, RZ, 0xc0, !PT ;  /* 0x000001f8cd037812 */ /* 0x000fe400078ec0ff */
[----:B------:R-:W-:Y:S02]  /*0480*/  LEA R214, R214, UR5, 0x1 ;  /* 0x00000005d6d67c11 */ /* 0x000fe4000f8e08ff */
[----:B------:R-:W-:-:S02]  /*0490*/  LOP3.LUT R191, R191, 0x200, R0, 0xf8, !PT ;  /* 0x00000200bfbf7812 */ /* 0x000fc400078ef800 */
[----:B------:R-:W-:Y:S01]  /*04a0*/  LOP3.LUT R0, R3, 0x38, R204, 0x78, !PT ;  /* 0x0000003803007812 */ /* 0x000fe200078e78cc */
[C---:B------:R-:W-:Y:S01]  /*04b0*/  VIADD R216, R214.reuse, 0x20 ;  /* 0x00000020d6d87836 */ /* 0x040fe20000000000 */
[C---:B------:R-:W-:Y:S01]  /*04c0*/  SEL R189, R221.reuse, 0xfffffff0, !P1 ;  /* 0xfffffff0ddbd7807 */ /* 0x040fe20004800000 */
[----:B------:R-:W-:Y:S01]  /*04d0*/  @P3 VIADD R216, R214, 0xffffffe0 ;  /* 0xffffffe0d6d83836 */ /* 0x000fe20000000000 */
[----:B------:R-:W-:Y:S02]  /*04e0*/  SEL R221, R221, 0xfffffff0, !P2 ;  /* 0xfffffff0dddd7807 */ /* 0x000fe40005000000 */
[----:B------:R-:W-:Y:S01]  /*04f0*/  SEL R187, R187, 0xffffffe0, !P2 ;  /* 0xffffffe0bbbb7807 */ /* 0x000fe20005000000 */
[----:B------:R-:W-:Y:S01]  /*0500*/  IMAD.SHL.U32 R189, R189, 0x2, RZ ;  /* 0x00000002bdbd7824 */ /* 0x000fe200078e00ff */
[----:B------:R-:W-:Y:S01]  /*0510*/  LOP3.LUT R194, R194, 0x200, R5, 0xf8, !PT ;  /* 0x00000200c2c27812 */ /* 0x000fe200078ef805 */
[----:B------:R-:W-:Y:S01]  /*0520*/  IMAD.IADD R234, R214, 0x1, R221 ;  /* 0x00000001d6ea7824 */ /* 0x000fe200078e02dd */
[----:B------:R-:W-:Y:S01]  /*0530*/  LOP3.LUT R206, R205, 0x38, RZ, 0xc0, !PT ;  /* 0x00000038cdce7812 */ /* 0x000fe200078ec0ff */
[----:B------:R-:W-:Y:S01]  /*0540*/  IMAD.SHL.U32 R187, R187, 0x2, RZ ;  /* 0x00000002bbbb7824 */ /* 0x000fe200078e00ff */
[----:B------:R-:W-:Y:S01]  /*0550*/  LOP3.LUT R215, R0, 0x1e00, R205, 0xf8, !PT ;  /* 0x00001e0000d77812 */ /* 0x000fe200078ef8cd */
[----:B------:R-:W-:Y:S01]  /*0560*/  IMAD.IADD R221, R221, 0x1, R216 ;  /* 0x00000001dddd7824 */ /* 0x000fe200078e02d8 */
[----:B------:R-:W-:-:S02]  /*0570*/  LEA.HI.X R211, R202, R211, RZ, 0x2, P0 ;  /* 0x000000d3cad37211 */ /* 0x000fc400000f14ff */
[----:B------:R-:W-:Y:S02]  /*0580*/  SHF.R.U32.HI R204, RZ, 0x5, R204 ;  /* 0x00000005ffcc7819 */ /* 0x000fe400000116cc */
[C---:B------:R-:W-:Y:S02]  /*0590*/  LOP3.LUT R212, R206.reuse, 0x40, RZ, 0xfc, !PT ;  /* 0x00000040ced47812 */ /* 0x040fe400078efcff */
[----:B------:R-:W-:Y:S02]  /*05a0*/  LOP3.LUT R209, R206, 0x80, RZ, 0xfc, !PT ;  /* 0x00000080ced17812 */ /* 0x000fe400078efcff */
[----:B------:R-:W-:Y:S02]  /*05b0*/  LEA R215, R215, UR6, 0x1 ;  /* 0x00000006d7d77c11 */ /* 0x000fe4000f8e08ff */
[----:B------:R-:W-:Y:S02]  /*05c0*/  LEA R213, R213, UR4, 0x1 ;  /* 0x00000004d5d57c11 */ /* 0x000fe4000f8e08ff */
[----:B------:R-:W-:-:S02]  /*05d0*/  LEA R196, R196, UR4, 0x1 ;  /* 0x00000004c4c47c11 */ /* 0x000fc4000f8e08ff */
[----:B------:R-:W-:Y:S02]  /*05e0*/  LEA R194, R194, UR5, 0x1 ;  /* 0x00000005c2c27c11 */ /* 0x000fe4000f8e08ff */
[----:B------:R-:W-:Y:S02]  /*05f0*/  LEA R198, R198, UR6, 0x1 ;  /* 0x00000006c6c67c11 */ /* 0x000fe4000f8e08ff */
[----:B------:R-:W-:Y:S02]  /*0600*/  LEA R192, R192, UR6, 0x1 ;  /* 0x00000006c0c07c11 */ /* 0x000fe4000f8e08ff */
[----:B-1-34-:R-:W-:-:S07]  /*0610*/  LEA R191, R191, UR6, 0x1 ;  /* 0x00000006bfbf7c11 */ /* 0x01afce000f8e08ff */
.L_x_1700:
        /* <DEDUP_REMOVED lines=44> */
.L_x_1634:
        /* <DEDUP_REMOVED lines=40> */
.L_x_1636:
[----:B------:R-:W1:Y:S01]  /*0b60*/  LDCU.64 UR12, c[0x0][0x3b8] ;  /* 0x00007700ff0c77ac */ /* 0x000e620008000a00 */
[----:B------:R-:W-:-:S05]  /*0b70*/  IADD3 R2, PT, PT, R232, R235, RZ ;  /* 0x000000ebe8027210 */ /* 0x000fca0007ffe0ff */
[C---:B-1----:R-:W-:Y:S02]  /*0b80*/  IMAD R11, R2.reuse, UR13, RZ ;  /* 0x0000000d020b7c24 */ /* 0x042fe4000f8e02ff */
[----:B------:R-:W-:-:S05]  /*0b90*/  IMAD.WIDE.U32 R2, R2, UR12, RZ ;  /* 0x0000000c02027c25 */ /* 0x000fca000f8e00ff */
[----:B------:R-:W-:Y:S02]  /*0ba0*/  IADD3 R11, PT, PT, R3, R11, RZ ;  /* 0x0000000b030b7210 */ /* 0x000fe40007ffe0ff */
[----:B------:R-:W-:-:S07]  /*0bb0*/  MOV R14, R2 ;  /* 0x00000002000e7202 */ /* 0x000fce0000000f00 */
.L_x_1637:
[----:B------:R-:W1:Y:S01]  /*0bc0*/  LDC R0, c[0x0][0x3e8] ;  /* 0x0000fa00ff007b82 */ /* 0x000e620000000800 */
[----:B------:R-:W-:Y:S01]  /*0bd0*/  IMAD.MOV.U32 R8, RZ, RZ, RZ ;  /* 0x000000ffff087224 */ /* 0x000fe200078e00ff */
[----:B-1----:R-:W-:-:S04]  /*0be0*/  IABS R4, R0 ;  /* 0x0000000000047213 */ /* 0x002fc80000000000 */
[----:B------:R-:W1:Y:S08]  /*0bf0*/  I2F.RP R5, R4 ;  /* 0x0000000400057306 */ /* 0x000e700000209400 */
[----:B-1----:R-:W1:Y:S02]  /*0c00*/  MUFU.RCP R9, R5 ;  /* 0x0000000500097308 */ /* 0x002e640000001000 */
[----:B-1----:R-:W-:-:S06]  /*0c10*/  VIADD R9, R9, 0xffffffe ;  /* 0x0ffffffe09097836 */ /* 0x002fcc0000000000 */
[----:B------:R-:W1:Y:S02]  /*0c20*/  F2I.FTZ.U32.TRUNC.NTZ R9, R9 ;  /* 0x0000000900097305 */ /* 0x000e64000021f000 */
[----:B-1----:R-:W-:-:S04]  /*0c30*/  IMAD.MOV R2, RZ, RZ, -R9 ;  /* 0x000000ffff027224 */ /* 0x002fc800078e0a09 */
[----:B------:R-:W-:Y:S01]  /*0c40*/  IMAD R3, R2, R4, RZ ;  /* 0x0000000402037224 */ /* 0x000fe200078e02ff */
[----:B------:R-:W-:-:S03]  /*0c50*/  IABS R2, R197 ;  /* 0x000000c500027213 */ /* 0x000fc60000000000 */
[----:B------:R-:W-:Y:S01]  /*0c60*/  IMAD.HI.U32 R3, R9, R3, R8 ;  /* 0x0000000309037227 */ /* 0x000fe200078e0008 */
[----:B------:R-:W-:-:S05]  /*0c70*/  SHF.R.S32.HI R9, RZ, 0x1f, R220 ;  /* 0x0000001fff097819 */ /* 0x000fca00000114dc */
        /* <DEDUP_REMOVED lines=25> */
.L_x_1638:
[----:B------:R-:W1:Y:S01]  /*0e10*/  LDCU.64 UR10, c[0x0][0x3c0] ;  /* 0x00007800ff0a77ac */ /* 0x000e620008000a00 */
[----:B------:R-:W-:-:S05]  /*0e20*/  IADD3 R2, PT, PT, R232, R235, RZ ;  /* 0x000000ebe8027210 */ /* 0x000fca0007ffe0ff */
[C---:B-1----:R-:W-:Y:S02]  /*0e30*/  IMAD R10, R2.reuse, UR11, RZ ;  /* 0x0000000b020a7c24 */ /* 0x042fe4000f8e02ff */
[----:B------:R-:W-:-:S05]  /*0e40*/  IMAD.WIDE.U32 R12, R2, UR10, RZ ;  /* 0x0000000a020c7c25 */ /* 0x000fca000f8e00ff */
[----:B------:R-:W-:-:S07]  /*0e50*/  IADD3 R10, PT, PT, R13, R10, RZ ;  /* 0x0000000a0d0a7210 */ /* 0x000fce0007ffe0ff */
.L_x_1639:
        /* <DEDUP_REMOVED lines=27> */
.L_x_1640:
[-C--:B------:R-:W-:Y:S02]  /*1010*/  IMAD R19, R5, R6.reuse, RZ ;  /* 0x0000000605137224 */ /* 0x080fe400078e02ff */
[----:B------:R-:W-:-:S05]  /*1020*/  IMAD.WIDE.U32 R24, R4, R6, RZ ;  /* 0x0000000604187225 */ /* 0x000fca00078e00ff */
[----:B------:R-:W-:Y:S02]  /*1030*/  IADD3 R19, PT, PT, R25, R19, RZ ;  /* 0x0000001319137210 */ /* 0x000fe40007ffe0ff */
.L_x_1641:
        /* <DEDUP_REMOVED lines=20> */
.L_x_1642:
[----:B------:R-:W1:Y:S01]  /*1180*/  LDC R13, c[0x0][0x434] ;  /* 0x00010d00ff0d7b82 */ /* 0x000e620000000800 */
[----:B------:R-:W-:-:S04]  /*1190*/  IMAD R2, R202, UR6, R197 ;  /* 0x00000006ca027c24 */ /* 0x000fc8000f8e02c5 */
[----:B-1----:R-:W-:-:S03]  /*11a0*/  IMAD R13, R2, R13, RZ ;  /* 0x0000000d020d7224 */ /* 0x002fc600078e02ff */
.L_x_1643:
        /* <DEDUP_REMOVED lines=11> */
.L_x_1644:
[----:B------:R-:W1:Y:S01]  /*1260*/  LDC R23, c[0x0][0x444] ;  /* 0x00011100ff177b82 */ /* 0x000e620000000800 */
[----:B------:R-:W-:-:S04]  /*1270*/  IMAD R2, R202, UR6, R197 ;  /* 0x00000006ca027c24 */ /* 0x000fc8000f8e02c5 */
[----:B-1----:R-:W-:-:S07]  /*1280*/  IMAD R23, R2, R23, RZ ;  /* 0x0000001702177224 */ /* 0x002fce00078e02ff */
.L_x_1645:
        /* <DEDUP_REMOVED lines=14> */
[----:B------:R-:W-:Y:S01]  /*1370*/  BSSY.RECONVERGENT B1, `(.L_x_1635) ;  /* 0x00006e7000017945 */ /* 0x000fe20003800200 */
[----:B------:R-:W4:Y:S02]  /*1380*/  LDCU.64 UR6, c[0x0][0x550] ;  /* 0x0000aa00ff0677ac */ /* 0x000f240008000a00 */
[----:B------:R-:W3:Y:S01]  /*1390*/  LDC.64 R34, c[0x0][0x5e8] ;  /* 0x00017a00ff227b82 */ /* 0x000ee20000000a00 */
[----:B--2---:R-:W-:-:S07]  /*13a0*/  IMAD.WIDE.U32 R32, R6, UR16, RZ ;  /* 0x0000001006207c25 */ /* 0x004fce000f8e00ff */
[----:B------:R-:W2:Y:S01]  /*13b0*/  LDC.64 R242, c[0x0][0x420] ;  /* 0x00010800fff27b82 */ /* 0x000ea20000000a00 */
[----:B------:R-:W-:Y:S01]  /*13c0*/  IMAD R7, R7, UR16, R33 ;  /* 0x0000001007077c24 */ /* 0x000fe2000f8e0221 */
[----:B------:R-:W-:Y:S02]  /*13d0*/  SEL R6, R32, RZ, P3 ;  /* 0x000000ff20067207 */ /* 0x000fe40001800000 */
[----:B-1----:R-:W-:-:S04]  /*13e0*/  LOP3.LUT R26, R4, 0x1f, RZ, 0xc0, !PT ;  /* 0x0000001f041a7812 */ /* 0x002fc800078ec0ff */
[----:B------:R-:W1:Y:S01]  /*13f0*/  LDC.64 R4, c[0x0][0x3b0] ;  /* 0x0000ec00ff047b82 */ /* 0x000e620000000a00 */
[----:B------:R-:W-:Y:S01]  /*1400*/  SEL R7, R7, RZ, P3 ;  /* 0x000000ff07077207 */ /* 0x000fe20001800000 */
[----:B------:R-:W-:Y:S01]  /*1410*/  IMAD R29, R204, R25, R26 ;  /* 0x00000019cc1d7224 */ /* 0x000fe200078e021a */
[C---:B-----5:R-:W-:Y:S01]  /*1420*/  SHF.L.U64.HI R222, R2.reuse, 0x5, R3 ;  /* 0x0000000502de7819 */ /* 0x060fe20000010203 */
[----:B------:R-:W-:Y:S01]  /*1430*/  IMAD.SHL.U32 R25, R25, 0x40, RZ ;  /* 0x0000004019197824 */ /* 0x000fe200078e00ff */
[----:B------:R-:W-:Y:S02]  /*1440*/  SHF.L.U32 R223, R2, 0x5, RZ ;  /* 0x0000000502df7819 */ /* 0x000fe400000006ff */
[----:B------:R-:W-:Y:S01]  /*1450*/  IADD3 R27, P1, P0, R29, R24, R6 ;  /* 0x000000181d1b7210 */ /* 0x000fe2000783e006 */
[----:B---3--:R-:W-:Y:S01]  /*1460*/  IMAD.WIDE R224, R23, 0x4, R34 ;  /* 0x0000000417e07825 */ /* 0x008fe200078e0222 */
[----:B------:R-:W-:Y:S01]  /*1470*/  SHF.R.S32.HI R29, RZ, 0x1f, R29 ;  /* 0x0000001fff1d7819 */ /* 0x000fe2000001141d */
[----:B------:R-:W3:Y:S03]  /*1480*/  LDC R24, c[0x0][0x508] ;  /* 0x00014200ff187b82 */ /* 0x000ee60000000800 */
[----:B------:R-:W-:Y:S01]  /*1490*/  IADD3.X R26, PT, PT, R29, R18, R7, P1, P0 ;  /* 0x000000121d1a7210 */ /* 0x000fe20000fe0407 */
[----:B------:R-:W-:Y:S01]  /*14a0*/  IMAD.MOV.U32 R18, RZ, RZ, R206 ;  /* 0x000000ffff127224 */ /* 0x000fe200078e00ce */
[----:B------:R-:W-:Y:S01]  /*14b0*/  IADD3 R28, P0, PT, R206, R28, RZ ;  /* 0x0000001cce1c7210 */ /* 0x000fe20007f1e0ff */
[----:B--2---:R-:W-:-:S02]  /*14c0*/  IMAD.WIDE R242, R13, 0x4, R242 ;  /* 0x000000040df27825 */ /* 0x004fc400078e02f2 */
[----:B------:R-:W2:Y:S02]  /*14d0*/  LDC.64 R6, c[0x0][0x598] ;  /* 0x00016600ff067b82 */ /* 0x000ea40000000a00 */
[----:B------:R-:W-:Y:S01]  /*14e0*/  IMAD.X R29, RZ, RZ, R22, P0 ;  /* 0x000000ffff1d7224 */ /* 0x000fe200000e0616 */
[----:B------:R-:W-:Y:S01]  /*14f0*/  IADD3 R27, P0, PT, R25, R27, RZ ;  /* 0x0000001b191b7210 */ /* 0x000fe20007f1e0ff */
[C---:B------:R-:W-:Y:S02]  /*1500*/  IMAD R22, R21.reuse, R2, RZ ;  /* 0x0000000215167224 */ /* 0x040fe400078e02ff */
[----:B-1----:R-:W-:Y:S01]  /*1510*/  IMAD R30, R21, R4, RZ ;  /* 0x00000004151e7224 */ /* 0x002fe200078e02ff */
[----:B------:R-:W-:Y:S01]  /*1520*/  LEA.HI.X.SX32 R26, R25, R26, 0x1, P0 ;  /* 0x0000001a191a7211 */ /* 0x000fe200000f0eff */
[----:B------:R-:W-:Y:S01]  /*1530*/  IMAD.WIDE.U32 R32, R17, R4, R18 ;  /* 0x0000000411207225 */ /* 0x000fe200078e0012 */
[----:B------:R-:W-:-:S03]  /*1540*/  LEA R236, P0, R27, UR4, 0x2 ;  /* 0x000000041bec7c11 */ /* 0x000fc6000f8010ff */
[C---:B------:R-:W-:Y:S01]  /*1550*/  IMAD R22, R17.reuse, R3, R22 ;  /* 0x0000000311167224 */ /* 0x040fe200078e0216 */
[----:B------:R-:W-:Y:S01]  /*1560*/  IADD3 R20, P1, PT, R20, R32, RZ ;  /* 0x0000002014147210 */ /* 0x000fe20007f3e0ff */
[----:B------:R-:W-:Y:S01]  /*1570*/  IMAD.WIDE.U32 R28, R17, R2, R28 ;  /* 0x00000002111c7225 */ /* 0x000fe200078e001c */
[----:B------:R-:W-:Y:S02]  /*1580*/  LEA.HI.X R237, R27, UR5, R26, 0x2, P0 ;  /* 0x000000051bed7c11 */ /* 0x000fe400080f141a */
[----:B---3--:R-:W-:Y:S01]  /*1590*/  IADD3 R24, PT, PT, R219, -R24, -R231 ;  /* 0x80000018db187210 */ /* 0x008fe20007ffe8e7 */
[----:B------:R-:W-:Y:S02]  /*15a0*/  IMAD R30, R17, R5, R30 ;  /* 0x00000005111e7224 */ /* 0x000fe400078e021e */
[----:B------:R-:W-:Y:S01]  /*15b0*/  IMAD.IADD R29, R29, 0x1, R22 ;  /* 0x000000011d1d7824 */ /* 0x000fe200078e0216 */
[----:B------:R-:W-:Y:S02]  /*15c0*/  IADD3 R24, PT, PT, R24, -0x40, RZ ;  /* 0xffffffc018187810 */ /* 0x000fe40007ffe0ff */
[----:B------:R-:W-:Y:S01]  /*15d0*/  IADD3.X R21, PT, PT, R15, R33, R30, P1, !PT ;  /* 0x000000210f157210 */ /* 0x000fe20000ffe41e */
[----:B--2---:R-:W-:-:S04]  /*15e0*/  IMAD.WIDE.U32 R28, R197, R6, R28 ;  /* 0x00000006c51c7225 */ /* 0x004fc800078e001c */
        /* <DEDUP_REMOVED lines=8> */
[----:B----4-:R-:W-:Y:S01]  /*1670*/  LEA R238, P0, R28, UR6, 0x1 ;  /* 0x000000061cee7c11 */ /* 0x010fe2000f8008ff */
[C---:B------:R-:W-:Y:S01]  /*1680*/  IMAD R7, R207.reuse, R5, R21 ;  /* 0x00000005cf077224 */ /* 0x040fe200078e0215 */
[C---:B------:R-:W-:Y:S01]  /*1690*/  LEA R240, P1, R20.reuse, UR8, 0x1 ;  /* 0x0000000814f07c11 */ /* 0x040fe2000f8208ff */
[----:B------:R-:W-:Y:S01]  /*16a0*/  IMAD R6, R207, R3, R29 ;  /* 0x00000003cf067224 */ /* 0x000fe200078e021d */
[----:B------:R-:W-:Y:S02]  /*16b0*/  VIMNMX R217, PT, PT, RZ, R217, !PT ;  /* 0x000000d9ffd97248 */ /* 0x000fe40007fe0100 */
[----:B------:R-:W-:Y:S01]  /*16c0*/  LEA.HI.X R241, R20, UR9, R7, 0x1, P1 ;  /* 0x0000000914f17c11 */ /* 0x000fe200088f0c07 */
[----:B------:R-:W-:Y:S01]  /*16d0*/  IMAD.SHL.U32 R7, R4, 0x20, RZ ;  /* 0x0000002004077824 */ /* 0x000fe200078e00ff */
[----:B------:R-:W-:-:S02]  /*16e0*/  ISETP.GT.AND P1, PT, R16, R217, PT ;  /* 0x000000d91000720c */ /* 0x000fc40003f24270 */
[----:B------:R-:W-:Y:S02]  /*16f0*/  LEA.HI.X R239, R28, UR7, R6, 0x1, P0 ;  /* 0x000000071cef7c11 */ /* 0x000fe400080f0c06 */
[----:B------:R-:W-:Y:S02]  /*1700*/  IADD3 R6, P0, PT, R207, 0x20, RZ ;  /* 0x00000020cf067810 */ /* 0x000fe40007f1e0ff */
[----:B------:R-:W-:-:S03]  /*1710*/  SHF.L.U64.HI R5, R4, 0x5, R5 ;  /* 0x0000000504057819 */ /* 0x000fc60000010205 */
        /* <DEDUP_REMOVED lines=13> */
.L_x_1647:
[----:B------:R-:W1:Y:S01]  /*17f0*/  LDCU.64 UR8, c[0x0][0x5c0] ;  /* 0x0000b800ff0877ac */ /* 0x000e620008000a00 */
[----:B------:R-:W-:-:S05]  /*1800*/  IADD3 R0, PT, PT, R232, R235, RZ ;  /* 0x000000ebe8007210 */ /* 0x000fca0007ffe0ff */
[C---:B-1----:R-:W-:Y:S02]  /*1810*/  IMAD R3, R0.reuse, UR9, RZ ;  /* 0x0000000900037c24 */ /* 0x042fe4000f8e02ff */
[----:B------:R-:W-:-:S05]  /*1820*/  IMAD.WIDE.U32 R4, R0, UR8, RZ ;  /* 0x0000000800047c25 */ /* 0x000fca000f8e00ff */
[----:B------:R-:W-:Y:S02]  /*1830*/  IADD3 R0, PT, PT, R5, R3, RZ ;  /* 0x0000000305007210 */ /* 0x000fe40007ffe0ff */
.L_x_1648:
        /* <DEDUP_REMOVED lines=12> */
.L_x_1649:
[----:B------:R-:W1:Y:S01]  /*1900*/  LDCU.64 UR6, c[0x0][0x5c8] ;  /* 0x0000b900ff0677ac */ /* 0x000e620008000a00 */
[----:B------:R-:W-:-:S05]  /*1910*/  IADD3 R232, PT, PT, R232, R235, RZ ;  /* 0x000000ebe8e87210 */ /* 0x000fca0007ffe0ff */
[C---:B-1----:R-:W-:Y:S02]  /*1920*/  IMAD R5, R232.reuse, UR7, RZ ;  /* 0x00000007e8057c24 */ /* 0x042fe4000f8e02ff */
[----:B------:R-:W-:-:S05]  /*1930*/  IMAD.WIDE.U32 R232, R232, UR6, RZ ;  /* 0x00000006e8e87c25 */ /* 0x000fca000f8e00ff */
[----:B------:R-:W-:Y:S02]  /*1940*/  IADD3 R5, PT, PT, R233, R5, RZ ;  /* 0x00000005e9057210 */ /* 0x000fe40007ffe0ff */
[----:B------:R-:W-:Y:S02]  /*1950*/  MOV R8, R232 ;  /* 0x000000e800087202 */ /* 0x000fe40000000f00 */
.L_x_1650:
[----:B------:R-:W1:Y:S01]  /*1960*/  LDCU.64 UR4, c[0x0][0x5d8] ;  /* 0x0000bb00ff0477ac */ /* 0x000e620008000a00 */
[----:B------:R-:W-:Y:S01]  /*1970*/  IMAD.WIDE.U32 R10, R220, UR8, R18 ;  /* 0x00000008dc0a7c25 */ /* 0x000fe2000f8e0012 */
[----:B------:R-:W-:Y:S03]  /*1980*/  BSSY.RECONVERGENT B0, `(.L_x_1651) ;  /* 0x0000019000007945 */ /* 0x000fe60003800200 */
[----:B------:R-:W-:Y:S01]  /*1990*/  IMAD R3, R9, UR8, RZ ;  /* 0x0000000809037c24 */ /* 0x000fe2000f8e02ff */
[----:B------:R-:W-:Y:S02]  /*19a0*/  IADD3 R10, P0, PT, R4, R10, RZ ;  /* 0x0000000a040a7210 */ /* 0x000fe40007f1e0ff */
[C---:B------:R-:W-:Y:S01]  /*19b0*/  IADD3 R4, PT, PT, -R220.reuse, R231, RZ ;  /* 0x000000e7dc047210 */ /* 0x040fe20007ffe1ff */
[----:B------:R-:W-:-:S03]  /*19c0*/  IMAD R3, R220, UR9, R3 ;  /* 0x00000009dc037c24 */ /* 0x000fc6000f8e0203 */
[-C--:B------:R-:W-:Y:S02]  /*19d0*/  ISETP.GE.AND P5, PT, R207, R4.reuse, PT ;  /* 0x00000004cf00720c */ /* 0x080fe40003fa6270 */
[----:B------:R-:W-:Y:S02]  /*19e0*/  IADD3.X R11, PT, PT, R0, R11, R3, P0, !PT ;  /* 0x0000000b000b7210 */ /* 0x000fe400007fe403 */
[----:B------:R-:W-:Y:S01]  /*19f0*/  ISETP.GE.AND P4, PT, R199, R4, PT ;  /* 0x00000004c700720c */ /* 0x000fe20003f86270 */
[----:B-1----:R-:W-:-:S04]  /*1a00*/  IMAD.WIDE.U32 R10, R197, UR4, R10 ;  /* 0x00000004c50a7c25 */ /* 0x002fc8000f8e000a */
[----:B------:R-:W-:-:S04]  /*1a10*/  IMAD R3, R197, UR5, R11 ;  /* 0x00000005c5037c24 */ /* 0x000fc8000f8e020b */
[----:B------:R-:W-:Y:S05]  /*1a20*/  @P5 BRA `(.L_x_1652) ;  /* 0x0000000000385947 */ /* 0x000fea0003800000 */
        /* <DEDUP_REMOVED lines=14> */
.L_x_1652:
[----:B------:R-:W-:Y:S05]  /*1b10*/  BSYNC.RECONVERGENT B0 ;  /* 0x0000000000007941 */ /* 0x000fea0003800200 */
.L_x_1651:
        /* <DEDUP_REMOVED lines=17> */
.L_x_1654:
[----:B------:R-:W-:Y:S05]  /*1c30*/  BSYNC.RECONVERGENT B0 ;  /* 0x0000000000007941 */ /* 0x000fea0003800200 */
.L_x_1653:
        /* <DEDUP_REMOVED lines=24> */
.L_x_1656:
[----:B------:R-:W-:Y:S05]  /*1dc0*/  BSYNC.RECONVERGENT B0 ;  /* 0x0000000000007941 */ /* 0x000fea0003800200 */
.L_x_1655:
        /* <DEDUP_REMOVED lines=18> */
.L_x_1646:
        /* <DEDUP_REMOVED lines=28> */
.L_x_1660:
[----:B------:R2:W-:Y:S01]  /*20b0*/  STS.128 [R215+0x10000], RZ ;  /* 0x010000ffd7007388 */ /* 0x0005e20000000c00 */
[----:B------:R-:W-:Y:S05]  /*20c0*/  BRA `(.L_x_1661) ;  /* 0x00000000000c7947 */ /* 0x000fea0003800000 */
.L_x_1659:
[----:B------:R1:W-:Y:S04]  /*20d0*/  STS.128 [R215+0xc000], RZ ;  /* 0x00c000ffd7007388 */ /* 0x0003e80000000c00 */
[----:B------:R1:W-:Y:S04]  /*20e0*/  STS.128 [R215+0xe000], RZ ;  /* 0x00e000ffd7007388 */ /* 0x0003e80000000c00 */
[----:B------:R1:W-:Y:S02]  /*20f0*/  STS.128 [R215+0x10000], RZ ;  /* 0x010000ffd7007388 */ /* 0x0003e40000000c00 */
.L_x_1661:
[----:B------:R-:W-:Y:S05]  /*2100*/  BSYNC.RECONVERGENT B0 ;  /* 0x0000000000007941 */ /* 0x000fea0003800200 */
.L_x_1658:
        /* <DEDUP_REMOVED lines=28> */
.L_x_1664:
[----:B------:R1:W-:Y:S02]  /*22d0*/  STS.128 [R215+0x11000], RZ ;  /* 0x011000ffd7007388 */ /* 0x0003e40000000c00 */
.L_x_1663:
[----:B------:R-:W-:Y:S05]  /*22e0*/  BSYNC.RECONVERGENT B0 ;  /* 0x0000000000007941 */ /* 0x000fea0003800200 */
.L_x_1662:
        /* <DEDUP_REMOVED lines=23> */
.L_x_1667:
[----:B------:R1:W-:Y:S01]  /*2460*/  STS.128 [R229+0x4000], RZ ;  /* 0x004000ffe5007388 */ /* 0x0003e20000000c00 */
[----:B------:R-:W-:Y:S05]  /*2470*/  BRA `(.L_x_1668) ;  /* 0x00000000000c7947 */ /* 0x000fea0003800000 */
.L_x_1666:
[----:B------:R1:W-:Y:S04]  /*2480*/  STS.128 [R229], RZ ;  /* 0x000000ffe5007388 */ /* 0x0003e80000000c00 */
[----:B------:R1:W-:Y:S04]  /*2490*/  STS.128 [R229+0x2000], RZ ;  /* 0x002000ffe5007388 */ /* 0x0003e80000000c00 */
[----:B------:R1:W-:Y:S02]  /*24a0*/  STS.128 [R229+0x4000], RZ ;  /* 0x004000ffe5007388 */ /* 0x0003e40000000c00 */
.L_x_1668:
[----:B------:R-:W-:Y:S05]  /*24b0*/  BSYNC.RECONVERGENT B0 ;  /* 0x0000000000007941 */ /* 0x000fea0003800200 */
.L_x_1665:
        /* <DEDUP_REMOVED lines=27> */
.L_x_1671:
[----:B------:R1:W-:Y:S02]  /*2670*/  STS.128 [R229+0x5000], RZ ;  /* 0x005000ffe5007388 */ /* 0x0003e40000000c00 */
.L_x_1670:
[----:B------:R-:W-:Y:S05]  /*2680*/  BSYNC.RECONVERGENT B0 ;  /* 0x0000000000007941 */ /* 0x000fea0003800200 */
.L_x_1669:
        /* <DEDUP_REMOVED lines=49> */
.L_x_1674:
[----:B------:R2:W-:Y:S01]  /*29a0*/  STS.128 [R215+0x16000], RZ ;  /* 0x016000ffd7007388 */ /* 0x0005e20000000c00 */
[----:B------:R-:W-:Y:S05]  /*29b0*/  BRA `(.L_x_1675) ;  /* 0x00000000000c7947 */ /* 0x000fea0003800000 */
.L_x_1673:
[----:B------:R1:W-:Y:S04]  /*29c0*/  STS.128 [R215+0x12000], RZ ;  /* 0x012000ffd7007388 */ /* 0x0003e80000000c00 */
[----:B------:R1:W-:Y:S04]  /*29d0*/  STS.128 [R215+0x14000], RZ ;  /* 0x014000ffd7007388 */ /* 0x0003e80000000c00 */
[----:B------:R1:W-:Y:S02]  /*29e0*/  STS.128 [R215+0x16000], RZ ;  /* 0x016000ffd7007388 */ /* 0x0003e40000000c00 */
.L_x_1675:
[----:B------:R-:W-:Y:S05]  /*29f0*/  BSYNC.RECONVERGENT B0 ;  /* 0x0000000000007941 */ /* 0x000fea0003800200 */
.L_x_1672:
        /* <DEDUP_REMOVED lines=34> */
.L_x_1678:
[----:B------:R3:W-:Y:S02]  /*2c20*/  STS.128 [R215+0x17000], RZ ;  /* 0x017000ffd7007388 */ /* 0x0007e40000000c00 */
.L_x_1677:
[----:B------:R-:W-:Y:S05]  /*2c30*/  BSYNC.RECONVERGENT B0 ;  /* 0x0000000000007941 */ /* 0x000fea0003800200 */
.L_x_1676:
        /* <DEDUP_REMOVED lines=38> */
.L_x_1681:
[----:B------:R3:W-:Y:S01]  /*2ea0*/  STS.128 [R215+0x1c000], RZ ;  /* 0x01c000ffd7007388 */ /* 0x0007e20000000c00 */
[----:B------:R-:W-:Y:S05]  /*2eb0*/  BRA `(.L_x_1682) ;  /* 0x00000000000c7947 */ /* 0x000fea0003800000 */
.L_x_1680:
[----:B------:R2:W-:Y:S04]  /*2ec0*/  STS.128 [R215+0x18000], RZ ;  /* 0x018000ffd7007388 */ /* 0x0005e80000000c00 */
[----:B------:R2:W-:Y:S04]  /*2ed0*/  STS.128 [R215+0x1a000], RZ ;  /* 0x01a000ffd7007388 */ /* 0x0005e80000000c00 */
[----:B------:R2:W-:Y:S02]  /*2ee0*/  STS.128 [R215+0x1c000], RZ ;  /* 0x01c000ffd7007388 */ /* 0x0005e40000000c00 */
.L_x_1682:
[----:B------:R-:W-:Y:S05]  /*2ef0*/  BSYNC.RECONVERGENT B0 ;  /* 0x0000000000007941 */ /* 0x000fea0003800200 */
.L_x_1679:
        /* <DEDUP_REMOVED lines=33> */
.L_x_1685:
[----:B------:R4:W-:Y:S02]  /*3110*/  STS.128 [R215+0x1d000], RZ ;  /* 0x01d000ffd7007388 */ /* 0x0009e40000000c00 */
.L_x_1684:
[----:B------:R-:W-:Y:S05]  /*3120*/  BSYNC.RECONVERGENT B0 ;  /* 0x0000000000007941 */ /* 0x000fea0003800200 */
.L_x_1683:
[----:B------:R-:W0:Y:S01]  /*3130*/  LDGDEPBAR ;  /* 0x00000000000079af */ /* 0x000e220000000000 */
[----:B------:R-:W1:Y:S01]  /*3140*/  LDC.64 R200, c[0x0][0x508] ;  /* 0x00014200ffc87b82 */ /* 0x000e620000000a00 */
[----:B------:R-:W2:Y:S01]  /*3150*/  LDCU UR4, c[0x0][0x590] ;  /* 0x0000b200ff0477ac */ /* 0x000ea20008000800 */
[--C-:B------:R-:W-:Y:S01]  /*3160*/  IMAD.IADD R186, R196, 0x1, R187.reuse ;  /* 0x00000001c4ba7824 */ /* 0x100fe200078e02bb */
[----:B------:R-:W-:Y:S01]  /*3170*/  CS2R R142, SRZ ;  /* 0x00000000008e7805 */ /* 0x000fe2000001ff00 */
[----:B---34-:R-:W-:Y:S01]  /*3180*/  IMAD.IADD R2, R192, 0x1, R187 ;  /* 0x00000001c0027824 */ /* 0x018fe200078e02bb */
[----:B------:R-:W-:Y:S01]  /*3190*/  CS2R R140, SRZ ;  /* 0x00000000008c7805 */ /* 0x000fe2000001ff00 */
[--C-:B------:R-:W-:Y:S01]  /*31a0*/  IMAD.IADD R190, R198, 0x1, R188.reuse ;  /* 0x00000001c6be7824 */ /* 0x100fe200078e02bc */
[----:B------:R-:W-:Y:S01]  /*31b0*/  CS2R R146, SRZ ;  /* 0x0000000000927805 */ /* 0x000fe2000001ff00 */
[----:B------:R-:W-:Y:S01]  /*31c0*/  IMAD.IADD R188, R191, 0x1, R188 ;  /* 0x00000001bfbc7824 */ /* 0x000fe200078e02bc */
[----:B------:R-:W-:Y:S01]  /*31d0*/  CS2R R144, SRZ ;  /* 0x0000000000907805 */ /* 0x000fe2000001ff00 */
[----:B------:R-:W-:Y:S01]  /*31e0*/  IMAD.MOV.U32 R226, RZ, RZ, R229 ;  /* 0x000000ffffe27224 */ /* 0x000fe200078e00e5 */
[----:B------:R-:W-:Y:S01]  /*31f0*/  CS2R R138, SRZ ;  /* 0x00000000008a7805 */ /* 0x000fe2000001ff00 */
[--C-:B------:R-:W-:Y:S01]  /*3200*/  IMAD.IADD R184, R196, 0x1, R189.reuse ;  /* 0x00000001c4b87824 */ /* 0x100fe200078e02bd */
        /* <DEDUP_REMOVED lines=44> */
[C---:B------:R-:W-:Y:S01]  /*34d0*/  IMAD.IADD R185, R189.reuse, 0x1, R186 ;  /* 0x00000001bdb97824 */ /* 0x040fe200078e02ba */
[----:B------:R-:W3:Y:S01]  /*34e0*/  LDCU UR5, c[0x0][0x440] ;  /* 0x00008800ff0577ac */ /* 0x000ee20008000800 */
[----:B------:R-:W-:Y:S01]  /*34f0*/  IMAD.IADD R0, R189, 0x1, R2 ;  /* 0x00000001bd007824 */ /* 0x000fe200078e0202 */
[----:B------:R-:W4:Y:S01]  /*3500*/  LDCU UR6, c[0x0][0x3e0] ;  /* 0x00007c00ff0677ac */ /* 0x000f220008000800 */
[----:B------:R-:W1:Y:S01]  /*3510*/  LDCU UR7, c[0x0][0x45c] ;  /* 0x00008b80ff0777ac */ /* 0x000e620008000800 */
[----:B--2---:R-:W-:-:S12]  /*3520*/  USHF.L.U32 UR4, UR4, 0x6, URZ ;  /* 0x0000000604047899 */ /* 0x004fd800080006ff */
.L_x_1690:
[----:B------:R-:W0:Y:S01]  /*3530*/  LDGDEPBAR ;  /* 0x00000000000079af */ /* 0x000e220000000000 */
[C---:B------:R-:W-:Y:S02]  /*3540*/  IADD3 R149, PT, PT, R190.reuse, R189, RZ ;  /* 0x000000bdbe957210 */ /* 0x040fe40007ffe0ff */
[----:B------:R-:W-:Y:S02]  /*3550*/  IADD3 R150, PT, PT, R190, R187, RZ ;  /* 0x000000bbbe967210 */ /* 0x000fe40007ffe0ff */
[----:B------:R-:W-:Y:S02]  /*3560*/  LEA R154, P0, R203, R224, 0x2 ;  /* 0x000000e0cb9a7211 */ /* 0x000fe400078010ff */
[----:B------:R-:W-:Y:S02]  /*3570*/  IADD3 R148, PT, PT, R189, R150, RZ ;  /* 0x00000096bd947210 */ /* 0x000fe40007ffe0ff */
[----:B------:R-:W-:Y:S02]  /*3580*/  LEA.HI.X R155, R203, R225, RZ, 0x2, P0 ;  /* 0x000000e1cb9b7211 */ /* 0x000fe400000f14ff */
[----:B------:R-:W-:Y:S02]  /*3590*/  SHF.L.U32 R170, R230, 0x6, RZ ;  /* 0x00000006e6aa7819 */ /* 0x000fe400000006ff */
[----:B-1----:R-:W-:Y:S04]  /*35a0*/  IADD3 R169, PT, PT, R219, -R200, -R231 ;  /* 0x800000c8dba97210 */ /* 0x002fe80007ffe8e7 */
[----:B------:R-:W-:Y:S01]  /*35b0*/  ISETP.GE.AND P0, PT, R170, R169, PT ;  /* 0x000000a9aa00720c */ /* 0x000fe20003f06270 */
        /* <DEDUP_REMOVED lines=9> */
[----:B------:R-:W4:Y:S05]  /*3650*/  LDSM.16.M88.4 R96, [R186] ;  /* 0x00000000ba60783b */ /* 0x000f2a0000000200 */
[----:B-----5:R-:W5:Y:S05]  /*3660*/  LDG.E R152, desc[UR18][R154.64] ;  /* 0x000000129a987981 */ /* 0x020f6a000c1e1900 */
[----:B------:R4:W5:Y:S01]  /*3670*/  LDG.E R151, desc[UR18][R154.64+0x20] ;  /* 0x000020129a977981 */ /* 0x000962000c1e1900 */
        /* <DEDUP_REMOVED lines=66> */
[----:B------:R-:W-:Y:S08]  /*3aa0*/  HMMA.16816.F32.BF16 R16, R76, R74, R16 ;  /* 0x0000004a4c10723c */ /* 0x000ff00000041810 */
[C---:B----4-:R-:W-:Y:S08]  /*3ab0*/  HMMA.16816.F32.BF16 R4, R84.reuse, R88, R4 ;  /* 0x000000585404723c */ /* 0x050ff00000041804 */
[C---:B------:R-:W-:Y:S08]  /*3ac0*/  HMMA.16816.F32.BF16 R8, R84.reuse, R90, R8 ;  /* 0x0000005a5408723c */ /* 0x040ff00000041808 */
[C---:B-1----:R-:W-:Y:S08]  /*3ad0*/  HMMA.16816.F32.BF16 R12, R84.reuse, R68, R12 ;  /* 0x00000044540c723c */ /* 0x042ff0000004180c */
[----:B------:R-:W-:Y:S01]  /*3ae0*/  HMMA.16816.F32.BF16 R16, R84, R70, R16 ;  /* 0x000000465410723c */ /* 0x000fe20000041810 */
[----:B------:R-:W1:Y:S07]  /*3af0*/  LDSM.16.M88.4 R68, [R185+0x4800] ;  /* 0x00480000b944783b */ /* 0x000e6e0000000200 */
[C---:B------:R-:W-:Y:S08]  /*3b00*/  HMMA.16816.F32.BF16 R4, R92.reuse, R96, R4 ;  /* 0x000000605c04723c */ /* 0x040ff00000041804 */
[C---:B------:R-:W-:Y:S11]  /*3b10*/  HMMA.16816.F32.BF16 R8, R92.reuse, R98, R8 ;  /* 0x000000625c08723c */ /* 0x040ff60000041808 */
[-C--:B------:R-:W-:Y:S01]  /*3b20*/  FMUL.FTZ R153, R4, R201.reuse ;  /* 0x000000c904997220 */ /* 0x080fe20000410000 */
[-C--:B------:R-:W-:Y:S01]  /*3b30*/  FMUL.FTZ R154, R5, R201.reuse ;  /* 0x000000c9059a7220 */ /* 0x080fe20000410000 */
[-C--:B------:R-:W-:Y:S01]  /*3b40*/  FMUL.FTZ R155, R6, R201.reuse ;  /* 0x000000c9069b7220 */ /* 0x080fe20000410000 */
[-C--:B------:R-:W-:Y:S03]  /*3b50*/  FMUL.FTZ R156, R7, R201.reuse ;  /* 0x000000c9079c7220 */ /* 0x080fe60000410000 */
[----:B------:R-:W2:Y:S02]  /*3b60*/  MUFU.TANH R153, R153 ;  /* 0x0000009900997308 */ /* 0x000ea40000002400 */
[-C--:B------:R-:W-:Y:S01]  /*3b70*/  FMUL.FTZ R157, R8, R201.reuse ;  /* 0x000000c9089d7220 */ /* 0x080fe20000410000 */
[-C--:B------:R-:W-:Y:S01]  /*3b80*/  FMUL.FTZ R158, R9, R201.reuse ;  /* 0x000000c9099e7220 */ /* 0x080fe20000410000 */
[-C--:B------:R-:W-:Y:S01]  /*3b90*/  FMUL.FTZ R159, R10, R201.reuse ;  /* 0x000000c90a9f7220 */ /* 0x080fe20000410000 */
[-C--:B------:R-:W-:Y:S05]  /*3ba0*/  FMUL.FTZ R160, R11, R201.reuse ;  /* 0x000000c90ba07220 */ /* 0x080fea0000410000 */
[----:B------:R-:W3:Y:S01]  /*3bb0*/  MUFU.TANH R154, R154 ;  /* 0x0000009a009a7308 */ /* 0x000ee20000002400 */
[C---:B-1----:R-:W-:Y:S09]  /*3bc0*/  HMMA.16816.F32.BF16 R12, R92.reuse, R68, R12 ;  /* 0x000000445c0c723c */ /* 0x042ff2000004180c */
[----:B------:R-:W1:Y:S01]  /*3bd0*/  MUFU.TANH R155, R155 ;  /* 0x0000009b009b7308 */ /* 0x000e620000002400 */
[----:B------:R-:W-:Y:S09]  /*3be0*/  HMMA.16816.F32.BF16 R16, R92, R70, R16 ;  /* 0x000000465c10723c */ /* 0x000ff20000041810 */
[----:B------:R-:W4:Y:S01]  /*3bf0*/  MUFU.TANH R156, R156 ;  /* 0x0000009c009c7308 */ /* 0x000f220000002400 */
[-C--:B------:R-:W-:Y:S01]  /*3c00*/  FMUL.FTZ R161, R12, R201.reuse ;  /* 0x000000c90ca17220 */ /* 0x080fe20000410000 */
[-C--:B------:R-:W-:Y:S01]  /*3c10*/  FMUL.FTZ R162, R13, R201.reuse ;  /* 0x000000c90da27220 */ /* 0x080fe20000410000 */
[-C--:B------:R-:W-:Y:S01]  /*3c20*/  FMUL.FTZ R163, R14, R201.reuse ;  /* 0x000000c90ea37220 */ /* 0x080fe20000410000 */
[-C--:B------:R-:W-:Y:S06]  /*3c30*/  FMUL.FTZ R164, R15, R201.reuse ;  /* 0x000000c90fa47220 */ /* 0x080fec0000410000 */
[----:B------:R-:W1:Y:S01]  /*3c40*/  MUFU.TANH R157, R157 ;  /* 0x0000009d009d7308 */ /* 0x000e620000002400 */
[-C--:B------:R-:W-:Y:S01]  /*3c50*/  FMUL.FTZ R165, R16, R201.reuse ;  /* 0x000000c910a57220 */ /* 0x080fe20000410000 */
[-C--:B------:R-:W-:Y:S01]  /*3c60*/  FMUL.FTZ R166, R17, R201.reuse ;  /* 0x000000c911a67220 */ /* 0x080fe20000410000 */
[-C--:B------:R-:W-:Y:S01]  /*3c70*/  FMUL.FTZ R167, R18, R201.reuse ;  /* 0x000000c912a77220 */ /* 0x080fe20000410000 */
[----:B------:R-:W-:Y:S06]  /*3c80*/  FMUL.FTZ R168, R19, R201 ;  /* 0x000000c913a87220 */ /* 0x000fec0000410000 */
[----:B------:R-:W1:Y:S10]  /*3c90*/  MUFU.TANH R158, R158 ;  /* 0x0000009e009e7308 */ /* 0x000e740000002400 */
        /* <DEDUP_REMOVED lines=9> */
[----:B------:R-:W1:Y:S01]  /*3d30*/  MUFU.TANH R168, R168 ;  /* 0x000000a800a87308 */ /* 0x000e620000002400 */
[----:B--234-:R-:W-:Y:S05]  /*3d40*/  @!P0 BRA `(.L_x_1686) ;  /* 0x0000000000608947 */ /* 0x01cfea0003800000 */
[----:B-1----:R-:W-:Y:S01]  /*3d50*/  MOV R11, R165 ;  /* 0x000000a5000b7202 */ /* 0x002fe20000000f00 */
[----:B------:R-:W1:Y:S01]  /*3d60*/  LDC R4, c[0x0][0x504] ;  /* 0x00014100ff047b82 */ /* 0x000e620000000800 */
[----:B------:R-:W-:Y:S01]  /*3d70*/  MOV R15, R163 ;  /* 0x000000a3000f7202 */ /* 0x000fe20000000f00 */
[----:B------:R-:W-:Y:S01]  /*3d80*/  VIADD R6, R220, 0x40 ;  /* 0x00000040dc067836 */ /* 0x000fe20000000000 */
[----:B------:R-:W-:Y:S01]  /*3d90*/  MOV R19, R161 ;  /* 0x000000a100137202 */ /* 0x000fe20000000f00 */
[----:B------:R-:W-:Y:S01]  /*3da0*/  VIADD R7, R170, 0x40 ;  /* 0x00000040aa077836 */ /* 0x000fe20000000000 */
[----:B------:R-:W-:Y:S01]  /*3db0*/  MOV R75, R159 ;  /* 0x0000009f004b7202 */ /* 0x000fe20000000f00 */
[----:B------:R-:W-:Y:S01]  /*3dc0*/  IMAD.MOV.U32 R5, RZ, RZ, R168 ;  /* 0x000000ffff057224 */ /* 0x000fe200078e00a8 */
[----:B------:R-:W-:Y:S01]  /*3dd0*/  ISETP.LT.AND P0, PT, R6, R231, PT ;  /* 0x000000e70600720c */ /* 0x000fe20003f01270 */
[----:B------:R-:W-:Y:S01]  /*3de0*/  IMAD.MOV.U32 R9, RZ, RZ, R166 ;  /* 0x000000ffff097224 */ /* 0x000fe200078e00a6 */
[----:B------:R-:W-:Y:S01]  /*3df0*/  MOV R79, R157 ;  /* 0x0000009d004f7202 */ /* 0x000fe20000000f00 */
[----:B------:R-:W-:Y:S01]  /*3e00*/  IMAD.MOV.U32 R13, RZ, RZ, R164 ;  /* 0x000000ffff0d7224 */ /* 0x000fe200078e00a4 */
[----:B------:R-:W-:Y:S01]  /*3e10*/  MOV R83, R155 ;  /* 0x0000009b00537202 */ /* 0x000fe20000000f00 */
[----:B------:R-:W-:Y:S01]  /*3e20*/  IMAD.MOV.U32 R17, RZ, RZ, R162 ;  /* 0x000000ffff117224 */ /* 0x000fe200078e00a2 */
[----:B------:R-:W-:Y:S01]  /*3e30*/  MOV R85, R153 ;  /* 0x0000009900557202 */ /* 0x000fe20000000f00 */
[----:B------:R-:W-:Y:S02]  /*3e40*/  IMAD.MOV.U32 R73, RZ, RZ, R160 ;  /* 0x000000ffff497224 */ /* 0x000fe400078e00a0 */
[----:B------:R-:W-:Y:S02]  /*3e50*/  IMAD.MOV.U32 R77, RZ, RZ, R158 ;  /* 0x000000ffff4d7224 */ /* 0x000fe400078e009e */
[----:B------:R-:W-:Y:S02]  /*3e60*/  IMAD.MOV.U32 R81, RZ, RZ, R156 ;  /* 0x000000ffff517224 */ /* 0x000fe400078e009c */
[----:B------:R-:W-:Y:S01]  /*3e70*/  IMAD.MOV.U32 R87, RZ, RZ, R154 ;  /* 0x000000ffff577224 */ /* 0x000fe200078e009a */
[----:B-1----:R-:W-:Y:S04]  /*3e80*/  IADD3 R4, PT, PT, R219, R4, -R231 ;  /* 0x00000004db047210 */ /* 0x002fe80007ffe8e7 */
[----:B------:R-:W-:Y:S04]  /*3e90*/  IADD3 R4, PT, PT, R4, -0x40, RZ ;  /* 0xffffffc004047810 */ /* 0x000fe80007ffe0ff */
[----:B------:R-:W-:Y:S02]  /*3ea0*/  ISETP.GE.AND P1, PT, R7, R4, PT ;  /* 0x000000040700720c */ /* 0x000fe40003f26270 */
[----:B------:R-:W-:Y:S11]  /*3eb0*/  MOV R7, R167 ;  /* 0x000000a700077202 */ /* 0x000ff60000000f00 */
[----:B------:R-:W-:Y:S05]  /*3ec0*/  @!P1 BRA P0, `(.L_x_1687) ;  /* 0x00000004005c9947 */ /* 0x000fea0000000000 */
.L_x_1686:
[----:B------:R-:W-:Y:S01]  /*3ed0*/  IADD3 R7, PT, PT, R231, R200, -R233 ;  /* 0x000000c8e7077210 */ /* 0x000fe20007ffe8e9 */
[----:B------:R-:W2:Y:S01]  /*3ee0*/  LDC R6, c[0x0][0x504] ;  /* 0x00014100ff067b82 */ /* 0x000ea20000000800 */
[----:B------:R-:W3:Y:S01]  /*3ef0*/  S2R R5, SR_TID.X ;  /* 0x0000000000057919 */ /* 0x000ee20000002100 */
[----:B------:R-:W-:Y:S04]  /*3f00*/  IMAD.IADD R170, R203, 0x1, R170 ;  /* 0x00000001cbaa7824 */ /* 0x000fe800078e02aa */
[----:B------:R-:W-:Y:S01]  /*3f10*/  IMAD.IADD R8, R170, 0x1, R7 ;  /* 0x00000001aa087824 */ /* 0x000fe200078e0207 */
[----:B--2---:R-:W-:Y:S04]  /*3f20*/  IADD3 R9, PT, PT, R231, -R6, -R233 ;  /* 0x80000006e7097210 */ /* 0x004fe80007ffe8e9 */
[----:B------:R-:W-:Y:S01]  /*3f30*/  VIADDMNMX R6, R8, 0x1, R231, PT ;  /* 0x0000000108067846 */ /* 0x000fe200038001e7 */
[----:B------:R-:W-:Y:S02]  /*3f40*/  IMAD.IADD R170, R170, 0x1, R9 ;  /* 0x00000001aaaa7824 */ /* 0x000fe400078e0209 */
[----:B---3--:R-:W-:Y:S01]  /*3f50*/  IMAD.SHL.U32 R4, R5, 0x2, RZ ;  /* 0x0000000205047824 */ /* 0x008fe200078e00ff */
[----:B------:R-:W-:Y:S02]  /*3f60*/  SHF.R.U32.HI R5, RZ, 0x2, R5 ;  /* 0x00000002ff057819 */ /* 0x000fe40000011605 */
[----:B------:R-:W-:Y:S02]  /*3f70*/  VIMNMX R10, PT, PT, RZ, R170, !PT ;  /* 0x000000aaff0a7248 */ /* 0x000fe40007fe0100 */
[----:B------:R-:W-:Y:S04]  /*3f80*/  LOP3.LUT R4, R4, 0x6, RZ, 0xc0, !PT ;  /* 0x0000000604047812 */ /* 0x000fe800078ec0ff */
        /* <DEDUP_REMOVED lines=12> */
[----:B------:R-:W-:Y:S01]  /*4050*/  VIADD R89, R69, 0x11 ;  /* 0x0000001145597836 */ /* 0x000fe20000000000 */
[----:B------:R-:W-:Y:S01]  /*4060*/  FSEL R85, R153, -INF , P3 ;  /* 0xff80000099557808 */ /* 0x000fe20001800000 */
[----:B------:R-:W-:Y:S01]  /*4070*/  VIADD R71, R69, 0x18 ;  /* 0x0000001845477836 */ /* 0x000fe20000000000 */
[----:B-1----:R-:W-:Y:S01]  /*4080*/  FSEL R83, R155, -INF , P2 ;  /* 0xff8000009b537808 */ /* 0x002fe20001000000 */
[----:B------:R-:W-:Y:S01]  /*4090*/  VIADD R69, R69, 0x19 ;  /* 0x0000001945457836 */ /* 0x000fe20000000000 */
        /* <DEDUP_REMOVED lines=58> */
.L_x_1687:
[C---:B------:R-:W-:Y:S01]  /*4440*/  FMUL.FTZ R6, R228.reuse, 1.4426950216293334961 ;  /* 0x3fb8aa3be4067820 */ /* 0x040fe20000410000 */
[C---:B------:R-:W-:Y:S01]  /*4450*/  FMUL.FTZ R4, R227.reuse, 1.4426950216293334961 ;  /* 0x3fb8aa3be3047820 */ /* 0x040fe20000410000 */
[----:B------:R-:W-:Y:S01]  /*4460*/  FSETP.NEU.FTZ.AND P1, PT, R228, -INF , PT ;  /* 0xff800000e400780b */ /* 0x000fe20003f3d000 */
[----:B------:R-:W-:Y:S01]  /*4470*/  FFMA.FTZ R154, -R154, R154, 1 ;  /* 0x3f8000009a9a7423 */ /* 0x000fe2000001019a */
[----:B------:R-:W-:Y:S01]  /*4480*/  FSETP.NEU.FTZ.AND P0, PT, R227, -INF , PT ;  /* 0xff800000e300780b */ /* 0x000fe20003f1d000 */
[----:B------:R-:W-:Y:S01]  /*4490*/  FFMA.FTZ R156, -R156, R156, 1 ;  /* 0x3f8000009c9c7423 */ /* 0x000fe2000001019c */
[----:B------:R-:W-:Y:S01]  /*44a0*/  FSEL R6, R6, RZ, P1 ;  /* 0x000000ff06067208 */ /* 0x000fe20000800000 */
[----:B------:R-:W-:Y:S01]  /*44b0*/  FFMA.FTZ R158, -R158, R158, 1 ;  /* 0x3f8000009e9e7423 */ /* 0x000fe2000001019e */
[----:B------:R-:W-:Y:S01]  /*44c0*/  FSEL R4, R4, RZ, P0 ;  /* 0x000000ff04047208 */ /* 0x000fe20000000000 */
[----:B------:R-:W-:Y:S01]  /*44d0*/  FFMA.FTZ R162, -R162, R162, 1 ;  /* 0x3f800000a2a27423 */ /* 0x000fe200000101a2 */
[C---:B------:R-:W-:Y:S01]  /*44e0*/  IADD3 R149, PT, PT, R198.reuse, R189, RZ ;  /* 0x000000bdc6957210 */ /* 0x040fe20007ffe0ff */
[--C-:B------:R-:W-:Y:S01]  /*44f0*/  FFMA.FTZ R244, R85, UR7, -R6.reuse ;  /* 0x0000000755f47c23 */ /* 0x100fe20008010806 */
[----:B------:R-:W-:Y:S01]  /*4500*/  FFMA.FTZ R183, R87, UR7, -R6 ;  /* 0x0000000757b77c23 */ /* 0x000fe20008010806 */
[--C-:B------:R-:W-:Y:S01]  /*4510*/  FFMA.FTZ R182, R83, UR7, -R4.reuse ;  /* 0x0000000753b67c23 */ /* 0x100fe20008010804 */
[----:B------:R-:W-:Y:S01]  /*4520*/  FFMA.FTZ R181, R81, UR7, -R4 ;  /* 0x0000000751b57c23 */ /* 0x000fe20008010804 */
[--C-:B------:R-:W-:Y:S01]  /*4530*/  FFMA.FTZ R180, R79, UR7, -R6.reuse ;  /* 0x000000074fb47c23 */ /* 0x100fe20008010806 */
[----:B------:R-:W-:Y:S01]  /*4540*/  FFMA.FTZ R179, R77, UR7, -R6 ;  /* 0x000000074db37c23 */ /* 0x000fe20008010806 */
[--C-:B------:R-:W-:Y:S01]  /*4550*/  FFMA.FTZ R174, R75, UR7, -R4.reuse ;  /* 0x000000074bae7c23 */ /* 0x100fe20008010804 */
[----:B------:R-:W-:Y:S01]  /*4560*/  FFMA.FTZ R173, R73, UR7, -R4 ;  /* 0x0000000749ad7c23 */ /* 0x000fe20008010804 */
[----:B------:R-:W-:Y:S01]  /*4570*/  MUFU.EX2 R244, R244 ;  /* 0x000000f400f47308 */ /* 0x000fe20000000800 */
[--C-:B------:R-:W-:Y:S01]  /*4580*/  FFMA.FTZ R178, R19, UR7, -R6.reuse ;  /* 0x0000000713b27c23 */ /* 0x100fe20008010806 */
[----:B------:R-:W-:Y:S01]  /*4590*/  FFMA.FTZ R177, R17, UR7, -R6 ;  /* 0x0000000711b17c23 */ /* 0x000fe20008010806 */
[--C-:B------:R-:W-:Y:S07]  /*45a0*/  FFMA.FTZ R172, R15, UR7, -R4.reuse ;  /* 0x000000070fac7c23 */ /* 0x100fee0008010804 */
[----:B------:R-:W-:Y:S01]  /*45b0*/  MUFU.EX2 R183, R183 ;  /* 0x000000b700b77308 */ /* 0x000fe20000000800 */
[----:B------:R-:W-:Y:S01]  /*45c0*/  FFMA.FTZ R171, R13, UR7, -R4 ;  /* 0x000000070dab7c23 */ /* 0x000fe20008010804 */
[----:B------:R-:W-:Y:S01]  /*45d0*/  FFMA.FTZ R176, R11, UR7, -R6 ;  /* 0x000000070bb07c23 */ /* 0x000fe20008010806 */
[----:B------:R-:W-:Y:S07]  /*45e0*/  FFMA.FTZ R170, R7, UR7, -R4 ;  /* 0x0000000707aa7c23 */ /* 0x000fee0008010804 */
[----:B------:R-:W-:Y:S01]  /*45f0*/  MUFU.EX2 R182, R182 ;  /* 0x000000b600b67308 */ /* 0x000fe20000000800 */
[----:B------:R-:W-:Y:S01]  /*4600*/  FFMA.FTZ R6, R9, UR7, -R6 ;  /* 0x0000000709067c23 */ /* 0x000fe20008010806 */
[----:B------:R-:W-:Y:S01]  /*4610*/  FFMA.FTZ R4, R5, UR7, -R4 ;  /* 0x0000000705047c23 */ /* 0x000fe20008010804 */
[----:B------:R-:W-:Y:S07]  /*4620*/  IADD3 R150, PT, PT, R198, R187, RZ ;  /* 0x000000bbc6967210 */ /* 0x000fee0007ffe0ff */
[----:B------:R-:W-:Y:S01]  /*4630*/  MUFU.EX2 R181, R181 ;  /* 0x000000b500b57308 */ /* 0x000fe20000000800 */
[----:B------:R-:W-:Y:S01]  /*4640*/  FFMA.FTZ R164, -R164, R164, 1 ;  /* 0x3f800000a4a47423 */ /* 0x000fe200000101a4 */
[----:B------:R-:W-:Y:S01]  /*4650*/  ISETP.GT.AND P4, PT, R230, R217, PT ;  /* 0x000000d9e600720c */ /* 0x000fe20003f84270 */
[----:B------:R-:W-:Y:S07]  /*4660*/  FFMA.FTZ R160, -R160, R160, 1 ;  /* 0x3f800000a0a07423 */ /* 0x000fee00000101a0 */
[----:B------:R-:W-:Y:S01]  /*4670*/  MUFU.EX2 R180, R180 ;  /* 0x000000b400b47308 */ /* 0x000fe20000000800 */
[----:B------:R-:W-:Y:S01]  /*4680*/  IADD3 R148, PT, PT, R189, R150, RZ ;  /* 0x00000096bd947210 */ /* 0x000fe20007ffe0ff */
[----:B------:R-:W-:Y:S01]  /*4690*/  FFMA.FTZ R166, -R166, R166, 1 ;  /* 0x3f800000a6a67423 */ /* 0x000fe200000101a6 */
[----:B------:R-:W-:Y:S07]  /*46a0*/  FFMA.FTZ R168, -R168, R168, 1 ;  /* 0x3f800000a8a87423 */ /* 0x000fee00000101a8 */
        /* <DEDUP_REMOVED lines=17> */
[----:B------:R-:W-:Y:S03]  /*47c0*/  F2FP.BF16.F32.PACK_AB R5, R177, R178 ;  /* 0x000000b2b105723e */ /* 0x000fe600000010ff */
[----:B------:R-:W-:Y:S01]  /*47d0*/  STS [R214+0x400], R11 ;  /* 0x0004000bd6007388 */ /* 0x000fe20000000800 */
[----:B------:R-:W-:Y:S02]  /*47e0*/  F2FP.BF16.F32.PACK_AB R13, R171, R172 ;  /* 0x000000acab0d723e */ /* 0x000fe400000010ff */
[----:B------:R-:W-:Y:S03]  /*47f0*/  F2FP.BF16.F32.PACK_AB R14, R175, R176 ;  /* 0x000000b0af0e723e */ /* 0x000fe600000010ff */
[----:B------:R-:W-:Y:S06]  /*4800*/  STS [R234], R9 ;  /* 0x00000009ea007388 */ /* 0x000fec0000000800 */
[----:B------:R-:W-:Y:S06]  /*4810*/  STS [R234+0x400], R7 ;  /* 0x00040007ea007388 */ /* 0x000fec0000000800 */
[----:B------:R-:W-:Y:S06]  /*4820*/  STS [R216], R5 ;  /* 0x00000005d8007388 */ /* 0x000fec0000000800 */
[----:B------:R-:W-:Y:S06]  /*4830*/  STS [R216+0x400], R13 ;  /* 0x0004000dd8007388 */ /* 0x000fec0000000800 */
[----:B------:R-:W-:Y:S06]  /*4840*/  STS [R221], R14 ;  /* 0x0000000edd007388 */ /* 0x000fec0000000800 */
[----:B------:R-:W-:Y:S06]  /*4850*/  STS [R221+0x400], R12 ;  /* 0x0004000cdd007388 */ /* 0x000fec0000000800 */
[----:B------:R-:W-:Y:S06]  /*4860*/  LDSM.16.M88.4 R68, [R198+0xc000] ;  /* 0x00c00000c644783b */ /* 0x000fec0000000200 */
[----:B------:R-:W1:Y:S06]  /*4870*/  LDSM.16.M88.4 R8, [R196+0x6000] ;  /* 0x00600000c408783b */ /* 0x000e6c0000000200 */
[----:B------:R-:W2:Y:S06]  /*4880*/  LDSM.16.M88.4 R16, [R196+0x6800] ;  /* 0x00680000c410783b */ /* 0x000eac0000000200 */
[----:B------:R-:W-:Y:S06]  /*4890*/  LDSM.16.M88.4 R72, [R149+0xc000] ;  /* 0x00c000009548783b */ /* 0x000fec0000000200 */
[----:B------:R-:W3:Y:S06]  /*48a0*/  LDSM.16.M88.4 R76, [R184+0x6000] ;  /* 0x00600000b84c783b */ /* 0x000eec0000000200 */
[----:B------:R-:W4:Y:S06]  /*48b0*/  LDSM.16.M88.4 R80, [R184+0x6800] ;  /* 0x00680000b850783b */ /* 0x000f2c0000000200 */
[----:B------:R-:W-:Y:S06]  /*48c0*/  LDSM.16.M88.4 R84, [R150+0xc000] ;  /* 0x00c000009654783b */ /* 0x000fec0000000200 */
[----:B------:R-:W4:Y:S01]  /*48d0*/  LDSM.16.M88.4 R88, [R186+0x6000] ;  /* 0x00600000ba58783b */ /* 0x000f220000000200 */
[C---:B-1----:R-:W-:Y:S05]  /*48e0*/  HMMA.16816.F32.BF16 R4, R68.reuse, R8, RZ ;  /* 0x000000084404723c */ /* 0x042fea00000418ff */
[----:B------:R-:W-:Y:S03]  /*48f0*/  LDSM.16.M88.4 R92, [R148+0xc000] ;  /* 0x00c00000945c783b */ /* 0x000fe60000000200 */
[C---:B------:R-:W-:Y:S03]  /*4900*/  HMMA.16816.F32.BF16 R8, R68.reuse, R10, RZ ;  /* 0x0000000a4408723c */ /* 0x040fe600000418ff */
[----:B------:R-:W-:Y:S05]  /*4910*/  LDSM.16.M88.4 R96, [R185+0x6000] ;  /* 0x00600000b960783b */ /* 0x000fea0000000200 */
        /* <DEDUP_REMOVED lines=36> */
[----:B------:R-:W2:Y:S06]  /*4b60*/  LDSM.16.M88.4 R72, [R185+0x8800] ;  /* 0x00880000b948783b */ /* 0x000eac0000000200 */
        /* <DEDUP_REMOVED lines=8> */
[C---:B---3--:R-:W-:Y:S08]  /*4bf0*/  HMMA.16816.F32.BF16 R4, R76.reuse, R80, R4 ;  /* 0x000000504c04723c */ /* 0x048ff00000041804 */
[C---:B------:R-:W-:Y:S01]  /*4c00*/  HMMA.16816.F32.BF16 R8, R76.reuse, R82, R8 ;  /* 0x000000524c08723c */ /* 0x040fe20000041808 */
[----:B------:R-:W-:Y:S07]  /*4c10*/  LDSM.16.M88.4 R80, [R186+0xa000] ;  /* 0x00a00000ba50783b */ /* 0x000fee0000000200 */
[C---:B--2---:R-:W-:Y:S08]  /*4c20*/  HMMA.16816.F32.BF16 R12, R76.reuse, R72, R12 ;  /* 0x000000484c0c723c */ /* 0x044ff0000004180c */
        /* <DEDUP_REMOVED lines=23> */
[----:B------:R-:W-:Y:S01]  /*4da0*/  FADD.FTZ R4, -R152, R5 ;  /* 0x0000000598047221 */ /* 0x000fe20000010100 */
[C---:B------:R-:W-:Y:S01]  /*4db0*/  FADD.FTZ R5, -R151.reuse, R6 ;  /* 0x0000000697057221 */ /* 0x040fe20000010100 */
[C---:B------:R-:W-:Y:S01]  /*4dc0*/  FADD.FTZ R6, -R151.reuse, R7 ;  /* 0x0000000797067221 */ /* 0x040fe20000010100 */
[----:B------:R-:W-:Y:S01]  /*4dd0*/  FMUL.FTZ R73, R156, R201 ;  /* 0x000000c99c497220 */ /* 0x000fe20000410000 */
[----:B------:R-:W-:Y:S03]  /*4de0*/  HMMA.16816.F32.BF16 R16, R84, R74, R16 ;  /* 0x0000004a5410723c */ /* 0x000fe60000041810 */
[C---:B------:R-:W-:Y:S01]  /*4df0*/  FADD.FTZ R7, -R152.reuse, R8 ;  /* 0x0000000898077221 */ /* 0x040fe20000010100 */
[----:B------:R-:W-:Y:S01]  /*4e00*/  FADD.FTZ R8, -R152, R9 ;  /* 0x0000000998087221 */ /* 0x000fe20000010100 */
[C---:B------:R-:W-:Y:S01]  /*4e10*/  FADD.FTZ R9, -R151.reuse, R10 ;  /* 0x0000000a97097221 */ /* 0x040fe20000010100 */
[----:B------:R-:W-:Y:S01]  /*4e20*/  FADD.FTZ R10, -R151, R11 ;  /* 0x0000000b970a7221 */ /* 0x000fe20000010100 */
[----:B------:R-:W-:Y:S01]  /*4e30*/  FMUL.FTZ R4, R183, R4 ;  /* 0x00000004b7047220 */ /* 0x000fe20000410000 */
[----:B------:R-:W-:Y:S01]  /*4e40*/  FFMA.FTZ R74, -R155, R155, 1 ;  /* 0x3f8000009b4a7423 */ /* 0x000fe2000001019b */
[----:B------:R-:W-:Y:S01]  /*4e50*/  FMUL.FTZ R11, R154, R201 ;  /* 0x000000c99a0b7220 */ /* 0x000fe20000410000 */
[----:B------:R-:W-:Y:S01]  /*4e60*/  FMUL.FTZ R5, R182, R5 ;  /* 0x00000005b6057220 */ /* 0x000fe20000410000 */
[----:B------:R-:W-:Y:S01]  /*4e70*/  FMUL.FTZ R6, R181, R6 ;  /* 0x00000006b5067220 */ /* 0x000fe20000410000 */
[----:B------:R-:W-:Y:S01]  /*4e80*/  FMUL.FTZ R74, R74, R201 ;  /* 0x000000c94a4a7220 */ /* 0x000fe20000410000 */
[----:B------:R-:W-:Y:S01]  /*4e90*/  FMUL.FTZ R11, R4, R11 ;  /* 0x0000000b040b7220 */ /* 0x000fe20000410000 */
[----:B------:R-:W-:Y:S01]  /*4ea0*/  FADD.FTZ R4, -R152, R13 ;  /* 0x0000000d98047221 */ /* 0x000fe20000010100 */
[----:B------:R-:W-:Y:S01]  /*4eb0*/  FADD.FTZ R13, -R151, R14 ;  /* 0x0000000e970d7221 */ /* 0x000fe20000010100 */
[----:B------:R-:W-:Y:S01]  /*4ec0*/  FMUL.FTZ R8, R179, R8 ;  /* 0x00000008b3087220 */ /* 0x000fe20000410000 */
[----:B------:R-:W-:Y:S01]  /*4ed0*/  FMUL.FTZ R5, R5, R74 ;  /* 0x0000004a05057220 */ /* 0x000fe20000410000 */
[----:B------:R-:W-:Y:S01]  /*4ee0*/  FMUL.FTZ R6, R6, R73 ;  /* 0x0000004906067220 */ /* 0x000fe20000410000 */
[C---:B------:R-:W-:Y:S01]  /*4ef0*/  FADD.FTZ R14, -R151.reuse, R19 ;  /* 0x00000013970e7221 */ /* 0x040fe20000010100 */
[----:B------:R-:W-:Y:S01]  /*4f00*/  FMUL.FTZ R19, R158, R201 ;  /* 0x000000c99e137220 */ /* 0x000fe20000410000 */
[C---:B------:R-:W-:Y:S01]  /*4f10*/  FADD.FTZ R73, -R152.reuse, R12 ;  /* 0x0000000c98497221 */ /* 0x040fe20000010100 */
[----:B------:R-:W-:Y:S01]  /*4f20*/  FADD.FTZ R12, -R151, R15 ;  /* 0x0000000f970c7221 */ /* 0x000fe20000010100 */
[----:B------:R-:W-:Y:S01]  /*4f30*/  FADD.FTZ R15, -R152, R16 ;  /* 0x00000010980f7221 */ /* 0x000fe20000010100 */
[----:B------:R-:W-:Y:S01]  /*4f40*/  FMUL.FTZ R8, R8, R19 ;  /* 0x0000001308087220 */ /* 0x000fe20000410000 */
[----:B------:R-:W-:Y:S01]  /*4f50*/  F2FP.BF16.F32.PACK_AB R19, R6, R5 ;  /* 0x000000050613723e */ /* 0x000fe200000010ff */
[----:B------:R-:W-:Y:S01]  /*4f60*/  FFMA.FTZ R6, -R161, R161, 1 ;  /* 0x3f800000a1067423 */ /* 0x000fe200000101a1 */
[----:B------:R-:W-:Y:S01]  /*4f70*/  FFMA.FTZ R16, -R157, R157, 1 ;  /* 0x3f8000009d107423 */ /* 0x000fe2000001019d */
[----:B------:R-:W-:Y:S01]  /*4f80*/  FMUL.FTZ R73, R178, R73 ;  /* 0x00000049b2497220 */ /* 0x000fe20000410000 */
[----:B------:R-:W-:Y:S01]  /*4f90*/  FMUL.FTZ R7, R180, R7 ;  /* 0x00000007b4077220 */ /* 0x000fe20000410000 */
[-C--:B------:R-:W-:Y:S01]  /*4fa0*/  FMUL.FTZ R6, R6, R201.reuse ;  /* 0x000000c906067220 */ /* 0x080fe20000410000 */
[----:B------:R-:W-:Y:S01]  /*4fb0*/  FMUL.FTZ R4, R177, R4 ;  /* 0x00000004b1047220 */ /* 0x000fe20000410000 */
[-C--:B------:R-:W-:Y:S01]  /*4fc0*/  FMUL.FTZ R16, R16, R201.reuse ;  /* 0x000000c910107220 */ /* 0x080fe20000410000 */
[-C--:B------:R-:W-:Y:S01]  /*4fd0*/  FMUL.FTZ R5, R162, R201.reuse ;  /* 0x000000c9a2057220 */ /* 0x080fe20000410000 */
[----:B------:R-:W-:Y:S01]  /*4fe0*/  FMUL.FTZ R6, R73, R6 ;  /* 0x0000000649067220 */ /* 0x000fe20000410000 */
[----:B------:R-:W-:Y:S01]  /*4ff0*/  FMUL.FTZ R12, R171, R12 ;  /* 0x0000000cab0c7220 */ /* 0x000fe20000410000 */
[----:B------:R-:W-:Y:S01]  /*5000*/  FMUL.FTZ R7, R7, R16 ;  /* 0x0000001007077220 */ /* 0x000fe20000410000 */
[----:B------:R-:W-:Y:S01]  /*5010*/  FMUL.FTZ R73, R164, R201 ;  /* 0x000000c9a4497220 */ /* 0x000fe20000410000 */
[----:B------:R-:W-:Y:S01]  /*5020*/  FMUL.FTZ R5, R4, R5 ;  /* 0x0000000504057220 */ /* 0x000fe20000410000 */
[----:B------:R-:W-:Y:S01]  /*5030*/  FFMA.FTZ R4, -R165, R165, 1 ;  /* 0x3f800000a5047423 */ /* 0x000fe200000101a5 */
[----:B------:R-:W-:Y:S01]  /*5040*/  FADD.FTZ R152, -R152, R17 ;  /* 0x0000001198987221 */ /* 0x000fe20000010100 */
[----:B------:R-:W-:Y:S01]  /*5050*/  FMUL.FTZ R12, R12, R73 ;  /* 0x000000490c0c7220 */ /* 0x000fe20000410000 */
[----:B------:R-:W-:Y:S01]  /*5060*/  FADD.FTZ R17, -R151, R18 ;  /* 0x0000001297117221 */ /* 0x000fe20000010100 */
[----:B------:R-:W-:Y:S01]  /*5070*/  FMUL.FTZ R15, R176, R15 ;  /* 0x0000000fb00f7220 */ /* 0x000fe20000410000 */
[----:B------:R-:W-:Y:S01]  /*5080*/  F2FP.BF16.F32.PACK_AB R73, R8, R7 ;  /* 0x000000070849723e */ /* 0x000fe200000010ff */
[----:B------:R-:W-:Y:S01]  /*5090*/  FMUL.FTZ R4, R4, R201 ;  /* 0x000000c904047220 */ /* 0x000fe20000410000 */
        /* <DEDUP_REMOVED lines=8> */
[----:B------:R-:W-:Y:S01]  /*5120*/  FMUL.FTZ R72, R72, R201 ;  /* 0x000000c948487220 */ /* 0x000fe20000410000 */
[----:B------:R-:W-:Y:S01]  /*5130*/  FMUL.FTZ R13, R172, R13 ;  /* 0x0000000dac0d7220 */ /* 0x000fe20000410000 */
[-C--:B------:R-:W-:Y:S01]  /*5140*/  FMUL.FTZ R18, R18, R201.reuse ;  /* 0x000000c912127220 */ /* 0x080fe20000410000 */
[----:B------:R-:W-:Y:S01]  /*5150*/  FMUL.FTZ R75, R160, R201 ;  /* 0x000000c9a04b7220 */ /* 0x000fe20000410000 */
[----:B------:R-:W-:Y:S01]  /*5160*/  FMUL.FTZ R152, R175, R152 ;  /* 0x00000098af987220 */ /* 0x000fe20000410000 */
[----:B------:R-:W-:Y:S01]  /*5170*/  FMUL.FTZ R17, R170, R17 ;  /* 0x00000011aa117220 */ /* 0x000fe20000410000 */
[----:B------:R-:W-:Y:S01]  /*5180*/  FMUL.FTZ R14, R169, R14 ;  /* 0x0000000ea90e7220 */ /* 0x000fe20000410000 */
[-C--:B------:R-:W-:Y:S01]  /*5190*/  FMUL.FTZ R16, R16, R201.reuse ;  /* 0x000000c910107220 */ /* 0x080fe20000410000 */
[-C--:B------:R-:W-:Y:S01]  /*51a0*/  FMUL.FTZ R7, R166, R201.reuse ;  /* 0x000000c9a6077220 */ /* 0x080fe20000410000 */
[-C--:B------:R-:W-:Y:S01]  /*51b0*/  FMUL.FTZ R8, R8, R201.reuse ;  /* 0x000000c908087220 */ /* 0x080fe20000410000 */
[----:B------:R-:W-:Y:S01]  /*51c0*/  FMUL.FTZ R15, R168, R201 ;  /* 0x000000c9a80f7220 */ /* 0x000fe20000410000 */
[----:B------:R-:W-:Y:S01]  /*51d0*/  FMUL.FTZ R72, R77, R72 ;  /* 0x000000484d487220 */ /* 0x000fe20000410000 */
[----:B------:R-:W-:Y:S01]  /*51e0*/  F2FP.BF16.F32.PACK_AB R77, R5, R6 ;  /* 0x00000006054d723e */ /* 0x000fe200000010ff */
[----:B------:R-:W-:Y:S01]  /*51f0*/  FMUL.FTZ R9, R9, R18 ;  /* 0x0000001209097220 */ /* 0x000fe20000410000 */
[----:B------:R-:W-:Y:S01]  /*5200*/  FMUL.FTZ R10, R10, R75 ;  /* 0x0000004b0a0a7220 */ /* 0x000fe20000410000 */
[----:B------:R-:W-:Y:S01]  /*5210*/  FMUL.FTZ R13, R13, R16 ;  /* 0x000000100d0d7220 */ /* 0x000fe20000410000 */
[----:B------:R-:W-:Y:S01]  /*5220*/  F2FP.BF16.F32.PACK_AB R11, R11, R72 ;  /* 0x000000480b0b723e */ /* 0x000fe200000010ff */
[----:B------:R-:W-:Y:S01]  /*5230*/  FMUL.FTZ R7, R152, R7 ;  /* 0x0000000798077220 */ /* 0x000fe20000410000 */
[----:B------:R-:W-:Y:S01]  /*5240*/  FMUL.FTZ R8, R17, R8 ;  /* 0x0000000811087220 */ /* 0x000fe20000410000 */
[----:B------:R-:W-:Y:S01]  /*5250*/  F2FP.BF16.F32.PACK_AB R75, R10, R9 ;  /* 0x000000090a4b723e */ /* 0x000fe200000010ff */
[----:B------:R-:W-:Y:S01]  /*5260*/  FMUL.FTZ R15, R14, R15 ;  /* 0x0000000f0e0f7220 */ /* 0x000fe20000410000 */
[----:B------:R-:W-:Y:S02]  /*5270*/  F2FP.BF16.F32.PACK_AB R79, R12, R13 ;  /* 0x0000000d0c4f723e */ /* 0x000fe400000010ff */
[----:B------:R-:W-:Y:S02]  /*5280*/  F2FP.BF16.F32.PACK_AB R84, R7, R4 ;  /* 0x000000040754723e */ /* 0x000fe400000010ff */
[----:B------:R-:W-:Y:S01]  /*5290*/  F2FP.BF16.F32.PACK_AB R86, R15, R8 ;  /* 0x000000080f56723e */ /* 0x000fe200000010ff */
        /* <DEDUP_REMOVED lines=58> */
.L_x_1688:
[----:B------:R-:W-:Y:S01]  /*5640*/  STS [R214+-0x2000], R11 ;  /* 0xffe0000bd6007388 */ /* 0x000fe20000000800 */
[----:B------:R-:W-:Y:S01]  /*5650*/  IMAD.IADD R193, R194, 0x1, R187 ;  /* 0x00000001c2c17824 */ /* 0x000fe200078e02bb */
[----:B------:R-:W2:Y:S03]  /*5660*/  LDC R244, c[0x0][0x44c] ;  /* 0x00011300fff47b82 */ /* 0x000ea60000000800 */
        /* <DEDUP_REMOVED lines=124> */
.L_x_1689:
        /* <DEDUP_REMOVED lines=44> */
[C---:B------:R-:W-:Y:S04]  /*60f0*/  IMAD.SHL.U32 R153, R244.reuse, 0x8, RZ ;  /* 0x00000008f4997824 */ /* 0x040fe800078e00ff */
        /* <DEDUP_REMOVED lines=49> */
[-C--:B-1----:R-:W-:Y:S03]  /*6410*/  HMMA.16816.F32.BF16 R84, R148, R152.reuse, R84 ;  /* 0x000000989454723c */ /* 0x082fe60000041854 */
[C---:B------:R-:W-:Y:S05]  /*6420*/  LEA.HI.X.SX32 R167, R244.reuse, R165, 0x5, P0 ;  /* 0x000000a5f4a77211 */ /* 0x040fea00000f2eff */
[C---:B------:R-:W-:Y:S04]  /*6430*/  HMMA.16816.F32.BF16 R88, R160.reuse, R152, R88 ;  /* 0x00000098a058723c */ /* 0x040fe80000041858 */
[C---:B------:R-:W-:Y:S04]  /*6440*/  IMAD.WIDE R174, R244.reuse, -0xc0, R166 ;  /* 0xffffff40f4ae7825 */ /* 0x040fe800078e02a6 */
        /* <DEDUP_REMOVED lines=351> */
.L_x_1691:
[----:B------:R-:W-:Y:S05]  /*7a40*/  @P0 BRA `(.L_x_1692) ;  /* 0x0000000000280947 */ /* 0x000fea0003800000 */
[----:B------:R-:W1:Y:S01]  /*7a50*/  LDCU.64 UR6, c[0x0][0x5c8] ;  /* 0x0000b900ff0677ac */ /* 0x000e620008000a00 */
[----:B--2---:R-:W-:Y:S01]  /*7a60*/  SHF.R.S32.HI R5, RZ, 0x1f, R232 ;  /* 0x0000001fff057819 */ /* 0x004fe200000114e8 */
        /* <DEDUP_REMOVED lines=8> */
.L_x_1692:
[----:B------:R-:W1:Y:S01]  /*7af0*/  LDCU.64 UR6, c[0x0][0x5c8] ;  /* 0x0000b900ff0677ac */ /* 0x000e620008000a00 */
[----:B--2---:R-:W-:-:S05]  /*7b00*/  IADD3 R54, PT, PT, R232, R235, RZ ;  /* 0x000000ebe8367210 */ /* 0x004fca0007ffe0ff */
[C---:B-1----:R-:W-:Y:S02]  /*7b10*/  IMAD R52, R54.reuse, UR7, RZ ;  /* 0x0000000736347c24 */ /* 0x042fe4000f8e02ff */
[----:B------:R-:W-:-:S05]  /*7b20*/  IMAD.WIDE.U32 R54, R54, UR6, RZ ;  /* 0x0000000636367c25 */ /* 0x000fca000f8e00ff */
[----:B------:R-:W-:-:S07]  /*7b30*/  IADD3 R52, PT, PT, R55, R52, RZ ;  /* 0x0000003437347210 */ /* 0x000fce0007ffe0ff */
.L_x_1693:
        /* <DEDUP_REMOVED lines=44> */
.L_x_1695:
[----:B------:R-:W-:Y:S05]  /*7e00*/  BSYNC.RECONVERGENT B0 ;  /* 0x0000000000007941 */ /* 0x000fea0003800200 */
.L_x_1694:
        /* <DEDUP_REMOVED lines=18> */
.L_x_1697:
[----:B------:R-:W-:Y:S05]  /*7f30*/  BSYNC.RECONVERGENT B0 ;  /* 0x0000000000007941 */ /* 0x000fea0003800200 */
.L_x_1696:
        /* <DEDUP_REMOVED lines=25> */
.L_x_1699:
[----:B------:R-:W-:Y:S05]  /*80d0*/  BSYNC.RECONVERGENT B0 ;  /* 0x0000000000007941 */ /* 0x000fea0003800200 */
.L_x_1698:
[----:B------:R-:W-:Y:S05]  /*80e0*/  @P5 BRA `(.L_x_1657) ;  /* 0x00000000003c5947 */ /* 0x000fea0003800000 */
[----:B------:R-:W4:Y:S01]  /*80f0*/  LDCU UR8, c[0x0][0x440] ;  /* 0x00008800ff0877ac */ /* 0x000f220008000800 */
[----:B------:R-:W-:Y:S02]  /*8100*/  IMAD R55, R55, UR6, RZ ;  /* 0x0000000637377c24 */ /* 0x000fe4000f8e02ff */
[----:B------:R-:W-:Y:S01]  /*8110*/  IMAD.MOV.U32 R2, RZ, RZ, R30 ;  /* 0x000000ffff027224 */ /* 0x000fe200078e001e */
[----:B------:R-:W1:Y:S01]  /*8120*/  LDCU.64 UR4, c[0x0][0x568] ;  /* 0x0000ad00ff0477ac */ /* 0x000e620008000a00 */
[C---:B------:R-:W-:Y:S02]  /*8130*/  IMAD R55, R56.reuse, UR7, R55 ;  /* 0x0000000738377c24 */ /* 0x040fe4000f8e0237 */
[----:B------:R-:W-:-:S04]  /*8140*/  IMAD.WIDE.U32 R2, R56, UR6, R2 ;  /* 0x0000000638027c25 */ /* 0x000fc8000f8e0002 */
[----:B------:R-:W-:Y:S01]  /*8150*/  IMAD.IADD R55, R55, 0x1, R3 ;  /* 0x0000000137377824 */ /* 0x000fe200078e0203 */
[----:B----4-:R-:W-:Y:S02]  /*8160*/  ISETP.GE.AND P2, PT, R206, UR8, PT ;  /* 0x00000008ce007c0c */ /* 0x010fe4000bf46270 */
[----:B------:R-:W-:Y:S02]  /*8170*/  ISETP.GE.AND P1, PT, R212, UR8, PT ;  /* 0x00000008d4007c0c */ /* 0x000fe4000bf26270 */
[----:B------:R-:W-:Y:S02]  /*8180*/  ISETP.GE.AND P0, PT, R209, UR8, PT ;  /* 0x00000008d1007c0c */ /* 0x000fe4000bf06270 */
[----:B-1-3--:R-:W-:-:S04]  /*8190*/  LEA R8, P3, R2, UR4, 0x1 ;  /* 0x0000000402087c11 */ /* 0x00afc8000f8608ff */
[----:B------:R-:W-:-:S05]  /*81a0*/  LEA.HI.X R9, R2, UR5, R55, 0x1, P3 ;  /* 0x0000000502097c11 */ /* 0x000fca00098f0c37 */
[----:B------:R4:W-:Y:S04]  /*81b0*/  @!P2 STG.E.128 desc[UR18][R8.64], R20 ;  /* 0x000000140800a986 */ /* 0x0009e8000c101d12 */
[----:B------:R4:W-:Y:S04]  /*81c0*/  @!P1 STG.E.128 desc[UR18][R8.64+0x80], R12 ;  /* 0x0000800c08009986 */ /* 0x0009e8000c101d12 */
[----:B------:R4:W-:Y:S02]  /*81d0*/  @!P0 STG.E.128 desc[UR18][R8.64+0x100], R4 ;  /* 0x0001000408008986 */ /* 0x0009e4000c101d12 */
.L_x_1657:
[----:B------:R-:W-:Y:S05]  /*81e0*/  BSYNC.RECONVERGENT B1 ;  /* 0x0000000000017941 */ /* 0x000fea0003800200 */
.L_x_1635:
        /* <DEDUP_REMOVED lines=11> */
.L_x_1701:
        /* <DEDUP_REMOVED lines=14> */
.L_x_2183:


//--------------------- .text._ZN5flash44flash_bwd_dq_dk_dv_loop_seqk_parallel_kernelI23Flash_bwd_kernel_traitsILi192ELi64ELi64ELi8ELi4ELi2ELi2ELb0ELb0EN7cutlass10bfloat16_tE19Flash_kernel_traitsILi192ELi64ELi64ELi8ES3_EELb1ELb0ELb0ELb0ELb0ELb1ELb0EEEvNS_16Flash_bwd_paramsE --------------------------
	.section	.text._ZN5flash44flash_bwd_dq_dk_dv_loop_seqk_parallel_kernelI23Flash_bwd_kernel_traitsILi192ELi64ELi64ELi8ELi4ELi2ELi2ELb0ELb0EN7cutlass10bfloat16_tE19Flash_kernel_traitsILi192ELi64ELi64ELi8ES3_EELb1ELb0ELb0ELb0ELb0ELb1ELb0EEEvNS_16Flash_bwd_paramsE,"ax",@progbits
	.align	128
        .global         _ZN5flash44flash_bwd_dq_dk_dv_loop_seqk_parallel_kernelI23Flash_bwd_kernel_traitsILi192ELi64ELi64ELi8ELi4ELi2ELi2ELb0ELb0EN7cutlass10bfloat16_tE19Flash_kernel_traitsILi192ELi64ELi64ELi8ES3_EELb1ELb0ELb0ELb0ELb0ELb1ELb0EEEvNS_16Flash_bwd_paramsE
        .type           _ZN5flash44flash_bwd_dq_dk_dv_loop_seqk_parallel_kernelI23Flash_bwd_kernel_traitsILi192ELi64ELi64ELi8ELi4ELi2ELi2ELb0ELb0EN7cutlass10bfloat16_tE19Flash_kernel_traitsILi192ELi64ELi64ELi8ES3_EELb1ELb0ELb0ELb0ELb0ELb1ELb0EEEvNS_16Flash_bwd_paramsE,@function
        .size           _ZN5flash44flash_bwd_dq_dk_dv_loop_seqk_parallel_kernelI23Flash_bwd_kernel_traitsILi192ELi64ELi64ELi8ELi4ELi2ELi2ELb0ELb0EN7cutlass10bfloat16_tE19Flash_kernel_traitsILi192ELi64ELi64ELi8ES3_EELb1ELb0ELb0ELb0ELb0ELb1ELb0EEEvNS_16Flash_bwd_paramsE,(.L_x_2184 - _ZN5flash44flash_bwd_dq_dk_dv_loop_seqk_parallel_kernelI23Flash_bwd_kernel_traitsILi192ELi64ELi64ELi8ELi4ELi2ELi2ELb0ELb0EN7cutlass10bfloat16_tE19Flash_kernel_traitsILi192ELi64ELi64ELi8ES3_EELb1ELb0ELb0ELb0ELb0ELb1ELb0EEEvNS_16Flash_bwd_paramsE)
        .other          _ZN5flash44flash_bwd_dq_dk_dv_loop_seqk_parallel_kernelI23Flash_bwd_kernel_traitsILi192ELi64ELi64ELi8ELi4ELi2ELi2ELb0ELb0EN7cutlass10bfloat16_tE19Flash_kernel_traitsILi192ELi64ELi64ELi8ES3_EELb1ELb0ELb0ELb0ELb0ELb1ELb0EEEvNS_16Flash_bwd_paramsE,@"STO_CUDA_ENTRY STV_DEFAULT"
_ZN5flash44flash_bwd_dq_dk_dv_loop_seqk_parallel_kernelI23Flash_bwd_kernel_traitsILi192ELi64ELi64ELi8ELi4ELi2ELi2ELb0ELb0EN7cutlass10bfloat16_tE19Flash_kernel_traitsILi192ELi64ELi64ELi8ES3_EELb1ELb0ELb0ELb0ELb0ELb1ELb0EEEvNS_16Flash_bwd_paramsE:
.text._ZN5flash44flash_bwd_dq_dk_dv_loop_seqk_parallel_kernelI23Flash_bwd_kernel_traitsILi192ELi64ELi64ELi8ELi4ELi2ELi2ELb0ELb0EN7cutlass10bfloat16_tE19Flash_kernel_traitsILi192ELi64ELi64ELi8ES3_EELb1ELb0ELb0ELb0ELb0ELb1ELb0EEEvNS_16Flash_bwd_paramsE:
        /* <DEDUP_REMOVED lines=16> */
[----:B------:R-:W4:Y:S01]  /*0100*/  LDCU.64 UR20, c[0x0][0x358] ;  /* 0x00006b00ff1477ac */ /* 0x000f220008000a00 */
[----:B------:R-:W2:Y:S01]  /*0110*/  S2R R201, SR_CTAID.Z ;  /* 0x0000000000c97919 */ /* 0x000ea20000002700 */
[----:B------:R-:W5:Y:S01]  /*0120*/  S2UR UR6, SR_CgaCtaId ;  /* 0x00000000000679c3 */ /* 0x000f620000008800 */
[----:B------:R-:W-:Y:S01]  /*0130*/  UMOV UR25, URZ ;  /* 0x000000ff00197c82 */ /* 0x000fe20008000000 */
[----:B------:R-:W-:-:S06]  /*0140*/  UMOV UR26, URZ ;  /* 0x000000ff001a7c82 */ /* 0x000fcc0008000000 */
        /* <DEDUP_REMOVED lines=16> */
[----:B------:R-:W-:Y:S01]  /*0250*/  LOP3.LUT R8, R2, 0x200, RZ, 0xc0, !PT ;  /* 0x0000020002087812 */ /* 0x000fe200078ec0ff */
[----:B------:R-:W-:Y:S01]  /*0260*/  UIADD3 UR4, UPT, UPT, UR6, 0x12000, URZ ;  /* 0x0001200006047890 */ /* 0x000fe2000fffe0ff */
[----:B------:R-:W-:-:S02]  /*0270*/  LOP3.LUT R211, R6, 0x1c0, R5, 0xf8, !PT ;  /* 0x000001c006d37812 */ /* 0x000fc400078ef805 */
[----:B------:R-:W-:Y:S02]  /*0280*/  LOP3.LUT R197, R8, 0x3800, R5, 0xf8, !PT ;  /* 0x0000380008c57812 */ /* 0x000fe400078ef805 */
[----:B------:R-:W-:Y:S02]  /*0290*/  SHF.R.U32.HI R206, RZ, 0x3, R204 ;  /* 0x00000003ffce7819 */ /* 0x000fe400000116cc */
[----:B------:R-:W-:Y:S02]  /*02a0*/  LOP3.LUT R5, R5, 0x1c0, RZ, 0xc0, !PT ;  /* 0x000001c005057812 */ /* 0x000fe400078ec0ff */
[----:B------:R-:W-:Y:S01]  /*02b0*/  LOP3.LUT R6, R3, 0x1c0, RZ, 0xc0, !PT ;  /* 0x000001c003067812 */ /* 0x000fe200078ec0ff */
[----:B------:R-:W-:Y:S01]  /*02c0*/  VIADD R207, R206, 0x20 ;  /* 0x00000020cecf7836 */ /* 0x000fe20000000000 */
[----:B------:R-:W-:Y:S02]  /*02d0*/  LOP3.LUT R5, R5, 0x18, R206, 0xf8, !PT ;  /* 0x0000001805057812 */ /* 0x000fe400078ef8ce */
[----:B------:R-:W-:-:S02]  /*02e0*/  LOP3.LUT R9, R0, 0x10, RZ, 0xc0, !PT ;  /* 0x0000001000097812 */ /* 0x000fc400078ec0ff */
[----:B------:R-:W-:Y:S02]  /*02f0*/  LOP3.LUT R210, R5, 0x38, R4, 0x78, !PT ;  /* 0x0000003805d27812 */ /* 0x000fe400078e7804 */
[----:B------:R-:W-:Y:S02]  /*0300*/  LOP3.LUT R5, R6, 0x38, R205, 0xf8, !PT ;  /* 0x0000003806057812 */ /* 0x000fe400078ef8cd */
[----:B------:R-:W-:Y:S02]  /*0310*/  LOP3.LUT R6, R9, 0x8, R204, 0xf8, !PT ;  /* 0x0000000809067812 */ /* 0x000fe400078ef8cc */
[C---:B------:R-:W-:Y:S02]  /*0320*/  LOP3.LUT R0, R5.reuse, 0x8, R0, 0x78, !PT ;  /* 0x0000000805007812 */ /* 0x040fe400078e7800 */
[----:B------:R-:W-:Y:S02]  /*0330*/  LOP3.LUT R191, R6, R5, RZ, 0x3c, !PT ;  /* 0x0000000506bf7212 */ /* 0x000fe400078e3cff */
[----:B------:R-:W-:-:S02]  /*0340*/  LOP3.LUT R6, R5, 0x8, R204, 0x78, !PT ;  /* 0x0000000805067812 */ /* 0x000fc400078e78cc */
[----:B------:R-:W-:Y:S02]  /*0350*/  LOP3.LUT R5, R4, 0x20, RZ, 0xc0, !PT ;  /* 0x0000002004057812 */ /* 0x000fe400078ec0ff */
[----:B------:R-:W-:Y:S02]  /*0360*/  LOP3.LUT R11, R2, 0xc00, RZ, 0xc0, !PT ;  /* 0x00000c00020b7812 */ /* 0x000fe400078ec0ff */
[----:B------:R-:W-:Y:S02]  /*0370*/  LOP3.LUT R198, R5, 0x18, R206, 0xf8, !PT ;  /* 0x0000001805c67812 */ /* 0x000fe400078ef8ce */
[----:B------:R-:W-:Y:S02]  /*0380*/  LOP3.LUT R189, R3, 0x200, RZ, 0xc0, !PT ;  /* 0x0000020003bd7812 */ /* 0x000fe400078ec0ff */
[----:B--2---:R-:W-:Y:S02]  /*0390*/  LEA R208, P0, R202, R208, 0x2 ;  /* 0x000000d0cad07211 */ /* 0x004fe400078010ff */
[----:B------:R-:W-:-:S02]  /*03a0*/  LOP3.LUT R198, R198, 0x1c0, R3, 0xf8, !PT ;  /* 0x000001c0c6c67812 */ /* 0x000fc400078ef803 */
[----:B------:R-:W-:Y:S02]  /*03b0*/  LOP3.LUT R8, R11, 0x6, R4, 0xf8, !PT ;  /* 0x000000060b087812 */ /* 0x000fe400078ef804 */
[C-C-:B------:R-:W-:Y:S02]  /*03c0*/  LOP3.LUT R199, R189.reuse, 0xc00, R2.reuse, 0xf8, !PT ;  /* 0x00000c00bdc77812 */ /* 0x140fe400078ef802 */
[----:B------:R-:W-:Y:S02]  /*03d0*/  R2P PR, R204, 0xe ;  /* 0x0000000ecc007804 */ /* 0x000fe40000000000 */
[----:B------:R-:W-:Y:S02]  /*03e0*/  LOP3.LUT R189, R189, 0x400, R2, 0xf8, !PT ;  /* 0x00000400bdbd7812 */ /* 0x000fe400078ef802 */
[----:B------:R-:W-:Y:S02]  /*03f0*/  LOP3.LUT R198, R198, 0x38, R205, 0x78, !PT ;  /* 0x00000038c6c67812 */ /* 0x000fe400078e78cd */
[----:B------:R-:W-:-:S02]  /*0400*/  LOP3.LUT R211, R8, R211, RZ, 0xfc, !PT ;  /* 0x000000d308d37212 */ /* 0x000fc400078efcff */
[----:B------:R-:W-:Y:S02]  /*0410*/  LOP3.LUT R197, R197, R6, RZ, 0xfc, !PT ;  /* 0x00000006c5c57212 */ /* 0x000fe400078efcff */
[-C--:B------:R-:W-:Y:S02]  /*0420*/  LOP3.LUT R199, R199, R0.reuse, RZ, 0xfc, !PT ;  /* 0x00000000c7c77212 */ /* 0x080fe400078efcff */
[----:B------:R-:W-:Y:S02]  /*0430*/  LOP3.LUT R189, R189, R0, RZ, 0xfc, !PT ;  /* 0x00000000bdbd7212 */ /* 0x000fe400078efcff */
[----:B------:R-:W-:Y:S02]  /*0440*/  LOP3.LUT R198, R198, 0x200, R3, 0xf8, !PT ;  /* 0x00000200c6c67812 */ /* 0x000fe400078ef803 */
[----:B------:R-:W-:Y:S02]  /*0450*/  LOP3.LUT R7, R2, 0x400, RZ, 0xc0, !PT ;  /* 0x0000040002077812 */ /* 0x000fe400078ec0ff */
[----:B------:R-:W-:-:S02]  /*0460*/  LOP3.LUT R3, R205, 0x1f8, RZ, 0xc0, !PT ;  /* 0x000001f8cd037812 */ /* 0x000fc400078ec0ff */
[----:B------:R-:W-:Y:S02]  /*0470*/  LEA R211, R211, UR5, 0x1 ;  /* 0x00000005d3d37c11 */ /* 0x000fe4000f8e08ff */
[----:B------:R-:W-:Y:S02]  /*0480*/  LOP3.LUT R191, R191, 0x200, R2, 0xf8, !PT ;  /* 0x00000200bfbf7812 */ /* 0x000fe400078ef802 */
[----:B------:R-:W-:Y:S01]  /*0490*/  SEL R194, R194, 0xffffffc0, !P2 ;  /* 0xffffffc0c2c27807 */ /* 0x000fe20005000000 */
[----:B------:R-:W-:Y:S01]  /*04a0*/  VIADD R238, R211, 0x20 ;  /* 0x00000020d3ee7836 */ /* 0x000fe20000000000 */
[----:B------:R-:W-:Y:S01]  /*04b0*/  LEA R197, R197, UR4, 0x1 ;  /* 0x00000004c5c57c11 */ /* 0x000fe2000f8e08ff */
[----:B------:R-:W-:Y:S01]  /*04c0*/  @P3 VIADD R238, R211, 0xffffffe0 ;  /* 0xffffffe0d3ee3836 */ /* 0x000fe20000000000 */
[----:B------:R-:W-:Y:S02]  /*04d0*/  LEA R199, R199, UR6, 0x1 ;  /* 0x00000006c7c77c11 */ /* 0x000fe4000f8e08ff */
[----:B------:R-:W-:Y:S01]  /*04e0*/  LEA R189, R189, UR6, 0x1 ;  /* 0x00000006bdbd7c11 */ /* 0x000fe2000f8e08ff */
[----:B------:R-:W-:Y:S01]  /*04f0*/  IMAD.IADD R193, R197, 0x1, R194 ;  /* 0x00000001c5c17824 */ /* 0x000fe200078e02c2 */
[----:B------:R-:W-:Y:S01]  /*0500*/  LOP3.LUT R7, R7, 0x6, R4, 0xf8, !PT ;  /* 0x0000000607077812 */ /* 0x000fe200078ef804 */
[----:B------:R-:W-:Y:S01]  /*0510*/  IMAD.IADD R185, R199, 0x1, R194 ;  /* 0x00000001c7b97824 */ /* 0x000fe200078e02c2 */
[----:B------:R-:W-:Y:S01]  /*0520*/  LOP3.LUT R212, R3, 0x38, R204, 0x78, !PT ;  /* 0x0000003803d47812 */ /* 0x000fe200078e78cc */
[----:B------:R-:W-:Y:S01]  /*0530*/  IMAD.IADD R2, R194, 0x1, R189 ;  /* 0x00000001c2027824 */ /* 0x000fe200078e02bd */
[----:B------:R-:W-:Y:S01]  /*0540*/  SEL R196, R196, 0xffffffe0, !P1 ;  /* 0xffffffe0c4c47807 */ /* 0x000fe20004800000 */
[C---:B------:R-:W-:Y:S01]  /*0550*/  VIADD R237, R238.reuse, 0x10 ;  /* 0x00000010eeed7836 */ /* 0x040fe20000000000 */
[----:B------:R-:W-:Y:S01]  /*0560*/  LEA R191, R191, UR5, 0x1 ;  /* 0x00000005bfbf7c11 */ /* 0x000fe2000f8e08ff */
[----:B------:R-:W-:Y:S01]  /*0570*/  @P2 VIADD R237, R238, 0xfffffff0 ;  /* 0xfffffff0eeed2836 */ /* 0x000fe20000000000 */
        /* <DEDUP_REMOVED lines=9> */
[----:B------:R-:W-:Y:S01]  /*0610*/  IMAD.IADD R192, R196, 0x1, R193 ;  /* 0x00000001c4c07824 */ /* 0x000fe200078e02c1 */
[----:B------:R-:W-:Y:S01]  /*0620*/  LEA R212, R212, UR6, 0x1 ;  /* 0x00000006d4d47c11 */ /* 0x000fe2000f8e08ff */
[----:B------:R-:W-:Y:S01]  /*0630*/  IMAD.IADD R184, R196, 0x1, R185 ;  /* 0x00000001c4b87824 */ /* 0x000fe200078e02b9 */
[----:B------:R-:W-:Y:S01]  /*0640*/  LEA R210, R210, UR4, 0x1 ;  /* 0x00000004d2d27c11 */ /* 0x000fe2000f8e08ff */
[----:B------:R-:W-:Y:S01]  /*0650*/  IMAD.IADD R0, R196, 0x1, R2 ;  /* 0x00000001c4007824 */ /* 0x000fe200078e0202 */
[----:B---34-:R-:W-:-:S07]  /*0660*/  LEA R198, R198, UR6, 0x1 ;  /* 0x00000006c6c67c11 */ /* 0x018fce000f8e08ff */
.L_x_1739:
[----:B-1----:R-:W1:Y:S01]  /*0670*/  LDCU.64 UR6, c[0x0][0x470] ;  /* 0x00008e00ff0677ac */ /* 0x002e620008000a00 */
[----:B------:R-:W2:Y:S01]  /*0680*/  LDC.64 R4, c[0x0][0x460] ;  /* 0x00011800ff047b82 */ /* 0x000ea20000000a00 */
        /* <DEDUP_REMOVED lines=13> */
[C---:B------:R-:W-:Y:S01]  /*0760*/  @P4 IADD3 R18, P1, PT, R15.reuse, UR6, RZ ;  /* 0x000000060f124c10 */ /* 0x040fe2000ff3e0ff */
[----:B------:R-:W-:Y:S01]  /*0770*/  IMAD.MOV.U32 R12, RZ, RZ, -0x1 ;  /* 0xffffffffff0c7424 */ /* 0x000fe200078e00ff */
[----:B------:R-:W-:Y:S01]  /*0780*/  @P3 IADD3 R16, P0, PT, R15, UR4, RZ ;  /* 0x000000040f103c10 */ /* 0x000fe2000ff1e0ff */
[----:B------:R-:W-:Y:S01]  /*0790*/  IMAD.MOV.U32 R236, RZ, RZ, -0x1 ;  /* 0xffffffffffec7424 */ /* 0x000fe200078e00ff */
[C---:B------:R-:W-:Y:S01]  /*07a0*/  @P4 IADD3.X R19, PT, PT, R4.reuse, UR7, RZ, P1, !PT ;  /* 0x0000000704134c10 */ /* 0x040fe20008ffe4ff */
[----:B------:R-:W1:Y:S01]  /*07b0*/  @!P3 LDC R11, c[0x0][0x43c] ;  /* 0x00010f00ff0bbb82 */ /* 0x000e620000000800 */
[----:B------:R-:W-:-:S03]  /*07c0*/  @P3 IADD3.X R17, PT, PT, R4, UR5, RZ, P0, !PT ;  /* 0x0000000504113c10 */ /* 0x000fc600087fe4ff */
[----:B------:R-:W2:Y:S04]  /*07d0*/  @P4 LDG.E R235, desc[UR20][R18.64] ;  /* 0x0000001412eb4981 */ /* 0x000ea8000c1e1900 */
[----:B------:R-:W2:Y:S04]  /*07e0*/  @P3 LDG.E R234, desc[UR20][R16.64] ;  /* 0x0000001410ea3981 */ /* 0x000ea8000c1e1900 */
[----:B-----5:R3:W5:Y:S04]  /*07f0*/  @P5 LDG.E R12, desc[UR20][R208.64] ;  /* 0x00000014d00c5981 */ /* 0x020768000c1e1900 */
[----:B------:R3:W5:Y:S01]  /*0800*/  @P2 LDG.E R9, desc[UR20][R208.64+0x4] ;  /* 0x00000414d0092981 */ /* 0x000762000c1e1900 */
[----:B----4-:R-:W-:-:S02]  /*0810*/  IADD3 R14, P0, PT, R15, R6, RZ ;  /* 0x000000060f0e7210 */ /* 0x010fc40007f1e0ff */
[----:B------:R-:W-:Y:S02]  /*0820*/  ISETP.NE.AND P4, PT, R200, RZ, PT ;  /* 0x000000ffc800720c */ /* 0x000fe40003f85270 */
[----:B------:R-:W-:Y:S01]  /*0830*/  ISETP.EQ.U32.AND P1, PT, R6, RZ, PT ;  /* 0x000000ff0600720c */ /* 0x000fe20003f22070 */
[----:B------:R-:W-:Y:S02]  /*0840*/  IMAD.X R15, R4, 0x1, R7, P0 ;  /* 0x00000001040f7824 */ /* 0x000fe400000e0607 */
[----:B------:R-:W4:Y:S01]  /*0850*/  @!P3 LDC.64 R4, c[0x0][0x488] ;  /* 0x00012200ff04bb82 */ /* 0x000f220000000a00 */
[----:B------:R-:W-:-:S07]  /*0860*/  ISETP.EQ.OR.EX P1, PT, R7, RZ, !P4, P1 ;  /* 0x000000ff0700720c */ /* 0x000fce0006722710 */
[----:B------:R-:W1:Y:S06]  /*0870*/  @!P2 LDC R8, c[0x0][0x434] ;  /* 0x00010d00ff08ab82 */ /* 0x000e6c0000000800 */
[----:B------:R3:W5:Y:S01]  /*0880*/  @!P1 LDG.E R236, desc[UR20][R14.64] ;  /* 0x000000140eec9981 */ /* 0x000762000c1e1900 */
[----:B------:R-:W-:-:S04]  /*0890*/  ISETP.NE.U32.AND P1, PT, R6, RZ, PT ;  /* 0x000000ff0600720c */ /* 0x000fc80003f25070 */
[----:B------:R-:W-:Y:S02]  /*08a0*/  ISETP.NE.AND.EX P1, PT, R7, RZ, PT, P1 ;  /* 0x000000ff0700720c */ /* 0x000fe40003f25310 */
[----:B----4-:R-:W-:Y:S01]  /*08b0*/  @!P3 ISETP.NE.U32.AND P0, PT, R4, RZ, PT ;  /* 0x000000ff0400b20c */ /* 0x010fe20003f05070 */
[----:B------:R-:W-:-:S03]  /*08c0*/  USHF.L.U32 UR23, UR19, 0x6, URZ ;  /* 0x0000000613177899 */ /* 0x000fc600080006ff */
[----:B------:R-:W-:-:S04]  /*08d0*/  @!P3 ISETP.NE.AND.EX P0, PT, R5, RZ, PT, P0 ;  /* 0x000000ff0500b20c */ /* 0x000fc80003f05300 */
[----:B-1----:R-:W-:Y:S01]  /*08e0*/  @!P3 SEL R11, R11, RZ, P0 ;  /* 0x000000ff0b0bb207 */ /* 0x002fe20000000000 */
[----:B--2---:R-:W-:Y:S02]  /*08f0*/  @P3 IMAD.IADD R234, R234, 0x1, -R235 ;  /* 0x00000001eaea3824 */ /* 0x004fe400078e0aeb */
[----:B---3--:R-:W-:Y:S06]  /*0900*/  @!P1 BRA `(.L_x_1702) ;  /* 0x00000000000c9947 */ /* 0x008fec0003800000 */
[----:B------:R-:W2:Y:S02]  /*0910*/  @P4 LDG.E R5, desc[UR20][R14.64+0x4] ;  /* 0x000004140e054981 */ /* 0x000ea4000c1e1900 */
[----:B--2--5:R-:W-:-:S06]  /*0920*/  @P4 IADD3 R10, PT, PT, R5, -R236, RZ ;  /* 0x800000ec050a4210 */ /* 0x024fcc0007ffe0ff */
[----:B------:R1:W5:Y:S02]  /*0930*/  @!P4 LDG.E R10, desc[UR20][R14.64] ;  /* 0x000000140e0ac981 */ /* 0x000364000c1e1900 */
.L_x_1702:
        /* <DEDUP_REMOVED lines=30> */
.L_x_1704:
[----:B------:R-:W2:Y:S01]  /*0b20*/  LDCU.64 UR14, c[0x0][0x3b8] ;  /* 0x00007700ff0e77ac */ /* 0x000ea20008000a00 */
[----:B-1----:R-:W-:-:S05]  /*0b30*/  IADD3 R14, PT, PT, R235, R236, RZ ;  /* 0x000000eceb0e7210 */ /* 0x002fca0007ffe0ff */
[C---:B--2---:R-:W-:Y:S02]  /*0b40*/  IMAD R11, R14.reuse, UR15, RZ ;  /* 0x0000000f0e0b7c24 */ /* 0x044fe4000f8e02ff */
[----:B------:R-:W-:-:S05]  /*0b50*/  IMAD.WIDE.U32 R14, R14, UR14, RZ ;  /* 0x0000000e0e0e7c25 */ /* 0x000fca000f8e00ff */
[----:B------:R-:W-:Y:S02]  /*0b60*/  IADD3 R11, PT, PT, R15, R11, RZ ;  /* 0x0000000b0f0b7210 */ /* 0x000fe40007ffe0ff */
.L_x_1705:
[----:B------:R-:W1:Y:S01]  /*0b70*/  LDC R4, c[0x0][0x3e8] ;  /* 0x0000fa00ff047b82 */ /* 0x000e620000000800 */
[----:B------:R-:W-:Y:S01]  /*0b80*/  USHF.R.S32.HI UR22, URZ, 0x1f, UR23 ;  /* 0x0000001fff167899 */ /* 0x000fe20008011417 */
[----:B-1----:R-:W-:-:S04]  /*0b90*/  IABS R7, R4 ;  /* 0x0000000400077213 */ /* 0x002fc80000000000 */
[----:B------:R-:W1:Y:S08]  /*0ba0*/  I2F.RP R10, R7 ;  /* 0x00000007000a7306 */ /* 0x000e700000209400 */
[----:B-1----:R-:W1:Y:S02]  /*0bb0*/  MUFU.RCP R22, R10 ;  /* 0x0000000a00167308 */ /* 0x002e640000001000 */
[----:B-1----:R-:W-:-:S06]  /*0bc0*/  VIADD R22, R22, 0xffffffe ;  /* 0x0ffffffe16167836 */ /* 0x002fcc0000000000 */
[----:B------:R-:W1:Y:S02]  /*0bd0*/  F2I.FTZ.U32.TRUNC.NTZ R23, R22 ;  /* 0x0000001600177305 */ /* 0x000e64000021f000 */
[----:B-1----:R-:W-:Y:S01]  /*0be0*/  IMAD.MOV R5, RZ, RZ, -R23 ;  /* 0x000000ffff057224 */ /* 0x002fe200078e0a17 */
        /* <DEDUP_REMOVED lines=30> */
.L_x_1706:
[----:B------:R-:W1:Y:S01]  /*0dd0*/  LDCU.64 UR12, c[0x0][0x3c0] ;  /* 0x00007800ff0c77ac */ /* 0x000e620008000a00 */
[----:B------:R-:W-:-:S05]  /*0de0*/  IADD3 R4, PT, PT, R235, R236, RZ ;  /* 0x000000eceb047210 */ /* 0x000fca0007ffe0ff */
[C---:B-1----:R-:W-:Y:S02]  /*0df0*/  IMAD R15, R4.reuse, UR13, RZ ;  /* 0x0000000d040f7c24 */ /* 0x042fe4000f8e02ff */
[----:B------:R-:W-:-:S05]  /*0e00*/  IMAD.WIDE.U32 R4, R4, UR12, RZ ;  /* 0x0000000c04047c25 */ /* 0x000fca000f8e00ff */
[----:B------:R-:W-:Y:S02]  /*0e10*/  IADD3 R15, PT, PT, R5, R15, RZ ;  /* 0x0000000f050f7210 */ /* 0x000fe40007ffe0ff */
[----:B------:R-:W-:-:S07]  /*0e20*/  MOV R16, R4 ;  /* 0x0000000400107202 */ /* 0x000fce0000000f00 */
.L_x_1707:
        /* <DEDUP_REMOVED lines=27> */
.L_x_1708:
[-C--:B------:R-:W-:Y:S02]  /*0fe0*/  IMAD R26, R7, R12.reuse, RZ ;  /* 0x0000000c071a7224 */ /* 0x080fe400078e02ff */
[----:B------:R-:W-:-:S05]  /*0ff0*/  IMAD.WIDE.U32 R28, R6, R12, RZ ;  /* 0x0000000c061c7225 */ /* 0x000fca00078e00ff */
[----:B------:R-:W-:Y:S02]  /*1000*/  IADD3 R26, PT, PT, R29, R26, RZ ;  /* 0x0000001a1d1a7210 */ /* 0x000fe40007ffe0ff */
.L_x_1709:
        /* <DEDUP_REMOVED lines=20> */
.L_x_1710:
[----:B------:R-:W1:Y:S01]  /*1150*/  LDC R18, c[0x0][0x434] ;  /* 0x00010d00ff127b82 */ /* 0x000e620000000800 */
[----:B------:R-:W-:-:S04]  /*1160*/  IMAD R5, R202, UR24, R201 ;  /* 0x00000018ca057c24 */ /* 0x000fc8000f8e02c9 */
[----:B-1----:R-:W-:-:S03]  /*1170*/  IMAD R18, R5, R18, RZ ;  /* 0x0000001205127224 */ /* 0x002fc600078e02ff */
.L_x_1711:
        /* <DEDUP_REMOVED lines=11> */
.L_x_1712:
[----:B------:R-:W1:Y:S01]  /*1230*/  LDC R24, c[0x0][0x444] ;  /* 0x00011100ff187b82 */ /* 0x000e620000000800 */
[----:B------:R-:W-:-:S04]  /*1240*/  IMAD R5, R202, UR24, R201 ;  /* 0x00000018ca057c24 */ /* 0x000fc8000f8e02c9 */
[----:B-1----:R-:W-:-:S07]  /*1250*/  IMAD R24, R5, R24, RZ ;  /* 0x0000001805187224 */ /* 0x002fce00078e02ff */
.L_x_1713:
[----:B------:R-:W1:Y:S01]  /*1260*/  S2R R12, SR_TID.X ;  /* 0x00000000000c7919 */ /* 0x000e620000002100 */
[----:B------:R-:W2:Y:S01]  /*1270*/  LDC.64 R6, c[0x0][0x5f8] ;  /* 0x00017e00ff067b82 */ /* 0x000ea20000000a00 */
[----:B------:R-:W3:Y:S01]  /*1280*/  LDCU.128 UR4, c[0x0][0x590] ;  /* 0x0000b200ff0477ac */ /* 0x000ee20008000c00 */
[----:B------:R-:W-:Y:S01]  /*1290*/  IADD3 R34, P1, PT, R214, R34, RZ ;  /* 0x00000022d6227210 */ /* 0x000fe20007f3e0ff */
[----:B------:R-:W-:Y:S01]  /*12a0*/  IMAD R22, R22, UR24, RZ ;  /* 0x0000001816167c24 */ /* 0x000fe2000f8e02ff */
[----:B------:R-:W-:Y:S01]  /*12b0*/  MOV R215, RZ ;  /* 0x000000ff00d77202 */ /* 0x000fe20000000f00 */
[----:B------:R-:W4:Y:S01]  /*12c0*/  LDCU.64 UR10, c[0x0][0x3c8] ;  /* 0x00007900ff0a77ac */ /* 0x000f220008000a00 */
[----:B------:R-:W-:Y:S01]  /*12d0*/  ISETP.NE.AND P6, PT, RZ, UR8, PT ;  /* 0x00000008ff007c0c */ /* 0x000fe2000bfc5270 */
[----:B------:R-:W-:Y:S01]  /*12e0*/  IMAD.X R35, RZ, RZ, R13, P1 ;  /* 0x000000ffff237224 */ /* 0x000fe200008e060d */
[----:B------:R-:W5:Y:S01]  /*12f0*/  LDC.64 R4, c[0x0][0x3b0] ;  /* 0x0000ec00ff047b82 */ /* 0x000f620000000a00 */
[--C-:B------:R-:W-:Y:S01]  /*1300*/  IADD3 R23, P2, P1, R30, R28, R27.reuse ;  /* 0x0000001c1e177210 */ /* 0x100fe2000795e01b */
[----:B------:R-:W4:Y:S01]  /*1310*/  LDCU.64 UR8, c[0x0][0x550] ;  /* 0x0000aa00ff0877ac */ /* 0x000f220008000a00 */
[----:B------:R-:W-:Y:S01]  /*1320*/  SHF.R.S32.HI R27, RZ, 0x1f, R27 ;  /* 0x0000001fff1b7819 */ /* 0x000fe2000001141b */
[----:B------:R-:W-:Y:S01]  /*1330*/  BSSY.RECONVERGENT B1, `(.L_x_1703) ;  /* 0x000060e000017945 */ /* 0x000fe20003800200 */
[----:B------:R-:W4:Y:S02]  /*1340*/  LDCU.64 UR16, c[0x0][0x570] ;  /* 0x0000ae00ff1077ac */ /* 0x000f240008000a00 */
[----:B------:R-:W-:Y:S01]  /*1350*/  IADD3.X R25, PT, PT, R25, R26, R27, P2, P1 ;  /* 0x0000001a19197210 */ /* 0x000fe200017e241b */
[----:B------:R-:W4:Y:S01]  /*1360*/  LDC.64 R248, c[0x0][0x420] ;  /* 0x00010800fff87b82 */ /* 0x000f220000000a00 */
[----:B---3--:R-:W-:-:S04]  /*1370*/  IMAD R32, R21, UR4, RZ ;  /* 0x0000000415207c24 */ /* 0x008fc8000f8e02ff */
[C---:B------:R-:W-:Y:S02]  /*1380*/  IMAD R13, R19.reuse, UR5, R32 ;  /* 0x00000005130d7c24 */ /* 0x040fe4000f8e0220 */
[----:B------:R-:W-:-:S04]  /*1390*/  IMAD.WIDE.U32 R32, R19, UR4, R34 ;  /* 0x0000000413207c25 */ /* 0x000fc8000f8e0022 */
[----:B--2---:R-:W-:-:S04]  /*13a0*/  IMAD.WIDE.U32 R26, R6, UR18, RZ ;  /* 0x00000012061a7c25 */ /* 0x004fc8000f8e00ff */
[-C--:B-----5:R-:W-:Y:S01]  /*13b0*/  IMAD R6, R21, R4.reuse, RZ ;  /* 0x0000000415067224 */ /* 0x0a0fe200078e02ff */
[----:B------:R-:W-:Y:S01]  /*13c0*/  SEL R26, R26, RZ, P6 ;  /* 0x000000ff1a1a7207 */ /* 0x000fe20003000000 */
[----:B------:R-:W-:-:S04]  /*13d0*/  IMAD.WIDE.U32 R28, R19, R4, R214 ;  /* 0x00000004131c7225 */ /* 0x000fc800078e00d6 */
[----:B------:R-:W-:Y:S01]  /*13e0*/  IMAD.IADD R33, R33, 0x1, R13 ;  /* 0x0000000121217824 */ /* 0x000fe200078e020d */
[----:B-1----:R-:W-:Y:S01]  /*13f0*/  LOP3.LUT R13, R12, 0x1f, RZ, 0xc0, !PT ;  /* 0x0000001f0c0d7812 */ /* 0x002fe200078ec0ff */
[----:B------:R-:W-:Y:S01]  /*1400*/  IMAD R6, R19, R5, R6 ;  /* 0x0000000513067224 */ /* 0x000fe200078e0206 */
[----:B------:R-:W-:Y:S01]  /*1410*/  IADD3 R28, P3, PT, R20, R28, RZ ;  /* 0x0000001c141c7210 */ /* 0x000fe20007f7e0ff */
[----:B------:R-:W-:-:S03]  /*1420*/  IMAD.WIDE.U32 R32, R201, UR6, R32 ;  /* 0x00000006c9207c25 */ /* 0x000fc6000f8e0020 */
[----:B------:R-:W-:Y:S01]  /*1430*/  IADD3.X R29, PT, PT, R17, R29, R6, P3, !PT ;  /* 0x0000001d111d7210 */ /* 0x000fe20001ffe406 */
[----:B------:R-:W-:Y:S02]  /*1440*/  IMAD R21, R204, R22, R13 ;  /* 0x00000016cc157224 */ /* 0x000fe400078e020d */
[----:B------:R-:W-:Y:S02]  /*1450*/  IMAD R7, R7, UR18, R27 ;  /* 0x0000001207077c24 */ /* 0x000fe4000f8e021b */
[----:B------:R-:W-:Y:S01]  /*1460*/  IMAD R33, R201, UR7, R33 ;  /* 0x00000007c9217c24 */ /* 0x000fe2000f8e0221 */
[----:B------:R-:W1:Y:S01]  /*1470*/  LDCU.64 UR6, c[0x0][0x380] ;  /* 0x00007000ff0677ac */ /* 0x000e620008000a00 */
[----:B------:R-:W-:Y:S01]  /*1480*/  IADD3 R23, P2, P1, R21, R23, R26 ;  /* 0x0000001715177210 */ /* 0x000fe2000795e01a */
[----:B----4-:R-:W-:Y:S01]  /*1490*/  IMAD.WIDE.U32 R30, R201, UR10, R28 ;  /* 0x0000000ac91e7c25 */ /* 0x010fe2000f8e001c */
[----:B------:R-:W-:Y:S01]  /*14a0*/  SHF.R.S32.HI R6, RZ, 0x1f, R21 ;  /* 0x0000001fff067819 */ /* 0x000fe20000011415 */
[----:B------:R-:W2:Y:S01]  /*14b0*/  LDC.64 R26, c[0x0][0x5e8] ;  /* 0x00017a00ff1a7b82 */ /* 0x000ea20000000a00 */
[----:B------:R-:W-:Y:S01]  /*14c0*/  SEL R7, R7, RZ, P6 ;  /* 0x000000ff07077207 */ /* 0x000fe20003000000 */
[----:B------:R-:W-:Y:S01]  /*14d0*/  IMAD.WIDE.U32 R28, R206, UR4, R32 ;  /* 0x00000004ce1c7c25 */ /* 0x000fe2000f8e0020 */
[----:B------:R-:W-:-:S02]  /*14e0*/  USHF.L.U64.HI UR10, UR4, 0x5, UR5 ;  /* 0x00000005040a7899 */ /* 0x000fc40008010205 */
[----:B------:R-:W-:Y:S01]  /*14f0*/  IADD3.X R7, PT, PT, R6, R25, R7, P2, P1 ;  /* 0x0000001906077210 */ /* 0x000fe200017e2407 */
[----:B------:R-:W-:Y:S01]  /*1500*/  IMAD.SHL.U32 R22, R22, 0x40, RZ ;  /* 0x0000004016167824 */ /* 0x000fe200078e00ff */
[----:B------:R-:W-:Y:S01]  /*1510*/  LEA R244, P2, R28, UR8, 0x1 ;  /* 0x000000081cf47c11 */ /* 0x000fe2000f8408ff */
[----:B------:R-:W-:Y:S02]  /*1520*/  IMAD R6, R206, UR5, R29 ;  /* 0x00000005ce067c24 */ /* 0x000fe4000f8e021d */
[----:B------:R-:W-:Y:S01]  /*1530*/  IMAD R31, R201, UR11, R31 ;  /* 0x0000000bc91f7c24 */ /* 0x000fe2000f8e021f */
[----:B------:R-:W-:Y:S01]  /*1540*/  IADD3 R20, P1, PT, R22, R23, RZ ;  /* 0x0000001716147210 */ /* 0x000fe20007f3e0ff */
[----:B------:R-:W-:Y:S01]  /*1550*/  IMAD R19, R233, 0x40, R24 ;  /* 0x00000040e9137824 */ /* 0x000fe200078e0218 */
[----:B------:R-:W-:Y:S01]  /*1560*/  LEA.HI.X R245, R28, UR9, R6, 0x1, P2 ;  /* 0x000000091cf57c11 */ /* 0x000fe200090f0c06 */
[----:B------:R-:W-:Y:S01]  /*1570*/  IMAD.WIDE.U32 R30, R206, R4, R30 ;  /* 0x00000004ce1e7225 */ /* 0x000fe200078e001e */
[----:B------:R-:W-:Y:S01]  /*1580*/  ISETP.GT.AND P2, PT, R8, RZ, PT ;  /* 0x000000ff0800720c */ /* 0x000fe20003f44270 */
[----:B------:R-:W-:Y:S01]  /*1590*/  USHF.L.U32 UR11, UR4, 0x5, URZ ;  /* 0x00000005040b7899 */ /* 0x000fe200080006ff */
[----:B------:R-:W-:Y:S01]  /*15a0*/  LEA.HI.X.SX32 R7, R22, R7, 0x1, P1 ;  /* 0x0000000716077211 */ /* 0x000fe200008f0eff */
[----:B------:R-:W-:Y:S01]  /*15b0*/  IMAD R17, R206, R5, R31 ;  /* 0x00000005ce117224 */ /* 0x000fe200078e021f */
[----:B------:R-:W-:-:S02]  /*15c0*/  LEA R242, P1, R20, UR16, 0x2 ;  /* 0x0000001014f27c11 */ /* 0x000fc4000f8210ff */
[----:B-1----:R-:W-:Y:S02]  /*15d0*/  LEA R246, P3, R30, UR6, 0x1 ;  /* 0x000000061ef67c11 */ /* 0x002fe4000f8608ff */
[----:B------:R-:W-:Y:S01]  /*15e0*/  LEA.HI.X R243, R20, UR17, R7, 0x2, P1 ;  /* 0x0000001114f37c11 */ /* 0x000fe200088f1407 */
[----:B--2---:R-:W-:Y:S01]  /*15f0*/  IMAD.WIDE R218, R19, 0x4, R26 ;  /* 0x0000000413da7825 */ /* 0x004fe200078e021a */
[----:B------:R-:W-:Y:S02]  /*1600*/  LEA R7, R233, R18, 0x6 ;  /* 0x00000012e9077211 */ /* 0x000fe400078e30ff */
[----:B------:R-:W-:Y:S02]  /*1610*/  LEA.HI.X R247, R30, UR7, R17, 0x1, P3 ;  /* 0x000000071ef77c11 */ /* 0x000fe400098f0c11 */
[----:B------:R-:W-:Y:S01]  /*1620*/  IADD3 R17, P1, PT, R206, 0x20, RZ ;  /* 0x00000020ce117810 */ /* 0x000fe20007f3e0ff */
[----:B------:R-:W-:Y:S01]  /*1630*/  IMAD.WIDE R248, R7, 0x4, R248 ;  /* 0x0000000407f87825 */ /* 0x000fe200078e02f8 */
[----:B------:R-:W-:-:S03]  /*1640*/  SHF.L.U64.HI R5, R4, 0x5, R5 ;  /* 0x0000000504057819 */ /* 0x000fc60000010205 */
[----:B------:R-:W-:Y:S01]  /*1650*/  IMAD.SHL.U32 R7, R4, 0x20, RZ ;  /* 0x0000002004077824 */ /* 0x000fe200078e00ff */
        /* <DEDUP_REMOVED lines=13> */
.L_x_1715:
[----:B------:R-:W1:Y:S01]  /*1730*/  LDCU.64 UR8, c[0x0][0x5c0] ;  /* 0x0000b800ff0877ac */ /* 0x000e620008000a00 */
[----:B------:R-:W-:-:S05]  /*1740*/  IADD3 R5, PT, PT, R235, R236, RZ ;  /* 0x000000eceb057210 */ /* 0x000fca0007ffe0ff */
[C---:B-1----:R-:W-:Y:S02]  /*1750*/  IMAD R6, R5.reuse, UR9, RZ ;  /* 0x0000000905067c24 */ /* 0x042fe4000f8e02ff */
[----:B------:R-:W-:-:S05]  /*1760*/  IMAD.WIDE.U32 R8, R5, UR8, RZ ;  /* 0x0000000805087c25 */ /* 0x000fca000f8e00ff */
[----:B------:R-:W-:Y:S02]  /*1770*/  IADD3 R5, PT, PT, R9, R6, RZ ;  /* 0x0000000609057210 */ /* 0x000fe40007ffe0ff */
[----:B------:R-:W-:Y:S02]  /*1780*/  MOV R6, R8 ;  /* 0x0000000800067202 */ /* 0x000fe40000000f00 */
.L_x_1716:
        /* <DEDUP_REMOVED lines=11> */
.L_x_1717:
[----:B------:R-:W1:Y:S01]  /*1840*/  LDCU.64 UR6, c[0x0][0x5c8] ;  /* 0x0000b900ff0677ac */ /* 0x000e620008000a00 */
[----:B------:R-:W-:-:S05]  /*1850*/  IADD3 R235, PT, PT, R235, R236, RZ ;  /* 0x000000ecebeb7210 */ /* 0x000fca0007ffe0ff */
[C---:B-1----:R-:W-:Y:S02]  /*1860*/  IMAD R8, R235.reuse, UR7, RZ ;  /* 0x00000007eb087c24 */ /* 0x042fe4000f8e02ff */
[----:B------:R-:W-:-:S05]  /*1870*/  IMAD.WIDE.U32 R10, R235, UR6, RZ ;  /* 0x00000006eb0a7c25 */ /* 0x000fca000f8e00ff */
[----:B------:R-:W-:Y:S02]  /*1880*/  IADD3 R8, PT, PT, R11, R8, RZ ;  /* 0x000000080b087210 */ /* 0x000fe40007ffe0ff */
.L_x_1718:
        /* <DEDUP_REMOVED lines=9> */
[----:B------:R-:W-:-:S05]  /*1920*/  IADD3 R12, P0, PT, R6, R12, RZ ;  /* 0x0000000c060c7210 */ /* 0x000fca0007f1e0ff */
[----:B------:R-:W-:Y:S01]  /*1930*/  IADD3.X R13, PT, PT, R5, UR10, R13, P0, !PT ;  /* 0x0000000a050d7c10 */ /* 0x000fe200087fe40d */
[----:B------:R-:W-:Y:S02]  /*1940*/  IMAD.U32 R5, RZ, RZ, UR6 ;  /* 0x00000006ff057e24 */ /* 0x000fe4000f8e00ff */
[----:B-1----:R-:W-:-:S04]  /*1950*/  IMAD.WIDE.U32 R12, R201, UR4, R12 ;  /* 0x00000004c90c7c25 */ /* 0x002fc8000f8e000c */
[----:B------:R-:W-:Y:S01]  /*1960*/  IMAD R7, R201, UR5, R13 ;  /* 0x00000005c9077c24 */ /* 0x000fe2000f8e020d */
[----:B------:R-:W-:Y:S06]  /*1970*/  @P2 BRA `(.L_x_1720) ;  /* 0x0000000000242947 */ /* 0x000fec0003800000 */
[----:B------:R-:W1:Y:S01]  /*1980*/  LDCU.64 UR4, c[0x0][0x560] ;  /* 0x0000ac00ff0477ac */ /* 0x000e620008000a00 */
[----:B------:R-:W-:-:S05]  /*1990*/  MOV R6, R12 ;  /* 0x0000000c00067202 */ /* 0x000fca0000000f00 */
[----:B------:R-:W-:-:S04]  /*19a0*/  IMAD.WIDE.U32 R14, R206, UR8, R6 ;  /* 0x00000008ce0e7c25 */ /* 0x000fc8000f8e0006 */
[----:B------:R-:W-:Y:S01]  /*19b0*/  IMAD R6, R206, UR9, R15 ;  /* 0x00000009ce067c24 */ /* 0x000fe2000f8e020f */
[----:B-1----:R-:W-:-:S04]  /*19c0*/  LEA R18, P0, R14, UR4, 0x1 ;  /* 0x000000040e127c11 */ /* 0x002fc8000f8008ff */
[----:B------:R-:W-:-:S05]  /*19d0*/  LEA.HI.X R19, R14, UR5, R6, 0x1, P0 ;  /* 0x000000050e137c11 */ /* 0x000fca00080f0c06 */
[----:B------:R1:W-:Y:S04]  /*19e0*/  STG.E.128 desc[UR20][R18.64], RZ ;  /* 0x000000ff12007986 */ /* 0x0003e8000c101d14 */
[----:B------:R1:W-:Y:S04]  /*19f0*/  STG.E.128 desc[UR20][R18.64+0x80], RZ ;  /* 0x000080ff12007986 */ /* 0x0003e8000c101d14 */
[----:B------:R1:W-:Y:S02]  /*1a00*/  STG.E.128 desc[UR20][R18.64+0x100], RZ ;  /* 0x000100ff12007986 */ /* 0x0003e4000c101d14 */
.L_x_1720:
[----:B------:R-:W-:Y:S05]  /*1a10*/  BSYNC.RECONVERGENT B0 ;  /* 0x0000000000007941 */ /* 0x000fea0003800200 */
.L_x_1719:
[----:B------:R-:W-:Y:S04]  /*1a20*/  BSSY.RECONVERGENT B0, `(.L_x_1721) ;  /* 0x000000d000007945 */ /* 0x000fe80003800200 */
[----:B------:R-:W-:Y:S05]  /*1a30*/  @P1 BRA `(.L_x_1722) ;  /* 0x00000000002c1947 */ /* 0x000fea0003800000 */
[----:B------:R-:W2:Y:S01]  /*1a40*/  LDCU.64 UR4, c[0x0][0x560] ;  /* 0x0000ac00ff0477ac */ /* 0x000ea20008000a00 */
[----:B------:R-:W-:Y:S01]  /*1a50*/  MOV R13, R7 ;  /* 0x00000007000d7202 */ /* 0x000fe20000000f00 */
[----:B------:R-:W-:Y:S02]  /*1a60*/  IMAD R6, R4, UR8, RZ ;  /* 0x0000000804067c24 */ /* 0x000fe4000f8e02ff */
        /* <DEDUP_REMOVED lines=8> */
.L_x_1722:
[----:B------:R-:W-:Y:S05]  /*1af0*/  BSYNC.RECONVERGENT B0 ;  /* 0x0000000000007941 */ /* 0x000fea0003800200 */
.L_x_1721:
        /* <DEDUP_REMOVED lines=17> */
[----:B------:R3:W-:Y:S04]  /*1c10*/  STG.E.128 desc[UR20][R12.64], RZ ;  /* 0x000000ff0c007986 */ /* 0x0007e8000c101d14 */
[----:B------:R3:W-:Y:S04]  /*1c20*/  STG.E.128 desc[UR20][R12.64+0x80], RZ ;  /* 0x000080ff0c007986 */ /* 0x0007e8000c101d14 */
[----:B------:R3:W-:Y:S02]  /*1c30*/  STG.E.128 desc[UR20][R12.64+0x100], RZ ;  /* 0x000100ff0c007986 */ /* 0x0007e4000c101d14 */
.L_x_1724:
[----:B------:R-:W-:Y:S05]  /*1c40*/  BSYNC.RECONVERGENT B0 ;  /* 0x0000000000007941 */ /* 0x000fea0003800200 */
.L_x_1723:
[----:B------:R-:W-:Y:S05]  /*1c50*/  @P1 BRA `(.L_x_1725) ;  /* 0x0000005400ec1947 */ /* 0x000fea0003800000 */
[----:B------:R-:W4:Y:S01]  /*1c60*/  LDCU.64 UR4, c[0x0][0x568] ;  /* 0x0000ad00ff0477ac */ /* 0x000f220008000a00 */
[----:B------:R-:W-:Y:S01]  /*1c70*/  MOV R6, R8 ;  /* 0x0000000800067202 */ /* 0x000fe20000000f00 */
        /* <DEDUP_REMOVED lines=11> */
.L_x_1714:
[----:B------:R-:W1:Y:S01]  /*1d30*/  LDCU.64 UR6, c[0x0][0x3d0] ;  /* 0x00007a00ff0677ac */ /* 0x000e620008000a00 */
[----:B------:R-:W-:Y:S01]  /*1d40*/  VIADD R216, R234, -UR23 ;  /* 0x80000017ead87c36 */ /* 0x000fe20008000000 */
[----:B------:R-:W2:Y:S01]  /*1d50*/  LDC R213, c[0x0][0x44c] ;  /* 0x00011300ffd57b82 */ /* 0x000ea20000000800 */
[----:B------:R-:W-:Y:S01]  /*1d60*/  IMAD.U32 R18, RZ, RZ, UR14 ;  /* 0x0000000eff127e24 */ /* 0x000fe2000f8e00ff */
[----:B------:R-:W3:Y:S01]  /*1d70*/  LDCU.64 UR4, c[0x0][0x3d8] ;  /* 0x00007b00ff0477ac */ /* 0x000ee20008000a00 */
[----:B------:R-:W-:Y:S01]  /*1d80*/  IMAD.U32 R6, RZ, RZ, UR12 ;  /* 0x0000000cff067e24 */ /* 0x000fe2000f8e00ff */
[-C--:B------:R-:W-:Y:S01]  /*1d90*/  ISETP.GE.AND P3, PT, R206, R216.reuse, PT ;  /* 0x000000d8ce00720c */ /* 0x080fe20003f66270 */
[--C-:B------:R-:W-:Y:S01]  /*1da0*/  IMAD.WIDE.U32 R20, R18, UR23, R214.reuse ;  /* 0x0000001712147c25 */ /* 0x100fe2000f8e00d6 */
[----:B------:R-:W-:Y:S01]  /*1db0*/  UIMAD UR8, UR22, UR14, URZ ;  /* 0x0000000e160872a4 */ /* 0x000fe2000f8e02ff */
[----:B------:R-:W-:Y:S01]  /*1dc0*/  ISETP.GE.AND P2, PT, R207, R216, PT ;  /* 0x000000d8cf00720c */ /* 0x000fe20003f46270 */
[----:B------:R-:W-:Y:S01]  /*1dd0*/  UIMAD UR22, UR22, UR12, URZ ;  /* 0x0000000c161672a4 */ /* 0x000fe2000f8e02ff */
[----:B------:R-:W-:Y:S01]  /*1de0*/  IMAD.WIDE.U32 R18, R6, UR23, R214 ;  /* 0x0000001706127c25 */ /* 0x000fe2000f8e00d6 */
[----:B------:R-:W-:Y:S01]  /*1df0*/  UIMAD UR8, UR23, UR15, UR8 ;  /* 0x0000000f170872a4 */ /* 0x000fe2000f8e0208 */
[----:B------:R-:W-:Y:S01]  /*1e00*/  IADD3 R24, P1, PT, R14, R20, RZ ;  /* 0x000000140e187210 */ /* 0x000fe20007f3e0ff */
[----:B------:R-:W-:Y:S01]  /*1e10*/  UIMAD UR22, UR23, UR13, UR22 ;  /* 0x0000000d171672a4 */ /* 0x000fe2000f8e0216 */
[----:B------:R-:W-:Y:S01]  /*1e20*/  IMAD R14, R233, -0x40, R8 ;  /* 0xffffffc0e90e7824 */ /* 0x000fe200078e0208 */
[----:B------:R-:W-:Y:S01]  /*1e30*/  IADD3 R26, P0, PT, R16, R18, RZ ;  /* 0x00000012101a7210 */ /* 0x000fe20007f1e0ff */
[----:B------:R-:W-:Y:S01]  /*1e40*/  IMAD.U32 R31, RZ, RZ, UR11 ;  /* 0x0000000bff1f7e24 */ /* 0x000fe2000f8e00ff */
[----:B------:R-:W-:Y:S01]  /*1e50*/  IADD3.X R25, PT, PT, R11, UR8, R21, P1, !PT ;  /* 0x000000080b197c10 */ /* 0x000fe20008ffe415 */
[C---:B-1----:R-:W-:Y:S01]  /*1e60*/  IMAD R28, R10.reuse, UR6, RZ ;  /* 0x000000060a1c7c24 */ /* 0x042fe2000f8e02ff */
[-C--:B------:R-:W-:Y:S01]  /*1e70*/  ISETP.GE.AND P4, PT, R207, R14.reuse, PT ;  /* 0x0000000ecf00720c */ /* 0x080fe20003f86270 */
[----:B------:R-:W-:Y:S01]  /*1e80*/  IMAD.U32 R8, RZ, RZ, UR11 ;  /* 0x0000000bff087e24 */ /* 0x000fe2000f8e00ff */
[----:B------:R-:W-:Y:S01]  /*1e90*/  IADD3.X R27, PT, PT, R15, UR22, R19, P0, !PT ;  /* 0x000000160f1b7c10 */ /* 0x000fe200087fe413 */
[----:B---3--:R-:W-:Y:S01]  /*1ea0*/  IMAD R22, R10, UR4, RZ ;  /* 0x000000040a167c24 */ /* 0x008fe2000f8e02ff */
[----:B------:R-:W-:Y:S01]  /*1eb0*/  LOP3.LUT R6, R233, 0x80000001, RZ, 0xc0, !PT ;  /* 0x80000001e9067812 */ /* 0x000fe200078ec0ff */
[----:B------:R-:W1:Y:S01]  /*1ec0*/  @!P3 LDC.64 R10, c[0x0][0x388] ;  /* 0x0000e200ff0abb82 */ /* 0x000e620000000a00 */
[C---:B------:R-:W-:Y:S01]  /*1ed0*/  IMAD R28, R9.reuse, UR7, R28 ;  /* 0x00000007091c7c24 */ /* 0x040fe2000f8e021c */
[----:B------:R-:W-:Y:S01]  /*1ee0*/  ISETP.GE.AND P5, PT, R206, R14, PT ;  /* 0x0000000ece00720c */ /* 0x000fe20003fa6270 */
[----:B------:R-:W-:-:S05]  /*1ef0*/  IMAD.WIDE.U32 R24, R9, UR6, R24 ;  /* 0x0000000609187c25 */ /* 0x000fca000f8e0018 */
[----:B------:R-:W-:Y:S01]  /*1f00*/  @P6 BAR.SYNC.DEFER_BLOCKING 0x0 ;  /* 0x0000000000006b1d */ /* 0x000fe20000010000 */
[----:B------:R-:W-:Y:S01]  /*1f10*/  IMAD R22, R9, UR5, R22 ;  /* 0x0000000509167c24 */ /* 0x000fe2000f8e0216 */
[----:B------:R-:W-:Y:S01]  /*1f20*/  @!P4 LEA R30, P1, R31, R244, 0x1 ;  /* 0x000000f41f1ec211 */ /* 0x000fe200078208ff */
[----:B------:R-:W-:Y:S01]  /*1f30*/  IMAD.WIDE.U32 R26, R9, UR4, R26 ;  /* 0x00000004091a7c25 */ /* 0x000fe2000f8e001a */
[----:B------:R-:W-:-:S03]  /*1f40*/  @!P4 LEA R20, P0, R7, R246, 0x1 ;  /* 0x000000f60714c211 */ /* 0x000fc600078008ff */
[----:B------:R-:W-:Y:S01]  /*1f50*/  @!P2 IMAD R16, R4, UR14, RZ ;  /* 0x0000000e0410ac24 */ /* 0x000fe2000f8e02ff */
[----:B------:R-:W-:Y:S01]  /*1f60*/  @!P4 LEA.HI.X R21, R7, R247, R5, 0x1, P0 ;  /* 0x000000f70715c211 */ /* 0x000fe200000f0c05 */
[----:B------:R-:W-:Y:S01]  /*1f70*/  IMAD.U32 R9, RZ, RZ, UR10 ;  /* 0x0000000aff097e24 */ /* 0x000fe2000f8e00ff */
[----:B------:R-:W3:Y:S01]  /*1f80*/  S2R R215, SR_TID.X ;  /* 0x0000000000d77919 */ /* 0x000ee20000002100 */
[----:B------:R-:W-:Y:S01]  /*1f90*/  IMAD.IADD R29, R25, 0x1, R28 ;  /* 0x00000001191d7824 */ /* 0x000fe200078e021c */
[----:B------:R-:W-:Y:S01]  /*1fa0*/  UIADD3 UR8, UPT, UPT, UR23, 0x40, URZ ;  /* 0x0000004017087890 */ /* 0x000fe2000fffe0ff */
[----:B------:R-:W-:Y:S01]  /*1fb0*/  @!P3 IMAD.MOV.U32 R28, RZ, RZ, R24 ;  /* 0x000000ffff1cb224 */ /* 0x000fe200078e0018 */
[----:B------:R-:W-:Y:S01]  /*1fc0*/  @!P4 LEA.HI.X R31, R8, R245, R9, 0x1, P1 ;  /* 0x000000f5081fc211 */ /* 0x000fe200008f0c09 */
[--C-:B------:R-:W-:Y:S01]  /*1fd0*/  @!P2 IMAD.MOV.U32 R25, RZ, RZ, R29.reuse ;  /* 0x000000ffff19a224 */ /* 0x100fe200078e001d */
[----:B------:R-:W-:Y:S01]  /*1fe0*/  ISETP.NE.AND P1, PT, R6, 0x1, PT ;  /* 0x000000010600780c */ /* 0x000fe20003f25270 */
[----:B------:R-:W-:Y:S01]  /*1ff0*/  @!P2 IMAD R4, R4, UR12, RZ ;  /* 0x0000000c0404ac24 */ /* 0x000fe2000f8e02ff */
[----:B------:R-:W4:Y:S01]  /*2000*/  @!P2 LDC.64 R6, c[0x0][0x388] ;  /* 0x0000e200ff06ab82 */ /* 0x000f220000000a00 */
[----:B------:R-:W-:Y:S01]  /*2010*/  @!P3 IMAD.WIDE.U32 R28, R206, UR14, R28 ;  /* 0x0000000ece1cbc25 */ /* 0x000fe2000f8e001c */
[----:B------:R-:W-:Y:S01]  /*2020*/  SEL R187, RZ, 0x6000, P1 ;  /* 0x00006000ffbb7807 */ /* 0x000fe20000800000 */
[----:B------:R-:W2:Y:S01]  /*2030*/  LDCU UR7, c[0x0][0x590] ;  /* 0x0000b200ff0777ac */ /* 0x000ea20008000800 */
[----:B------:R-:W-:Y:S01]  /*2040*/  @!PT LDS RZ, [RZ] ;  /* 0x00000000fffff984 */ /* 0x000fe20000000800 */
[----:B------:R-:W-:Y:S01]  /*2050*/  @!PT LDS RZ, [RZ] ;  /* 0x00000000fffff984 */ /* 0x000fe20000000800 */
[----:B------:R-:W-:Y:S01]  /*2060*/  @!PT LDS RZ, [RZ] ;  /* 0x00000000fffff984 */ /* 0x000fe20000000800 */
[----:B------:R-:W-:Y:S01]  /*2070*/  @!P5 LDGSTS.E.BYPASS.LTC128B.128 [R212+0xc000], desc[UR20][R244.64] ;  /* 0x0c000000f4d4dfae */ /* 0x000fe2000b981a14 */
[----:B------:R-:W-:Y:S01]  /*2080*/  @!P2 IMAD R15, R17, UR13, R4 ;  /* 0x0000000d110fac24 */ /* 0x000fe2000f8e0204 */
[----:B-1----:R-:W-:Y:S01]  /*2090*/  @!P3 LEA R10, P1, R28, R10, 0x1 ;  /* 0x0000000a1c0ab211 */ /* 0x002fe200078208ff */
[----:B------:R-:W-:Y:S01]  /*20a0*/  @!P3 IMAD R18, R206, UR15, R29 ;  /* 0x0000000fce12bc24 */ /* 0x000fe2000f8e021d */
[----:B------:R-:W1:Y:S01]  /*20b0*/  @!P2 LDC.64 R4, c[0x0][0x390] ;  /* 0x0000e400ff04ab82 */ /* 0x000e620000000a00 */
[----:B------:R-:W-:Y:S01]  /*20c0*/  IMAD.IADD R23, R27, 0x1, R22 ;  /* 0x000000011b177824 */ /* 0x000fe200078e0216 */
[----:B------:R-:W-:Y:S01]  /*20d0*/  @!P5 LDGSTS.E.BYPASS.LTC128B.128 [R212+0xe000], desc[UR20][R244.64+0x80] ;  /* 0x0e000080f4d4dfae */ /* 0x000fe2000b981a14 */
[C---:B------:R-:W-:Y:S01]  /*20e0*/  @!P2 IMAD R16, R17.reuse, UR15, R16 ;  /* 0x0000000f1110ac24 */ /* 0x040fe2000f8e0210 */
[----:B------:R-:W-:Y:S01]  /*20f0*/  @!P3 LEA.HI.X R11, R28, R11, R18, 0x1, P1 ;  /* 0x0000000b1c0bb211 */ /* 0x000fe200008f0c12 */
[----:B------:R-:W-:Y:S01]  /*2100*/  @!P2 IMAD.WIDE.U32 R24, R17, UR14, R24 ;  /* 0x0000000e1118ac25 */ /* 0x000fe2000f8e0018 */
[----:B------:R-:W-:Y:S01]  /*2110*/  @!P5 LDGSTS.E.BYPASS.LTC128B.128 [R212+0x10000], desc[UR20][R244.64+0x100] ;  /* 0x10000100f4d4dfae */ /* 0x000fe2000b981a14 */
[----:B------:R-:W-:Y:S01]  /*2120*/  SHF.R.U32.HI R217, RZ, 0x2, R12 ;  /* 0x00000002ffd97819 */ /* 0x000fe2000001160c */
[----:B------:R-:W2:Y:S01]  /*2130*/  LDC.64 R18, c[0x0][0x528] ;  /* 0x00014a00ff127b82 */ /* 0x000ea20000000a00 */
[----:B------:R-:W-:Y:S01]  /*2140*/  @!P2 IMAD.MOV.U32 R27, RZ, RZ, R23 ;  /* 0x000000ffff1ba224 */ /* 0x000fe200078e0017 */
[----:B------:R1:W-:Y:S01]  /*2150*/  @P5 STS.128 [R212+0xc000], RZ ;  /* 0x00c000ffd4005388 */ /* 0x0003e20000000c00 */
[----:B------:R-:W-:-:S02]  /*2160*/  @!P3 IMAD.MOV.U32 R22, RZ, RZ, R26 ;  /* 0x000000ffff16b224 */ /* 0x000fc400078e001a */
[----:B------:R-:W-:Y:S01]  /*2170*/  IMAD R220, R202, UR24, R201 ;  /* 0x00000018cadc7c24 */ /* 0x000fe2000f8e02c9 */
[----:B------:R1:W-:Y:S01]  /*2180*/  @P5 STS.128 [R212+0xe000], RZ ;  /* 0x00e000ffd4005388 */ /* 0x0003e20000000c00 */
[----:B------:R-:W-:Y:S01]  /*2190*/  IMAD.IADD R232, R212, 0x1, R187 ;  /* 0x00000001d4e87824 */ /* 0x000fe200078e02bb */
[----:B------:R-:W3:Y:S01]  /*21a0*/  @!P3 LDC.64 R8, c[0x0][0x390] ;  /* 0x0000e400ff08bb82 */ /* 0x000ee20000000a00 */
[----:B------:R-:W-:Y:S01]  /*21b0*/  @!P2 IMAD.IADD R16, R25, 0x1, R16 ;  /* 0x000000011910a824 */ /* 0x000fe200078e0210 */
[----:B------:R1:W-:Y:S01]  /*21c0*/  @P5 STS.128 [R212+0x10000], RZ ;  /* 0x010000ffd4005388 */ /* 0x0003e20000000c00 */
[----:B------:R-:W-:-:S04]  /*21d0*/  @!P2 IMAD.WIDE.U32 R26, R17, UR12, R26 ;  /* 0x0000000c111aac25 */ /* 0x000fc8000f8e001a */
[----:B------:R-:W-:Y:S01]  /*21e0*/  IMAD.MOV.U32 R231, RZ, RZ, 0x7f800000 ;  /* 0x7f800000ffe77424 */ /* 0x000fe200078e00ff */
[----:B------:R1:W-:Y:S01]  /*21f0*/  @P4 STS.128 [R212+0xd000], RZ ;  /* 0x00d000ffd4004388 */ /* 0x0003e20000000c00 */
[----:B------:R-:W-:Y:S02]  /*2200*/  @!P2 IMAD.IADD R15, R27, 0x1, R15 ;  /* 0x000000011b0fa824 */ /* 0x000fe400078e020f */
[----:B------:R-:W-:Y:S01]  /*2210*/  IMAD.MOV.U32 R230, RZ, RZ, 0x7f800000 ;  /* 0x7f800000ffe67424 */ /* 0x000fe200078e00ff */
[----:B------:R1:W-:Y:S01]  /*2220*/  @P4 STS.128 [R212+0xf000], RZ ;  /* 0x00f000ffd4004388 */ /* 0x0003e20000000c00 */
[----:B------:R-:W-:Y:S01]  /*2230*/  @!P3 IMAD.WIDE.U32 R22, R206, UR12, R22 ;  /* 0x0000000cce16bc25 */ /* 0x000fe2000f8e0016 */
[----:B------:R-:W-:Y:S02]  /*2240*/  CS2R R142, SRZ ;  /* 0x00000000008e7805 */ /* 0x000fe4000001ff00 */
[----:B------:R-:W-:Y:S01]  /*2250*/  CS2R R140, SRZ ;  /* 0x00000000008c7805 */ /* 0x000fe2000001ff00 */
[----:B------:R1:W-:Y:S01]  /*2260*/  @P4 STS.128 [R212+0x11000], RZ ;  /* 0x011000ffd4004388 */ /* 0x0003e20000000c00 */
[----:B------:R-:W-:-:S02]  /*2270*/  CS2R R146, SRZ ;  /* 0x0000000000927805 */ /* 0x000fc4000001ff00 */
[----:B------:R-:W-:Y:S02]  /*2280*/  CS2R R144, SRZ ;  /* 0x0000000000907805 */ /* 0x000fe4000001ff00 */
[----:B------:R-:W-:Y:S01]  /*2290*/  CS2R R138, SRZ ;  /* 0x00000000008a7805 */ /* 0x000fe2000001ff00 */
        /* <DEDUP_REMOVED lines=8> */
[----:B---3--:R-:W-:-:S02]  /*2320*/  @!P3 LEA R8, P1, R22, R8, 0x1 ;  /* 0x000000081608b211 */ /* 0x008fc400078208ff */
[----:B------:R-:W-:Y:S02]  /*2330*/  CS2R R126, SRZ ;  /* 0x00000000007e7805 */ /* 0x000fe4000001ff00 */
[----:B------:R-:W-:Y:S01]  /*2340*/  CS2R R124, SRZ ;  /* 0x00000000007c7805 */ /* 0x000fe2000001ff00 */
[----:B------:R4:W-:Y:S01]  /*2350*/  @!P4 LDGSTS.E.BYPASS.LTC128B.128 [R212+0x11000], desc[UR20][R30.64+0x100] ;  /* 0x110001001ed4cfae */ /* 0x0009e2000b981a14 */
[----:B------:R-:W-:Y:S02]  /*2360*/  CS2R R130, SRZ ;  /* 0x0000000000827805 */ /* 0x000fe4000001ff00 */
[----:B------:R-:W-:Y:S02]  /*2370*/  CS2R R128, SRZ ;  /* 0x0000000000807805 */ /* 0x000fe4000001ff00 */
[----:B------:R-:W-:Y:S01]  /*2380*/  CS2R R122, SRZ ;  /* 0x00000000007a7805 */ /* 0x000fe2000001ff00 */
[----:B------:R-:W-:Y:S01]  /*2390*/  @!P5 LDGSTS.E.BYPASS.LTC128B.128 [R232], desc[UR20][R246.64] ;  /* 0x00000000f6e8dfae */ /* 0x000fe2000b981a14 */
[----:B------:R-:W-:-:S02]  /*23a0*/  CS2R R120, SRZ ;  /* 0x0000000000787805 */ /* 0x000fc4000001ff00 */
[----:B------:R-:W-:Y:S02]  /*23b0*/  CS2R R118, SRZ ;  /* 0x0000000000767805 */ /* 0x000fe4000001ff00 */
[----:B------:R-:W-:Y:S01]  /*23c0*/  CS2R R116, SRZ ;  /* 0x0000000000747805 */ /* 0x000fe2000001ff00 */
        /* <DEDUP_REMOVED lines=8> */
[----:B------:R3:W-:Y:S01]  /*2450*/  @P5 STS.128 [R232], RZ ;  /* 0x000000ffe8005388 */ /* 0x0007e20000000c00 */
[----:B------:R-:W-:Y:S02]  /*2460*/  CS2R R102, SRZ ;  /* 0x0000000000667805 */ /* 0x000fe4000001ff00 */
[----:B------:R-:W-:Y:S02]  /*2470*/  CS2R R100, SRZ ;  /* 0x0000000000647805 */ /* 0x000fe4000001ff00 */
[----:B------:R-:W-:Y:S01]  /*2480*/  CS2R R62, SRZ ;  /* 0x00000000003e7805 */ /* 0x000fe2000001ff00 */
[----:B------:R3:W-:Y:S01]  /*2490*/  @P5 STS.128 [R232+0x2000], RZ ;  /* 0x002000ffe8005388 */ /* 0x0007e20000000c00 */
[----:B------:R-:W-:-:S02]  /*24a0*/  CS2R R60, SRZ ;  /* 0x00000000003c7805 */ /* 0x000fc4000001ff00 */
[----:B------:R-:W-:Y:S02]  /*24b0*/  CS2R R66, SRZ ;  /* 0x0000000000427805 */ /* 0x000fe4000001ff00 */
[----:B------:R-:W-:Y:S01]  /*24c0*/  CS2R R64, SRZ ;  /* 0x0000000000407805 */ /* 0x000fe2000001ff00 */
[----:B------:R3:W-:Y:S01]  /*24d0*/  @P5 STS.128 [R232+0x4000], RZ ;  /* 0x004000ffe8005388 */ /* 0x0007e20000000c00 */
[----:B------:R-:W-:Y:S02]  /*24e0*/  CS2R R58, SRZ ;  /* 0x00000000003a7805 */ /* 0x000fe4000001ff00 */
[----:B------:R-:W-:Y:S02]  /*24f0*/  CS2R R56, SRZ ;  /* 0x0000000000387805 */ /* 0x000fe4000001ff00 */
[----:B----4-:R-:W-:Y:S01]  /*2500*/  @!P2 LEA R30, P0, R24, R6, 0x1 ;  /* 0x00000006181ea211 */ /* 0x010fe200078008ff */
[----:B------:R3:W-:Y:S01]  /*2510*/  @P4 STS.128 [R232+0x1000], RZ ;  /* 0x001000ffe8004388 */ /* 0x0007e20000000c00 */
[----:B------:R-:W-:Y:S01]  /*2520*/  @!P3 IMAD R6, R206, UR13, R23 ;  /* 0x0000000dce06bc24 */ /* 0x000fe2000f8e0217 */
[----:B------:R-:W-:-:S02]  /*2530*/  CS2R R54, SRZ ;  /* 0x0000000000367805 */ /* 0x000fc4000001ff00 */
[----:B------:R-:W-:Y:S01]  /*2540*/  @!P2 LEA.HI.X R31, R24, R7, R16, 0x1, P0 ;  /* 0x00000007181fa211 */ /* 0x000fe200000f0c10 */
[----:B------:R3:W-:Y:S01]  /*2550*/  @P4 STS.128 [R232+0x3000], RZ ;  /* 0x003000ffe8004388 */ /* 0x0007e20000000c00 */
[----:B-1----:R-:W-:Y:S02]  /*2560*/  @!P2 LEA R16, P0, R26, R4, 0x1 ;  /* 0x000000041a10a211 */ /* 0x002fe400078008ff */
[----:B------:R-:W-:Y:S02]  /*2570*/  CS2R R52, SRZ ;  /* 0x0000000000347805 */ /* 0x000fe4000001ff00 */
[----:B------:R-:W-:Y:S01]  /*2580*/  @!P3 LEA.HI.X R9, R22, R9, R6, 0x1, P1 ;  /* 0x000000091609b211 */ /* 0x000fe200008f0c06 */
[----:B------:R3:W-:Y:S01]  /*2590*/  @P4 STS.128 [R232+0x5000], RZ ;  /* 0x005000ffe8004388 */ /* 0x0007e20000000c00 */
[----:B------:R-:W-:Y:S02]  /*25a0*/  @!P2 LEA.HI.X R17, R26, R5, R15, 0x1, P0 ;  /* 0x000000051a11a211 */ /* 0x000fe400000f0c0f */
[----:B------:R-:W-:-:S02]  /*25b0*/  CS2R R46, SRZ ;  /* 0x00000000002e7805 */ /* 0x000fc4000001ff00 */
        /* <DEDUP_REMOVED lines=9> */
[----:B------:R-:W-:Y:S02]  /*2650*/  CS2R R40, SRZ ;  /* 0x0000000000287805 */ /* 0x000fe4000001ff00 */
[----:B------:R-:W-:-:S02]  /*2660*/  CS2R R38, SRZ ;  /* 0x0000000000267805 */ /* 0x000fc4000001ff00 */
[----:B------:R-:W-:Y:S01]  /*2670*/  CS2R R36, SRZ ;  /* 0x0000000000247805 */ /* 0x000fe2000001ff00 */
[----:B------:R-:W-:Y:S01]  /*2680*/  @!P4 LDGSTS.E.BYPASS.LTC128B.128 [R232+0x5000], desc[UR20][R20.64+0x100] ;  /* 0x0500010014e8cfae */ /* 0x000fe2000b981a14 */
[----:B------:R-:W-:Y:S02]  /*2690*/  CS2R R34, SRZ ;  /* 0x0000000000227805 */ /* 0x000fe4000001ff00 */
[----:B------:R-:W-:Y:S01]  /*26a0*/  CS2R R32, SRZ ;  /* 0x0000000000207805 */ /* 0x000fe2000001ff00 */
[----:B------:R-:W1:Y:S01]  /*26b0*/  LDCU UR4, c[0x0][0x3e0] ;  /* 0x00007c00ff0477ac */ /* 0x000e620008000800 */
[----:B------:R-:W-:Y:S01]  /*26c0*/  @!P3 LDGSTS.E.BYPASS.LTC128B.128 [R212+0x12000], desc[UR20][R10.64] ;  /* 0x120000000ad4bfae */ /* 0x000fe2000b981a14 */
[----:B------:R-:W4:Y:S03]  /*26d0*/  LDCU UR6, c[0x0][0x45c] ;  /* 0x00008b80ff0677ac */ /* 0x000f260008000800 */
[----:B------:R-:W-:Y:S01]  /*26e0*/  @!P3 LDGSTS.E.BYPASS.LTC128B.128 [R212+0x14000], desc[UR20][R10.64+0x80] ;  /* 0x140000800ad4bfae */ /* 0x000fe2000b981a14 */
[----:B------:R-:W1:Y:S03]  /*26f0*/  LDCU.U8 UR5, c[0x0][0x4f8] ;  /* 0x00009f00ff0577ac */ /* 0x000e660008000000 */
[----:B------:R-:W-:Y:S04]  /*2700*/  @!P3 LDGSTS.E.BYPASS.LTC128B.128 [R212+0x16000], desc[UR20][R10.64+0x100] ;  /* 0x160001000ad4bfae */ /* 0x000fe8000b981a14 */
        /* <DEDUP_REMOVED lines=28> */
[----:B--2---:R-:W2:Y:S04]  /*28d0*/  LDG.E.64 R4, desc[UR20][R18.64] ;  /* 0x0000001412047981 */ /* 0x004ea8000c1e1b00 */
[----:B------:R-:W3:Y:S01]  /*28e0*/  LDG.E.64 R10, desc[UR20][R18.64+0x8] ;  /* 0x00000814120a7981 */ /* 0x000ee2000c1e1b00 */
[C---:B------:R-:W-:Y:S01]  /*28f0*/  VIADD R7, R203.reuse, 0x8 ;  /* 0x00000008cb077836 */ /* 0x040fe20000000000 */
[----:B------:R-:W-:Y:S01]  /*2900*/  ISETP.GE.AND P1, PT, R203, R14, PT ;  /* 0x0000000ecb00720c */ /* 0x000fe20003f26270 */
[----:B------:R-:W-:-:S03]  /*2910*/  IMAD.SHL.U32 R6, R12, 0x2, RZ ;  /* 0x000000020c067824 */ /* 0x000fc600078e00ff */
[----:B------:R-:W-:Y:S01]  /*2920*/  ISETP.GE.AND P0, PT, R7, R14, PT ;  /* 0x0000000e0700720c */ /* 0x000fe20003f06270 */
[----:B------:R-:W-:Y:S01]  /*2930*/  IMAD.WIDE.U32 R14, R203, 0x4, R248 ;  /* 0x00000004cb0e7825 */ /* 0x000fe200078e00f8 */
[----:B------:R-:W-:Y:S02]  /*2940*/  LOP3.LUT R6, R6, 0x6, RZ, 0xc0, !PT ;  /* 0x0000000606067812 */ /* 0x000fe400078ec0ff */
[----:B------:R-:W-:Y:S01]  /*2950*/  ISETP.LE.AND P2, PT, R234, UR8, PT ;  /* 0x00000008ea007c0c */ /* 0x000fe2000bf43270 */
[----:B------:R-:W-:Y:S01]  /*2960*/  IMAD.SHL.U32 R220, R220, 0x20, RZ ;  /* 0x00000020dcdc7824 */ /* 0x000fe200078e00ff */
[----:B------:R-:W-:-:S03]  /*2970*/  LOP3.LUT R217, R6, 0xe0, R217, 0xf8, !PT ;  /* 0x000000e006d97812 */ /* 0x000fc600078ef8d9 */
[----:B------:R1:W5:Y:S01]  /*2980*/  @!P1 LDG.E R231, desc[UR20][R14.64] ;  /* 0x000000140ee79981 */ /* 0x000362000c1e1900 */
[----:B----4-:R-:W-:-:S03]  /*2990*/  LOP3.LUT R8, R204, 0x3, RZ, 0xc0, !PT ;  /* 0x00000003cc087812 */ /* 0x010fc600078ec0ff */
[----:B------:R4:W5:Y:S01]  /*29a0*/  @!P0 LDG.E R230, desc[UR20][R14.64+0x20] ;  /* 0x000020140ee68981 */ /* 0x000962000c1e1900 */
[----:B------:R-:W-:Y:S01]  /*29b0*/  VIADD R217, R217, UR23 ;  /* 0x00000017d9d97c36 */ /* 0x000fe20008000000 */
[----:B------:R-:W-:Y:S01]  /*29c0*/  CS2R R30, SRZ ;  /* 0x00000000001e7805 */ /* 0x000fe2000001ff00 */
[----:B------:R-:W-:Y:S01]  /*29d0*/  IMAD.IADD R188, R199, 0x1, R187 ;  /* 0x00000001c7bc7824 */ /* 0x000fe200078e02bb */
[----:B------:R-:W-:Y:S01]  /*29e0*/  CS2R R28, SRZ ;  /* 0x00000000001c7805 */ /* 0x000fe2000001ff00 */
[----:B------:R-:W-:Y:S01]  /*29f0*/  IMAD R229, R229, 0x4, R8 ;  /* 0x00000004e5e57824 */ /* 0x000fe200078e0208 */
[----:B------:R-:W-:Y:S02]  /*2a00*/  CS2R R26, SRZ ;  /* 0x00000000001a7805 */ /* 0x000fe4000001ff00 */
[----:B------:R-:W-:Y:S02]  /*2a10*/  CS2R R24, SRZ ;  /* 0x0000000000187805 */ /* 0x000fe4000001ff00 */
[----:B------:R-:W-:-:S02]  /*2a20*/  CS2R R22, SRZ ;  /* 0x0000000000167805 */ /* 0x000fc4000001ff00 */
[----:B------:R-:W-:Y:S02]  /*2a30*/  CS2R R20, SRZ ;  /* 0x0000000000147805 */ /* 0x000fe4000001ff00 */
[----:B------:R-:W-:Y:S01]  /*2a40*/  SHF.R.U32.HI R221, RZ, 0x7, R215 ;  /* 0x00000007ffdd7819 */ /* 0x000fe200000116d7 */
[----:B------:R-:W-:Y:S02]  /*2a50*/  IMAD.IADD R187, R198, 0x1, R187 ;  /* 0x00000001c6bb7824 */ /* 0x000fe400078e02bb */
[C---:B------:R-:W-:Y:S02]  /*2a60*/  @P2 VIADD R228, R217.reuse, 0x19 ;  /* 0x00000019d9e42836 */ /* 0x040fe40000000000 */
[C---:B------:R-:W-:Y:S02]  /*2a70*/  @P2 VIADD R227, R217.reuse, 0x18 ;  /* 0x00000018d9e32836 */ /* 0x040fe40000000000 */
[C---:B------:R-:W-:Y:S02]  /*2a80*/  @P2 VIADD R226, R217.reuse, 0x11 ;  /* 0x00000011d9e22836 */ /* 0x040fe40000000000 */
[----:B------:R-:W-:-:S02]  /*2a90*/  @P2 VIADD R225, R217, 0x10 ;  /* 0x00000010d9e12836 */ /* 0x000fc40000000000 */
[C---:B------:R-:W-:Y:S02]  /*2aa0*/  @P2 VIADD R224, R217.reuse, 0x9 ;  /* 0x00000009d9e02836 */ /* 0x040fe40000000000 */
[C---:B------:R-:W-:Y:S02]  /*2ab0*/  @P2 VIADD R223, R217.reuse, 0x8 ;  /* 0x00000008d9df2836 */ /* 0x040fe40000000000 */
[----:B------:R-:W-:Y:S01]  /*2ac0*/  @P2 VIADD R222, R217, 0x1 ;  /* 0x00000001d9de2836 */ /* 0x000fe20000000000 */
[----:B------:R-:W-:Y:S01]  /*2ad0*/  USHF.L.U32 UR7, UR7, 0x6, URZ ;  /* 0x0000000607077899 */ /* 0x000fe200080006ff */
[----:B--2---:R-:W-:Y:S02]  /*2ae0*/  R2UR UR22, R5 ;  /* 0x00000000051672ca */ /* 0x004fe400000e0000 */
[----:B------:R-:W-:Y:S02]  /*2af0*/  R2UR UR24, R4 ;  /* 0x00000000041872ca */ /* 0x000fe400000e0000 */
[----:B---3--:R-:W-:-:S02]  /*2b00*/  IADD3 R240, P1, P0, R220, R10, R13 ;  /* 0x0000000adcf07210 */ /* 0x008fc4000783e00d */
[----:B------:R-:W-:-:S03]  /*2b10*/  SHF.R.S32.HI R220, RZ, 0x1f, R220 ;  /* 0x0000001fffdc7819 */ /* 0x000fc600000114dc */
[----:B------:R-:W-:Y:S01]  /*2b20*/  IMAD.WIDE.U32 R240, R240, -0x2daee0ad, RZ ;  /* 0xd2511f53f0f07825 */ /* 0x000fe200078e00ff */
[----:B------:R-:W-:Y:S02]  /*2b30*/  IADD3.X R220, PT, PT, R220, R11, RZ, P1, P0 ;  /* 0x0000000bdcdc7210 */ /* 0x000fe40000fe04ff */
[----:B------:R-:W-:Y:S01]  /*2b40*/  LOP3.LUT P1, RZ, R215, 0x4, RZ, 0xc0, !PT ;  /* 0x00000004d7ff7812 */ /* 0x000fe2000782c0ff */
[----:B------:R-:W-:Y:S02]  /*2b50*/  UIADD3 UR16, UPT, UPT, UR22, -0x4498517b, URZ ;  /* 0xbb67ae8516107890 */ /* 0x000fe4000fffe0ff */
[----:B------:R-:W-:Y:S02]  /*2b60*/  UIADD3 UR17, UPT, UPT, UR24, -0x61c88647, URZ ;  /* 0x9e3779b918117890 */ /* 0x000fe4000fffe0ff */
[----:B------:R-:W-:Y:S02]  /*2b70*/  UIADD3 UR15, UPT, UPT, UR24, 0x3c6ef372, URZ ;  /* 0x3c6ef372180f7890 */ /* 0x000fe4000fffe0ff */
[----:B------:R-:W-:-:S02]  /*2b80*/  UIADD3 UR14, UPT, UPT, UR22, 0x76cf5d0a, URZ ;  /* 0x76cf5d0a160e7890 */ /* 0x000fc4000fffe0ff */
[----:B------:R-:W-:Y:S02]  /*2b90*/  UIADD3 UR13, UPT, UPT, UR24, -0x255992d5, URZ ;  /* 0xdaa66d2b180d7890 */ /* 0x000fe4000fffe0ff */
[----:B------:R-:W-:Y:S02]  /*2ba0*/  UIADD3 UR12, UPT, UPT, UR22, 0x32370b8f, URZ ;  /* 0x32370b8f160c7890 */ /* 0x000fe4000fffe0ff */
[----:B------:R-:W-:Y:S02]  /*2bb0*/  UIADD3 UR9, UPT, UPT, UR24, 0x78dde6e4, URZ ;  /* 0x78dde6e418097890 */ /* 0x000fe4000fffe0ff */
[----:B------:R-:W-:Y:S02]  /*2bc0*/  UIADD3 UR8, UPT, UPT, UR22, -0x126145ec, URZ ;  /* 0xed9eba1416087890 */ /* 0x000fe4000fffe0ff */
[----:B------:R-:W-:Y:S02]  /*2bd0*/  UIADD3 UR29, UPT, UPT, UR24, 0x1715609d, URZ ;  /* 0x1715609d181d7890 */ /* 0x000fe4000fffe0ff */
[----:B------:R-:W-:-:S02]  /*2be0*/  UIADD3 UR28, UPT, UPT, UR22, -0x56f99767, URZ ;  /* 0xa9066899161c7890 */ /* 0x000fc4000fffe0ff */
[----:B------:R-:W-:Y:S02]  /*2bf0*/  UIADD3 UR27, UPT, UPT, UR24, -0x4ab325aa, URZ ;  /* 0xb54cda56181b7890 */ /* 0x000fe4000fffe0ff */
[----:B-1--4-:R-:W-:-:S12]  /*2c00*/  UIADD3 UR23, UPT, UPT, UR22, 0x646e171e, URZ ;  /* 0x646e171e16177890 */ /* 0x012fd8000fffe0ff */
.L_x_1728:
[----:B------:R-:W0:Y:S01]  /*2c10*/  LDGDEPBAR ;  /* 0x00000000000079af */ /* 0x000e220000000000 */
[--C-:B------:R-:W-:Y:S01]  /*2c20*/  IMAD.IADD R150, R196, 0x1, R188.reuse ;  /* 0x00000001c4967824 */ /* 0x100fe200078e02bc */
[----:B------:R-:W-:Y:S01]  /*2c30*/  LEA R168, P0, R203, R218, 0x2 ;  /* 0x000000dacba87211 */ /* 0x000fe200078010ff */
[----:B------:R-:W-:Y:S02]  /*2c40*/  IMAD.IADD R149, R194, 0x1, R188 ;  /* 0x00000001c2957824 */ /* 0x000fe400078e02bc */
[C---:B-----5:R-:W-:Y:S01]  /*2c50*/  FMUL.FTZ R167, R231.reuse, 1.4426950216293334961 ;  /* 0x3fb8aa3be7a77820 */ /* 0x060fe20000410000 */
[----:B------:R-:W-:Y:S01]  /*2c60*/  FSETP.NEU.FTZ.AND P5, PT, R231, -INF , PT ;  /* 0xff800000e700780b */ /* 0x000fe20003fbd000 */
[----:B------:R-:W-:Y:S01]  /*2c70*/  FMUL.FTZ R166, R230, 1.4426950216293334961 ;  /* 0x3fb8aa3be6a67820 */ /* 0x000fe20000410000 */
[----:B------:R-:W-:Y:S01]  /*2c80*/  IMAD.IADD R148, R196, 0x1, R149 ;  /* 0x00000001c4947824 */ /* 0x000fe200078e0295 */
[----:B------:R-:W-:Y:S01]  /*2c90*/  LEA.HI.X R169, R203, R219, RZ, 0x2, P0 ;  /* 0x000000dbcba97211 */ /* 0x000fe200000f14ff */
[----:B------:R-:W-:Y:S01]  /*2ca0*/  VIADD R229, R229, 0xfffffffc ;  /* 0xfffffffce5e57836 */ /* 0x000fe20000000000 */
[----:B------:R-:W-:Y:S01]  /*2cb0*/  FSEL R167, R167, RZ, P5 ;  /* 0x000000ffa7a77208 */ /* 0x000fe20002800000 */
[----:B------:R-:W-:Y:S01]  /*2cc0*/  IMAD.U32 R152, RZ, RZ, UR19 ;  /* 0x00000013ff987e24 */ /* 0x000fe2000f8e00ff */
[-C--:B------:R-:W-:Y:S01]  /*2cd0*/  @P2 ISETP.GE.AND P5, PT, R222, R234.reuse, PT ;  /* 0x000000eade00220c */ /* 0x080fe20003fa6270 */
[----:B------:R-:W-:Y:S01]  /*2ce0*/  IMAD.WIDE.U32 R154, R229, -0x326172a9, RZ ;  /* 0xcd9e8d57e59a7825 */ /* 0x000fe200078e00ff */
[-C--:B------:R-:W-:Y:S02]  /*2cf0*/  @P2 ISETP.GE.AND P0, PT, R217, R234.reuse, PT ;  /* 0x000000ead900220c */ /* 0x080fe40003f06270 */
[----:B------:R-:W-:Y:S01]  /*2d00*/  FSETP.NEU.FTZ.AND P6, PT, R230, -INF , PT ;  /* 0xff800000e600780b */ /* 0x000fe20003fdd000 */
[----:B------:R-:W-:Y:S01]  /*2d10*/  IMAD R151, R152, 0x2, R221 ;  /* 0x0000000298977824 */ /* 0x000fe200078e02dd */
[----:B------:R-:W-:Y:S02]  /*2d20*/  LOP3.LUT R156, R220, UR24, R155, 0x96, !PT ;  /* 0x00000018dc9c7c12 */ /* 0x000fe4000f8e969b */
[----:B------:R-:W-:Y:S02]  /*2d30*/  FSEL R166, R166, RZ, P6 ;  /* 0x000000ffa6a67208 */ /* 0x000fe40003000000 */
[----:B------:R-:W-:Y:S01]  /*2d40*/  LOP3.LUT R151, R151, UR22, R241, 0x96, !PT ;  /* 0x0000001697977c12 */ /* 0x000fe2000f8e96f1 */
[----:B------:R-:W-:Y:S01]  /*2d50*/  IMAD.WIDE.U32 R156, R156, -0x2daee0ad, RZ ;  /* 0xd2511f539c9c7825 */ /* 0x000fe200078e00ff */
[----:B------:R-:W-:Y:S04]  /*2d60*/  DEPBAR.LE SB0, 0x0 ;  /* 0x000080000000791a */ /* 0x000fe80000000000 */
[----:B------:R-:W-:Y:S01]  /*2d70*/  BAR.SYNC.DEFER_BLOCKING 0x0 ;  /* 0x0000000000007b1d */ /* 0x000fe20000010000 */
[----:B------:R-:W-:Y:S01]  /*2d80*/  LOP3.LUT R152, R240, UR16, R157, 0x96, !PT ;  /* 0x00000010f0987c12 */ /* 0x000fe2000f8e969d */
[----:B------:R-:W-:Y:S04]  /*2d90*/  IMAD.WIDE.U32 R158, R151, -0x326172a9, RZ ;  /* 0xcd9e8d57979e7825 */ /* 0x000fe800078e00ff */
[----:B------:R-:W-:Y:S01]  /*2da0*/  IMAD.WIDE.U32 R152, R152, -0x326172a9, RZ ;  /* 0xcd9e8d5798987825 */ /* 0x000fe200078e00ff */
[----:B------:R-:W-:Y:S04]  /*2db0*/  LOP3.LUT R154, R154, UR17, R159, 0x96, !PT ;  /* 0x000000119a9a7c12 */ /* 0x000fe8000f8e969f */
[----:B------:R-:W-:Y:S01]  /*2dc0*/  LOP3.LUT R151, R158, UR15, R153, 0x96, !PT ;  /* 0x0000000f9e977c12 */ /* 0x000fe2000f8e9699 */
[----:B------:R-:W-:Y:S04]  /*2dd0*/  IMAD.WIDE.U32 R158, R154, -0x2daee0ad, RZ ;  /* 0xd2511f539a9e7825 */ /* 0x000fe800078e00ff */
[----:B------:R-:W-:Y:S01]  /*2de0*/  IMAD.WIDE.U32 R154, R151, -0x2daee0ad, RZ ;  /* 0xd2511f53979a7825 */ /* 0x000fe200078e00ff */
[----:B------:R-:W-:Y:S04]  /*2df0*/  LOP3.LUT R156, R156, UR14, R159, 0x96, !PT ;  /* 0x0000000e9c9c7c12 */ /* 0x000fe8000f8e969f */
        /* <DEDUP_REMOVED lines=18> */
[----:B------:R-:W-:Y:S01]  /*2f20*/  IMAD.WIDE.U32 R164, R164, -0x2daee0ad, RZ ;  /* 0xd2511f53a4a47825 */ /* 0x000fe200078e00ff */
[C---:B------:R-:W-:Y:S02]  /*2f30*/  PRMT R157, R154.reuse, 0x7771, RZ ;  /* 0x000077719a9d7816 */ /* 0x040fe400000000ff */
[----:B------:R-:W-:Y:S02]  /*2f40*/  PRMT R156, R154, 0x7773, RZ ;  /* 0x000077739a9c7816 */ /* 0x000fe400000000ff */
[----:B------:R-:W-:Y:S01]  /*2f50*/  LDSM.16.M88.4 R92, [R149] ;  /* 0x00000000955c783b */ /* 0x000fe20000000200 */
[----:B------:R-:W-:Y:S02]  /*2f60*/  PRMT R163, R164, 0x7772, RZ ;  /* 0x00007772a4a37816 */ /* 0x000fe400000000ff */
[----:B------:R-:W-:Y:S02]  /*2f70*/  LOP3.LUT R165, R152, UR23, R165, 0x96, !PT ;  /* 0x0000001798a57c12 */ /* 0x000fe4000f8e96a5 */
[----:B------:R-:W-:Y:S01]  /*2f80*/  PRMT R159, R164, 0x7770, RZ ;  /* 0x00007770a49f7816 */ /* 0x000fe200000000ff */
[----:B------:R-:W4:Y:S01]  /*2f90*/  LDSM.16.M88.4 R96, [R193] ;  /* 0x00000000c160783b */ /* 0x000f220000000200 */
[----:B------:R-:W-:Y:S02]  /*2fa0*/  LOP3.LUT R151, R158, UR27, R155, 0x96, !PT ;  /* 0x0000001b9e977c12 */ /* 0x000fe4000f8e969b */
[C---:B------:R-:W-:Y:S01]  /*2fb0*/  PRMT R158, R154.reuse, 0x7770, RZ ;  /* 0x000077709a9e7816 */ /* 0x040fe200000000ff */
[C---:B-1----:R-:W-:Y:S03]  /*2fc0*/  HMMA.16816.F32.BF16 R4, R68.reuse, R72, RZ ;  /* 0x000000484404723c */ /* 0x042fe600000418ff */
[----:B------:R-:W-:Y:S02]  /*2fd0*/  LOP3.LUT R153, R151, 0xff, RZ, 0xc0, !PT ;  /* 0x000000ff97997812 */ /* 0x000fe400078ec0ff */
[----:B------:R-:W-:Y:S02]  /*2fe0*/  PRMT R155, R154, 0x7772, RZ ;  /* 0x000077729a9b7816 */ /* 0x000fe400000000ff */
[----:B------:R-:W-:Y:S01]  /*2ff0*/  ISETP.LE.U32.AND P4, PT, R153, UR5, PT ;  /* 0x0000000599007c0c */ /* 0x000fe2000bf83070 */
[C---:B------:R-:W-:Y:S01]  /*3000*/  HMMA.16816.F32.BF16 R8, R68.reuse, R74, RZ ;  /* 0x0000004a4408723c */ /* 0x040fe200000418ff */
[----:B------:R-:W-:Y:S01]  /*3010*/  LDSM.16.M88.4 R72, [R148] ;  /* 0x000000009448783b */ /* 0x000fe20000000200 */
[C---:B------:R-:W-:Y:S02]  /*3020*/  PRMT R161, R164.reuse, 0x7771, RZ ;  /* 0x00007771a4a17816 */ /* 0x040fe400000000ff */
[----:B------:R-:W-:Y:S02]  /*3030*/  PRMT R164, R164, 0x7773, RZ ;  /* 0x00007773a4a47816 */ /* 0x000fe400000000ff */
[C---:B------:R-:W-:Y:S02]  /*3040*/  PRMT R152, R151.reuse, 0x7632, R152 ;  /* 0x0000763297987816 */ /* 0x040fe40000000098 */
[C---:B--2---:R-:W-:Y:S02]  /*3050*/  HMMA.16816.F32.BF16 R12, R68.reuse, R76, RZ ;  /* 0x0000004c440c723c */ /* 0x044fe400000418ff */
[----:B------:R-:W-:Y:S04]  /*3060*/  LOP3.LUT R152, R152, 0xff, RZ, 0xc0, !PT ;  /* 0x000000ff98987812 */ /* 0x000fe800078ec0ff */
[----:B------:R-:W-:Y:S02]  /*3070*/  ISETP.LE.U32.AND P3, PT, R152, UR5, PT ;  /* 0x0000000598007c0c */ /* 0x000fe4000bf63070 */
[----:B------:R-:W-:Y:S01]  /*3080*/  HMMA.16816.F32.BF16 R16, R68, R78, RZ ;  /* 0x0000004e4410723c */ /* 0x000fe200000418ff */
[----:B------:R-:W1:Y:S01]  /*3090*/  LDSM.16.M88.4 R68, [R193+0x800] ;  /* 0x00080000c144783b */ /* 0x000e620000000200 */
[----:B------:R-:W-:Y:S02]  /*30a0*/  LOP3.LUT R152, R151, 0xffff, RZ, 0xc0, !PT ;  /* 0x0000ffff97987812 */ /* 0x000fe400078ec0ff */
[----:B------:R-:W-:Y:S02]  /*30b0*/  SHF.R.U32.HI R151, RZ, 0x18, R151 ;  /* 0x00000018ff977819 */ /* 0x000fe40000011697 */
[----:B------:R-:W-:Y:S01]  /*30c0*/  SHF.R.U32.HI R152, RZ, 0x8, R152 ;  /* 0x00000008ff987819 */ /* 0x000fe20000011698 */
[----:B------:R-:W2:Y:S01]  /*30d0*/  LDSM.16.M88.4 R76, [R192] ;  /* 0x00000000c04c783b */ /* 0x000ea20000000200 */
[C---:B---3--:R-:W-:Y:S05]  /*30e0*/  HMMA.16816.F32.BF16 R4, R80.reuse, R84, R4 ;  /* 0x000000545004723c */ /* 0x048fea0000041804 */
[----:B------:R-:W-:Y:S03]  /*30f0*/  LOP3.LUT R152, R152, 0xffff, RZ, 0xc0, !PT ;  /* 0x0000ffff98987812 */ /* 0x000fe600078ec0ff */
[C---:B------:R-:W-:Y:S01]  /*3100*/  HMMA.16816.F32.BF16 R8, R80.reuse, R86, R8 ;  /* 0x000000565008723c */ /* 0x040fe20000041808 */
[----:B------:R-:W-:Y:S02]  /*3110*/  LDSM.16.M88.4 R84, [R188+0x2000] ;  /* 0x00200000bc54783b */ /* 0x000fe40000000200 */
[----:B------:R-:W-:Y:S05]  /*3120*/  ISETP.LE.U32.AND P6, PT, R152, UR5, PT ;  /* 0x0000000598007c0c */ /* 0x000fea000bfc3070 */
[C---:B----4-:R-:W-:Y:S08]  /*3130*/  HMMA.16816.F32.BF16 R12, R80.reuse, R88, R12 ;  /* 0x00000058500c723c */ /* 0x050ff0000004180c */
        /* <DEDUP_REMOVED lines=44> */
[----:B------:R-:W-:Y:S01]  /*3400*/  LDSM.16.M88.4 R84, [R193+0x4000] ;  /* 0x00400000c154783b */ /* 0x000fe20000000200 */
[C---:B------:R-:W-:Y:S08]  /*3410*/  HMMA.16816.F32.BF16 R4, R92.reuse, R96, R4 ;  /* 0x000000605c04723c */ /* 0x040ff00000041804 */
[C---:B------:R-:W-:Y:S08]  /*3420*/  HMMA.16816.F32.BF16 R8, R92.reuse, R98, R8 ;  /* 0x000000625c08723c */ /* 0x040ff00000041808 */
[C---:B-1----:R-:W-:Y:S08]  /*3430*/  HMMA.16816.F32.BF16 R12, R92.reuse, R68, R12 ;  /* 0x000000445c0c723c */ /* 0x042ff0000004180c */
[----:B------:R-:W-:Y:S01]  /*3440*/  HMMA.16816.F32.BF16 R16, R92, R70, R16 ;  /* 0x000000465c10723c */ /* 0x000fe20000041810 */
[----:B------:R-:W1:Y:S06]  /*3450*/  LDSM.16.M88.4 R68, [R149+0x4000] ;  /* 0x004000009544783b */ /* 0x000e6c0000000200 */
[----:B------:R-:W-:Y:S01]  /*3460*/  LDSM.16.M88.4 R92, [R192+0x4000] ;  /* 0x00400000c05c783b */ /* 0x000fe20000000200 */
[C---:B---3--:R-:W-:Y:S08]  /*3470*/  HMMA.16816.F32.BF16 R4, R76.reuse, R80, R4 ;  /* 0x000000504c04723c */ /* 0x048ff00000041804 */
[C---:B------:R-:W-:Y:S01]  /*3480*/  HMMA.16816.F32.BF16 R8, R76.reuse, R82, R8 ;  /* 0x000000524c08723c */ /* 0x040fe20000041808 */
[----:B------:R-:W3:Y:S07]  /*3490*/  LDSM.16.M88.4 R80, [R193+0x4800] ;  /* 0x00480000c150783b */ /* 0x000eee0000000200 */
[C---:B--2---:R-:W-:Y:S08]  /*34a0*/  HMMA.16816.F32.BF16 R12, R76.reuse, R72, R12 ;  /* 0x000000484c0c723c */ /* 0x044ff0000004180c */
[----:B------:R-:W-:Y:S01]  /*34b0*/  HMMA.16816.F32.BF16 R16, R76, R74, R16 ;  /* 0x0000004a4c10723c */ /* 0x000fe20000041810 */
[----:B------:R-:W2:Y:S07]  /*34c0*/  LDSM.16.M88.4 R72, [R192+0x4800] ;  /* 0x00480000c048783b */ /* 0x000eae0000000200 */
[C---:B-1----:R-:W-:Y:S08]  /*34d0*/  HMMA.16816.F32.BF16 R4, R68.reuse, R84, R4 ;  /* 0x000000544404723c */ /* 0x042ff00000041804 */
[C---:B------:R-:W-:Y:S08]  /*34e0*/  HMMA.16816.F32.BF16 R8, R68.reuse, R86, R8 ;  /* 0x000000564408723c */ /* 0x040ff00000041808 */
[C---:B---3--:R-:W-:Y:S08]  /*34f0*/  HMMA.16816.F32.BF16 R12, R68.reuse, R80, R12 ;  /* 0x00000050440c723c */ /* 0x048ff0000004180c */
        /* <DEDUP_REMOVED lines=8> */
[-C--:B------:R-:W-:Y:S01]  /*3580*/  @P2 ISETP.GE.AND P0, PT, R223, R234.reuse, PT ;  /* 0x000000eadf00220c */ /* 0x080fe20003f06270 */
[--C-:B------:R-:W-:Y:S01]  /*3590*/  FFMA.FTZ R153, R5, UR6, -R167.reuse ;  /* 0x0000000605997c23 */ /* 0x100fe200080108a7 */
[----:B------:R-:W-:Y:S01]  /*35a0*/  @P2 FSEL R7, R7, -INF , !P5 ;  /* 0xff80000007072808 */ /* 0x000fe20006800000 */
[--C-:B------:R-:W-:Y:S01]  /*35b0*/  FFMA.FTZ R154, R4, UR6, -R167.reuse ;  /* 0x00000006049a7c23 */ /* 0x100fe200080108a7 */
[----:B------:R-:W-:Y:S01]  /*35c0*/  @P2 FSEL R8, R8, -INF , !P0 ;  /* 0xff80000008082808 */ /* 0x000fe20004000000 */
[--C-:B------:R-:W-:Y:S01]  /*35d0*/  FFMA.FTZ R152, R6, UR6, -R166.reuse ;  /* 0x0000000606987c23 */ /* 0x100fe200080108a6 */
[----:B------:R-:W-:Y:S01]  /*35e0*/  @P2 FSEL R10, R10, -INF , !P0 ;  /* 0xff8000000a0a2808 */ /* 0x000fe20004000000 */
[----:B------:R-:W1:Y:S01]  /*35f0*/  MUFU.EX2 R153, R153 ;  /* 0x0000009900997308 */ /* 0x000e620000000800 */
[-C--:B------:R-:W-:Y:S01]  /*3600*/  @P2 ISETP.GE.AND P5, PT, R224, R234.reuse, PT ;  /* 0x000000eae000220c */ /* 0x080fe20003fa6270 */
[--C-:B------:R-:W-:Y:S01]  /*3610*/  FFMA.FTZ R160, R7, UR6, -R166.reuse ;  /* 0x0000000607a07c23 */ /* 0x100fe200080108a6 */
[-C--:B------:R-:W-:Y:S07]  /*3620*/  @P2 ISETP.GE.AND P0, PT, R225, R234.reuse, PT ;  /* 0x000000eae100220c */ /* 0x080fee0003f06270 */
[----:B------:R-:W2:Y:S01]  /*3630*/  MUFU.EX2 R154, R154 ;  /* 0x0000009a009a7308 */ /* 0x000ea20000000800 */
[----:B------:R-:W-:Y:S02]  /*3640*/  @P2 FSEL R9, R9, -INF , !P5 ;  /* 0xff80000009092808 */ /* 0x000fe40006800000 */
[----:B------:R-:W-:Y:S07]  /*3650*/  @P2 FSEL R11, R11, -INF , !P5 ;  /* 0xff8000000b0b2808 */ /* 0x000fee0006800000 */
[----:B------:R-:W3:Y:S01]  /*3660*/  MUFU.EX2 R152, R152 ;  /* 0x0000009800987308 */ /* 0x000ee20000000800 */
[----:B------:R-:W-:Y:S01]  /*3670*/  @P2 FSEL R12, R12, -INF , !P0 ;  /* 0xff8000000c0c2808 */ /* 0x000fe20004000000 */
[--C-:B------:R-:W-:Y:S01]  /*3680*/  FFMA.FTZ R162, R9, UR6, -R167.reuse ;  /* 0x0000000609a27c23 */ /* 0x100fe200080108a7 */
[----:B------:R-:W-:Y:S01]  /*3690*/  @P2 FSEL R14, R14, -INF , !P0 ;  /* 0xff8000000e0e2808 */ /* 0x000fe20004000000 */
[--C-:B------:R-:W-:Y:S01]  /*36a0*/  FFMA.FTZ R170, R11, UR6, -R166.reuse ;  /* 0x000000060baa7c23 */ /* 0x100fe200080108a6 */
[-C--:B------:R-:W-:Y:S01]  /*36b0*/  @P2 ISETP.GE.AND P0, PT, R227, R234.reuse, PT ;  /* 0x000000eae300220c */ /* 0x080fe20003f06270 */
[----:B-1----:R-:W-:Y:S01]  /*36c0*/  @!P6 FADD.FTZ R153, -R153, -RZ ;  /* 0x800000ff9999e221 */ /* 0x002fe20000010100 */
[-C--:B------:R-:W-:Y:S01]  /*36d0*/  @P2 ISETP.GE.AND P5, PT, R226, R234.reuse, PT ;  /* 0x000000eae200220c */ /* 0x080fe20003fa6270 */
[--C-:B------:R-:W-:Y:S01]  /*36e0*/  FFMA.FTZ R173, R14, UR6, -R166.reuse ;  /* 0x000000060ead7c23 */ /* 0x100fe200080108a6 */
[----:B------:R-:W-:Y:S01]  /*36f0*/  @P2 FSEL R16, R16, -INF , !P0 ;  /* 0xff80000010102808 */ /* 0x000fe20004000000 */
[----:B--2---:R-:W-:Y:S01]  /*3700*/  @!P4 FADD.FTZ R154, -R154, -RZ ;  /* 0x800000ff9a9ac221 */ /* 0x004fe20000010100 */
[----:B------:R-:W-:Y:S01]  /*3710*/  @P2 FSEL R13, R13, -INF , !P5 ;  /* 0xff8000000d0d2808 */ /* 0x000fe20006800000 */
[--C-:B------:R-:W-:Y:S01]  /*3720*/  FFMA.FTZ R171, R12, UR6, -R167.reuse ;  /* 0x000000060cab7c23 */ /* 0x100fe200080108a7 */
[----:B------:R-:W-:Y:S01]  /*3730*/  @P2 FSEL R15, R15, -INF , !P5 ;  /* 0xff8000000f0f2808 */ /* 0x000fe20006800000 */
[----:B---3--:R-:W-:Y:S01]  /*3740*/  @!P3 FADD.FTZ R152, -R152, -RZ ;  /* 0x800000ff9898b221 */ /* 0x008fe20000010100 */
[----:B------:R-:W-:Y:S01]  /*3750*/  @P2 FSEL R18, R18, -INF , !P0 ;  /* 0xff80000012122808 */ /* 0x000fe20004000000 */
[--C-:B------:R-:W-:Y:S01]  /*3760*/  FFMA.FTZ R172, R13, UR6, -R167.reuse ;  /* 0x000000060dac7c23 */ /* 0x100fe200080108a7 */
[----:B------:R-:W-:Y:S02]  /*3770*/  @P2 ISETP.GE.AND P5, PT, R228, R234, PT ;  /* 0x000000eae400220c */ /* 0x000fe40003fa6270 */
[----:B------:R-:W-:Y:S02]  /*3780*/  ISETP.LE.U32.AND P0, PT, R151, UR5, PT ;  /* 0x0000000597007c0c */ /* 0x000fe4000bf03070 */
[----:B------:R-:W1:Y:S01]  /*3790*/  MUFU.EX2 R151, R160 ;  /* 0x000000a000977308 */ /* 0x000e620000000800 */
[----:B------:R-:W-:Y:S02]  /*37a0*/  @P2 FSEL R17, R17, -INF , !P5 ;  /* 0xff80000011112808 */ /* 0x000fe40006800000 */
[----:B------:R-:W-:Y:S02]  /*37b0*/  @P2 FSEL R19, R19, -INF , !P5 ;  /* 0xff80000013132808 */ /* 0x000fe40006800000 */
[----:B------:R-:W-:Y:S01]  /*37c0*/  ISETP.LE.U32.AND P5, PT, R158, UR5, PT ;  /* 0x000000059e007c0c */ /* 0x000fe2000bfa3070 */
[----:B------:R-:W-:Y:S01]  /*37d0*/  FFMA.FTZ R158, R8, UR6, -R167 ;  /* 0x00000006089e7c23 */ /* 0x000fe200080108a7 */
[----:B------:R-:W-:Y:S02]  /*37e0*/  ISETP.GT.U32.AND P6, PT, R155, UR5, PT ;  /* 0x000000059b007c0c */ /* 0x000fe4000bfc4070 */
[----:B------:R-:W-:Y:S01]  /*37f0*/  ISETP.GT.U32.AND P4, PT, R157, UR5, PT ;  /* 0x000000059d007c0c */ /* 0x000fe2000bf84070 */
[----:B------:R-:W2:Y:S01]  /*3800*/  MUFU.EX2 R155, R158 ;  /* 0x0000009e009b7308 */ /* 0x000ea20000000800 */
[----:B------:R-:W-:Y:S01]  /*3810*/  FFMA.FTZ R157, R10, UR6, -R166 ;  /* 0x000000060a9d7c23 */ /* 0x000fe200080108a6 */
[----:B------:R-:W-:Y:S08]  /*3820*/  ISETP.GT.U32.AND P3, PT, R156, UR5, PT ;  /* 0x000000059c007c0c */ /* 0x000ff0000bf64070 */
[----:B------:R-:W3:Y:S01]  /*3830*/  MUFU.EX2 R156, R162 ;  /* 0x000000a2009c7308 */ /* 0x000ee20000000800 */
[----:B-1----:R-:W-:Y:S01]  /*3840*/  @!P0 FADD.FTZ R151, -R151, -RZ ;  /* 0x800000ff97978221 */ /* 0x002fe20000010100 */
[----:B------:R-:W-:Y:S02]  /*3850*/  ISETP.LE.U32.AND P0, PT, R159, UR5, PT ;  /* 0x000000059f007c0c */ /* 0x000fe4000bf03070 */
[C---:B------:R-:W-:Y:S06]  /*3860*/  LOP3.LUT R159, R165.reuse, 0xffff, RZ, 0xc0, !PT ;  /* 0x0000ffffa59f7812 */ /* 0x040fec00078ec0ff */
[----:B------:R-:W1:Y:S01]  /*3870*/  MUFU.EX2 R157, R157 ;  /* 0x0000009d009d7308 */ /* 0x000e620000000800 */
[----:B------:R-:W-:Y:S02]  /*3880*/  LOP3.LUT R160, R165, 0xff, RZ, 0xc0, !PT ;  /* 0x000000ffa5a07812 */ /* 0x000fe400078ec0ff */
[----:B------:R-:W-:Y:S07]  /*3890*/  SHF.R.U32.HI R159, RZ, 0x8, R159 ;  /* 0x00000008ff9f7819 */ /* 0x000fee000001169f */
[----:B------:R-:W4:Y:S01]  /*38a0*/  MUFU.EX2 R158, R170 ;  /* 0x000000aa009e7308 */ /* 0x000f220000000800 */
[----:B--2---:R-:W-:Y:S01]  /*38b0*/  @!P5 FADD.FTZ R155, -R155, -RZ ;  /* 0x800000ff9b9bd221 */ /* 0x004fe20000010100 */
[----:B------:R-:W-:Y:S02]  /*38c0*/  ISETP.LE.U32.AND P5, PT, R160, UR5, PT ;  /* 0x00000005a0007c0c */ /* 0x000fe4000bfa3070 */
[----:B------:R-:W-:Y:S01]  /*38d0*/  LOP3.LUT R160, R159, 0xffff, RZ, 0xc0, !PT ;  /* 0x0000ffff9fa07812 */ /* 0x000fe200078ec0ff */
[----:B---3--:R-:W-:Y:S01]  /*38e0*/  @P4 FADD.FTZ R156, -R156, -RZ ;  /* 0x800000ff9c9c4221 */ /* 0x008fe20000010100 */
[----:B------:R-:W-:Y:S04]  /*38f0*/  PRMT R162, R165, 0x7632, R162 ;  /* 0x00007632a5a27816 */ /* 0x000fe800000000a2 */
[----:B------:R2:W-:Y:S01]  /*3900*/  MUFU.EX2 R159, R171 ;  /* 0x000000ab009f7308 */ /* 0x0005e20000000800 */
[----:B------:R-:W-:Y:S01]  /*3910*/  ISETP.LE.U32.AND P4, PT, R160, UR5, PT ;  /* 0x00000005a0007c0c */ /* 0x000fe2000bf83070 */
[----:B-1----:R-:W-:Y:S08]  /*3920*/  @P6 FADD.FTZ R157, -R157, -RZ ;  /* 0x800000ff9d9d6221 */ /* 0x002ff00000010100 */
[----:B------:R1:W3:Y:S01]  /*3930*/  MUFU.EX2 R160, R172 ;  /* 0x000000ac00a07308 */ /* 0x0002e20000000800 */
[----:B------:R-:W-:Y:S02]  /*3940*/  LOP3.LUT R162, R162, 0xff, RZ, 0xc0, !PT ;  /* 0x000000ffa2a27812 */ /* 0x000fe400078ec0ff */
[----:B------:R-:W-:Y:S01]  /*3950*/  ISETP.GT.U32.AND P6, PT, R161, UR5, PT ;  /* 0x00000005a1007c0c */ /* 0x000fe2000bfc4070 */
[----:B----4-:R-:W-:Y:S06]  /*3960*/  @P3 FADD.FTZ R158, -R158, -RZ ;  /* 0x800000ff9e9e3221 */ /* 0x010fec0000010100 */
[----:B------:R-:W4:Y:S01]  /*3970*/  MUFU.EX2 R161, R173 ;  /* 0x000000ad00a17308 */ /* 0x000f220000000800 */
[----:B------:R-:W-:Y:S01]  /*3980*/  ISETP.LE.U32.AND P3, PT, R162, UR5, PT ;  /* 0x00000005a2007c0c */ /* 0x000fe2000bf63070 */
[--C-:B------:R-:W-:Y:S01]  /*3990*/  FFMA.FTZ R170, R15, UR6, -R166.reuse ;  /* 0x000000060faa7c23 */ /* 0x100fe200080108a6 */
[----:B------:R-:W-:Y:S01]  /*39a0*/  F2FP.RELU.BF16.F32.PACK_AB R176, R153, R154 ;  /* 0x0000009a99b0723e */ /* 0x000fe200000018ff */
[--C-:B--2---:R-:W-:Y:S06]  /*39b0*/  FFMA.FTZ R171, R16, UR6, -R167.reuse ;  /* 0x0000000610ab7c23 */ /* 0x104fec00080108a7 */
[----:B------:R2:W2:Y:S01]  /*39c0*/  MUFU.EX2 R162, R170 ;  /* 0x000000aa00a27308 */ /* 0x0004a20000000800 */
[----:B------:R-:W-:Y:S01]  /*39d0*/  FFMA.FTZ R167, R17, UR6, -R167 ;  /* 0x0000000611a77c23 */ /* 0x000fe200080108a7 */
[----:B------:R-:W-:Y:S01]  /*39e0*/  STS [R211], R176 ;  /* 0x000000b0d3007388 */ /* 0x000fe20000000800 */
[----:B-1----:R-:W-:Y:S01]  /*39f0*/  SHF.R.U32.HI R172, RZ, 0x18, R165 ;  /* 0x00000018ffac7819 */ /* 0x002fe200000116a5 */
[C---:B------:R-:W-:Y:S02]  /*3a00*/  VIADD R165, R211.reuse, 0x10 ;  /* 0x00000010d3a57836 */ /* 0x040fe40000000000 */
[----:B---3--:R-:W-:Y:S01]  /*3a10*/  @!P4 FADD.FTZ R160, -R160, -RZ ;  /* 0x800000ffa0a0c221 */ /* 0x008fe20000010100 */
[----:B------:R-:W-:Y:S02]  /*3a20*/  @P1 VIADD R165, R211, 0xfffffff0 ;  /* 0xfffffff0d3a51836 */ /* 0x000fe40000000000 */
[----:B------:R-:W-:Y:S01]  /*3a30*/  @!P5 FADD.FTZ R159, -R159, -RZ ;  /* 0x800000ff9f9fd221 */ /* 0x000fe20000010100 */
[----:B----4-:R-:W-:Y:S01]  /*3a40*/  @!P3 FADD.FTZ R161, -R161, -RZ ;  /* 0x800000ffa1a1b221 */ /* 0x010fe20000010100 */
[----:B------:R-:W-:Y:S01]  /*3a50*/  ISETP.LE.U32.AND P3, PT, R172, UR5, PT ;  /* 0x00000005ac007c0c */ /* 0x000fe2000bf63070 */
[--C-:B------:R-:W-:Y:S01]  /*3a60*/  FFMA.FTZ R173, R18, UR6, -R166.reuse ;  /* 0x0000000612ad7c23 */ /* 0x100fe200080108a6 */
[----:B------:R-:W-:Y:S01]  /*3a70*/  F2FP.RELU.BF16.F32.PACK_AB R172, R151, R152 ;  /* 0x0000009897ac723e */ /* 0x000fe200000018ff */
[----:B------:R-:W-:Y:S01]  /*3a80*/  FFMA.FTZ R166, R19, UR6, -R166 ;  /* 0x0000000613a67c23 */ /* 0x000fe200080108a6 */
[----:B------:R-:W-:Y:S02]  /*3a90*/  ISETP.GT.U32.AND P4, PT, R164, UR5, PT ;  /* 0x00000005a4007c0c */ /* 0x000fe4000bf84070 */
[----:B--2---:R-:W-:Y:S01]  /*3aa0*/  F2FP.RELU.BF16.F32.PACK_AB R170, R156, R155 ;  /* 0x0000009b9caa723e */ /* 0x004fe200000018ff */
[----:B------:R1:W-:Y:S01]  /*3ab0*/  STS [R211+0x400], R172 ;  /* 0x000400acd3007388 */ /* 0x0003e20000000800 */
[----:B------:R-:W-:Y:S01]  /*3ac0*/  ISETP.GT.U32.AND P5, PT, R163, UR5, PT ;  /* 0x00000005a3007c0c */ /* 0x000fe2000bfa4070 */
[----:B------:R-:W2:Y:S01]  /*3ad0*/  MUFU.EX2 R164, R167 ;  /* 0x000000a700a47308 */ /* 0x000ea20000000800 */
[----:B------:R-:W-:Y:S03]  /*3ae0*/  F2FP.RELU.BF16.F32.PACK_AB R174, R158, R157 ;  /* 0x0000009d9eae723e */ /* 0x000fe600000018ff */
[----:B------:R3:W-:Y:S01]  /*3af0*/  STS [R165], R170 ;  /* 0x000000aaa5007388 */ /* 0x0007e20000000800 */
[----:B------:R-:W-:Y:S05]  /*3b00*/  F2FP.RELU.BF16.F32.PACK_AB R175, R160, R159 ;  /* 0x0000009fa0af723e */ /* 0x000fea00000018ff */
[----:B------:R-:W4:Y:S01]  /*3b10*/  MUFU.EX2 R163, R171 ;  /* 0x000000ab00a37308 */ /* 0x000f220000000800 */
[----:B------:R-:W-:Y:S01]  /*3b20*/  @!P3 FADD.FTZ R162, -R162, -RZ ;  /* 0x800000ffa2a2b221 */ /* 0x000fe20000010100 */
[----:B------:R-:W-:Y:S01]  /*3b30*/  STS [R165+0x400], R174 ;  /* 0x000400aea5007388 */ /* 0x000fe20000000800 */
[----:B------:R-:W-:Y:S07]  /*3b40*/  FSETP.GE.FTZ.AND P3, PT, R154, RZ, PT ;  /* 0x000000ff9a00720b */ /* 0x000fee0003f76000 */
[----:B------:R-:W1:Y:S01]  /*3b50*/  MUFU.EX2 R167, R173 ;  /* 0x000000ad00a77308 */ /* 0x000e620000000800 */
[----:B------:R-:W-:Y:S09]  /*3b60*/  STS [R238], R175 ;  /* 0x000000afee007388 */ /* 0x000ff20000000800 */
[----:B------:R-:W3:Y:S01]  /*3b70*/  MUFU.EX2 R166, R166 ;  /* 0x000000a600a67308 */ /* 0x000ee20000000800 */
[----:B--2---:R-:W-:Y:S01]  /*3b80*/  @P6 FADD.FTZ R164, -R164, -RZ ;  /* 0x800000ffa4a46221 */ /* 0x004fe20000010100 */
[----:B------:R-:W-:Y:S01]  /*3b90*/  FSETP.GE.FTZ.AND P6, PT, R155, RZ, PT ;  /* 0x000000ff9b00720b */ /* 0x000fe20003fd6000 */
[----:B----4-:R-:W-:Y:S01]  /*3ba0*/  @!P0 FADD.FTZ R163, -R163, -RZ ;  /* 0x800000ffa3a38221 */ /* 0x010fe20000010100 */
[----:B------:R-:W2:Y:S01]  /*3bb0*/  LDG.E R171, desc[UR20][R168.64] ;  /* 0x00000014a8ab7981 */ /* 0x000ea2000c1e1900 */
[----:B------:R-:W-:Y:S01]  /*3bc0*/  FSETP.GE.FTZ.AND P0, PT, R153, RZ, PT ;  /* 0x000000ff9900720b */ /* 0x000fe20003f16000 */
[----:B-1----:R-:W-:Y:S01]  /*3bd0*/  @P5 FADD.FTZ R167, -R167, -RZ ;  /* 0x800000ffa7a75221 */ /* 0x002fe20000010100 */
[----:B------:R-:W-:Y:S02]  /*3be0*/  F2FP.RELU.BF16.F32.PACK_AB R173, R162, R161 ;  /* 0x000000a1a2ad723e */ /* 0x000fe400000018ff */
[----:B------:R-:W-:Y:S01]  /*3bf0*/  F2FP.RELU.BF16.F32.PACK_AB R172, R164, R163 ;  /* 0x000000a3a4ac723e */ /* 0x000fe200000018ff */
[----:B---3--:R-:W-:Y:S01]  /*3c00*/  @P4 FADD.FTZ R166, -R166, -RZ ;  /* 0x800000ffa6a64221 */ /* 0x008fe20000010100 */
[----:B------:R-:W-:Y:S01]  /*3c10*/  FSETP.GE.FTZ.AND P5, PT, R156, RZ, PT ;  /* 0x000000ff9c00720b */ /* 0x000fe20003fb6000 */
[----:B------:R-:W-:Y:S01]  /*3c20*/  STS [R238+0x400], R173 ;  /* 0x000400adee007388 */ /* 0x000fe20000000800 */
[----:B------:R-:W-:Y:S02]  /*3c30*/  FSETP.GE.FTZ.AND P4, PT, R159, RZ, PT ;  /* 0x000000ff9f00720b */ /* 0x000fe40003f96000 */
[----:B------:R-:W-:Y:S03]  /*3c40*/  F2FP.RELU.BF16.F32.PACK_AB R170, R166, R167 ;  /* 0x000000a7a6aa723e */ /* 0x000fe600000018ff */
[----:B------:R-:W-:Y:S06]  /*3c50*/  STS [R237], R172 ;  /* 0x000000aced007388 */ /* 0x000fec0000000800 */
[----:B------:R-:W-:Y:S06]  /*3c60*/  STS [R237+0x400], R170 ;  /* 0x000400aaed007388 */ /* 0x000fec0000000800 */
[----:B------:R-:W-:Y:S06]  /*3c70*/  LDSM.16.M88.4 R68, [R199+0xc000] ;  /* 0x00c00000c744783b */ /* 0x000fec0000000200 */
[----:B------:R-:W1:Y:S06]  /*3c80*/  LDSM.16.M88.4 R72, [R197+0x6000] ;  /* 0x00600000c548783b */ /* 0x000e6c0000000200 */
[----:B------:R-:W3:Y:S06]  /*3c90*/  LDSM.16.M88.4 R76, [R197+0x6800] ;  /* 0x00680000c54c783b */ /* 0x000eec0000000200 */
[----:B------:R-:W-:Y:S06]  /*3ca0*/  LDSM.16.M88.4 R80, [R186+0xc000] ;  /* 0x00c00000ba50783b */ /* 0x000fec0000000200 */
[----:B------:R-:W4:Y:S06]  /*3cb0*/  LDSM.16.M88.4 R84, [R195+0x6000] ;  /* 0x00600000c354783b */ /* 0x000f2c0000000200 */
[----:B------:R3:W2:Y:S06]  /*3cc0*/  LDG.E R169, desc[UR20][R168.64+0x20] ;  /* 0x00002014a8a97981 */ /* 0x0006ac000c1e1900 */
[----:B------:R-:W4:Y:S06]  /*3cd0*/  LDSM.16.M88.4 R88, [R195+0x6800] ;  /* 0x00680000c358783b */ /* 0x000f2c0000000200 */
[----:B------:R-:W-:Y:S01]  /*3ce0*/  LDSM.16.M88.4 R92, [R185+0xc000] ;  /* 0x00c00000b95c783b */ /* 0x000fe20000000200 */
[C---:B-1----:R-:W-:Y:S05]  /*3cf0*/  HMMA.16816.F32.BF16 R4, R68.reuse, R72, RZ ;  /* 0x000000484404723c */ /* 0x042fea00000418ff */
[----:B------:R-:W1:Y:S03]  /*3d00*/  LDSM.16.M88.4 R96, [R193+0x6000] ;  /* 0x00600000c160783b */ /* 0x000e660000000200 */
[C---:B------:R-:W-:Y:S03]  /*3d10*/  HMMA.16816.F32.BF16 R8, R68.reuse, R74, RZ ;  /* 0x0000004a4408723c */ /* 0x040fe600000418ff */
[----:B------:R-:W-:Y:S01]  /*3d20*/  LDSM.16.M88.4 R72, [R184+0xc000] ;  /* 0x00c00000b848783b */ /* 0x000fe20000000200 */
[----:B---3--:R-:W-:Y:S04]  /*3d30*/  VIADD R168, R233, 0x1 ;  /* 0x00000001e9a87836 */ /* 0x008fe80000000000 */
[C---:B------:R-:W-:Y:S08]  /*3d40*/  HMMA.16816.F32.BF16 R12, R68.reuse, R76, RZ ;  /* 0x0000004c440c723c */ /* 0x040ff000000418ff */
[----:B------:R-:W-:Y:S01]  /*3d50*/  HMMA.16816.F32.BF16 R16, R68, R78, RZ ;  /* 0x0000004e4410723c */ /* 0x000fe200000418ff */
[----:B------:R-:W3:Y:S06]  /*3d60*/  LDSM.16.M88.4 R68, [R193+0x6800] ;  /* 0x00680000c144783b */ /* 0x000eec0000000200 */
[----:B------:R-:W3:Y:S01]  /*3d70*/  LDSM.16.M88.4 R76, [R192+0x6000] ;  /* 0x00600000c04c783b */ /* 0x000ee20000000200 */
[C---:B----4-:R-:W-:Y:S08]  /*3d80*/  HMMA.16816.F32.BF16 R4, R80.reuse, R84, R4 ;  /* 0x000000545004723c */ /* 0x050ff00000041804 */
[C---:B------:R-:W-:Y:S01]  /*3d90*/  HMMA.16816.F32.BF16 R8, R80.reuse, R86, R8 ;  /* 0x000000565008723c */ /* 0x040fe20000041808 */
[----:B------:R-:W-:Y:S07]  /*3da0*/  LDSM.16.M88.4 R84, [R199+0xe000] ;  /* 0x00e00000c754783b */ /* 0x000fee0000000200 */
[C---:B------:R-:W-:Y:S08]  /*3db0*/  HMMA.16816.F32.BF16 R12, R80.reuse, R88, R12 ;  /* 0x00000058500c723c */ /* 0x040ff0000004180c */
[----:B------:R-:W-:Y:S01]  /*3dc0*/  HMMA.16816.F32.BF16 R16, R80, R90, R16 ;  /* 0x0000005a5010723c */ /* 0x000fe20000041810 */
[----:B------:R-:W4:Y:S06]  /*3dd0*/  LDSM.16.M88.4 R80, [R192+0x6800] ;  /* 0x00680000c050783b */ /* 0x000f2c0000000200 */
[----:B------:R-:W4:Y:S01]  /*3de0*/  LDSM.16.M88.4 R88, [R197+0x8000] ;  /* 0x00800000c558783b */ /* 0x000f220000000200 */
[C---:B-1----:R-:W-:Y:S08]  /*3df0*/  HMMA.16816.F32.BF16 R4, R92.reuse, R96, R4 ;  /* 0x000000605c04723c */ /* 0x042ff00000041804 */
[C---:B------:R-:W-:Y:S01]  /*3e00*/  HMMA.16816.F32.BF16 R8, R92.reuse, R98, R8 ;  /* 0x000000625c08723c */ /* 0x040fe20000041808 */
[----:B------:R-:W-:Y:S07]  /*3e10*/  LDSM.16.M88.4 R96, [R195+0x8000] ;  /* 0x00800000c360783b */ /* 0x000fee0000000200 */
[C---:B---3--:R-:W-:Y:S08]  /*3e20*/  HMMA.16816.F32.BF16 R12, R92.reuse, R68, R12 ;  /* 0x000000445c0c723c */ /* 0x048ff0000004180c */
[----:B------:R-:W-:Y:S01]  /*3e30*/  HMMA.16816.F32.BF16 R16, R92, R70, R16 ;  /* 0x000000465c10723c */ /* 0x000fe20000041810 */
[----:B------:R-:W1:Y:S06]  /*3e40*/  LDSM.16.M88.4 R68, [R197+0x8800] ;  /* 0x00880000c544783b */ /* 0x000e6c0000000200 */
[----:B------:R-:W3:Y:S01]  /*3e50*/  LDSM.16.M88.4 R92, [R186+0xe000] ;  /* 0x00e00000ba5c783b */ /* 0x000ee20000000200 */
[C---:B------:R-:W-:Y:S08]  /*3e60*/  HMMA.16816.F32.BF16 R4, R72.reuse, R76, R4 ;  /* 0x0000004c4804723c */ /* 0x040ff00000041804 */
[C---:B------:R-:W-:Y:S01]  /*3e70*/  HMMA.16816.F32.BF16 R8, R72.reuse, R78, R8 ;  /* 0x0000004e4808723c */ /* 0x040fe20000041808 */
[----:B------:R-:W-:Y:S07]  /*3e80*/  LDSM.16.M88.4 R76, [R185+0xe000] ;  /* 0x00e00000b94c783b */ /* 0x000fee0000000200 */
[C---:B----4-:R-:W-:Y:S08]  /*3e90*/  HMMA.16816.F32.BF16 R12, R72.reuse, R80, R12 ;  /* 0x00000050480c723c */ /* 0x050ff0000004180c */
[----:B------:R-:W-:Y:S01]  /*3ea0*/  HMMA.16816.F32.BF16 R16, R72, R82, R16 ;  /* 0x000000524810723c */ /* 0x000fe20000041810 */
[----:B------:R-:W4:Y:S06]  /*3eb0*/  LDSM.16.M88.4 R72, [R195+0x8800] ;  /* 0x00880000c348783b */ /* 0x000f2c0000000200 */
        /* <DEDUP_REMOVED lines=38> */
[C---:B---3--:R-:W-:Y:S08]  /*4120*/  HMMA.16816.F32.BF16 R12, R76.reuse, R72, R12 ;  /* 0x000000484c0c723c */ /* 0x048ff0000004180c */
[----:B------:R-:W-:Y:S01]  /*4130*/  HMMA.16816.F32.BF16 R16, R76, R74, R16 ;  /* 0x0000004a4c10723c */ /* 0x000fe20000041810 */
[----:B------:R-:W3:Y:S07]  /*4140*/  LDSM.16.M88.4 R72, [R192+0xa800] ;  /* 0x00a80000c048783b */ /* 0x000eee0000000200 */
[C---:B--2---:R-:W-:Y:S08]  /*4150*/  HMMA.16816.F32.BF16 R4, R84.reuse, R88, R4 ;  /* 0x000000585404723c */ /* 0x044ff00000041804 */
[C---:B------:R-:W-:Y:S08]  /*4160*/  HMMA.16816.F32.BF16 R8, R84.reuse, R90, R8 ;  /* 0x0000005a5408723c */ /* 0x040ff00000041808 */
[C---:B-1----:R-:W-:Y:S08]  /*4170*/  HMMA.16816.F32.BF16 R12, R84.reuse, R68, R12 ;  /* 0x00000044540c723c */ /* 0x042ff0000004180c */
[----:B------:R-:W-:Y:S08]  /*4180*/  HMMA.16816.F32.BF16 R16, R84, R70, R16 ;  /* 0x000000465410723c */ /* 0x000ff00000041810 */
[C---:B----4-:R-:W-:Y:S08]  /*4190*/  HMMA.16816.F32.BF16 R4, R92.reuse, R96, R4 ;  /* 0x000000605c04723c */ /* 0x050ff00000041804 */
[C---:B------:R-:W-:Y:S08]  /*41a0*/  HMMA.16816.F32.BF16 R8, R92.reuse, R98, R8 ;  /* 0x000000625c08723c */ /* 0x040ff00000041808 */
[C---:B---3--:R-:W-:Y:S03]  /*41b0*/  HMMA.16816.F32.BF16 R12, R92.reuse, R72, R12 ;  /* 0x000000485c0c723c */ /* 0x048fe6000004180c */
[C---:B------:R-:W-:Y:S01]  /*41c0*/  FADD.FTZ R172, -R171.reuse, R4 ;  /* 0x00000004abac7221 */ /* 0x040fe20000010100 */
[C---:B------:R-:W-:Y:S04]  /*41d0*/  FADD.FTZ R170, -R171.reuse, R5 ;  /* 0x00000005abaa7221 */ /* 0x040fe80000010100 */
[-C--:B------:R-:W-:Y:S01]  /*41e0*/  FSEL R173, R172, R171.reuse, P3 ;  /* 0x000000abacad7208 */ /* 0x080fe20001800000 */
[----:B------:R-:W-:Y:S03]  /*41f0*/  HMMA.16816.F32.BF16 R16, R92, R74, R16 ;  /* 0x0000004a5c10723c */ /* 0x000fe60000041810 */
[----:B------:R-:W-:Y:S01]  /*4200*/  FSEL R170, R170, R171, P0 ;  /* 0x000000abaaaa7208 */ /* 0x000fe20000000000 */
[----:B------:R-:W-:Y:S01]  /*4210*/  FMUL.FTZ R173, R154, R173 ;  /* 0x000000ad9aad7220 */ /* 0x000fe20000410000 */
[----:B------:R-:W-:Y:S01]  /*4220*/  ISETP.NE.AND P0, PT, R168, 0x1, PT ;  /* 0x00000001a800780c */ /* 0x000fe20003f05270 */
[C---:B------:R-:W-:Y:S01]  /*4230*/  FADD.FTZ R168, -R171.reuse, R9 ;  /* 0x00000009aba87221 */ /* 0x040fe20000010100 */
[----:B------:R-:W-:Y:S01]  /*4240*/  FSETP.GE.FTZ.AND P3, PT, R164, RZ, PT ;  /* 0x000000ffa400720b */ /* 0x000fe20003f76000 */
[----:B------:R-:W-:Y:S01]  /*4250*/  FADD.FTZ R154, -R171, R8 ;  /* 0x00000008ab9a7221 */ /* 0x000fe20000010100 */
[----:B------:R-:W-:Y:S01]  /*4260*/  FMUL.FTZ R170, R153, R170 ;  /* 0x000000aa99aa7220 */ /* 0x000fe20000410000 */
[C---:B------:R-:W-:Y:S01]  /*4270*/  FADD.FTZ R172, -R171.reuse, R13 ;  /* 0x0000000dabac7221 */ /* 0x040fe20000010100 */
[-C--:B------:R-:W-:Y:S01]  /*4280*/  FSEL R153, R168, R171.reuse, P5 ;  /* 0x000000aba8997208 */ /* 0x080fe20002800000 */
[----:B------:R-:W-:Y:S01]  /*4290*/  FADD.FTZ R168, -R171, R12 ;  /* 0x0000000caba87221 */ /* 0x000fe20000010100 */
[----:B------:R-:W-:Y:S02]  /*42a0*/  FSEL R154, R154, R171, P6 ;  /* 0x000000ab9a9a7208 */ /* 0x000fe40003000000 */
[----:B------:R-:W-:Y:S01]  /*42b0*/  FSETP.GE.FTZ.AND P5, PT, R160, RZ, PT ;  /* 0x000000ffa000720b */ /* 0x000fe20003fb6000 */
[----:B------:R-:W-:Y:S01]  /*42c0*/  FMUL.FTZ R153, R156, R153 ;  /* 0x000000999c997220 */ /* 0x000fe20000410000 */
[-C--:B------:R-:W-:Y:S01]  /*42d0*/  FSEL R168, R168, R171.reuse, P4 ;  /* 0x000000aba8a87208 */ /* 0x080fe20002000000 */
        /* <DEDUP_REMOVED lines=8> */
[----:B------:R-:W-:Y:S01]  /*4360*/  @P3 FADD.FTZ R171, -R171, R17 ;  /* 0x00000011abab3221 */ /* 0x000fe20000010100 */
[----:B------:R-:W-:Y:S01]  /*4370*/  FSETP.GE.FTZ.AND P6, PT, R152, RZ, PT ;  /* 0x000000ff9800720b */ /* 0x000fe20003fd6000 */
[----:B------:R-:W-:Y:S01]  /*4380*/  FADD.FTZ R160, -R169, R6 ;  /* 0x00000006a9a07221 */ /* 0x000fe20000010100 */
[----:B------:R-:W-:Y:S01]  /*4390*/  FSETP.GE.FTZ.AND P5, PT, R151, RZ, PT ;  /* 0x000000ff9700720b */ /* 0x000fe20003fb6000 */
[----:B------:R-:W-:Y:S01]  /*43a0*/  FMUL.FTZ R171, R164, R171 ;  /* 0x000000aba4ab7220 */ /* 0x000fe20000410000 */
[----:B------:R-:W-:Y:S01]  /*43b0*/  F2FP.BF16.F32.PACK_AB R154, R153, R154 ;  /* 0x0000009a999a723e */ /* 0x000fe200000010ff */
[----:B------:R-:W-:Y:S01]  /*43c0*/  FMUL.FTZ R156, R163, R156 ;  /* 0x0000009ca39c7220 */ /* 0x000fe20000410000 */
[----:B------:R-:W-:Y:S01]  /*43d0*/  F2FP.BF16.F32.PACK_AB R155, R155, R168 ;  /* 0x000000a89b9b723e */ /* 0x000fe200000010ff */
[----:B------:R-:W-:Y:S01]  /*43e0*/  FADD.FTZ R164, -R169, R7 ;  /* 0x00000007a9a47221 */ /* 0x000fe20000010100 */
[----:B------:R-:W-:Y:S07]  /*43f0*/  @!P0 BRA `(.L_x_1726) ;  /* 0x0000000000688947 */ /* 0x000fee0003800000 */
        /* <DEDUP_REMOVED lines=26> */
.L_x_1726:
[----:B------:R-:W-:Y:S01]  /*45a0*/  FADD.FTZ R10, -R169, R10 ;  /* 0x0000000aa90a7221 */ /* 0x000fe20000010100 */
[----:B------:R-:W-:Y:S01]  /*45b0*/  FSETP.GE.FTZ.AND P3, PT, R157, RZ, PT ;  /* 0x000000ff9d00720b */ /* 0x000fe20003f76000 */
[C---:B------:R-:W-:Y:S01]  /*45c0*/  FADD.FTZ R4, -R169.reuse, R11 ;  /* 0x0000000ba9047221 */ /* 0x040fe20000010100 */
[-C--:B------:R-:W-:Y:S01]  /*45d0*/  FSEL R5, R160, R169.reuse, P6 ;  /* 0x000000a9a0057208 */ /* 0x080fe20003000000 */
[C---:B-1----:R-:W-:Y:S01]  /*45e0*/  FADD.FTZ R6, -R169.reuse, R15 ;  /* 0x0000000fa9067221 */ /* 0x042fe20000010100 */
[-C--:B------:R-:W-:Y:S01]  /*45f0*/  FSEL R10, R10, R169.reuse, P3 ;  /* 0x000000a90a0a7208 */ /* 0x080fe20001800000 */
[C---:B------:R-:W-:Y:S01]  /*4600*/  FADD.FTZ R14, -R169.reuse, R14 ;  /* 0x0000000ea90e7221 */ /* 0x040fe20000010100 */
[----:B------:R-:W-:Y:S01]  /*4610*/  FSEL R164, R164, R169, P5 ;  /* 0x000000a9a4a47208 */ /* 0x000fe20002800000 */
[----:B------:R-:W-:Y:S01]  /*4620*/  FMUL.FTZ R5, R152, R5 ;  /* 0x0000000598057220 */ /* 0x000fe20000410000 */
[----:B------:R-:W-:Y:S01]  /*4630*/  FSETP.GE.FTZ.AND P4, PT, R158, RZ, PT ;  /* 0x000000ff9e00720b */ /* 0x000fe20003f96000 */
[----:B------:R-:W-:Y:S01]  /*4640*/  FADD.FTZ R18, -R169, R18 ;  /* 0x00000012a9127221 */ /* 0x000fe20000010100 */
[----:B------:R-:W-:Y:S01]  /*4650*/  FSETP.GE.FTZ.AND P3, PT, R166, RZ, PT ;  /* 0x000000ffa600720b */ /* 0x000fe20003f76000 */
[----:B------:R-:W-:Y:S01]  /*4660*/  FMUL.FTZ R164, R151, R164 ;  /* 0x000000a497a47220 */ /* 0x000fe20000410000 */
[----:B------:R-:W-:Y:S01]  /*4670*/  FSEL R7, R4, R169, P4 ;  /* 0x000000a904077208 */ /* 0x000fe20002000000 */
[----:B------:R-:W-:Y:S01]  /*4680*/  FMUL.FTZ R10, R157, R10 ;  /* 0x0000000a9d0a7220 */ /* 0x000fe20000410000 */
[----:B------:R-:W-:Y:S01]  /*4690*/  FSETP.GE.FTZ.AND P5, PT, R162, RZ, PT ;  /* 0x000000ffa200720b */ /* 0x000fe20003fb6000 */
[----:B------:R-:W-:Y:S01]  /*46a0*/  STS [R211+-0x2000], R170 ;  /* 0xffe000aad3007388 */ /* 0x000fe20000000800 */
[----:B------:R-:W-:Y:S01]  /*46b0*/  FSETP.GE.FTZ.AND P6, PT, R161, RZ, PT ;  /* 0x000000ffa100720b */ /* 0x000fe20003fd6000 */
[----:B------:R-:W-:Y:S01]  /*46c0*/  FMUL.FTZ R7, R158, R7 ;  /* 0x000000079e077220 */ /* 0x000fe20000410000 */
[-C--:B------:R-:W-:Y:S01]  /*46d0*/  FSEL R9, R6, R169.reuse, P5 ;  /* 0x000000a906097208 */ /* 0x080fe20002800000 */
        /* <DEDUP_REMOVED lines=96> */
[----:B------:R-:W-:Y:S01]  /*4ce0*/  IADD3 R4, P0, PT, RZ, -UR26, RZ ;  /* 0x8000001aff047c10 */ /* 0x000fe2000ff1e0ff */
[----:B------:R-:W-:Y:S04]  /*4cf0*/  IMAD.U32 R6, RZ, RZ, UR10 ;  /* 0x0000000aff067e24 */ /* 0x000fe8000f8e00ff */
[----:B------:R-:W-:Y:S05]  /*4d00*/  IMAD.X R7, RZ, RZ, ~UR7, P0 ;  /* 0x80000007ff077e24 */ /* 0x000fea00080e06ff */
[----:B------:R-:W-:Y:S01]  /*4d10*/  SHF.R.S64 R5, R4, 0x1f, R7 ;  /* 0x0000001f04057819 */ /* 0x000fe20000001007 */
[----:B------:R-:W-:Y:S03]  /*4d20*/  IMAD.U32 R4, RZ, RZ, UR11 ;  /* 0x0000000bff047e24 */ /* 0x000fe6000f8e00ff */
[----:B------:R-:W-:Y:S01]  /*4d30*/  IADD3 R244, P0, PT, R244, R5, RZ ;  /* 0x00000005f4f47210 */ /* 0x000fe20007f1e0ff */
[----:B------:R-:W-:Y:S03]  /*4d40*/  IMAD.U32 R5, RZ, RZ, UR11 ;  /* 0x0000000bff057e24 */ /* 0x000fe6000f8e00ff */
[----:B------:R-:W-:Y:S02]  /*4d50*/  LEA.HI.X.SX32 R245, R7, R245, 0x1, P0 ;  /* 0x000000f507f57211 */ /* 0x000fe400000f0eff */
[----:B------:R-:W-:Y:S03]  /*4d60*/  LEA R8, P0, R5, R244, 0x1 ;  /* 0x000000f405087211 */ /* 0x000fe600078008ff */
        /* <DEDUP_REMOVED lines=11> */
.L_x_1727:
        /* <DEDUP_REMOVED lines=44> */
[----:B------:R-:W-:Y:S02]  /*50e0*/  LDSM.16.MT88.4 R160, [R198+0x13800] ;  /* 0x01380000c6a0783b */ /* 0x000fe40000004200 */
[----:B------:R-:W-:Y:S02]  /*50f0*/  LEA.HI.X.SX32 R169, R157, R243, 0x2, P0 ;  /* 0x000000f39da97211 */ /* 0x000fe400000f16ff */
[----:B------:R-:W-:Y:S03]  /*5100*/  LDSM.16.M88.4 R156, [R0+0x1e000] ;  /* 0x01e00000009c783b */ /* 0x000fe60000000200 */
        /* <DEDUP_REMOVED lines=15> */
[C---:B------:R-:W-:Y:S04]  /*5200*/  LEA.HI.X.SX32 R251, R239.reuse, R179, 0x5, P0 ;  /* 0x000000b3effb7211 */ /* 0x040fe800000f2eff */
[-C--:B------:R-:W-:Y:S08]  /*5210*/  HMMA.16816.F32.BF16 R76, R180, R150.reuse, R76 ;  /* 0x00000096b44c723c */ /* 0x080ff0000004184c */
        /* <DEDUP_REMOVED lines=9> */
[C---:B------:R-:W-:Y:S04]  /*52b0*/  LEA R172, P0, R239.reuse, R180, 0x5 ;  /* 0x000000b4efac7211 */ /* 0x040fe800078028ff */
[-C--:B------:R-:W-:Y:S05]  /*52c0*/  HMMA.16816.F32.BF16 R4, R156, R160.reuse, R4 ;  /* 0x000000a09c04723c */ /* 0x080fea0000041804 */
[C---:B------:R-:W-:Y:S03]  /*52d0*/  LEA.HI.X.SX32 R173, R239.reuse, R181, 0x5, P0 ;  /* 0x000000b5efad7211 */ /* 0x040fe600000f2eff */
[C---:B-1----:R-:W-:Y:S04]  /*52e0*/  HMMA.16816.F32.BF16 R8, R148.reuse, R160, R8 ;  /* 0x000000a09408723c */ /* 0x042fe80000041808 */
        /* <DEDUP_REMOVED lines=72> */
[C---:B------:R-:W-:Y:S03]  /*5770*/  LEA R8, P0, R239.reuse, R180, 0x5 ;  /* 0x000000b4ef087211 */ /* 0x040fe600078028ff */
[----:B------:R-:W-:Y:S01]  /*5780*/  REDG.E.ADD.F32.FTZ.RN.STRONG.GPU desc[UR20][R168.64+0x100], R74 ;  /* 0x0001004aa80079a6 */ /* 0x000fe2000c12f314 */
[C---:B------:R-:W-:Y:S03]  /*5790*/  LEA.HI.X.SX32 R9, R239.reuse, R181, 0x5, P0 ;  /* 0x000000b5ef097211 */ /* 0x040fe600000f2eff */
[----:B------:R-:W-:Y:S01]  /*57a0*/  REDG.E.ADD.F32.FTZ.RN.STRONG.GPU desc[UR20][R170.64+0x100], R75 ;  /* 0x0001004baa0079a6 */ /* 0x000fe2000c12f314 */
[C---:B--2---:R-:W-:Y:S03]  /*57b0*/  IMAD.WIDE R172, R239.reuse, -0xc0, R8 ;  /* 0xffffff40efac7825 */ /* 0x044fe600078e0208 */
[----:B------:R-:W-:Y:S01]  /*57c0*/  REDG.E.ADD.F32.FTZ.RN.STRONG.GPU desc[UR20][R242.64+0x180], R80 ;  /* 0x00018050f20079a6 */ /* 0x000fe2000c12f314 */
[C---:B------:R-:W-:Y:S03]  /*57d0*/  LEA R10, P0, R239.reuse, R172, 0x5 ;  /* 0x000000acef0a7211 */ /* 0x040fe600078028ff */
[----:B------:R-:W-:Y:S01]  /*57e0*/  REDG.E.ADD.F32.FTZ.RN.STRONG.GPU desc[UR20][R6.64+0x180], R81 ;  /* 0x00018051060079a6 */ /* 0x000fe2000c12f314 */
[C---:B------:R-:W-:Y:S03]  /*57f0*/  LEA.HI.X.SX32 R11, R239.reuse, R173, 0x5, P0 ;  /* 0x000000adef0b7211 */ /* 0x040fe600000f2eff */
[----:B------:R-:W-:Y:S01]  /*5800*/  REDG.E.ADD.F32.FTZ.RN.STRONG.GPU desc[UR20][R176.64+0x180], R82 ;  /* 0x00018052b00079a6 */ /* 0x000fe2000c12f314 */
[C---:B---3--:R-:W-:Y:S03]  /*5810*/  LEA R174, P0, R239.reuse, R10, 0x5 ;  /* 0x0000000aefae7211 */ /* 0x048fe600078028ff */
[----:B------:R-:W-:Y:S01]  /*5820*/  REDG.E.ADD.F32.FTZ.RN.STRONG.GPU desc[UR20][R148.64+0x180], R83 ;  /* 0x00018053940079a6 */ /* 0x000fe2000c12f314 */
[C---:B------:R-:W-:Y:S02]  /*5830*/  LEA.HI.X.SX32 R175, R239.reuse, R11, 0x5, P0 ;  /* 0x0000000befaf7211 */ /* 0x040fe400000f2eff */
[C---:B------:R-:W-:Y:S01]  /*5840*/  LEA R16, P0, R239.reuse, R174, 0x5 ;  /* 0x000000aeef107211 */ /* 0x040fe200078028ff */
[----:B------:R-:W-:Y:S03]  /*5850*/  REDG.E.ADD.F32.FTZ.RN.STRONG.GPU desc[UR20][R178.64+0x180], R76 ;  /* 0x0001804cb20079a6 */ /* 0x000fe6000c12f314 */
[C---:B------:R-:W-:Y:S01]  /*5860*/  LEA.HI.X.SX32 R17, R239.reuse, R175, 0x5, P0 ;  /* 0x000000afef117211 */ /* 0x040fe200000f2eff */
[----:B------:R-:W-:Y:S01]  /*5870*/  REDG.E.ADD.F32.FTZ.RN.STRONG.GPU desc[UR20][R250.64+0x180], R77 ;  /* 0x0001804dfa0079a6 */ /* 0x000fe2000c12f314 */
[C---:B----4-:R-:W-:Y:S03]  /*5880*/  LEA R160, P0, R239.reuse, R16, 0x5 ;  /* 0x00000010efa07211 */ /* 0x050fe600078028ff */
        /* <DEDUP_REMOVED lines=29> */
[----:B------:R-:W-:Y:S01]  /*5a60*/  LDSM.16.MT88.4 R4, [R191+-0x2000] ;  /* 0xffe00000bf04783b */ /* 0x000fe20000004200 */
[C---:B------:R-:W-:Y:S03]  /*5a70*/  LEA R156, P0, R239.reuse, R154, 0x5 ;  /* 0x0000009aef9c7211 */ /* 0x040fe600078028ff */
[----:B------:R-:W1:Y:S01]  /*5a80*/  LDSM.16.MT88.4 R8, [R187] ;  /* 0x00000000bb08783b */ /* 0x000e620000004200 */
[----:B------:R-:W-:Y:S03]  /*5a90*/  LEA.HI.X.SX32 R157, R239, R155, 0x5, P0 ;  /* 0x0000009bef9d7211 */ /* 0x000fe600000f2eff */
[----:B------:R-:W-:Y:S04]  /*5aa0*/  REDG.E.ADD.F32.FTZ.RN.STRONG.GPU desc[UR20][R152.64+0x280], R99 ;  /* 0x00028063980079a6 */ /* 0x000fe8000c12f314 */
[----:B------:R-:W-:Y:S04]  /*5ab0*/  REDG.E.ADD.F32.FTZ.RN.STRONG.GPU desc[UR20][R12.64+0x280], R92 ;  /* 0x0002805c0c0079a6 */ /* 0x000fe8000c12f314 */
[----:B------:R-:W2:Y:S04]  /*5ac0*/  LDSM.16.MT88.4 R12, [R190+-0x2000] ;  /* 0xffe00000be0c783b */ /* 0x000ea80000004200 */
        /* <DEDUP_REMOVED lines=8> */
[----:B------:R-:W-:Y:S04]  /*5b50*/  LDSM.16.MT88.4 R96, [R187+0x3800] ;  /* 0x00380000bb60783b */ /* 0x000fe80000004200 */
[----:B------:R-:W-:Y:S01]  /*5b60*/  LDSM.16.MT88.4 R148, [R187+0x5800] ;  /* 0x00580000bb94783b */ /* 0x000fe20000004200 */
[C---:B--2---:R-:W-:Y:S03]  /*5b70*/  HMMA.16816.F32.BF16 R104, R12.reuse, R8, R104 ;  /* 0x000000080c68723c */ /* 0x044fe60000041868 */
[----:B------:R-:W-:Y:S04]  /*5b80*/  REDG.E.ADD.F32.FTZ.RN.STRONG.GPU desc[UR20][R182.64+0x280], R93 ;  /* 0x0002805db60079a6 */ /* 0x000fe8000c12f314 */
[----:B------:R-:W-:Y:S01]  /*5b90*/  REDG.E.ADD.F32.FTZ.RN.STRONG.GPU desc[UR20][R154.64+0x280], R94 ;  /* 0x0002805e9a0079a6 */ /* 0x000fe2000c12f314 */
[-C--:B------:R-:W-:Y:S03]  /*5ba0*/  HMMA.16816.F32.BF16 R108, R12, R10.reuse, R108 ;  /* 0x0000000a0c6c723c */ /* 0x080fe6000004186c */
[----:B------:R-:W-:Y:S04]  /*5bb0*/  REDG.E.ADD.F32.FTZ.RN.STRONG.GPU desc[UR20][R156.64+0x280], R95 ;  /* 0x0002805f9c0079a6 */ /* 0x000fe8000c12f314 */
[----:B------:R-:W-:Y:S01]  /*5bc0*/  LDSM.16.MT88.4 R92, [R190+-0x800] ;  /* 0xfff80000be5c783b */ /* 0x000fe20000004200 */
[C---:B------:R-:W-:Y:S03]  /*5bd0*/  HMMA.16816.F32.BF16 R112, R4.reuse, R10, R112 ;  /* 0x0000000a0470723c */ /* 0x040fe60000041870 */
[----:B------:R-:W1:Y:S05]  /*5be0*/  LDSM.16.MT88.4 R8, [R187+0x4800] ;  /* 0x00480000bb08783b */ /* 0x000e6a0000004200 */
[-C--:B---3--:R-:W-:Y:S08]  /*5bf0*/  HMMA.16816.F32.BF16 R116, R4, R16.reuse, R116 ;  /* 0x000000100474723c */ /* 0x088ff00000041874 */
        /* <DEDUP_REMOVED lines=271> */
.L_x_1729:
[----:B------:R-:W2:Y:S01]  /*6cf0*/  LDCU.64 UR8, c[0x0][0x5c0] ;  /* 0x0000b800ff0877ac */ /* 0x000ea20008000a00 */
[----:B------:R-:W-:-:S05]  /*6d00*/  IADD3 R42, PT, PT, R235, R236, RZ ;  /* 0x000000eceb2a7210 */ /* 0x000fca0007ffe0ff */
[C---:B--2---:R-:W-:Y:S02]  /*6d10*/  IMAD R40, R42.reuse, UR9, RZ ;  /* 0x000000092a287c24 */ /* 0x044fe4000f8e02ff */
[----:B-1----:R-:W-:-:S05]  /*6d20*/  IMAD.WIDE.U32 R42, R42, UR8, RZ ;  /* 0x000000082a2a7c25 */ /* 0x002fca000f8e00ff */
[----:B------:R-:W-:Y:S02]  /*6d30*/  IADD3 R40, PT, PT, R43, R40, RZ ;  /* 0x000000282b287210 */ /* 0x000fe40007ffe0ff */
.L_x_1730:
        /* <DEDUP_REMOVED lines=11> */
.L_x_1731:
[----:B------:R-:W1:Y:S01]  /*6df0*/  LDCU.64 UR6, c[0x0][0x5c8] ;  /* 0x0000b900ff0677ac */ /* 0x000e620008000a00 */
[----:B------:R-:W-:-:S05]  /*6e00*/  IADD3 R54, PT, PT, R235, R236, RZ ;  /* 0x000000eceb367210 */ /* 0x000fca0007ffe0ff */
[C---:B-1----:R-:W-:Y:S02]  /*6e10*/  IMAD R52, R54.reuse, UR7, RZ ;  /* 0x0000000736347c24 */ /* 0x042fe4000f8e02ff */
[----:B------:R-:W-:-:S05]  /*6e20*/  IMAD.WIDE.U32 R54, R54, UR6, RZ ;  /* 0x0000000636367c25 */ /* 0x000fca000f8e00ff */
[----:B------:R-:W-:-:S07]  /*6e30*/  IADD3 R52, PT, PT, R55, R52, RZ ;  /* 0x0000003437347210 */ /* 0x000fce0007ffe0ff */
.L_x_1732:
[----:B------:R-:W-:Y:S01]  /*6e40*/  BAR.SYNC.DEFER_BLOCKING 0x0 ;  /* 0x0000000000007b1d */ /* 0x000fe20000010000 */
[----:B------:R-:W-:Y:S01]  /*6e50*/  USHF.L.U32 UR10, UR19, 0x6, URZ ;  /* 0x00000006130a7899 */ /* 0x000fe200080006ff */
[-C--:B------:R-:W-:Y:S01]  /*6e60*/  ISETP.GE.AND P1, PT, R206, R216.reuse, PT ;  /* 0x000000d8ce00720c */ /* 0x080fe20003f26270 */
[----:B------:R-:W-:Y:S01]  /*6e70*/  IMAD.U32 R53, RZ, RZ, UR6 ;  /* 0x00000006ff357e24 */ /* 0x000fe2000f8e00ff */
[----:B------:R-:W-:Y:S01]  /*6e80*/  ISETP.GE.AND P2, PT, R207, R216, PT ;  /* 0x000000d8cf00720c */ /* 0x000fe20003f46270 */
[----:B------:R-:W-:Y:S01]  /*6e90*/  UIMAD.WIDE.U32 UR14, UR10, UR8, URZ ;  /* 0x000000080a0e72a5 */ /* 0x000fe2000f8e00ff */
[----:B------:R-:W-:Y:S01]  /*6ea0*/  BSSY.RECONVERGENT B0, `(.L_x_1733) ;  /* 0x0000026000007945 */ /* 0x000fe20003800200 */
[----:B------:R-:W-:Y:S01]  /*6eb0*/  USHF.R.S32.HI UR11, URZ, 0x1f, UR10 ;  /* 0x0000001fff0b7899 */ /* 0x000fe2000801140a */
[----:B------:R-:W1:Y:S03]  /*6ec0*/  LDCU.64 UR4, c[0x0][0x5d8] ;  /* 0x0000bb00ff0477ac */ /* 0x000e660008000a00 */
[----:B------:R-:W-:Y:S01]  /*6ed0*/  IMAD.U32 R44, RZ, RZ, UR14 ;  /* 0x0000000eff2c7e24 */ /* 0x000fe2000f8e00ff */
[----:B------:R-:W-:Y:S01]  /*6ee0*/  UIMAD UR12, UR11, UR8, URZ ;  /* 0x000000080b0c72a4 */ /* 0x000fe2000f8e02ff */
[----:B------:R-:W-:-:S03]  /*6ef0*/  IMAD.U32 R45, RZ, RZ, UR15 ;  /* 0x0000000fff2d7e24 */ /* 0x000fc6000f8e00ff */
[----:B------:R-:W-:Y:S01]  /*6f00*/  LOP3.LUT R41, R44, 0x38, R205, 0xf8, !PT ;  /* 0x000000382c297812 */ /* 0x000fe200078ef8cd */
[----:B------:R-:W-:-:S03]  /*6f10*/  UIMAD UR12, UR10, UR9, UR12 ;  /* 0x000000090a0c72a4 */ /* 0x000fc6000f8e020c */
[----:B------:R-:W-:-:S03]  /*6f20*/  IADD3 R60, P0, PT, R42, R41, RZ ;  /* 0x000000292a3c7210 */ /* 0x000fc60007f1e0ff */
[----:B------:R-:W-:Y:S01]  /*6f30*/  MOV R41, UR12 ;  /* 0x0000000c00297c02 */ /* 0x000fe20008000f00 */
[----:B------:R2:W3:Y:S03]  /*6f40*/  LDS.128 R36, [R212+0x13000] ;  /* 0x01300000d4247984 */ /* 0x0004e60000000c00 */
[----:B------:R-:W-:Y:S01]  /*6f50*/  IADD3.X R61, PT, PT, R40, UR15, R41, P0, !PT ;  /* 0x0000000f283d7c10 */ /* 0x000fe200087fe429 */
[----:B------:R2:W4:Y:S01]  /*6f60*/  LDS.128 R32, [R212+0x15000] ;  /* 0x01500000d4207984 */ /* 0x0005220000000c00 */
[----:B------:R-:W-:-:S03]  /*6f70*/  IADD3 R56, P0, PT, R206, 0x20, RZ ;  /* 0x00000020ce387810 */ /* 0x000fc60007f1e0ff */
[----:B------:R2:W2:Y:S01]  /*6f80*/  LDS.128 R28, [R212+0x17000] ;  /* 0x01700000d41c7984 */ /* 0x0004a20000000c00 */
[C---:B-1----:R-:W-:Y:S01]  /*6f90*/  IMAD.WIDE.U32 R60, R201.reuse, UR4, R60 ;  /* 0x00000004c93c7c25 */ /* 0x042fe2000f8e003c */
[----:B------:R-:W-:Y:S02]  /*6fa0*/  IADD3.X R55, PT, PT, RZ, RZ, RZ, P0, !PT ;  /* 0x000000ffff377210 */ /* 0x000fe400007fe4ff */
[----:B------:R1:W1:Y:S01]  /*6fb0*/  LDS.128 R24, [R212+0x18000] ;  /* 0x01800000d4187984 */ /* 0x0002620000000c00 */
[----:B------:R-:W-:-:S03]  /*6fc0*/  IMAD R57, R201, UR5, R61 ;  /* 0x00000005c9397c24 */ /* 0x000fc6000f8e023d */
        /* <DEDUP_REMOVED lines=9> */
[----:B------:R-:W2:Y:S01]  /*7060*/  LDS.128 R40, [R212+0x12000] ;  /* 0x01200000d4287984 */ /* 0x000ea20000000c00 */
[----:B------:R-:W-:-:S03]  /*7070*/  MOV R59, R57 ;  /* 0x00000039003b7202 */ /* 0x000fc60000000f00 */
[----:B------:R-:W1:Y:S01]  /*7080*/  LDS.128 R48, [R212+0x16000] ;  /* 0x01600000d4307984 */ /* 0x000e620000000c00 */
[----:B------:R-:W-:-:S04]  /*7090*/  IMAD.WIDE.U32 R62, R206, UR8, R58 ;  /* 0x00000008ce3e7c25 */ /* 0x000fc8000f8e003a */
[----:B------:R-:W-:Y:S01]  /*70a0*/  IMAD R58, R206, UR9, R63 ;  /* 0x00000009ce3a7c24 */ /* 0x000fe2000f8e023f */
[----:B----4-:R-:W-:-:S04]  /*70b0*/  LEA R64, P0, R62, UR4, 0x1 ;  /* 0x000000043e407c11 */ /* 0x010fc8000f8008ff */
[----:B------:R-:W-:-:S05]  /*70c0*/  LEA.HI.X R65, R62, UR5, R58, 0x1, P0 ;  /* 0x000000053e417c11 */ /* 0x000fca00080f0c3a */
[----:B---3--:R3:W-:Y:S04]  /*70d0*/  STG.E.128 desc[UR20][R64.64+0x80], R44 ;  /* 0x0000802c40007986 */ /* 0x0087e8000c101d14 */
[----:B--2---:R3:W-:Y:S04]  /*70e0*/  STG.E.128 desc[UR20][R64.64], R40 ;  /* 0x0000002840007986 */ /* 0x0047e8000c101d14 */
[----:B-1----:R3:W-:Y:S02]  /*70f0*/  STG.E.128 desc[UR20][R64.64+0x100], R48 ;  /* 0x0001003040007986 */ /* 0x0027e4000c101d14 */
.L_x_1734:
[----:B------:R-:W-:Y:S05]  /*7100*/  BSYNC.RECONVERGENT B0 ;  /* 0x0000000000007941 */ /* 0x000fea0003800200 */
.L_x_1733:
[----:B------:R-:W-:Y:S04]  /*7110*/  BSSY.RECONVERGENT B0, `(.L_x_1735) ;  /* 0x000000e000007945 */ /* 0x000fe80003800200 */
[----:B------:R-:W-:Y:S05]  /*7120*/  @P2 BRA `(.L_x_1736) ;  /* 0x0000000000302947 */ /* 0x000fea0003800000 */
[----:B------:R-:W2:Y:S01]  /*7130*/  LDCU.64 UR4, c[0x0][0x560] ;  /* 0x0000ac00ff0477ac */ /* 0x000ea20008000a00 */
[----:B---3--:R-:W-:Y:S01]  /*7140*/  MOV R42, R60 ;  /* 0x0000003c002a7202 */ /* 0x008fe20000000f00 */
[----:B------:R-:W-:Y:S01]  /*7150*/  IMAD R41, R55, UR8, RZ ;  /* 0x0000000837297c24 */ /* 0x000fe2000f8e02ff */
[----:B------:R-:W-:-:S03]  /*7160*/  MOV R43, R57 ;  /* 0x00000039002b7202 */ /* 0x000fc60000000f00 */
[C---:B------:R-:W-:Y:S02]  /*7170*/  IMAD R41, R56.reuse, UR9, R41 ;  /* 0x0000000938297c24 */ /* 0x040fe4000f8e0229 */
[----:B------:R-:W-:-:S05]  /*7180*/  IMAD.WIDE.U32 R42, R56, UR8, R42 ;  /* 0x00000008382a7c25 */ /* 0x000fca000f8e002a */
[----:B------:R-:W-:Y:S02]  /*7190*/  IADD3 R41, PT, PT, R41, R43, RZ ;  /* 0x0000002b29297210 */ /* 0x000fe40007ffe0ff */
[----:B--2---:R-:W-:-:S04]  /*71a0*/  LEA R40, P0, R42, UR4, 0x1 ;  /* 0x000000042a287c11 */ /* 0x004fc8000f8008ff */
[----:B------:R-:W-:-:S05]  /*71b0*/  LEA.HI.X R41, R42, UR5, R41, 0x1, P0 ;  /* 0x000000052a297c11 */ /* 0x000fca00080f0c29 */
[----:B------:R2:W-:Y:S04]  /*71c0*/  STG.E.128 desc[UR20][R40.64], R36 ;  /* 0x0000002428007986 */ /* 0x0005e8000c101d14 */
[----:B----4-:R2:W-:Y:S04]  /*71d0*/  STG.E.128 desc[UR20][R40.64+0x80], R32 ;  /* 0x0000802028007986 */ /* 0x0105e8000c101d14 */
[----:B------:R2:W-:Y:S02]  /*71e0*/  STG.E.128 desc[UR20][R40.64+0x100], R28 ;  /* 0x0001001c28007986 */ /* 0x0005e4000c101d14 */
.L_x_1736:
[----:B------:R-:W-:Y:S05]  /*71f0*/  BSYNC.RECONVERGENT B0 ;  /* 0x0000000000007941 */ /* 0x000fea0003800200 */
.L_x_1735:
[----:B------:R-:W-:Y:S01]  /*7200*/  MOV R215, RZ ;  /* 0x000000ff00d77202 */ /* 0x000fe20000000f00 */
[----:B------:R-:W4:Y:S01]  /*7210*/  LDCU.64 UR4, c[0x0][0x5e0] ;  /* 0x0000bc00ff0477ac */ /* 0x000f220008000a00 */
[----:B------:R-:W-:Y:S01]  /*7220*/  BSSY.RECONVERGENT B0, `(.L_x_1737) ;  /* 0x0000012000007945 */ /* 0x000fe20003800200 */
[----:B------:R-:W-:Y:S01]  /*7230*/  UIMAD UR11, UR11, UR6, URZ ;  /* 0x000000060b0b72a4 */ /* 0x000fe2000f8e02ff */
[----:B--2---:R-:W-:-:S03]  /*7240*/  IMAD.WIDE.U32 R28, R53, UR10, R214 ;  /* 0x0000000a351c7c25 */ /* 0x004fc6000f8e00d6 */
[----:B------:R-:W-:Y:S01]  /*7250*/  UIMAD UR11, UR10, UR7, UR11 ;  /* 0x000000070a0b72a4 */ /* 0x000fe2000f8e020b */
[----:B------:R-:W-:-:S05]  /*7260*/  IADD3 R30, P0, PT, R54, R28, RZ ;  /* 0x0000001c361e7210 */ /* 0x000fca0007f1e0ff */
[----:B------:R-:W-:-:S03]  /*7270*/  IADD3.X R31, PT, PT, R52, UR11, R29, P0, !PT ;  /* 0x0000000b341f7c10 */ /* 0x000fc600087fe41d */
[----:B----4-:R-:W-:-:S04]  /*7280*/  IMAD.WIDE.U32 R30, R201, UR4, R30 ;  /* 0x00000004c91e7c25 */ /* 0x010fc8000f8e001e */
[----:B------:R-:W-:Y:S01]  /*7290*/  IMAD R29, R201, UR5, R31 ;  /* 0x00000005c91d7c24 */ /* 0x000fe2000f8e021f */
[----:B------:R-:W-:Y:S06]  /*72a0*/  @P1 BRA `(.L_x_1738) ;  /* 0x0000000000241947 */ /* 0x000fec0003800000 */
[----:B------:R-:W2:Y:S01]  /*72b0*/  LDCU.64 UR4, c[0x0][0x568] ;  /* 0x0000ad00ff0477ac */ /* 0x000ea20008000a00 */
[----:B------:R-:W-:-:S05]  /*72c0*/  MOV R28, R30 ;  /* 0x0000001e001c7202 */ /* 0x000fca0000000f00 */
[----:B------:R-:W-:-:S04]  /*72d0*/  IMAD.WIDE.U32 R32, R206, UR6, R28 ;  /* 0x00000006ce207c25 */ /* 0x000fc8000f8e001c */
[----:B------:R-:W-:Y:S01]  /*72e0*/  IMAD R28, R206, UR7, R33 ;  /* 0x00000007ce1c7c24 */ /* 0x000fe2000f8e0221 */
[----:B--2---:R-:W-:-:S04]  /*72f0*/  LEA R34, P0, R32, UR4, 0x1 ;  /* 0x0000000420227c11 */ /* 0x004fc8000f8008ff */
[----:B------:R-:W-:-:S05]  /*7300*/  LEA.HI.X R35, R32, UR5, R28, 0x1, P0 ;  /* 0x0000000520237c11 */ /* 0x000fca00080f0c1c */
[----:B-1----:R2:W-:Y:S04]  /*7310*/  STG.E.128 desc[UR20][R34.64], R24 ;  /* 0x0000001822007986 */ /* 0x0025e8000c101d14 */
[----:B------:R2:W-:Y:S04]  /*7320*/  STG.E.128 desc[UR20][R34.64+0x80], R16 ;  /* 0x0000801022007986 */ /* 0x0005e8000c101d14 */
[----:B------:R2:W-:Y:S02]  /*7330*/  STG.E.128 desc[UR20][R34.64+0x100], R8 ;  /* 0x0001000822007986 */ /* 0x0005e4000c101d14 */
.L_x_1738:
[----:B------:R-:W-:Y:S05]  /*7340*/  BSYNC.RECONVERGENT B0 ;  /* 0x0000000000007941 */ /* 0x000fea0003800200 */
.L_x_1737:
[----:B------:R-:W-:Y:S05]  /*7350*/  @P2 BRA `(.L_x_1725) ;  /* 0x00000000002c2947 */ /* 0x000fea0003800000 */
[----:B------:R-:W4:Y:S01]  /*7360*/  LDCU.64 UR4, c[0x0][0x568] ;  /* 0x0000ad00ff0477ac */ /* 0x000f220008000a00 */
[----:B------:R-:W-:Y:S01]  /*7370*/  MOV R28, R30 ;  /* 0x0000001e001c7202 */ /* 0x000fe20000000f00 */
[----:B------:R-:W-:-:S04]  /*7380*/  IMAD R55, R55, UR6, RZ ;  /* 0x0000000637377c24 */ /* 0x000fc8000f8e02ff */
[----:B-12---:R-:W-:-:S04]  /*7390*/  IMAD.WIDE.U32 R8, R56, UR6, R28 ;  /* 0x0000000638087c25 */ /* 0x006fc8000f8e001c */
[----:B------:R-:W-:-:S05]  /*73a0*/  IMAD R55, R56, UR7, R55 ;  /* 0x0000000738377c24 */ /* 0x000fca000f8e0237 */
[----:B------:R-:W-:Y:S02]  /*73b0*/  IADD3 R55, PT, PT, R55, R9, RZ ;  /* 0x0000000937377210 */ /* 0x000fe40007ffe0ff */
[----:B----4-:R-:W-:-:S04]  /*73c0*/  LEA R10, P0, R8, UR4, 0x1 ;  /* 0x00000004080a7c11 */ /* 0x010fc8000f8008ff */
[----:B------:R-:W-:-:S05]  /*73d0*/  LEA.HI.X R11, R8, UR5, R55, 0x1, P0 ;  /* 0x00000005080b7c11 */ /* 0x000fca00080f0c37 */
[----:B------:R4:W-:Y:S04]  /*73e0*/  STG.E.128 desc[UR20][R10.64], R20 ;  /* 0x000000140a007986 */ /* 0x0009e8000c101d14 */
[----:B------:R4:W-:Y:S04]  /*73f0*/  STG.E.128 desc[UR20][R10.64+0x80], R12 ;  /* 0x0000800c0a007986 */ /* 0x0009e8000c101d14 */
[----:B------:R4:W-:Y:S02]  /*7400*/  STG.E.128 desc[UR20][R10.64+0x100], R4 ;  /* 0x000100040a007986 */ /* 0x0009e4000c101d14 */
.L_x_1725:
[----:B------:R-:W-:Y:S05]  /*7410*/  BSYNC.RECONVERGENT B1 ;  /* 0x0000000000017941 */ /* 0x000fea0003800200 */
.L_x_1703:
[----:B------:R-:W3:Y:S01]  /*7420*/  LDCU UR5, c[0x0][0x438] ;  /* 0x00008700ff0577ac */ /* 0x000ee20008000800 */
[----:B-12-4-:R-:W1:Y:S01]  /*7430*/  LDC R10, c[0x0][0x438] ;  /* 0x00010e00ff0a7b82 */ /* 0x016e620000000800 */
[----:B------:R-:W2:Y:S01]  /*7440*/  LDCU UR6, c[0x0][0x370] ;  /* 0x00006e00ff0677ac */ /* 0x000ea20008000800 */
[----:B---3--:R-:W-:-:S04]  /*7450*/  UIADD3 UR5, UPT, UPT, UR5, 0x3f, URZ ;  /* 0x0000003f05057890 */ /* 0x008fc8000fffe0ff */
[----:B------:R-:W-:Y:S02]  /*7460*/  USHF.R.S32.HI UR4, URZ, 0x1f, UR5 ;  /* 0x0000001fff047899 */ /* 0x000fe40008011405 */
[----:B--2---:R-:W-:Y:S02]  /*7470*/  UIADD3 UR19, UPT, UPT, UR6, UR19, URZ ;  /* 0x0000001306137290 */ /* 0x004fe4000fffe0ff */
[----:B------:R-:W-:-:S04]  /*7480*/  ULEA.HI UR4, UR4, UR5, URZ, 0x6 ;  /* 0x0000000504047291 */ /* 0x000fc8000f8f30ff */
[----:B------:R-:W-:-:S04]  /*7490*/  USHF.R.S32.HI UR4, URZ, 0x6, UR4 ;  /* 0x00000006ff047899 */ /* 0x000fc80008011404 */
[----:B------:R-:W-:-:S09]  /*74a0*/  UISETP.GE.AND UP0, UPT, UR19, UR4, UPT ;  /* 0x000000041300728c */ /* 0x000fd2000bf06270 */
[----:B------:R-:W-:Y:S05]  /*74b0*/  BRA.U !UP0, `(.L_x_1739) ;  /* 0xffffff91086c7547 */ /* 0x000fea000b83ffff */
[----:B------:R-:W-:Y:S05]  /*74c0*/  EXIT ;  /* 0x000000000000794d */ /* 0x000fea0003800000 */
.L_x_1740:
        /* <DEDUP_REMOVED lines=11> */
.L_x_2184:


//--------------------- .text._ZN5flash44flash_bwd_dq_dk_dv_loop_seqk_parallel_kernelI23Flash_bwd_kernel_traitsILi192ELi64ELi64ELi8ELi4ELi2ELi2ELb0ELb0EN7cutlass10bfloat16_tE19Flash_kernel_traitsILi192ELi64ELi64ELi8ES3_EELb0ELb0ELb0ELb0ELb0ELb1ELb1EEEvNS_16Flash_bwd_paramsE --------------------------
	.section	.text._ZN5flash44flash_bwd_dq_dk_dv_loop_seqk_parallel_kernelI23Flash_bwd_kernel_traitsILi192ELi64ELi64ELi8ELi4ELi2ELi2ELb0ELb0EN7cutlass10bfloat16_tE19Flash_kernel_traitsILi192ELi64ELi64ELi8ES3_EELb0ELb0ELb0ELb0ELb0ELb1ELb1EEEvNS_16Flash_bwd_paramsE,"ax",@progbits
	.align	128
        .global         _ZN5flash44flash_bwd_dq_dk_dv_loop_seqk_parallel_kernelI23Flash_bwd_kernel_traitsILi192ELi64ELi64ELi8ELi4ELi2ELi2ELb0ELb0EN7cutlass10bfloat16_tE19Flash_kernel_traitsILi192ELi64ELi64ELi8ES3_EELb0ELb0ELb0ELb0ELb0ELb1ELb1EEEvNS_16Flash_bwd_paramsE
        .type           _ZN5flash44flash_bwd_dq_dk_dv_loop_seqk_parallel_kernelI23Flash_bwd_kernel_traitsILi192ELi64ELi64ELi8ELi4ELi2ELi2ELb0ELb0EN7cutlass10bfloat16_tE19Flash_kernel_traitsILi192ELi64ELi64ELi8ES3_EELb0ELb0ELb0ELb0ELb0ELb1ELb1EEEvNS_16Flash_bwd_paramsE,@function
        .size           _ZN5flash44flash_bwd_dq_dk_dv_loop_seqk_parallel_kernelI23Flash_bwd_kernel_traitsILi192ELi64ELi64ELi8ELi4ELi2ELi2ELb0ELb0EN7cutlass10bfloat16_tE19Flash_kernel_traitsILi192ELi64ELi64ELi8ES3_EELb0ELb0ELb0ELb0ELb0ELb1ELb1EEEvNS_16Flash_bwd_paramsE,(.L_x_2185 - _ZN5flash44flash_bwd_dq_dk_dv_loop_seqk_parallel_kernelI23Flash_bwd_kernel_traitsILi192ELi64ELi64ELi8ELi4ELi2ELi2ELb0ELb0EN7cutlass10bfloat16_tE19Flash_kernel_traitsILi192ELi64ELi64ELi8ES3_EELb0ELb0ELb0ELb0ELb0ELb1ELb1EEEvNS_16Flash_bwd_paramsE)
        .other          _ZN5flash44flash_bwd_dq_dk_dv_loop_seqk_parallel_kernelI23Flash_bwd_kernel_traitsILi192ELi64ELi64ELi8ELi4ELi2ELi2ELb0ELb0EN7cutlass10bfloat16_tE19Flash_kernel_traitsILi192ELi64ELi64ELi8ES3_EELb0ELb0ELb0ELb0ELb0ELb1ELb1EEEvNS_16Flash_bwd_paramsE,@"STO_CUDA_ENTRY STV_DEFAULT"
_ZN5flash44flash_bwd_dq_dk_dv_loop_seqk_parallel_kernelI23Flash_bwd_kernel_traitsILi192ELi64ELi64ELi8ELi4ELi2ELi2ELb0ELb0EN7cutlass10bfloat16_tE19Flash_kernel_traitsILi192ELi64ELi64ELi8ES3_EELb0ELb0ELb0ELb0ELb0ELb1ELb1EEEvNS_16Flash_bwd_paramsE:
.text._ZN5flash44flash_bwd_dq_dk_dv_loop_seqk_parallel_kernelI23Flash_bwd_kernel_traitsILi192ELi64ELi64ELi8ELi4ELi2ELi2ELb0ELb0EN7cutlass10bfloat16_tE19Flash_kernel_traitsILi192ELi64ELi64ELi8ES3_EELb0ELb0ELb0ELb0ELb0ELb1ELb1EEEvNS_16Flash_bwd_paramsE:
        /* <DEDUP_REMOVED lines=10> */
[----:B------:R-:W2:Y:S01]  /*00a0*/  S2UR UR6, SR_CgaCtaId ;  /* 0x00000000000679c3 */ /* 0x000ea20000008800 */
[----:B------:R-:W3:Y:S01]  /*00b0*/  LDCU UR4, c[0x0][0x438] ;  /* 0x00008700ff0477ac */ /* 0x000ee20008000800 */
[----:B------:R-:W-:Y:S01]  /*00c0*/  IMAD.MOV.U32 R194, RZ, RZ, 0x40 ;  /* 0x00000040ffc27424 */ /* 0x000fe200078e00ff */
[----:B------:R-:W4:Y:S01]  /*00d0*/  S2R R202, SR_CTAID.Y ;  /* 0x0000000000ca7919 */ /* 0x000f220000002600 */
[----:B------:R-:W-:Y:S01]  /*00e0*/  IMAD.MOV.U32 R196, RZ, RZ, 0x20 ;  /* 0x00000020ffc47424 */ /* 0x000fe200078e00ff */
[----:B------:R-:W-:Y:S01]  /*00f0*/  UMOV UR5, 0x400 ;  /* 0x0000040000057882 */ /* 0x000fe20000000000 */
[----:B------:R-:W1:Y:S01]  /*0100*/  LDCU.64 UR14, c[0x0][0x358] ;  /* 0x00006b00ff0e77ac */ /* 0x000e620008000a00 */
[----:B------:R-:W3:Y:S01]  /*0110*/  S2R R201, SR_CTAID.Z ;  /* 0x0000000000c97919 */ /* 0x000ee20000002700 */
[----:B------:R-:W3:Y:S01]  /*0120*/  S2UR UR12, SR_CTAID.X ;  /* 0x00000000000c79c3 */ /* 0x000ee20000002500 */
[----:B------:R-:W-:Y:S01]  /*0130*/  UMOV UR18, URZ ;  /* 0x000000ff00127c82 */ /* 0x000fe20008000000 */
[----:B------:R-:W-:-:S06]  /*0140*/  UMOV UR19, URZ ;  /* 0x000000ff00137c82 */ /* 0x000fcc0008000000 */
[----:B------:R-:W4:Y:S01]  /*0150*/  LDC.U8 R200, c[0x0][0x532] ;  /* 0x00014c80ffc87b82 */ /* 0x000f220000000000 */
[----:B--2---:R-:W-:-:S04]  /*0160*/  ULEA UR6, UR6, UR5, 0x18 ;  /* 0x0000000506067291 */ /* 0x004fc8000f8ec0ff */
[----:B------:R-:W-:Y:S01]  /*0170*/  UIADD3 UR5, UPT, UPT, UR6, 0x20000, URZ ;  /* 0x0002000006057890 */ /* 0x000fe2000fffe0ff */
        /* <DEDUP_REMOVED lines=8> */
[----:B------:R-:W-:Y:S01]  /*0200*/  VIADD R207, R206, 0x20 ;  /* 0x00000020cecf7836 */ /* 0x000fe20000000000 */
[----:B------:R-:W-:Y:S01]  /*0210*/  LOP3.LUT R8, R3, 0x20, R6, 0x78, !PT ;  /* 0x0000002003087812 */ /* 0x000fe200078e7806 */
[----:B------:R-:W-:Y:S01]  /*0220*/  IMAD.SHL.U32 R3, R204, 0x40, RZ ;  /* 0x00000040cc037824 */ /* 0x000fe200078e00ff */
[----:B------:R-:W-:-:S02]  /*0230*/  LOP3.LUT R4, R4, 0x6, R5, 0xf8, !PT ;  /* 0x0000000604047812 */ /* 0x000fc400078ef805 */
[--C-:B------:R-:W-:Y:S02]  /*0240*/  LOP3.LUT R209, R8, 0x1c0, R7.reuse, 0xf8, !PT ;  /* 0x000001c008d17812 */ /* 0x100fe400078ef807 */
[----:B------:R-:W-:Y:S02]  /*0250*/  SHF.R.U32.HI R0, RZ, 0x1, R204 ;  /* 0x00000001ff007819 */ /* 0x000fe400000116cc */
[----:B------:R-:W-:Y:S02]  /*0260*/  LOP3.LUT R209, R4, R209, RZ, 0xfc, !PT ;  /* 0x000000d104d17212 */ /* 0x000fe400078efcff */
[C---:B------:R-:W-:Y:S02]  /*0270*/  LOP3.LUT R4, R2.reuse, 0x200, RZ, 0xc0, !PT ;  /* 0x0000020002047812 */ /* 0x040fe400078ec0ff */
[----:B------:R-:W-:Y:S02]  /*0280*/  LOP3.LUT R8, R2, 0x400, RZ, 0xc0, !PT ;  /* 0x0000040002087812 */ /* 0x000fe400078ec0ff */
[----:B------:R-:W-:-:S02]  /*0290*/  LOP3.LUT R4, R4, 0x3800, R7, 0xf8, !PT ;  /* 0x0000380004047812 */ /* 0x000fc400078ef807 */
[----:B------:R-:W-:Y:S02]  /*02a0*/  LOP3.LUT R7, R7, 0x1c0, RZ, 0xc0, !PT ;  /* 0x000001c007077812 */ /* 0x000fe400078ec0ff */
[----:B------:R-:W-:Y:S02]  /*02b0*/  LOP3.LUT R203, R0, 0x30, RZ, 0xc0, !PT ;  /* 0x0000003000cb7812 */ /* 0x000fe400078ec0ff */
[----:B------:R-:W-:Y:S02]  /*02c0*/  LOP3.LUT R208, R7, 0x18, R206, 0xf8, !PT ;  /* 0x0000001807d07812 */ /* 0x000fe400078ef8ce */
[--C-:B------:R-:W-:Y:S01]  /*02d0*/  LOP3.LUT R7, R8, 0x6, R5.reuse, 0xf8, !PT ;  /* 0x0000000608077812 */ /* 0x100fe200078ef805 */
[----:B---3--:R-:W-:Y:S01]  /*02e0*/  IMAD.U32 R8, RZ, RZ, UR4 ;  /* 0x00000004ff087e24 */ /* 0x008fe2000f8e00ff */
[----:B------:R-:W-:Y:S01]  /*02f0*/  LOP3.LUT R208, R208, 0x38, R5, 0x78, !PT ;  /* 0x00000038d0d07812 */ /* 0x000fe200078e7805 */
[----:B------:R-:W-:Y:S01]  /*0300*/  UIADD3 UR4, UPT, UPT, UR6, 0x12000, URZ ;  /* 0x0001200006047890 */ /* 0x000fe2000fffe0ff */
[----:B------:R-:W-:-:S02]  /*0310*/  LOP3.LUT R5, R5, 0x20, RZ, 0xc0, !PT ;  /* 0x0000002005057812 */ /* 0x000fc400078ec0ff */
[----:B------:R-:W-:Y:S02]  /*0320*/  LOP3.LUT R203, R203, 0x7, R6, 0xf8, !PT ;  /* 0x00000007cbcb7812 */ /* 0x000fe400078ef806 */
[----:B------:R-:W-:Y:S02]  /*0330*/  LOP3.LUT R6, R3, 0x1c0, RZ, 0xc0, !PT ;  /* 0x000001c003067812 */ /* 0x000fe400078ec0ff */
[----:B------:R-:W-:Y:S02]  /*0340*/  LOP3.LUT R9, R0, 0x10, RZ, 0xc0, !PT ;  /* 0x0000001000097812 */ /* 0x000fe400078ec0ff */
[----:B------:R-:W-:Y:S02]  /*0350*/  LOP3.LUT R198, R5, 0x18, R206, 0xf8, !PT ;  /* 0x0000001805c67812 */ /* 0x000fe400078ef8ce */
[----:B------:R-:W-:Y:S02]  /*0360*/  LOP3.LUT R197, R6, 0x38, R205, 0xf8, !PT ;  /* 0x0000003806c57812 */ /* 0x000fe400078ef8cd */
[----:B------:R-:W-:-:S02]  /*0370*/  LOP3.LUT R6, R9, 0x8, R204, 0xf8, !PT ;  /* 0x0000000809067812 */ /* 0x000fc400078ef8cc */
[----:B------:R-:W-:Y:S02]  /*0380*/  LOP3.LUT R189, R3, 0x200, RZ, 0xc0, !PT ;  /* 0x0000020003bd7812 */ /* 0x000fe400078ec0ff */
[----:B------:R-:W-:Y:S02]  /*0390*/  LOP3.LUT R198, R198, 0x1c0, R3, 0xf8, !PT ;  /* 0x000001c0c6c67812 */ /* 0x000fe400078ef803 */
[----:B------:R-:W-:Y:S02]  /*03a0*/  LOP3.LUT R0, R197, 0x8, R0, 0x78, !PT ;  /* 0x00000008c5007812 */ /* 0x000fe400078e7800 */
[----:B------:R-:W-:Y:S02]  /*03b0*/  LOP3.LUT R191, R6, R197, RZ, 0x3c, !PT ;  /* 0x000000c506bf7212 */ /* 0x000fe400078e3cff */
[----:B------:R-:W-:Y:S02]  /*03c0*/  LOP3.LUT R199, R189, 0xc00, R2, 0xf8, !PT ;  /* 0x00000c00bdc77812 */ /* 0x000fe400078ef802 */
[----:B------:R-:W-:-:S02]  /*03d0*/  LOP3.LUT R197, R197, 0x8, R204, 0x78, !PT ;  /* 0x00000008c5c57812 */ /* 0x000fc400078e78cc */
[----:B------:R-:W-:Y:S02]  /*03e0*/  LOP3.LUT R189, R189, 0x400, R2, 0xf8, !PT ;  /* 0x00000400bdbd7812 */ /* 0x000fe400078ef802 */
[----:B------:R-:W-:Y:S02]  /*03f0*/  LOP3.LUT R198, R198, 0x38, R205, 0x78, !PT ;  /* 0x00000038c6c67812 */ /* 0x000fe400078e78cd */
[----:B------:R-:W-:Y:S02]  /*0400*/  R2P PR, R204, 0xe ;  /* 0x0000000ecc007804 */ /* 0x000fe40000000000 */
[----:B------:R-:W-:Y:S02]  /*0410*/  LOP3.LUT R197, R4, R197, RZ, 0xfc, !PT ;  /* 0x000000c504c57212 */ /* 0x000fe400078efcff */
[-C--:B------:R-:W-:Y:S02]  /*0420*/  LOP3.LUT R199, R199, R0.reuse, RZ, 0xfc, !PT ;  /* 0x00000000c7c77212 */ /* 0x080fe400078efcff */
[----:B------:R-:W-:-:S02]  /*0430*/  LOP3.LUT R189, R189, R0, RZ, 0xfc, !PT ;  /* 0x00000000bdbd7212 */ /* 0x000fc400078efcff */
[----:B------:R-:W-:Y:S02]  /*0440*/  LOP3.LUT R198, R198, 0x200, R3, 0xf8, !PT ;  /* 0x00000200c6c67812 */ /* 0x000fe400078ef803 */
[----:B------:R-:W-:Y:S02]  /*0450*/  LOP3.LUT R3, R205, 0x1f8, RZ, 0xc0, !PT ;  /* 0x000001f8cd037812 */ /* 0x000fe400078ec0ff */
[----:B------:R-:W-:Y:S02]  /*0460*/  LOP3.LUT R191, R191, 0x200, R2, 0xf8, !PT ;  /* 0x00000200bfbf7812 */ /* 0x000fe400078ef802 */
[----:B------:R-:W-:Y:S02]  /*0470*/  SEL R194, R194, 0xffffffc0, !P2 ;  /* 0xffffffc0c2c27807 */ /* 0x000fe40005000000 */
[----:B------:R-:W-:Y:S02]  /*0480*/  LEA R197, R197, UR4, 0x1 ;  /* 0x00000004c5c57c11 */ /* 0x000fe4000f8e08ff */
[----:B------:R-:W-:-:S02]  /*0490*/  LEA R199, R199, UR6, 0x1 ;  /* 0x00000006c7c77c11 */ /* 0x000fc4000f8e08ff */
[----:B------:R-:W-:Y:S01]  /*04a0*/  LEA R189, R189, UR6, 0x1 ;  /* 0x00000006bdbd7c11 */ /* 0x000fe2000f8e08ff */
[----:B------:R-:W-:Y:S01]  /*04b0*/  IMAD.IADD R193, R197, 0x1, R194 ;  /* 0x00000001c5c17824 */ /* 0x000fe200078e02c2 */
[----:B------:R-:W-:Y:S01]  /*04c0*/  LOP3.LUT R210, R3, 0x38, R204, 0x78, !PT ;  /* 0x0000003803d27812 */ /* 0x000fe200078e78cc */
[----:B------:R-:W-:Y:S01]  /*04d0*/  IMAD.IADD R185, R199, 0x1, R194 ;  /* 0x00000001c7b97824 */ /* 0x000fe200078e02c2 */
[----:B------:R-:W-:Y:S01]  /*04e0*/  LEA R209, R209, UR5, 0x1 ;  /* 0x00000005d1d17c11 */ /* 0x000fe2000f8e08ff */
[----:B------:R-:W-:Y:S01]  /*04f0*/  IMAD.IADD R2, R194, 0x1, R189 ;  /* 0x00000001c2027824 */ /* 0x000fe200078e02bd */
[----:B------:R-:W-:Y:S02]  /*0500*/  SEL R196, R196, 0xffffffe0, !P1 ;  /* 0xffffffe0c4c47807 */ /* 0x000fe40004800000 */
[----:B------:R-:W-:Y:S01]  /*0510*/  LEA R191, R191, UR5, 0x1 ;  /* 0x00000005bfbf7c11 */ /* 0x000fe2000f8e08ff */
[----:B------:R-:W-:Y:S01]  /*0520*/  VIADD R235, R209, 0x20 ;  /* 0x00000020d1eb7836 */ /* 0x000fe20000000000 */
[----:B------:R-:W-:Y:S01]  /*0530*/  LOP3.LUT R208, R7, R208, RZ, 0xfc, !PT ;  /* 0x000000d007d07212 */ /* 0x000fe200078efcff */
[--C-:B------:R-:W-:Y:S01]  /*0540*/  IMAD.IADD R195, R197, 0x1, R196.reuse ;  /* 0x00000001c5c37824 */ /* 0x100fe200078e02c4 */
[----:B------:R-:W-:Y:S01]  /*0550*/  LOP3.LUT R210, R210, 0x1e00, R205, 0xf8, !PT ;  /* 0x00001e00d2d27812 */ /* 0x000fe200078ef8cd */
[----:B------:R-:W-:Y:S01]  /*0560*/  IMAD.IADD R186, R199, 0x1, R196 ;  /* 0x00000001c7ba7824 */ /* 0x000fe200078e02c4 */
[----:B------:R-:W-:Y:S01]  /*0570*/  SHF.R.U32.HI R204, RZ, 0x5, R204 ;  /* 0x00000005ffcc7819 */ /* 0x000fe200000116cc */
[----:B------:R-:W-:Y:S01]  /*0580*/  IMAD.IADD R190, R194, 0x1, R191 ;  /* 0x00000001c2be7824 */ /* 0x000fe200078e02bf */
[----:B------:R-:W-:Y:S01]  /*0590*/  LOP3.LUT R212, R205, 0x38, RZ, 0xc0, !PT ;  /* 0x00000038cdd47812 */ /* 0x000fe200078ec0ff */
[----:B------:R-:W-:Y:S01]  /*05a0*/  IMAD.IADD R3, R196, 0x1, R189 ;  /* 0x00000001c4037824 */ /* 0x000fe200078e02bd */
[----:B------:R-:W-:Y:S01]  /*05b0*/  LEA R210, R210, UR6, 0x1 ;  /* 0x00000006d2d27c11 */ /* 0x000fe2000f8e08ff */
[----:B------:R-:W-:Y:S01]  /*05c0*/  @P3 VIADD R235, R209, 0xffffffe0 ;  /* 0xffffffe0d1eb3836 */ /* 0x000fe20000000000 */
[----:B------:R-:W-:Y:S01]  /*05d0*/  LEA R208, R208, UR4, 0x1 ;  /* 0x00000004d0d07c11 */ /* 0x000fe2000f8e08ff */
[----:B------:R-:W-:Y:S01]  /*05e0*/  IMAD.IADD R192, R196, 0x1, R193 ;  /* 0x00000001c4c07824 */ /* 0x000fe200078e02c1 */
[----:B------:R-:W-:Y:S01]  /*05f0*/  LEA R198, R198, UR6, 0x1 ;  /* 0x00000006c6c67c11 */ /* 0x000fe2000f8e08ff */
[----:B------:R-:W-:-:S02]  /*0600*/  IMAD.IADD R184, R196, 0x1, R185 ;  /* 0x00000001c4b87824 */ /* 0x000fc400078e02b9 */
[----:B----4-:R-:W-:-:S07]  /*0610*/  IMAD.IADD R0, R196, 0x1, R2 ;  /* 0x00000001c4007824 */ /* 0x010fce00078e0202 */
.L_x_1778:
[----:B-1----:R-:W1:Y:S01]  /*0620*/  LDCU.64 UR6, c[0x0][0x470] ;  /* 0x00008e00ff0677ac */ /* 0x002e620008000a00 */
[----:B--2---:R-:W2:Y:S01]  /*0630*/  LDC.64 R4, c[0x0][0x460] ;  /* 0x00011800ff047b82 */ /* 0x004ea20000000a00 */
[----:B------:R-:W-:Y:S01]  /*0640*/  IMAD.SHL.U32 R15, R202, 0x4, RZ ;  /* 0x00000004ca0f7824 */ /* 0x000fe200078e00ff */
[----:B------:R-:W-:Y:S01]  /*0650*/  SHF.R.U32.HI R10, RZ, 0x1e, R202 ;  /* 0x0000001eff0a7819 */ /* 0x000fe200000116ca */
[----:B------:R-:W3:Y:S01]  /*0660*/  LDCU.64 UR4, c[0x0][0x478] ;  /* 0x00008f00ff0477ac */ /* 0x000ee20008000a00 */
[----:B------:R-:W-:-:S04]  /*0670*/  IMAD.MOV.U32 R233, RZ, RZ, RZ ;  /* 0x000000ffffe97224 */ /* 0x000fc800078e00ff */
[----:B------:R-:W4:Y:S08]  /*0680*/  LDC.64 R16, c[0x0][0x460] ;  /* 0x00011800ff107b82 */ /* 0x000f300000000a00 */
[----:B------:R-:W4:Y:S01]  /*0690*/  LDC.64 R6, c[0x0][0x468] ;  /* 0x00011a00ff067b82 */ /* 0x000f220000000a00 */
[----:B-1----:R-:W-:Y:S02]  /*06a0*/  ISETP.NE.U32.AND P5, PT, RZ, UR6, PT ;  /* 0x00000006ff007c0c */ /* 0x002fe4000bfa5070 */
[----:B---3--:R-:W-:-:S02]  /*06b0*/  ISETP.NE.U32.AND P4, PT, RZ, UR4, PT ;  /* 0x00000004ff007c0c */ /* 0x008fc4000bf85070 */
[----:B------:R-:W-:Y:S02]  /*06c0*/  ISETP.NE.AND.EX P5, PT, RZ, UR7, PT, P5 ;  /* 0x00000007ff007c0c */ /* 0x000fe4000bfa5350 */
[----:B------:R-:W-:Y:S02]  /*06d0*/  ISETP.NE.AND.EX P4, PT, RZ, UR5, PT, P4 ;  /* 0x00000005ff007c0c */ /* 0x000fe4000bf85340 */
[C---:B--2---:R-:W-:Y:S02]  /*06e0*/  ISETP.NE.U32.AND P3, PT, R4.reuse, RZ, PT ;  /* 0x000000ff0400720c */ /* 0x044fe40003f65070 */
[----:B------:R-:W-:Y:S02]  /*06f0*/  ISETP.NE.U32.AND P2, PT, R4, RZ, PT ;  /* 0x000000ff0400720c */ /* 0x000fe40003f45070 */
[C---:B------:R-:W-:Y:S02]  /*0700*/  ISETP.NE.AND.EX P3, PT, R5.reuse, RZ, PT, P3 ;  /* 0x000000ff0500720c */ /* 0x040fe40003f65330 */
[----:B------:R-:W-:-:S03]  /*0710*/  ISETP.NE.AND.EX P2, PT, R5, RZ, PT, P2 ;  /* 0x000000ff0500720c */ /* 0x000fc60003f45320 */
[C---:B------:R-:W-:Y:S02]  /*0720*/  @P5 IADD3 R20, P1, PT, R15.reuse, UR6, RZ ;  /* 0x000000060f145c10 */ /* 0x040fe4000ff3e0ff */
[----:B------:R-:W-:Y:S01]  /*0730*/  @P4 IADD3 R18, P0, PT, R15, UR4, RZ ;  /* 0x000000040f124c10 */ /* 0x000fe2000ff1e0ff */
[----:B------:R-:W-:Y:S01]  /*0740*/  IMAD.MOV.U32 R12, RZ, RZ, -0x1 ;  /* 0xffffffffff0c7424 */ /* 0x000fe200078e00ff */
[----:B------:R-:W-:Y:S01]  /*0750*/  @P5 IADD3.X R21, PT, PT, R10, UR7, RZ, P1, !PT ;  /* 0x000000070a155c10 */ /* 0x000fe20008ffe4ff */
[----:B----4-:R-:W-:Y:S01]  /*0760*/  IMAD.WIDE.U32 R22, R202, 0x4, R16 ;  /* 0x00000004ca167825 */ /* 0x010fe200078e0010 */
[----:B------:R-:W-:Y:S01]  /*0770*/  @P4 IADD3.X R19, PT, PT, R10, UR5, RZ, P0, !PT ;  /* 0x000000050a134c10 */ /* 0x000fe200087fe4ff */
[----:B------:R-:W1:Y:S02]  /*0780*/  @!P4 LDC.64 R4, c[0x0][0x488] ;  /* 0x00012200ff04cb82 */ /* 0x000e640000000a00 */
[----:B------:R-:W2:Y:S04]  /*0790*/  @P5 LDG.E R233, desc[UR14][R20.64] ;  /* 0x0000000e14e95981 */ /* 0x000ea8000c1e1900 */
[----:B------:R-:W2:Y:S04]  /*07a0*/  @P4 LDG.E R234, desc[UR14][R18.64] ;  /* 0x0000000e12ea4981 */ /* 0x000ea8000c1e1900 */
[----:B-----5:R3:W5:Y:S04]  /*07b0*/  @P3 LDG.E R12, desc[UR14][R22.64] ;  /* 0x0000000e160c3981 */ /* 0x020768000c1e1900 */
[----:B------:R3:W5:Y:S01]  /*07c0*/  @P2 LDG.E R9, desc[UR14][R22.64+0x4] ;  /* 0x0000040e16092981 */ /* 0x000762000c1e1900 */
[----:B------:R-:W-:Y:S01]  /*07d0*/  ISETP.NE.AND P5, PT, R200, RZ, PT ;  /* 0x000000ffc800720c */ /* 0x000fe20003fa5270 */
[----:B------:R-:W-:Y:S01]  /*07e0*/  IMAD.MOV.U32 R236, RZ, RZ, -0x1 ;  /* 0xffffffffffec7424 */ /* 0x000fe200078e00ff */
[----:B------:R-:W-:-:S02]  /*07f0*/  ISETP.EQ.U32.AND P1, PT, R6, RZ, PT ;  /* 0x000000ff0600720c */ /* 0x000fc40003f22070 */
[----:B------:R-:W-:Y:S02]  /*0800*/  IADD3 R14, P0, PT, R15, R6, RZ ;  /* 0x000000060f0e7210 */ /* 0x000fe40007f1e0ff */
[----:B------:R-:W-:-:S03]  /*0810*/  ISETP.EQ.OR.EX P1, PT, R7, RZ, !P5, P1 ;  /* 0x000000ff0700720c */ /* 0x000fc60006f22710 */
[----:B------:R-:W-:Y:S02]  /*0820*/  IMAD.X R15, R10, 0x1, R7, P0 ;  /* 0x000000010a0f7824 */ /* 0x000fe400000e0607 */
[----:B------:R-:W4:Y:S08]  /*0830*/  @!P4 LDC R10, c[0x0][0x43c] ;  /* 0x00010f00ff0acb82 */ /* 0x000f300000000800 */
[----:B------:R3:W5:Y:S01]  /*0840*/  @!P1 LDG.E R236, desc[UR14][R14.64] ;  /* 0x0000000e0eec9981 */ /* 0x000762000c1e1900 */
[----:B------:R-:W2:Y:S01]  /*0850*/  @!P2 LDC R17, c[0x0][0x434] ;  /* 0x00010d00ff11ab82 */ /* 0x000ea20000000800 */
[----:B------:R-:W-:Y:S01]  /*0860*/  ISETP.NE.U32.AND P1, PT, R6, RZ, PT ;  /* 0x000000ff0600720c */ /* 0x000fe20003f25070 */
[----:B------:R-:W-:Y:S01]  /*0870*/  USHF.L.U32 UR17, UR13, 0x6, URZ ;  /* 0x000000060d117899 */ /* 0x000fe200080006ff */
[----:B-1----:R-:W-:-:S02]  /*0880*/  @!P4 ISETP.NE.U32.AND P0, PT, R4, RZ, PT ;  /* 0x000000ff0400c20c */ /* 0x002fc40003f05070 */
[----:B------:R-:W-:Y:S02]  /*0890*/  ISETP.NE.AND.EX P1, PT, R7, RZ, PT, P1 ;  /* 0x000000ff0700720c */ /* 0x000fe40003f25310 */
[----:B------:R-:W-:-:S04]  /*08a0*/  @!P4 ISETP.NE.AND.EX P0, PT, R5, RZ, PT, P0 ;  /* 0x000000ff0500c20c */ /* 0x000fc80003f05300 */
[----:B----4-:R-:W-:Y:S01]  /*08b0*/  @!P4 SEL R10, R10, RZ, P0 ;  /* 0x000000ff0a0ac207 */ /* 0x010fe20000000000 */
[----:B--2---:R-:W-:-:S06]  /*08c0*/  @P4 IMAD.IADD R234, R234, 0x1, -R233 ;  /* 0x00000001eaea4824 */ /* 0x004fcc00078e0ae9 */
[----:B---3--:R-:W-:Y:S05]  /*08d0*/  @!P1 BRA `(.L_x_1741) ;  /* 0x00000000000c9947 */ /* 0x008fea0003800000 */
[----:B------:R-:W2:Y:S02]  /*08e0*/  @P5 LDG.E R5, desc[UR14][R14.64+0x4] ;  /* 0x0000040e0e055981 */ /* 0x000ea4000c1e1900 */
[----:B--2--5:R-:W-:-:S06]  /*08f0*/  @P5 IADD3 R8, PT, PT, R5, -R236, RZ ;  /* 0x800000ec05085210 */ /* 0x024fcc0007ffe0ff */
[----:B------:R1:W5:Y:S02]  /*0900*/  @!P5 LDG.E R8, desc[UR14][R14.64] ;  /* 0x0000000e0e08d981 */ /* 0x000364000c1e1900 */
.L_x_1741:
        /* <DEDUP_REMOVED lines=33> */
.L_x_1743:
[----:B------:R-:W2:Y:S01]  /*0b20*/  LDC.64 R6, c[0x0][0x3b8] ;  /* 0x0000ee00ff067b82 */ /* 0x000ea20000000a00 */
[----:B------:R-:W-:-:S05]  /*0b30*/  IADD3 R4, PT, PT, R233, R236, RZ ;  /* 0x000000ece9047210 */ /* 0x000fca0007ffe0ff */
[C---:B--2---:R-:W-:Y:S02]  /*0b40*/  IMAD R20, R4.reuse, R7, RZ ;  /* 0x0000000704147224 */ /* 0x044fe400078e02ff */
[----:B------:R-:W-:-:S05]  /*0b50*/  IMAD.WIDE.U32 R4, R4, R6, RZ ;  /* 0x0000000604047225 */ /* 0x000fca00078e00ff */
[----:B------:R-:W-:Y:S02]  /*0b60*/  IADD3 R20, PT, PT, R5, R20, RZ ;  /* 0x0000001405147210 */ /* 0x000fe40007ffe0ff */
[----:B------:R-:W-:-:S07]  /*0b70*/  MOV R22, R4 ;  /* 0x0000000400167202 */ /* 0x000fce0000000f00 */
.L_x_1744:
        /* <DEDUP_REMOVED lines=39> */
.L_x_1745:
[----:B------:R-:W2:Y:S01]  /*0df0*/  LDC.64 R10, c[0x0][0x3c0] ;  /* 0x0000f000ff0a7b82 */ /* 0x000ea20000000a00 */
[----:B------:R-:W-:-:S05]  /*0e00*/  IADD3 R24, PT, PT, R233, R236, RZ ;  /* 0x000000ece9187210 */ /* 0x000fca0007ffe0ff */
[C---:B--2---:R-:W-:Y:S02]  /*0e10*/  IMAD R21, R24.reuse, R11, RZ ;  /* 0x0000000b18157224 */ /* 0x044fe400078e02ff */
[----:B------:R-:W-:-:S05]  /*0e20*/  IMAD.WIDE.U32 R24, R24, R10, RZ ;  /* 0x0000000a18187225 */ /* 0x000fca00078e00ff */
[----:B------:R-:W-:Y:S02]  /*0e30*/  IADD3 R21, PT, PT, R25, R21, RZ ;  /* 0x0000001519157210 */ /* 0x000fe40007ffe0ff */
.L_x_1746:
[----:B------:R-:W2:Y:S01]  /*0e40*/  @!P4 LDC.64 R8, c[0x0][0x588] ;  /* 0x00016200ff08cb82 */ /* 0x000ea20000000a00 */
[----:B------:R-:W3:Y:S07]  /*0e50*/  LDCU UR6, c[0x0][0x3e0] ;  /* 0x00007c00ff0677ac */ /* 0x000eee0008000800 */
[----:B------:R-:W4:Y:S08]  /*0e60*/  @P4 LDC.64 R4, c[0x0][0x590] ;  /* 0x00016400ff044b82 */ /* 0x000f300000000a00 */
[----:B------:R-:W3:Y:S01]  /*0e70*/  LDC R32, c[0x0][0x44c] ;  /* 0x00011300ff207b82 */ /* 0x000ee20000000800 */
[----:B--2---:R-:W-:-:S04]  /*0e80*/  @!P4 IMAD.WIDE.U32 R36, R202, R8, RZ ;  /* 0x00000008ca24c225 */ /* 0x004fc800078e00ff */
[----:B------:R-:W-:Y:S02]  /*0e90*/  @!P4 IMAD R28, R202, R9, R37 ;  /* 0x00000009ca1cc224 */ /* 0x000fe400078e0225 */
[----:B----4-:R-:W-:-:S04]  /*0ea0*/  @P4 IMAD.WIDE.U32 R8, R12, R4, RZ ;  /* 0x000000040c084225 */ /* 0x010fc800078e00ff */
[----:B------:R-:W-:Y:S01]  /*0eb0*/  @P4 IMAD R28, R12, R5, R9 ;  /* 0x000000050c1c4224 */ /* 0x000fe200078e0209 */
[----:B------:R-:W-:Y:S01]  /*0ec0*/  @P4 MOV R36, R8 ;  /* 0x0000000800244202 */ /* 0x000fe20000000f00 */
[----:B---3--:R-:W-:Y:S01]  /*0ed0*/  IMAD.WIDE R30, R32, UR6, RZ ;  /* 0x00000006201e7c25 */ /* 0x008fe2000f8e02ff */
[----:B------:R-:W-:Y:S06]  /*0ee0*/  @P4 BRA `(.L_x_1747) ;  /* 0x0000000000404947 */ /* 0x000fec0003800000 */
[----:B------:R-:W2:Y:S02]  /*0ef0*/  LDCU UR4, c[0x0][0x444] ;  /* 0x00008880ff0477ac */ /* 0x000ea40008000800 */
[----:B--2---:R-:W-:Y:S01]  /*0f00*/  USHF.R.S32.HI UR5, URZ, 0x1f, UR4 ;  /* 0x0000001fff057899 */ /* 0x004fe20008011404 */
[----:B-1----:R-:W-:Y:S01]  /*0f10*/  IMAD.WIDE.U32 R14, R202, UR4, RZ ;  /* 0x00000004ca0e7c25 */ /* 0x002fe2000f8e00ff */
        /* <DEDUP_REMOVED lines=13> */
.L_x_1747:
[-C--:B-1----:R-:W-:Y:S02]  /*0ff0*/  IMAD R15, R31, R12.reuse, RZ ;  /* 0x0000000c1f0f7224 */ /* 0x082fe400078e02ff */
[----:B------:R-:W-:-:S05]  /*1000*/  IMAD.WIDE.U32 R34, R30, R12, RZ ;  /* 0x0000000c1e227225 */ /* 0x000fca00078e00ff */
[----:B------:R-:W-:-:S07]  /*1010*/  IADD3 R15, PT, PT, R35, R15, RZ ;  /* 0x0000000f230f7210 */ /* 0x000fce0007ffe0ff */
.L_x_1748:
        /* <DEDUP_REMOVED lines=20> */
.L_x_1749:
[----:B------:R-:W1:Y:S01]  /*1160*/  LDC R25, c[0x0][0x434] ;  /* 0x00010d00ff197b82 */ /* 0x000e620000000800 */
[----:B------:R-:W-:-:S04]  /*1170*/  IMAD R4, R202, UR6, R201 ;  /* 0x00000006ca047c24 */ /* 0x000fc8000f8e02c9 */
[----:B-1----:R-:W-:-:S03]  /*1180*/  IMAD R25, R4, R25, RZ ;  /* 0x0000001904197224 */ /* 0x002fc600078e02ff */
.L_x_1750:
        /* <DEDUP_REMOVED lines=11> */
.L_x_1751:
[----:B------:R-:W1:Y:S01]  /*1240*/  LDC R35, c[0x0][0x444] ;  /* 0x00011100ff237b82 */ /* 0x000e620000000800 */
[----:B------:R-:W-:-:S04]  /*1250*/  IMAD R4, R202, UR6, R201 ;  /* 0x00000006ca047c24 */ /* 0x000fc8000f8e02c9 */
[----:B-1----:R-:W-:-:S07]  /*1260*/  IMAD R35, R4, R35, RZ ;  /* 0x0000002304237224 */ /* 0x002fce00078e02ff */
.L_x_1752:
        /* <DEDUP_REMOVED lines=10> */
[----:B------:R-:W5:Y:S01]  /*1310*/  LDCU.64 UR6, c[0x0][0x550] ;  /* 0x0000aa00ff0677ac */ /* 0x000f620008000a00 */
[----:B------:R-:W-:Y:S01]  /*1320*/  IADD3 R36, P1, PT, R212, R36, RZ ;  /* 0x00000024d4247210 */ /* 0x000fe20007f3e0ff */
[C---:B------:R-:W-:Y:S01]  /*1330*/  IMAD R35, R232.reuse, 0x40, R35 ;  /* 0x00000040e8237824 */ /* 0x040fe200078e0223 */
[----:B------:R-:W-:Y:S01]  /*1340*/  BSSY.RECONVERGENT B1, `(.L_x_1742) ;  /* 0x00005aa000017945 */ /* 0x000fe20003800200 */
[----:B------:R-:W3:Y:S01]  /*1350*/  LDCU.64 UR4, c[0x0][0x570] ;  /* 0x0000ae00ff0477ac */ /* 0x000ee20008000a00 */
[----:B------:R-:W-:Y:S01]  /*1360*/  IMAD R25, R232, 0x40, R25 ;  /* 0x00000040e8197824 */ /* 0x000fe200078e0219 */
[----:B------:R-:W5:Y:S01]  /*1370*/  LDC.64 R8, c[0x0][0x3b0] ;  /* 0x0000ec00ff087b82 */ /* 0x000f620000000a00 */
[----:B------:R-:W-:Y:S01]  /*1380*/  IMAD.X R37, RZ, RZ, R28, P1 ;  /* 0x000000ffff257224 */ /* 0x000fe200008e061c */
[----:B------:R-:W3:Y:S06]  /*1390*/  LDCU.64 UR8, c[0x0][0x380] ;  /* 0x00007000ff0877ac */ /* 0x000eec0008000a00 */
[----:B------:R-:W3:Y:S01]  /*13a0*/  LDC.64 R14, c[0x0][0x598] ;  /* 0x00016600ff0e7b82 */ /* 0x000ee20000000a00 */
[-C--:B-1----:R-:W-:Y:S01]  /*13b0*/  IMAD R34, R29, R4.reuse, RZ ;  /* 0x000000041d227224 */ /* 0x082fe200078e02ff */
[----:B------:R-:W-:Y:S01]  /*13c0*/  SHF.L.U64.HI R216, R4, 0x5, R5 ;  /* 0x0000000504d87819 */ /* 0x000fe20000010205 */
[----:B------:R-:W-:-:S04]  /*13d0*/  IMAD.WIDE.U32 R36, R27, R4, R36 ;  /* 0x000000041b247225 */ /* 0x000fc800078e0024 */
[----:B------:R-:W-:Y:S01]  /*13e0*/  IMAD R34, R27, R5, R34 ;  /* 0x000000051b227224 */ /* 0x000fe200078e0222 */
[----:B------:R-:W1:Y:S01]  /*13f0*/  LDC.64 R40, c[0x0][0x5e8] ;  /* 0x00017a00ff287b82 */ /* 0x000e620000000a00 */
[----:B--2---:R-:W-:Y:S01]  /*1400*/  LOP3.LUT R33, R16, 0x1f, RZ, 0xc0, !PT ;  /* 0x0000001f10217812 */ /* 0x004fe200078ec0ff */
[----:B----4-:R-:W-:-:S04]  /*1410*/  IMAD.WIDE.U32 R38, R12, UR12, RZ ;  /* 0x0000000c0c267c25 */ /* 0x010fc8000f8e00ff */
[----:B------:R-:W-:Y:S01]  /*1420*/  IMAD.IADD R37, R37, 0x1, R34 ;  /* 0x0000000125257824 */ /* 0x000fe200078e0222 */
[----:B------:R-:W-:Y:S01]  /*1430*/  SEL R12, R38, RZ, P3 ;  /* 0x000000ff260c7207 */ /* 0x000fe20001800000 */
[-C--:B-----5:R-:W-:Y:S01]  /*1440*/  IMAD R28, R29, R8.reuse, RZ ;  /* 0x000000081d1c7224 */ /* 0x0a0fe200078e02ff */
[----:B------:R-:W2:Y:S01]  /*1450*/  LDC.64 R244, c[0x0][0x420] ;  /* 0x00010800fff47b82 */ /* 0x000ea20000000a00 */
[----:B------:R-:W-:-:S04]  /*1460*/  IMAD.WIDE.U32 R42, R27, R8, R212 ;  /* 0x000000081b2a7225 */ /* 0x000fc800078e00d4 */
[----:B------:R-:W-:Y:S01]  /*1470*/  IMAD R33, R204, R32, R33 ;  /* 0x00000020cc217224 */ /* 0x000fe200078e0221 */
[----:B------:R-:W-:Y:S01]  /*1480*/  IADD3 R26, P4, PT, R26, R42, RZ ;  /* 0x0000002a1a1a7210 */ /* 0x000fe20007f9e0ff */
[----:B---3--:R-:W-:-:S03]  /*1490*/  IMAD.WIDE.U32 R36, R201, R14, R36 ;  /* 0x0000000ec9247225 */ /* 0x008fc600078e0024 */
[----:B------:R-:W-:Y:S01]  /*14a0*/  IADD3 R12, P2, P1, R33, R31, R12 ;  /* 0x0000001f210c7210 */ /* 0x000fe2000795e00c */
[----:B------:R-:W-:Y:S01]  /*14b0*/  IMAD R28, R27, R9, R28 ;  /* 0x000000091b1c7224 */ /* 0x000fe200078e021c */
[----:B------:R-:W-:Y:S01]  /*14c0*/  SHF.R.S32.HI R33, RZ, 0x1f, R33 ;  /* 0x0000001fff217819 */ /* 0x000fe20000011421 */
[----:B------:R-:W-:Y:S02]  /*14d0*/  IMAD R13, R13, UR12, R39 ;  /* 0x0000000c0d0d7c24 */ /* 0x000fe4000f8e0227 */
[----:B------:R-:W-:Y:S01]  /*14e0*/  IMAD R37, R201, R15, R37 ;  /* 0x0000000fc9257224 */ /* 0x000fe200078e0225 */
[----:B------:R-:W-:Y:S01]  /*14f0*/  IADD3.X R27, PT, PT, R23, R43, R28, P4, !PT ;  /* 0x0000002b171b7210 */ /* 0x000fe200027fe41c */
[----:B-1----:R-:W-:Y:S01]  /*1500*/  IMAD.WIDE R218, R35, 0x4, R40 ;  /* 0x0000000423da7825 */ /* 0x002fe200078e0228 */
[----:B------:R-:W-:Y:S02]  /*1510*/  SEL R13, R13, RZ, P3 ;  /* 0x000000ff0d0d7207 */ /* 0x000fe40001800000 */
[----:B------:R-:W-:Y:S01]  /*1520*/  SHF.L.U32 R23, R32, 0x6, RZ ;  /* 0x0000000620177819 */ /* 0x000fe200000006ff */
[----:B------:R-:W-:Y:S01]  /*1530*/  IMAD.WIDE.U32 R36, R206, R4, R36 ;  /* 0x00000004ce247225 */ /* 0x000fe200078e0024 */
[----:B------:R-:W-:-:S02]  /*1540*/  IADD3.X R30, PT, PT, R33, R30, R13, P2, P1 ;  /* 0x0000001e211e7210 */ /* 0x000fc400017e240d */
[----:B------:R-:W-:Y:S01]  /*1550*/  IADD3 R12, P1, PT, R23, R12, RZ ;  /* 0x0000000c170c7210 */ /* 0x000fe20007f3e0ff */
[----:B------:R-:W-:Y:S01]  /*1560*/  IMAD R15, R206, R5, R37 ;  /* 0x00000005ce0f7224 */ /* 0x000fe200078e0225 */
[C---:B------:R-:W-:Y:S01]  /*1570*/  LEA R240, P2, R36.reuse, UR6, 0x1 ;  /* 0x0000000624f07c11 */ /* 0x040fe2000f8408ff */
[----:B------:R-:W-:Y:S01]  /*1580*/  IMAD.WIDE.U32 R26, R201, UR10, R26 ;  /* 0x0000000ac91a7c25 */ /* 0x000fe2000f8e001a */
[----:B------:R-:W-:Y:S02]  /*1590*/  LEA.HI.X.SX32 R13, R23, R30, 0x1, P1 ;  /* 0x0000001e170d7211 */ /* 0x000fe400008f0eff */
[----:B------:R-:W-:Y:S01]  /*15a0*/  LEA.HI.X R241, R36, UR7, R15, 0x1, P2 ;  /* 0x0000000724f17c11 */ /* 0x000fe200090f0c0f */
[----:B------:R-:W-:Y:S01]  /*15b0*/  IMAD R27, R201, UR11, R27 ;  /* 0x0000000bc91b7c24 */ /* 0x000fe2000f8e021b */
[----:B------:R-:W-:Y:S01]  /*15c0*/  ISETP.GT.AND P2, PT, R17, RZ, PT ;  /* 0x000000ff1100720c */ /* 0x000fe20003f44270 */
[----:B--2---:R-:W-:Y:S01]  /*15d0*/  IMAD.WIDE R244, R25, 0x4, R244 ;  /* 0x0000000419f47825 */ /* 0x004fe200078e02f4 */
[----:B------:R-:W-:-:S02]  /*15e0*/  LEA R238, P1, R12, UR4, 0x2 ;  /* 0x000000040cee7c11 */ /* 0x000fc4000f8210ff */
[----:B------:R-:W-:Y:S01]  /*15f0*/  SHF.L.U32 R15, R8, 0x5, RZ ;  /* 0x00000005080f7819 */ /* 0x000fe200000006ff */
[----:B------:R-:W-:Y:S01]  /*1600*/  IMAD.WIDE.U32 R26, R206, R8, R26 ;  /* 0x00000008ce1a7225 */ /* 0x000fe200078e001a */
[----:B------:R-:W-:Y:S02]  /*1610*/  LEA.HI.X R239, R12, UR5, R13, 0x2, P1 ;  /* 0x000000050cef7c11 */ /* 0x000fe400088f140d */
[C---:B------:R-:W-:Y:S01]  /*1620*/  IADD3 R12, P1, PT, R206.reuse, 0x20, RZ ;  /* 0x00000020ce0c7810 */ /* 0x040fe20007f3e0ff */
[----:B------:R-:W-:Y:S01]  /*1630*/  IMAD R14, R206, R9, R27 ;  /* 0x00000009ce0e7224 */ /* 0x000fe200078e021b */
[----:B------:R-:W-:Y:S01]  /*1640*/  LEA R242, P4, R26, UR8, 0x1 ;  /* 0x000000081af27c11 */ /* 0x000fe2000f8808ff */
[----:B------:R-:W-:Y:S01]  /*1650*/  IMAD.SHL.U32 R217, R4, 0x20, RZ ;  /* 0x0000002004d97824 */ /* 0x000fe200078e00ff */
[----:B------:R-:W-:Y:S02]  /*1660*/  SHF.L.U64.HI R13, R8, 0x5, R9 ;  /* 0x00000005080d7819 */ /* 0x000fe40000010209 */
[----:B------:R-:W-:-:S02]  /*1670*/  LEA.HI.X R243, R26, UR9, R14, 0x1, P4 ;  /* 0x000000091af37c11 */ /* 0x000fc4000a0f0c0e */
        /* <DEDUP_REMOVED lines=15> */
.L_x_1754:
[----:B------:R-:W1:Y:S01]  /*1770*/  LDC.64 R6, c[0x0][0x5c0] ;  /* 0x00017000ff067b82 */ /* 0x000e620000000a00 */
[----:B------:R-:W-:-:S05]  /*1780*/  IADD3 R4, PT, PT, R233, R236, RZ ;  /* 0x000000ece9047210 */ /* 0x000fca0007ffe0ff */
[C---:B-1----:R-:W-:Y:S02]  /*1790*/  IMAD R8, R4.reuse, R7, RZ ;  /* 0x0000000704087224 */ /* 0x042fe400078e02ff */
[----:B------:R-:W-:-:S05]  /*17a0*/  IMAD.WIDE.U32 R10, R4, R6, RZ ;  /* 0x00000006040a7225 */ /* 0x000fca00078e00ff */
[----:B------:R-:W-:Y:S02]  /*17b0*/  IADD3 R8, PT, PT, R11, R8, RZ ;  /* 0x000000080b087210 */ /* 0x000fe40007ffe0ff */
.L_x_1755:
        /* <DEDUP_REMOVED lines=13> */
.L_x_1756:
[----:B------:R-:W1:Y:S01]  /*1890*/  LDC.64 R4, c[0x0][0x5c8] ;  /* 0x00017200ff047b82 */ /* 0x000e620000000a00 */
[----:B------:R-:W-:-:S05]  /*18a0*/  IADD3 R233, PT, PT, R233, R236, RZ ;  /* 0x000000ece9e97210 */ /* 0x000fca0007ffe0ff */
[C---:B-1----:R-:W-:Y:S02]  /*18b0*/  IMAD R13, R233.reuse, R5, RZ ;  /* 0x00000005e90d7224 */ /* 0x042fe400078e02ff */
[----:B------:R-:W-:-:S05]  /*18c0*/  IMAD.WIDE.U32 R14, R233, R4, RZ ;  /* 0x00000004e90e7225 */ /* 0x000fca00078e00ff */
[----:B------:R-:W-:Y:S02]  /*18d0*/  IADD3 R13, PT, PT, R15, R13, RZ ;  /* 0x0000000d0f0d7210 */ /* 0x000fe40007ffe0ff */
.L_x_1757:
        /* <DEDUP_REMOVED lines=22> */
.L_x_1759:
[----:B------:R-:W-:Y:S05]  /*1a40*/  BSYNC.RECONVERGENT B0 ;  /* 0x0000000000007941 */ /* 0x000fea0003800200 */
.L_x_1758:
[----:B------:R-:W-:Y:S04]  /*1a50*/  BSSY.RECONVERGENT B0, `(.L_x_1760) ;  /* 0x000000d000007945 */ /* 0x000fe80003800200 */
[----:B------:R-:W-:Y:S05]  /*1a60*/  @P1 BRA `(.L_x_1761) ;  /* 0x00000000002c1947 */ /* 0x000fea0003800000 */
[----:B------:R-:W2:Y:S01]  /*1a70*/  LDCU.64 UR4, c[0x0][0x560] ;  /* 0x0000ac00ff0477ac */ /* 0x000ea20008000a00 */
[----:B------:R-:W-:Y:S01]  /*1a80*/  MOV R10, R16 ;  /* 0x00000010000a7202 */ /* 0x000fe20000000f00 */
[----:B------:R-:W-:-:S04]  /*1a90*/  IMAD R8, R9, R6, RZ ;  /* 0x0000000609087224 */ /* 0x000fc800078e02ff */
        /* <DEDUP_REMOVED lines=8> */
.L_x_1761:
[----:B------:R-:W-:Y:S05]  /*1b20*/  BSYNC.RECONVERGENT B0 ;  /* 0x0000000000007941 */ /* 0x000fea0003800200 */
.L_x_1760:
        /* <DEDUP_REMOVED lines=19> */
.L_x_1763:
[----:B------:R-:W-:Y:S05]  /*1c60*/  BSYNC.RECONVERGENT B0 ;  /* 0x0000000000007941 */ /* 0x000fea0003800200 */
.L_x_1762:
        /* <DEDUP_REMOVED lines=13> */
.L_x_1753:
[----:B------:R-:W1:Y:S01]  /*1d40*/  LDCU.64 UR6, c[0x0][0x3d0] ;  /* 0x00007a00ff0677ac */ /* 0x000e620008000a00 */
[C---:B------:R-:W-:Y:S01]  /*1d50*/  IMAD R4, R232.reuse, -0x40, R17 ;  /* 0xffffffc0e8047824 */ /* 0x040fe200078e0211 */
[----:B------:R-:W-:Y:S01]  /*1d60*/  LOP3.LUT R5, R232, 0x80000001, RZ, 0xc0, !PT ;  /* 0x80000001e8057812 */ /* 0x000fe200078ec0ff */
[C-C-:B------:R-:W-:Y:S01]  /*1d70*/  IMAD.WIDE.U32 R28, R10.reuse, UR17, R212.reuse ;  /* 0x000000110a1c7c25 */ /* 0x140fe2000f8e00d4 */
[----:B------:R-:W2:Y:S01]  /*1d80*/  LDCU.64 UR4, c[0x0][0x3d8] ;  /* 0x00007b00ff0477ac */ /* 0x000ea20008000a00 */
[----:B------:R-:W3:Y:S01]  /*1d90*/  LDC R211, c[0x0][0x44c] ;  /* 0x00011300ffd37b82 */ /* 0x000ee20000000800 */
[----:B------:R-:W-:Y:S01]  /*1da0*/  ISETP.GE.AND P5, PT, R207, R4, PT ;  /* 0x00000004cf00720c */ /* 0x000fe20003fa6270 */
[----:B------:R-:W-:Y:S01]  /*1db0*/  IMAD R14, R10, UR16, RZ ;  /* 0x000000100a0e7c24 */ /* 0x000fe2000f8e02ff */
[----:B------:R-:W-:Y:S01]  /*1dc0*/  IADD3 R24, P1, PT, R24, R28, RZ ;  /* 0x0000001c18187210 */ /* 0x000fe20007f3e0ff */
[C---:B------:R-:W-:Y:S01]  /*1dd0*/  IMAD R8, R6.reuse, UR16, RZ ;  /* 0x0000001006087c24 */ /* 0x040fe2000f8e02ff */
[----:B------:R-:W-:Y:S01]  /*1de0*/  ISETP.NE.AND P0, PT, R5, 0x1, PT ;  /* 0x000000010500780c */ /* 0x000fe20003f05270 */
[----:B------:R-:W-:-:S03]  /*1df0*/  IMAD.WIDE.U32 R26, R6, UR17, R212 ;  /* 0x00000011061a7c25 */ /* 0x000fc6000f8e00d4 */
[----:B------:R-:W-:Y:S01]  /*1e00*/  SEL R187, RZ, 0x6000, P0 ;  /* 0x00006000ffbb7807 */ /* 0x000fe20000000000 */
[----:B------:R-:W-:Y:S01]  /*1e10*/  IMAD R14, R11, UR17, R14 ;  /* 0x000000110b0e7c24 */ /* 0x000fe2000f8e020e */
[----:B------:R-:W-:Y:S01]  /*1e20*/  IADD3 R22, P2, PT, R22, R26, RZ ;  /* 0x0000001a16167210 */ /* 0x000fe20007f5e0ff */
[----:B------:R-:W-:Y:S02]  /*1e30*/  IMAD R17, R7, UR17, R8 ;  /* 0x0000001107117c24 */ /* 0x000fe4000f8e0208 */
[----:B------:R-:W-:Y:S01]  /*1e40*/  VIADD R214, R234, -UR17 ;  /* 0x80000011ead67c36 */ /* 0x000fe20008000000 */
[----:B------:R-:W-:Y:S01]  /*1e50*/  IADD3.X R25, PT, PT, R21, R29, R14, P1, !PT ;  /* 0x0000001d15197210 */ /* 0x000fe20000ffe40e */
[C---:B-1----:R-:W-:Y:S01]  /*1e60*/  IMAD R5, R19.reuse, UR6, RZ ;  /* 0x0000000613057c24 */ /* 0x042fe2000f8e02ff */
[----:B------:R-:W-:Y:S01]  /*1e70*/  IADD3.X R23, PT, PT, R20, R27, R17, P2, !PT ;  /* 0x0000001b14177210 */ /* 0x000fe200017fe411 */
[----:B--2---:R-:W-:Y:S01]  /*1e80*/  IMAD R19, R19, UR4, RZ ;  /* 0x0000000413137c24 */ /* 0x004fe2000f8e02ff */
[-C--:B------:R-:W-:Y:S01]  /*1e90*/  ISETP.GE.AND P1, PT, R207, R214.reuse, PT ;  /* 0x000000d6cf00720c */ /* 0x080fe20003f26270 */
[----:B------:R-:W-:Y:S01]  /*1ea0*/  IMAD.WIDE.U32 R26, R18, UR4, R24 ;  /* 0x00000004121a7c25 */ /* 0x000fe2000f8e0018 */
[----:B------:R-:W-:-:S03]  /*1eb0*/  ISETP.GE.AND P2, PT, R206, R214, PT ;  /* 0x000000d6ce00720c */ /* 0x000fc60003f46270 */
[----:B------:R-:W-:Y:S01]  /*1ec0*/  IMAD.MOV.U32 R230, RZ, RZ, 0x7f800000 ;  /* 0x7f800000ffe67424 */ /* 0x000fe200078e00ff */
[C---:B------:R-:W-:Y:S01]  /*1ed0*/  @!P5 LEA R20, P6, R217.reuse, R240, 0x1 ;  /* 0x000000f0d914d211 */ /* 0x040fe200078c08ff */
[C---:B------:R-:W-:Y:S02]  /*1ee0*/  IMAD R8, R18.reuse, UR5, R19 ;  /* 0x0000000512087c24 */ /* 0x040fe4000f8e0213 */
[----:B------:R-:W-:Y:S01]  /*1ef0*/  IMAD.MOV.U32 R229, RZ, RZ, 0x7f800000 ;  /* 0x7f800000ffe57424 */ /* 0x000fe200078e00ff */
[----:B------:R-:W-:Y:S01]  /*1f00*/  @!P5 LEA.HI.X R21, R217, R241, R216, 0x1, P6 ;  /* 0x000000f1d915d211 */ /* 0x000fe200030f0cd8 */
[----:B------:R-:W-:Y:S01]  /*1f10*/  IMAD R5, R18, UR7, R5 ;  /* 0x0000000712057c24 */ /* 0x000fe2000f8e0205 */
[----:B------:R-:W-:Y:S01]  /*1f20*/  ISETP.GE.AND P6, PT, R206, R4, PT ;  /* 0x00000004ce00720c */ /* 0x000fe20003fc6270 */
[----:B------:R-:W-:Y:S01]  /*1f30*/  IMAD.WIDE.U32 R22, R18, UR6, R22 ;  /* 0x0000000612167c25 */ /* 0x000fe2000f8e0016 */
[----:B------:R-:W-:Y:S01]  /*1f40*/  @!P5 LEA R18, P4, R15, R242, 0x1 ;  /* 0x000000f20f12d211 */ /* 0x000fe200078808ff */
[----:B------:R-:W-:Y:S02]  /*1f50*/  @P3 BAR.SYNC.DEFER_BLOCKING 0x0 ;  /* 0x0000000000003b1d */ /* 0x000fe40000010000 */
[----:B------:R-:W-:Y:S01]  /*1f60*/  VIADD R17, R203, 0x8 ;  /* 0x00000008cb117836 */ /* 0x000fe20000000000 */
[----:B------:R-:W-:Y:S01]  /*1f70*/  @!P5 LEA.HI.X R19, R15, R243, R13, 0x1, P4 ;  /* 0x000000f30f13d211 */ /* 0x000fe200020f0c0d */
[----:B------:R-:W-:Y:S01]  /*1f80*/  IMAD.IADD R27, R27, 0x1, R8 ;  /* 0x000000011b1b7824 */ /* 0x000fe200078e0208 */
[-C--:B------:R-:W-:Y:S01]  /*1f90*/  ISETP.GE.AND P4, PT, R203, R4.reuse, PT ;  /* 0x00000004cb00720c */ /* 0x080fe20003f86270 */
[----:B------:R-:W-:Y:S01]  /*1fa0*/  IMAD.IADD R23, R23, 0x1, R5 ;  /* 0x0000000117177824 */ /* 0x000fe200078e0205 */
[----:B------:R-:W-:Y:S01]  /*1fb0*/  ISETP.GE.AND P3, PT, R17, R4, PT ;  /* 0x000000041100720c */ /* 0x000fe20003f66270 */
[----:B------:R-:W-:Y:S01]  /*1fc0*/  @!P1 IMAD.MOV.U32 R24, RZ, RZ, R26 ;  /* 0x000000ffff189224 */ /* 0x000fe200078e001a */
[----:B------:R-:W1:Y:S01]  /*1fd0*/  @!P2 LDC.64 R4, c[0x0][0x388] ;  /* 0x0000e200ff04ab82 */ /* 0x000e620000000a00 */
[----:B------:R-:W-:Y:S01]  /*1fe0*/  @!P1 IMAD.MOV.U32 R25, RZ, RZ, R27 ;  /* 0x000000ffff199224 */ /* 0x000fe200078e001b */
[----:B------:R-:W2:Y:S01]  /*1ff0*/  S2R R213, SR_TID.X ;  /* 0x0000000000d57919 */ /* 0x000ea20000002100 */
[----:B------:R-:W-:Y:S01]  /*2000*/  @!P1 IMAD.MOV.U32 R30, RZ, RZ, R22 ;  /* 0x000000ffff1e9224 */ /* 0x000fe200078e0016 */
[----:B------:R-:W-:Y:S01]  /*2010*/  UIADD3 UR8, UPT, UPT, UR17, 0x40, URZ ;  /* 0x0000004011087890 */ /* 0x000fe2000fffe0ff */
[----:B------:R-:W-:Y:S01]  /*2020*/  @!P1 IMAD.MOV.U32 R31, RZ, RZ, R23 ;  /* 0x000000ffff1f9224 */ /* 0x000fe200078e0017 */
[----:B------:R-:W4:Y:S01]  /*2030*/  LDCU UR4, c[0x0][0x590] ;  /* 0x0000b200ff0477ac */ /* 0x000f220008000800 */
[----:B------:R-:W-:-:S02]  /*2040*/  @!P1 IMAD R14, R9, R6, RZ ;  /* 0x00000006090e9224 */ /* 0x000fc400078e02ff */
[----:B------:R-:W-:Y:S01]  /*2050*/  @!P2 IMAD.WIDE.U32 R28, R206, R6, R22 ;  /* 0x00000006ce1ca225 */ /* 0x000fe200078e0016 */
[----:B------:R-:W-:-:S03]  /*2060*/  SHF.R.U32.HI R215, RZ, 0x2, R16 ;  /* 0x00000002ffd77819 */ /* 0x000fc60000011610 */
[----:B------:R-:W-:Y:S01]  /*2070*/  IMAD.MOV.U32 R222, RZ, RZ, 0x10 ;  /* 0x00000010ffde7424 */ /* 0x000fe200078e00ff */
[----:B------:R-:W-:Y:S01]  /*2080*/  CS2R R142, SRZ ;  /* 0x00000000008e7805 */ /* 0x000fe2000001ff00 */
[-C--:B------:R-:W-:Y:S01]  /*2090*/  @!P1 IMAD R13, R9, R10.reuse, RZ ;  /* 0x0000000a090d9224 */ /* 0x080fe200078e02ff */
[----:B------:R-:W-:Y:S01]  /*20a0*/  @!PT LDS RZ, [RZ] ;  /* 0x00000000fffff984 */ /* 0x000fe20000000800 */
[----:B------:R-:W-:Y:S01]  /*20b0*/  @!PT LDS RZ, [RZ] ;  /* 0x00000000fffff984 */ /* 0x000fe20000000800 */
[----:B------:R-:W-:Y:S01]  /*20c0*/  @!PT LDS RZ, [RZ] ;  /* 0x00000000fffff984 */ /* 0x000fe20000000800 */
[----:B------:R-:W-:Y:S01]  /*20d0*/  @!P6 LDGSTS.E.BYPASS.LTC128B.128 [R210+0xc000], desc[UR14][R240.64] ;  /* 0x0c000000f0d2efae */ /* 0x000fe2000b981a0e */
[-C--:B------:R-:W-:Y:S01]  /*20e0*/  @!P1 IMAD.WIDE.U32 R24, R12, R10.reuse, R24 ;  /* 0x0000000a0c189225 */ /* 0x080fe200078e0018 */
[----:B------:R-:W3:Y:S01]  /*20f0*/  @!P2 LDC.64 R8, c[0x0][0x390] ;  /* 0x0000e400ff08ab82 */ /* 0x000ee20000000a00 */
[----:B------:R-:W-:Y:S01]  /*2100*/  CS2R R140, SRZ ;  /* 0x00000000008c7805 */ /* 0x000fe2000001ff00 */
[----:B------:R-:W-:Y:S01]  /*2110*/  @!P6 LDGSTS.E.BYPASS.LTC128B.128 [R210+0xe000], desc[UR14][R240.64+0x80] ;  /* 0x0e000080f0d2efae */ /* 0x000fe2000b981a0e */
[----:B------:R-:W-:Y:S01]  /*2120*/  @!P2 IMAD.WIDE.U32 R26, R206, R10, R26 ;  /* 0x0000000ace1aa225 */ /* 0x000fe200078e001a */
[----:B------:R-:W-:Y:S02]  /*2130*/  CS2R R146, SRZ ;  /* 0x0000000000927805 */ /* 0x000fe4000001ff00 */
[----:B------:R-:W-:Y:S01]  /*2140*/  CS2R R144, SRZ ;  /* 0x0000000000907805 */ /* 0x000fe2000001ff00 */
[----:B------:R-:W-:Y:S01]  /*2150*/  @!P6 LDGSTS.E.BYPASS.LTC128B.128 [R210+0x10000], desc[UR14][R240.64+0x100] ;  /* 0x10000100f0d2efae */ /* 0x000fe2000b981a0e */
[----:B------:R-:W-:Y:S01]  /*2160*/  @!P1 IMAD.WIDE.U32 R22, R12, R6, R30 ;  /* 0x000000060c169225 */ /* 0x000fe200078e001e */
[----:B-1----:R-:W-:-:S02]  /*2170*/  @!P2 LEA R30, P0, R28, R4, 0x1 ;  /* 0x000000041c1ea211 */ /* 0x002fc400078008ff */
[----:B------:R-:W-:Y:S01]  /*2180*/  CS2R R138, SRZ ;  /* 0x00000000008a7805 */ /* 0x000fe2000001ff00 */
[----:B------:R1:W-:Y:S01]  /*2190*/  @P6 STS.128 [R210+0xc000], RZ ;  /* 0x00c000ffd2006388 */ /* 0x0003e20000000c00 */
[-C--:B------:R-:W-:Y:S01]  /*21a0*/  @!P1 IMAD R14, R12, R7.reuse, R14 ;  /* 0x000000070c0e9224 */ /* 0x080fe200078e020e */
[----:B------:R-:W-:Y:S01]  /*21b0*/  CS2R R136, SRZ ;  /* 0x0000000000887805 */ /* 0x000fe2000001ff00 */
[----:B------:R-:W-:Y:S01]  /*21c0*/  @!P2 IMAD R10, R206, R7, R29 ;  /* 0x00000007ce0aa224 */ /* 0x000fe200078e021d */
[----:B------:R1:W-:Y:S01]  /*21d0*/  @P6 STS.128 [R210+0xe000], RZ ;  /* 0x00e000ffd2006388 */ /* 0x0003e20000000c00 */
[----:B------:R-:W4:Y:S01]  /*21e0*/  @!P1 LDC.64 R6, c[0x0][0x388] ;  /* 0x0000e200ff069b82 */ /* 0x000f220000000a00 */
[----:B------:R-:W-:Y:S01]  /*21f0*/  @!P1 IMAD.IADD R14, R23, 0x1, R14 ;  /* 0x00000001170e9824 */ /* 0x000fe200078e020e */
[----:B------:R-:W-:Y:S02]  /*2200*/  CS2R R134, SRZ ;  /* 0x0000000000867805 */ /* 0x000fe4000001ff00 */
[----:B------:R-:W-:Y:S01]  /*2210*/  @!P2 LEA.HI.X R31, R28, R5, R10, 0x1, P0 ;  /* 0x000000051c1fa211 */ /* 0x000fe200000f0c0a */
[-C--:B------:R-:W-:Y:S01]  /*2220*/  @!P1 IMAD R13, R12, R11.reuse, R13 ;  /* 0x0000000b0c0d9224 */ /* 0x080fe200078e020d */
[----:B------:R1:W-:Y:S01]  /*2230*/  @P6 STS.128 [R210+0x10000], RZ ;  /* 0x010000ffd2006388 */ /* 0x0003e20000000c00 */
[----:B------:R-:W-:Y:S01]  /*2240*/  @!P2 IMAD R11, R206, R11, R27 ;  /* 0x0000000bce0ba224 */ /* 0x000fe200078e021b */
[----:B------:R-:W-:Y:S01]  /*2250*/  CS2R R132, SRZ ;  /* 0x0000000000847805 */ /* 0x000fe2000001ff00 */
[----:B------:R-:W2:Y:S01]  /*2260*/  @!P1 LDC.64 R4, c[0x0][0x390] ;  /* 0x0000e400ff049b82 */ /* 0x000ea20000000a00 */
[----:B------:R-:W-:Y:S01]  /*2270*/  IMAD.IADD R231, R210, 0x1, R187 ;  /* 0x00000001d2e77824 */ /* 0x000fe200078e02bb */
[----:B------:R1:W-:Y:S01]  /*2280*/  @P5 STS.128 [R210+0xd000], RZ ;  /* 0x00d000ffd2005388 */ /* 0x0003e20000000c00 */
[----:B------:R-:W-:Y:S01]  /*2290*/  @!P1 IMAD.IADD R13, R25, 0x1, R13 ;  /* 0x00000001190d9824 */ /* 0x000fe200078e020d */
[----:B------:R-:W-:Y:S01]  /*22a0*/  CS2R R126, SRZ ;  /* 0x00000000007e7805 */ /* 0x000fe2000001ff00 */
[----:B------:R-:W-:Y:S01]  /*22b0*/  IMAD.IADD R188, R199, 0x1, R187 ;  /* 0x00000001c7bc7824 */ /* 0x000fe200078e02bb */
[----:B------:R1:W-:Y:S01]  /*22c0*/  @P5 STS.128 [R210+0xf000], RZ ;  /* 0x00f000ffd2005388 */ /* 0x0003e20000000c00 */
[----:B------:R-:W-:-:S02]  /*22d0*/  CS2R R124, SRZ ;  /* 0x00000000007c7805 */ /* 0x000fc4000001ff00 */
[----:B------:R-:W-:Y:S02]  /*22e0*/  CS2R R130, SRZ ;  /* 0x0000000000827805 */ /* 0x000fe4000001ff00 */
[----:B------:R-:W-:Y:S01]  /*22f0*/  CS2R R128, SRZ ;  /* 0x0000000000807805 */ /* 0x000fe2000001ff00 */
[----:B------:R1:W-:Y:S01]  /*2300*/  @P5 STS.128 [R210+0x11000], RZ ;  /* 0x011000ffd2005388 */ /* 0x0003e20000000c00 */
[----:B------:R-:W-:Y:S02]  /*2310*/  CS2R R122, SRZ ;  /* 0x00000000007a7805 */ /* 0x000fe4000001ff00 */
[----:B------:R-:W-:Y:S02]  /*2320*/  CS2R R120, SRZ ;  /* 0x0000000000787805 */ /* 0x000fe4000001ff00 */
[----:B------:R-:W-:Y:S01]  /*2330*/  CS2R R118, SRZ ;  /* 0x0000000000767805 */ /* 0x000fe2000001ff00 */
[----:B------:R-:W-:Y:S01]  /*2340*/  @!PT LDS RZ, [RZ] ;  /* 0x00000000fffff984 */ /* 0x000fe20000000800 */
[----:B------:R-:W-:Y:S01]  /*2350*/  @!PT LDS RZ, [RZ] ;  /* 0x00000000fffff984 */ /* 0x000fe20000000800 */
[----:B------:R-:W-:Y:S01]  /*2360*/  @!PT LDS RZ, [RZ] ;  /* 0x00000000fffff984 */ /* 0x000fe20000000800 */
[----:B------:R-:W-:Y:S01]  /*2370*/  @!P5 LDGSTS.E.BYPASS.LTC128B.128 [R210+0xd000], desc[UR14][R20.64] ;  /* 0x0d00000014d2dfae */ /* 0x000fe2000b981a0e */
[----:B------:R-:W-:-:S02]  /*2380*/  CS2R R116, SRZ ;  /* 0x0000000000747805 */ /* 0x000fc4000001ff00 */
[C---:B----4-:R-:W-:Y:S02]  /*2390*/  @!P1 LEA R6, P0, R22.reuse, R6, 0x1 ;  /* 0x0000000616069211 */ /* 0x050fe400078008ff */
[----:B------:R-:W-:Y:S01]  /*23a0*/  CS2R R110, SRZ ;  /* 0x00000000006e7805 */ /* 0x000fe2000001ff00 */
[----:B------:R-:W-:Y:S01]  /*23b0*/  @!P5 LDGSTS.E.BYPASS.LTC128B.128 [R210+0xf000], desc[UR14][R20.64+0x80] ;  /* 0x0f00008014d2dfae */ /* 0x000fe2000b981a0e */
[----:B------:R-:W-:Y:S02]  /*23c0*/  CS2R R108, SRZ ;  /* 0x00000000006c7805 */ /* 0x000fe4000001ff00 */
[----:B------:R-:W-:Y:S02]  /*23d0*/  @!P1 LEA.HI.X R7, R22, R7, R14, 0x1, P0 ;  /* 0x0000000716079211 */ /* 0x000fe400000f0c0e */
[----:B------:R-:W-:Y:S02]  /*23e0*/  CS2R R114, SRZ ;  /* 0x0000000000727805 */ /* 0x000fe4000001ff00 */
[----:B---3--:R-:W-:Y:S01]  /*23f0*/  @!P2 LEA R8, P0, R26, R8, 0x1 ;  /* 0x000000081a08a211 */ /* 0x008fe200078008ff */
[----:B------:R-:W-:Y:S01]  /*2400*/  @!P5 LDGSTS.E.BYPASS.LTC128B.128 [R210+0x11000], desc[UR14][R20.64+0x100] ;  /* 0x1100010014d2dfae */ /* 0x000fe2000b981a0e */
[----:B------:R-:W-:-:S02]  /*2410*/  CS2R R112, SRZ ;  /* 0x0000000000707805 */ /* 0x000fc4000001ff00 */
[----:B------:R-:W-:Y:S02]  /*2420*/  CS2R R106, SRZ ;  /* 0x00000000006a7805 */ /* 0x000fe4000001ff00 */
[----:B------:R-:W-:Y:S01]  /*2430*/  @!P2 LEA.HI.X R9, R26, R9, R11, 0x1, P0 ;  /* 0x000000091a09a211 */ /* 0x000fe200000f0c0b */
[----:B------:R-:W-:Y:S01]  /*2440*/  IMAD.WIDE.U32 R10, R203, 0x4, R244 ;  /* 0x00000004cb0a7825 */ /* 0x000fe200078e00f4 */
[----:B------:R-:W-:Y:S01]  /*2450*/  @!P6 LDGSTS.E.BYPASS.LTC128B.128 [R231], desc[UR14][R242.64] ;  /* 0x00000000f2e7efae */ /* 0x000fe2000b981a0e */
[C---:B--2---:R-:W-:Y:S02]  /*2460*/  @!P1 LEA R4, P0, R24.reuse, R4, 0x1 ;  /* 0x0000000418049211 */ /* 0x044fe400078008ff */
[----:B------:R-:W-:Y:S02]  /*2470*/  CS2R R104, SRZ ;  /* 0x0000000000687805 */ /* 0x000fe4000001ff00 */
[----:B------:R-:W-:Y:S01]  /*2480*/  CS2R R102, SRZ ;  /* 0x0000000000667805 */ /* 0x000fe2000001ff00 */
[----:B------:R-:W-:Y:S01]  /*2490*/  @!P6 LDGSTS.E.BYPASS.LTC128B.128 [R231+0x2000], desc[UR14][R242.64+0x80] ;  /* 0x02000080f2e7efae */ /* 0x000fe2000b981a0e */
[----:B------:R-:W-:-:S02]  /*24a0*/  @!P1 LEA.HI.X R5, R24, R5, R13, 0x1, P0 ;  /* 0x0000000518059211 */ /* 0x000fc400000f0c0d */
[----:B------:R-:W-:Y:S02]  /*24b0*/  CS2R R100, SRZ ;  /* 0x0000000000647805 */ /* 0x000fe4000001ff00 */
[----:B------:R-:W-:Y:S01]  /*24c0*/  CS2R R62, SRZ ;  /* 0x00000000003e7805 */ /* 0x000fe2000001ff00 */
[----:B------:R-:W-:Y:S01]  /*24d0*/  @!P6 LDGSTS.E.BYPASS.LTC128B.128 [R231+0x4000], desc[UR14][R242.64+0x100] ;  /* 0x04000100f2e7efae */ /* 0x000fe2000b981a0e */
        /* <DEDUP_REMOVED lines=21> */
[----:B------:R-:W-:Y:S01]  /*2630*/  CS2R R32, SRZ ;  /* 0x0000000000207805 */ /* 0x000fe2000001ff00 */
[----:B------:R-:W2:Y:S01]  /*2640*/  LDCU UR5, c[0x0][0x3e0] ;  /* 0x00007c00ff0577ac */ /* 0x000ea20008000800 */
[----:B------:R1:W-:Y:S01]  /*2650*/  @P5 STS.128 [R231+0x5000], RZ ;  /* 0x005000ffe7005388 */ /* 0x0003e20000000c00 */
[----:B------:R-:W3:Y:S03]  /*2660*/  LDCU UR7, c[0x0][0x50c] ;  /* 0x0000a180ff0777ac */ /* 0x000ee60008000800 */
[----:B------:R-:W-:Y:S01]  /*2670*/  @!PT LDS RZ, [RZ] ;  /* 0x00000000fffff984 */ /* 0x000fe20000000800 */
[----:B------:R-:W-:Y:S01]  /*2680*/  @!PT LDS RZ, [RZ] ;  /* 0x00000000fffff984 */ /* 0x000fe20000000800 */
[----:B------:R-:W-:Y:S01]  /*2690*/  @!PT LDS RZ, [RZ] ;  /* 0x00000000fffff984 */ /* 0x000fe20000000800 */
[----:B------:R-:W-:Y:S01]  /*26a0*/  @!P5 LDGSTS.E.BYPASS.LTC128B.128 [R231+0x1000], desc[UR14][R18.64] ;  /* 0x0100000012e7dfae */ /* 0x000fe2000b981a0e */
[----:B------:R-:W4:Y:S03]  /*26b0*/  LDCU UR6, c[0x0][0x45c] ;  /* 0x00008b80ff0677ac */ /* 0x000f260008000800 */
[----:B------:R-:W-:Y:S04]  /*26c0*/  @!P5 LDGSTS.E.BYPASS.LTC128B.128 [R231+0x3000], desc[UR14][R18.64+0x80] ;  /* 0x0300008012e7dfae */ /* 0x000fe8000b981a0e */
[----:B------:R-:W-:Y:S04]  /*26d0*/  @!P5 LDGSTS.E.BYPASS.LTC128B.128 [R231+0x5000], desc[UR14][R18.64+0x100] ;  /* 0x0500010012e7dfae */ /* 0x000fe8000b981a0e */
[----:B------:R-:W-:Y:S04]  /*26e0*/  @!P2 LDGSTS.E.BYPASS.LTC128B.128 [R210+0x12000], desc[UR14][R30.64] ;  /* 0x120000001ed2afae */ /* 0x000fe8000b981a0e */
[----:B------:R-:W-:Y:S04]  /*26f0*/  @!P2 LDGSTS.E.BYPASS.LTC128B.128 [R210+0x14000], desc[UR14][R30.64+0x80] ;  /* 0x140000801ed2afae */ /* 0x000fe8000b981a0e */
        /* <DEDUP_REMOVED lines=27> */
[----:B--2---:R-:W-:-:S03]  /*28b0*/  IMAD.SHL.U32 R6, R16, 0x2, RZ ;  /* 0x0000000210067824 */ /* 0x004fc600078e00ff */
[----:B------:R1:W-:Y:S04]  /*28c0*/  @!P1 LDGSTS.E.BYPASS.LTC128B.128 [R210+0x1d000], desc[UR14][R4.64+0x100] ;  /* 0x1d00010004d29fae */ /* 0x0003e8000b981a0e */
[----:B------:R-:W0:Y:S04]  /*28d0*/  LDGDEPBAR ;  /* 0x00000000000079af */ /* 0x000e280000000000 */
[----:B------:R1:W5:Y:S04]  /*28e0*/  @!P4 LDG.E R230, desc[UR14][R10.64] ;  /* 0x0000000e0ae6c981 */ /* 0x000368000c1e1900 */
[----:B------:R1:W5:Y:S01]  /*28f0*/  @!P3 LDG.E R229, desc[UR14][R10.64+0x20] ;  /* 0x0000200e0ae5b981 */ /* 0x000362000c1e1900 */
[----:B------:R-:W-:-:S02]  /*2900*/  LOP3.LUT R6, R6, 0x6, RZ, 0xc0, !PT ;  /* 0x0000000606067812 */ /* 0x000fc400078ec0ff */
[----:B------:R-:W-:Y:S02]  /*2910*/  CS2R R30, SRZ ;  /* 0x00000000001e7805 */ /* 0x000fe4000001ff00 */
[----:B------:R-:W-:Y:S02]  /*2920*/  ISETP.LE.AND P0, PT, R234, UR8, PT ;  /* 0x00000008ea007c0c */ /* 0x000fe4000bf03270 */
[----:B------:R-:W-:Y:S02]  /*2930*/  CS2R R28, SRZ ;  /* 0x00000000001c7805 */ /* 0x000fe4000001ff00 */
[----:B------:R-:W-:Y:S02]  /*2940*/  LOP3.LUT R215, R6, 0xe0, R215, 0xf8, !PT ;  /* 0x000000e006d77812 */ /* 0x000fe400078ef8d7 */
[----:B------:R-:W-:Y:S02]  /*2950*/  CS2R R26, SRZ ;  /* 0x00000000001a7805 */ /* 0x000fe4000001ff00 */
[----:B------:R-:W-:-:S02]  /*2960*/  LOP3.LUT P1, RZ, R213, 0x4, RZ, 0xc0, !PT ;  /* 0x00000004d5ff7812 */ /* 0x000fc4000782c0ff */
[----:B------:R-:W-:Y:S02]  /*2970*/  CS2R R24, SRZ ;  /* 0x0000000000187805 */ /* 0x000fe4000001ff00 */
[----:B------:R-:W-:Y:S01]  /*2980*/  CS2R R22, SRZ ;  /* 0x0000000000167805 */ /* 0x000fe2000001ff00 */
[----:B------:R-:W-:Y:S01]  /*2990*/  VIADD R215, R215, UR17 ;  /* 0x00000011d7d77c36 */ /* 0x000fe20008000000 */
[----:B------:R-:W-:Y:S02]  /*29a0*/  SEL R222, R222, 0xfffffff0, !P1 ;  /* 0xfffffff0dede7807 */ /* 0x000fe40004800000 */
[----:B------:R-:W-:Y:S01]  /*29b0*/  CS2R R20, SRZ ;  /* 0x0000000000147805 */ /* 0x000fe2000001ff00 */
[----:B------:R-:W-:Y:S01]  /*29c0*/  IMAD.IADD R187, R198, 0x1, R187 ;  /* 0x00000001c6bb7824 */ /* 0x000fe200078e02bb */
[----:B------:R-:W-:Y:S01]  /*29d0*/  USHF.L.U32 UR4, UR4, 0x6, URZ ;  /* 0x0000000604047899 */ /* 0x000fe200080006ff */
[----:B------:R-:W-:Y:S02]  /*29e0*/  IMAD.IADD R220, R209, 0x1, R222 ;  /* 0x00000001d1dc7824 */ /* 0x000fe400078e02de */
[----:B------:R-:W-:-:S02]  /*29f0*/  @P0 VIADD R228, R215, 0x19 ;  /* 0x00000019d7e40836 */ /* 0x000fc40000000000 */
[C---:B------:R-:W-:Y:S02]  /*2a00*/  @P0 VIADD R227, R215.reuse, 0x18 ;  /* 0x00000018d7e30836 */ /* 0x040fe40000000000 */
[C---:B------:R-:W-:Y:S02]  /*2a10*/  @P0 VIADD R226, R215.reuse, 0x11 ;  /* 0x00000011d7e20836 */ /* 0x040fe40000000000 */
[C---:B------:R-:W-:Y:S02]  /*2a20*/  @P0 VIADD R225, R215.reuse, 0x10 ;  /* 0x00000010d7e10836 */ /* 0x040fe40000000000 */
[C---:B------:R-:W-:Y:S02]  /*2a30*/  @P0 VIADD R224, R215.reuse, 0x9 ;  /* 0x00000009d7e00836 */ /* 0x040fe40000000000 */
[C---:B------:R-:W-:Y:S02]  /*2a40*/  @P0 VIADD R223, R215.reuse, 0x8 ;  /* 0x00000008d7df0836 */ /* 0x040fe40000000000 */
[----:B-1-34-:R-:W-:-:S07]  /*2a50*/  @P0 VIADD R221, R215, 0x1 ;  /* 0x00000001d7dd0836 */ /* 0x01afce0000000000 */
.L_x_1767:
[----:B------:R-:W0:Y:S01]  /*2a60*/  LDGDEPBAR ;  /* 0x00000000000079af */ /* 0x000e220000000000 */
[-C--:B------:R-:W-:Y:S01]  /*2a70*/  IADD3 R150, PT, PT, R196, R188.reuse, RZ ;  /* 0x000000bcc4967210 */ /* 0x080fe20007ffe0ff */
[----:B-----5:R-:W-:Y:S01]  /*2a80*/  FMUL.FTZ R170, R229, 1.4426950216293334961 ;  /* 0x3fb8aa3be5aa7820 */ /* 0x020fe20000410000 */
[----:B------:R-:W-:Y:S01]  /*2a90*/  IADD3 R149, PT, PT, R194, R188, RZ ;  /* 0x000000bcc2957210 */ /* 0x000fe20007ffe0ff */
[----:B------:R-:W-:Y:S01]  /*2aa0*/  FMUL.FTZ R178, R230, 1.4426950216293334961 ;  /* 0x3fb8aa3be6b27820 */ /* 0x000fe20000410000 */
[-C--:B------:R-:W-:Y:S02]  /*2ab0*/  @P0 ISETP.GE.AND P3, PT, R215, R234.reuse, PT ;  /* 0x000000ead700020c */ /* 0x080fe40003f66270 */
[----:B------:R-:W-:Y:S02]  /*2ac0*/  IADD3 R148, PT, PT, R196, R149, RZ ;  /* 0x00000095c4947210 */ /* 0x000fe40007ffe0ff */
[----:B------:R-:W-:Y:S02]  /*2ad0*/  FSETP.NEU.FTZ.AND P1, PT, R229, -INF , PT ;  /* 0xff800000e500780b */ /* 0x000fe40003f3d000 */
[----:B------:R-:W-:Y:S02]  /*2ae0*/  FSETP.NEU.FTZ.AND P2, PT, R230, -INF , PT ;  /* 0xff800000e600780b */ /* 0x000fe40003f5d000 */
[----:B------:R-:W-:Y:S02]  /*2af0*/  FSEL R170, R170, RZ, P1 ;  /* 0x000000ffaaaa7208 */ /* 0x000fe40000800000 */
[-C--:B------:R-:W-:Y:S02]  /*2b00*/  @P0 ISETP.GE.AND P1, PT, R226, R234.reuse, PT ;  /* 0x000000eae200020c */ /* 0x080fe40003f26270 */
[----:B------:R-:W-:Y:S02]  /*2b10*/  FSEL R178, R178, RZ, P2 ;  /* 0x000000ffb2b27208 */ /* 0x000fe40001000000 */
[-C--:B------:R-:W-:Y:S02]  /*2b20*/  @P0 ISETP.GE.AND P4, PT, R221, R234.reuse, PT ;  /* 0x000000eadd00020c */ /* 0x080fe40003f86270 */
[-C--:B------:R-:W-:Y:S02]  /*2b30*/  @P0 ISETP.GE.AND P6, PT, R224, R234.reuse, PT ;  /* 0x000000eae000020c */ /* 0x080fe40003fc6270 */
[-C--:B------:R-:W-:Y:S01]  /*2b40*/  @P0 ISETP.GE.AND P5, PT, R223, R234.reuse, PT ;  /* 0x000000eadf00020c */ /* 0x080fe20003fa6270 */
[----:B------:R-:W-:Y:S04]  /*2b50*/  DEPBAR.LE SB0, 0x0 ;  /* 0x000080000000791a */ /* 0x000fe80000000000 */
[----:B------:R-:W-:Y:S01]  /*2b60*/  BAR.SYNC.DEFER_BLOCKING 0x0 ;  /* 0x0000000000007b1d */ /* 0x000fe20000010000 */
[----:B------:R-:W-:Y:S05]  /*2b70*/  @P0 ISETP.GE.AND P2, PT, R225, R234, PT ;  /* 0x000000eae100020c */ /* 0x000fea0003f46270 */
[----:B------:R-:W-:Y:S06]  /*2b80*/  LDSM.16.M88.4 R68, [R188] ;  /* 0x00000000bc44783b */ /* 0x000fec0000000200 */
[----:B------:R-:W1:Y:S06]  /*2b90*/  LDSM.16.M88.4 R72, [R197] ;  /* 0x00000000c548783b */ /* 0x000e6c0000000200 */
[----:B------:R-:W2:Y:S06]  /*2ba0*/  LDSM.16.M88.4 R76, [R197+0x800] ;  /* 0x00080000c54c783b */ /* 0x000eac0000000200 */
[----:B------:R-:W-:Y:S06]  /*2bb0*/  LDSM.16.M88.4 R80, [R150] ;  /* 0x000000009650783b */ /* 0x000fec0000000200 */
[----:B------:R-:W3:Y:S06]  /*2bc0*/  LDSM.16.M88.4 R84, [R195] ;  /* 0x00000000c354783b */ /* 0x000eec0000000200 */
[----:B------:R-:W4:Y:S06]  /*2bd0*/  LDSM.16.M88.4 R88, [R195+0x800] ;  /* 0x00080000c358783b */ /* 0x000f2c0000000200 */
[----:B------:R-:W-:Y:S06]  /*2be0*/  LDSM.16.M88.4 R92, [R149] ;  /* 0x00000000955c783b */ /* 0x000fec0000000200 */
[----:B------:R-:W4:Y:S01]  /*2bf0*/  LDSM.16.M88.4 R96, [R193] ;  /* 0x00000000c160783b */ /* 0x000f220000000200 */
[C---:B-1----:R-:W-:Y:S08]  /*2c00*/  HMMA.16816.F32.BF16 R4, R68.reuse, R72, RZ ;  /* 0x000000484404723c */ /* 0x042ff000000418ff */
[C---:B------:R-:W-:Y:S01]  /*2c10*/  HMMA.16816.F32.BF16 R8, R68.reuse, R74, RZ ;  /* 0x0000004a4408723c */ /* 0x040fe200000418ff */
[----:B------:R-:W-:Y:S07]  /*2c20*/  LDSM.16.M88.4 R72, [R148] ;  /* 0x000000009448783b */ /* 0x000fee0000000200 */
[C---:B--2---:R-:W-:Y:S08]  /*2c30*/  HMMA.16816.F32.BF16 R12, R68.reuse, R76, RZ ;  /* 0x0000004c440c723c */ /* 0x044ff000000418ff */
[----:B------:R-:W-:Y:S01]  /*2c40*/  HMMA.16816.F32.BF16 R16, R68, R78, RZ ;  /* 0x0000004e4410723c */ /* 0x000fe200000418ff */
[----:B------:R-:W1:Y:S06]  /*2c50*/  LDSM.16.M88.4 R68, [R193+0x800] ;  /* 0x00080000c144783b */ /* 0x000e6c0000000200 */
[----:B------:R-:W2:Y:S01]  /*2c60*/  LDSM.16.M88.4 R76, [R192] ;  /* 0x00000000c04c783b */ /* 0x000ea20000000200 */
        /* <DEDUP_REMOVED lines=67> */
[----:B------:R-:W-:Y:S01]  /*30a0*/  FMUL.FTZ R151, R4, UR7 ;  /* 0x0000000704977c20 */ /* 0x000fe20008410000 */
[----:B------:R-:W-:Y:S01]  /*30b0*/  FMUL.FTZ R153, R5, UR7 ;  /* 0x0000000705997c20 */ /* 0x000fe20008410000 */
[----:B------:R-:W-:Y:S01]  /*30c0*/  FMUL.FTZ R152, R6, UR7 ;  /* 0x0000000706987c20 */ /* 0x000fe20008410000 */
[----:B------:R-:W-:Y:S03]  /*30d0*/  FMUL.FTZ R154, R7, UR7 ;  /* 0x00000007079a7c20 */ /* 0x000fe60008410000 */
[----:B------:R-:W2:Y:S02]  /*30e0*/  MUFU.TANH R151, R151 ;  /* 0x0000009700977308 */ /* 0x000ea40000002400 */
[----:B------:R-:W-:Y:S01]  /*30f0*/  FMUL.FTZ R155, R8, UR7 ;  /* 0x00000007089b7c20 */ /* 0x000fe20008410000 */
[----:B------:R-:W-:Y:S01]  /*3100*/  FMUL.FTZ R156, R9, UR7 ;  /* 0x00000007099c7c20 */ /* 0x000fe20008410000 */
[----:B------:R-:W-:Y:S01]  /*3110*/  FMUL.FTZ R157, R10, UR7 ;  /* 0x000000070a9d7c20 */ /* 0x000fe20008410000 */
[----:B------:R-:W-:Y:S01]  /*3120*/  FMUL.FTZ R158, R11, UR7 ;  /* 0x000000070b9e7c20 */ /* 0x000fe20008410000 */
[C---:B-1----:R-:W-:Y:S04]  /*3130*/  HMMA.16816.F32.BF16 R12, R92.reuse, R68, R12 ;  /* 0x000000445c0c723c */ /* 0x042fe8000004180c */
[----:B------:R-:W1:Y:S04]  /*3140*/  MUFU.TANH R152, R152 ;  /* 0x0000009800987308 */ /* 0x000e680000002400 */
[----:B------:R-:W-:Y:S06]  /*3150*/  HMMA.16816.F32.BF16 R16, R92, R70, R16 ;  /* 0x000000465c10723c */ /* 0x000fec0000041810 */
[----:B------:R-:W3:Y:S01]  /*3160*/  MUFU.TANH R153, R153 ;  /* 0x0000009900997308 */ /* 0x000ee20000002400 */
[-C--:B--2---:R-:W-:Y:S02]  /*3170*/  MOV R169, R151.reuse ;  /* 0x0000009700a97202 */ /* 0x084fe40000000f00 */
[C---:B------:R-:W-:Y:S01]  /*3180*/  @P0 FSEL R169, R151.reuse, -INF , !P3 ;  /* 0xff80000097a90808 */ /* 0x040fe20005800000 */
[----:B------:R-:W-:Y:S06]  /*3190*/  FFMA.FTZ R151, -R151, R151, 1 ;  /* 0x3f80000097977423 */ /* 0x000fec0000010197 */
[----:B------:R-:W2:Y:S01]  /*31a0*/  MUFU.TANH R155, R155 ;  /* 0x0000009b009b7308 */ /* 0x000ea20000002400 */
[----:B------:R-:W-:Y:S01]  /*31b0*/  FFMA.FTZ R246, R169, UR6, -R178 ;  /* 0x00000006a9f67c23 */ /* 0x000fe200080108b2 */
[----:B------:R-:W-:Y:S01]  /*31c0*/  FMUL.FTZ R159, R12, UR7 ;  /* 0x000000070c9f7c20 */ /* 0x000fe20008410000 */
[----:B------:R-:W-:Y:S01]  /*31d0*/  FMUL.FTZ R160, R13, UR7 ;  /* 0x000000070da07c20 */ /* 0x000fe20008410000 */
[----:B------:R-:W-:Y:S01]  /*31e0*/  FMUL.FTZ R162, R15, UR7 ;  /* 0x000000070fa27c20 */ /* 0x000fe20008410000 */
[----:B------:R-:W-:Y:S01]  /*31f0*/  FMUL.FTZ R161, R14, UR7 ;  /* 0x000000070ea17c20 */ /* 0x000fe20008410000 */
[-C--:B-1----:R-:W-:Y:S04]  /*3200*/  MOV R175, R152.reuse ;  /* 0x0000009800af7202 */ /* 0x082fe80000000f00 */
[----:B------:R-:W1:Y:S01]  /*3210*/  MUFU.TANH R156, R156 ;  /* 0x0000009c009c7308 */ /* 0x000e620000002400 */
[----:B------:R-:W-:Y:S01]  /*3220*/  @P0 FSEL R175, R152, -INF , !P3 ;  /* 0xff80000098af0808 */ /* 0x000fe20005800000 */
[----:B------:R-:W-:Y:S01]  /*3230*/  FMUL.FTZ R167, R16, UR7 ;  /* 0x0000000710a77c20 */ /* 0x000fe20008410000 */
[----:B------:R-:W-:Y:S01]  /*3240*/  FMUL.FTZ R166, R17, UR7 ;  /* 0x0000000711a67c20 */ /* 0x000fe20008410000 */
[----:B------:R-:W-:Y:S01]  /*3250*/  FMUL.FTZ R165, R18, UR7 ;  /* 0x0000000712a57c20 */ /* 0x000fe20008410000 */
[----:B------:R-:W-:Y:S01]  /*3260*/  FMUL.FTZ R164, R19, UR7 ;  /* 0x0000000713a47c20 */ /* 0x000fe20008410000 */
[-C--:B---3--:R-:W-:Y:S01]  /*3270*/  MOV R163, R153.reuse ;  /* 0x0000009900a37202 */ /* 0x088fe20000000f00 */
[----:B------:R-:W-:Y:S03]  /*3280*/  FFMA.FTZ R177, R175, UR6, -R170 ;  /* 0x00000006afb17c23 */ /* 0x000fe600080108aa */
[----:B------:R-:W3:Y:S01]  /*3290*/  MUFU.TANH R157, R157 ;  /* 0x0000009d009d7308 */ /* 0x000ee20000002400 */
[C---:B------:R-:W-:Y:S01]  /*32a0*/  @P0 FSEL R163, R153.reuse, -INF , !P4 ;  /* 0xff80000099a30808 */ /* 0x040fe20006000000 */
[----:B------:R-:W-:Y:S01]  /*32b0*/  FFMA.FTZ R153, -R153, R153, 1 ;  /* 0x3f80000099997423 */ /* 0x000fe20000010199 */
[-C--:B--2---:R-:W-:Y:S01]  /*32c0*/  MOV R171, R155.reuse ;  /* 0x0000009b00ab7202 */ /* 0x084fe20000000f00 */
[----:B------:R-:W-:Y:S01]  /*32d0*/  FFMA.FTZ R152, -R152, R152, 1 ;  /* 0x3f80000098987423 */ /* 0x000fe20000010198 */
[----:B------:R-:W-:Y:S01]  /*32e0*/  @P0 FSEL R171, R155, -INF , !P5 ;  /* 0xff8000009bab0808 */ /* 0x000fe20006800000 */
[--C-:B------:R-:W-:Y:S01]  /*32f0*/  FFMA.FTZ R237, R163, UR6, -R178.reuse ;  /* 0x00000006a3ed7c23 */ /* 0x100fe200080108b2 */
[----:B------:R-:W-:Y:S03]  /*3300*/  @P0 ISETP.GE.AND P3, PT, R227, R234, PT ;  /* 0x000000eae300020c */ /* 0x000fe60003f66270 */
[----:B------:R-:W2:Y:S01]  /*3310*/  MUFU.TANH R159, R159 ;  /* 0x0000009f009f7308 */ /* 0x000ea20000002400 */
[----:B------:R-:W-:Y:S01]  /*3320*/  FFMA.FTZ R155, -R155, R155, 1 ;  /* 0x3f8000009b9b7423 */ /* 0x000fe2000001019b */
[-C--:B-1----:R-:W-:Y:S01]  /*3330*/  MOV R169, R156.reuse ;  /* 0x0000009c00a97202 */ /* 0x082fe20000000f00 */
[--C-:B------:R-:W-:Y:S01]  /*3340*/  FFMA.FTZ R183, R171, UR6, -R178.reuse ;  /* 0x00000006abb77c23 */ /* 0x100fe200080108b2 */
[C---:B------:R-:W-:Y:S01]  /*3350*/  @P0 FSEL R169, R156.reuse, -INF , !P6 ;  /* 0xff8000009ca90808 */ /* 0x040fe20007000000 */
[----:B------:R-:W-:Y:S01]  /*3360*/  FFMA.FTZ R156, -R156, R156, 1 ;  /* 0x3f8000009c9c7423 */ /* 0x000fe2000001019c */
[----:B------:R-:W-:Y:S01]  /*3370*/  FMUL.FTZ R155, R155, UR7 ;  /* 0x000000079b9b7c20 */ /* 0x000fe20008410000 */
[----:B------:R-:W-:Y:S03]  /*3380*/  FMUL.FTZ R153, R153, UR7 ;  /* 0x0000000799997c20 */ /* 0x000fe60008410000 */
[----:B------:R-:W1:Y:S01]  /*3390*/  MUFU.TANH R160, R160 ;  /* 0x000000a000a07308 */ /* 0x000e620000002400 */
[----:B------:R-:W-:Y:S01]  /*33a0*/  FFMA.FTZ R182, R169, UR6, -R178 ;  /* 0x00000006a9b67c23 */ /* 0x000fe200080108b2 */
[-C--:B---3--:R-:W-:Y:S01]  /*33b0*/  MOV R163, R157.reuse ;  /* 0x0000009d00a37202 */ /* 0x088fe20000000f00 */
[----:B------:R-:W-:Y:S01]  /*33c0*/  FMUL.FTZ R156, R156, UR7 ;  /* 0x000000079c9c7c20 */ /* 0x000fe20008410000 */
[C---:B------:R-:W-:Y:S01]  /*33d0*/  @P0 FSEL R163, R157.reuse, -INF , !P5 ;  /* 0xff8000009da30808 */ /* 0x040fe20006800000 */
[----:B------:R-:W-:Y:S05]  /*33e0*/  FFMA.FTZ R157, -R157, R157, 1 ;  /* 0x3f8000009d9d7423 */ /* 0x000fea000001019d */
[----:B------:R-:W3:Y:S01]  /*33f0*/  MUFU.TANH R154, R154 ;  /* 0x0000009a009a7308 */ /* 0x000ee20000002400 */
[----:B------:R-:W-:Y:S01]  /*3400*/  FFMA.FTZ R175, R163, UR6, -R170 ;  /* 0x00000006a3af7c23 */ /* 0x000fe200080108aa */
[-C--:B--2---:R-:W-:Y:S01]  /*3410*/  MOV R171, R159.reuse ;  /* 0x0000009f00ab7202 */ /* 0x084fe20000000f00 */
[----:B------:R-:W-:Y:S01]  /*3420*/  FMUL.FTZ R157, R157, UR7 ;  /* 0x000000079d9d7c20 */ /* 0x000fe20008410000 */
[C---:B------:R-:W-:Y:S01]  /*3430*/  @P0 FSEL R171, R159.reuse, -INF , !P2 ;  /* 0xff8000009fab0808 */ /* 0x040fe20005000000 */
[----:B------:R-:W-:Y:S05]  /*3440*/  FFMA.FTZ R159, -R159, R159, 1 ;  /* 0x3f8000009f9f7423 */ /* 0x000fea000001019f */
[----:B------:R-:W2:Y:S01]  /*3450*/  MUFU.TANH R162, R162 ;  /* 0x000000a200a27308 */ /* 0x000ea20000002400 */
[--C-:B------:R-:W-:Y:S01]  /*3460*/  FFMA.FTZ R181, R171, UR6, -R178.reuse ;  /* 0x00000006abb57c23 */ /* 0x100fe200080108b2 */
[-C--:B-1----:R-:W-:Y:S01]  /*3470*/  MOV R169, R160.reuse ;  /* 0x000000a000a97202 */ /* 0x082fe20000000f00 */
[----:B------:R-:W-:Y:S01]  /*3480*/  FMUL.FTZ R159, R159, UR7 ;  /* 0x000000079f9f7c20 */ /* 0x000fe20008410000 */
[C---:B------:R-:W-:Y:S01]  /*3490*/  @P0 FSEL R169, R160.reuse, -INF , !P1 ;  /* 0xff800000a0a90808 */ /* 0x040fe20004800000 */
[----:B------:R-:W-:Y:S05]  /*34a0*/  FFMA.FTZ R160, -R160, R160, 1 ;  /* 0x3f800000a0a07423 */ /* 0x000fea00000101a0 */
[----:B------:R-:W1:Y:S01]  /*34b0*/  MUFU.TANH R158, R158 ;  /* 0x0000009e009e7308 */ /* 0x000e620000002400 */
[----:B------:R-:W-:Y:S01]  /*34c0*/  FFMA.FTZ R180, R169, UR6, -R178 ;  /* 0x00000006a9b47c23 */ /* 0x000fe200080108b2 */
[-C--:B---3--:R-:W-:Y:S01]  /*34d0*/  MOV R173, R154.reuse ;  /* 0x0000009a00ad7202 */ /* 0x088fe20000000f00 */
[----:B------:R-:W-:Y:S01]  /*34e0*/  FMUL.FTZ R160, R160, UR7 ;  /* 0x00000007a0a07c20 */ /* 0x000fe20008410000 */
[C---:B------:R-:W-:Y:S01]  /*34f0*/  @P0 FSEL R173, R154.reuse, -INF , !P4 ;  /* 0xff8000009aad0808 */ /* 0x040fe20006000000 */
[----:B------:R-:W-:Y:S01]  /*3500*/  FFMA.FTZ R154, -R154, R154, 1 ;  /* 0x3f8000009a9a7423 */ /* 0x000fe2000001019a */
[----:B------:R-:W-:Y:S04]  /*3510*/  @P0 ISETP.GE.AND P4, PT, R228, R234, PT ;  /* 0x000000eae400020c */ /* 0x000fe80003f86270 */
[----:B------:R-:W3:Y:S01]  /*3520*/  MUFU.TANH R167, R167 ;  /* 0x000000a700a77308 */ /* 0x000ee20000002400 */
[--C-:B------:R-:W-:Y:S01]  /*3530*/  FFMA.FTZ R176, R173, UR6, -R170.reuse ;  /* 0x00000006adb07c23 */ /* 0x100fe200080108aa */
[-C--:B--2---:R-:W-:Y:S01]  /*3540*/  MOV R163, R162.reuse ;  /* 0x000000a200a37202 */ /* 0x084fe20000000f00 */
[----:B------:R-:W-:Y:S01]  /*3550*/  FMUL.FTZ R154, R154, UR7 ;  /* 0x000000079a9a7c20 */ /* 0x000fe20008410000 */
[C---:B------:R-:W-:Y:S01]  /*3560*/  @P0 FSEL R163, R162.reuse, -INF , !P1 ;  /* 0xff800000a2a30808 */ /* 0x040fe20004800000 */
[----:B------:R-:W-:Y:S01]  /*3570*/  FFMA.FTZ R162, -R162, R162, 1 ;  /* 0x3f800000a2a27423 */ /* 0x000fe200000101a2 */
[----:B------:R-:W-:Y:S04]  /*3580*/  LEA R248, P1, R203, R218, 0x2 ;  /* 0x000000dacbf87211 */ /* 0x000fe800078210ff */
[----:B------:R-:W2:Y:S01]  /*3590*/  MUFU.TANH R166, R166 ;  /* 0x000000a600a67308 */ /* 0x000ea20000002400 */
[--C-:B------:R-:W-:Y:S01]  /*35a0*/  FFMA.FTZ R172, R163, UR6, -R170.reuse ;  /* 0x00000006a3ac7c23 */ /* 0x100fe200080108aa */
[-C--:B-1----:R-:W-:Y:S01]  /*35b0*/  MOV R179, R158.reuse ;  /* 0x0000009e00b37202 */ /* 0x082fe20000000f00 */
[----:B------:R-:W-:Y:S01]  /*35c0*/  FMUL.FTZ R162, R162, UR7 ;  /* 0x00000007a2a27c20 */ /* 0x000fe20008410000 */
[C---:B------:R-:W-:Y:S01]  /*35d0*/  @P0 FSEL R179, R158.reuse, -INF , !P6 ;  /* 0xff8000009eb30808 */ /* 0x040fe20007000000 */
[----:B------:R-:W-:Y:S01]  /*35e0*/  FFMA.FTZ R158, -R158, R158, 1 ;  /* 0x3f8000009e9e7423 */ /* 0x000fe2000001019e */
[----:B------:R-:W-:Y:S04]  /*35f0*/  LEA.HI.X R249, R203, R219, RZ, 0x2, P1 ;  /* 0x000000dbcbf97211 */ /* 0x000fe800008f14ff */
[----:B------:R-:W1:Y:S01]  /*3600*/  MUFU.TANH R165, R165 ;  /* 0x000000a500a57308 */ /* 0x000e620000002400 */
[----:B------:R-:W-:Y:S01]  /*3610*/  FFMA.FTZ R174, R179, UR6, -R170 ;  /* 0x00000006b3ae7c23 */ /* 0x000fe200080108aa */
[-C--:B---3--:R-:W-:Y:S01]  /*3620*/  MOV R247, R167.reuse ;  /* 0x000000a700f77202 */ /* 0x088fe20000000f00 */
[----:B------:R-:W-:Y:S01]  /*3630*/  FMUL.FTZ R158, R158, UR7 ;  /* 0x000000079e9e7c20 */ /* 0x000fe20008410000 */
[C---:B------:R-:W-:Y:S01]  /*3640*/  @P0 FSEL R247, R167.reuse, -INF , !P3 ;  /* 0xff800000a7f70808 */ /* 0x040fe20005800000 */
[----:B------:R-:W-:Y:S05]  /*3650*/  FFMA.FTZ R167, -R167, R167, 1 ;  /* 0x3f800000a7a77423 */ /* 0x000fea00000101a7 */
[----:B------:R-:W3:Y:S01]  /*3660*/  MUFU.TANH R161, R161 ;  /* 0x000000a100a17308 */ /* 0x000ee20000002400 */
[--C-:B------:R-:W-:Y:S01]  /*3670*/  FFMA.FTZ R179, R247, UR6, -R178.reuse ;  /* 0x00000006f7b37c23 */ /* 0x100fe200080108b2 */
[-C--:B--2---:R-:W-:Y:S01]  /*3680*/  MOV R171, R166.reuse ;  /* 0x000000a600ab7202 */ /* 0x084fe20000000f00 */
[----:B------:R-:W-:Y:S01]  /*3690*/  FMUL.FTZ R167, R167, UR7 ;  /* 0x00000007a7a77c20 */ /* 0x000fe20008410000 */
[C---:B------:R-:W-:Y:S01]  /*36a0*/  @P0 FSEL R171, R166.reuse, -INF , !P4 ;  /* 0xff800000a6ab0808 */ /* 0x040fe20006000000 */
[----:B------:R-:W-:Y:S05]  /*36b0*/  FFMA.FTZ R166, -R166, R166, 1 ;  /* 0x3f800000a6a67423 */ /* 0x000fea00000101a6 */
[----:B------:R-:W2:Y:S01]  /*36c0*/  MUFU.TANH R164, R164 ;  /* 0x000000a400a47308 */ /* 0x000ea20000002400 */
[----:B------:R-:W-:Y:S01]  /*36d0*/  FFMA.FTZ R178, R171, UR6, -R178 ;  /* 0x00000006abb27c23 */ /* 0x000fe200080108b2 */
[-C--:B-1----:R-:W-:Y:S01]  /*36e0*/  MOV R169, R165.reuse ;  /* 0x000000a500a97202 */ /* 0x082fe20000000f00 */
[----:B------:R-:W-:Y:S01]  /*36f0*/  FMUL.FTZ R166, R166, UR7 ;  /* 0x00000007a6a67c20 */ /* 0x000fe20008410000 */
[C---:B------:R-:W-:Y:S01]  /*3700*/  @P0 FSEL R169, R165.reuse, -INF , !P3 ;  /* 0xff800000a5a90808 */ /* 0x040fe20005800000 */
[----:B------:R-:W-:Y:S05]  /*3710*/  FFMA.FTZ R165, -R165, R165, 1 ;  /* 0x3f800000a5a57423 */ /* 0x000fea00000101a5 */
[----:B------:R-:W-:Y:S01]  /*3720*/  MUFU.EX2 R246, R246 ;  /* 0x000000f600f67308 */ /* 0x000fe20000000800 */
[--C-:B------:R-:W-:Y:S01]  /*3730*/  FFMA.FTZ R171, R169, UR6, -R170.reuse ;  /* 0x00000006a9ab7c23 */ /* 0x100fe200080108aa */
[-C--:B---3--:R-:W-:Y:S01]  /*3740*/  MOV R173, R161.reuse ;  /* 0x000000a100ad7202 */ /* 0x088fe20000000f00 */
[----:B------:R-:W3:Y:S07]  /*3750*/  LDG.E R169, desc[UR14][R248.64] ;  /* 0x0000000ef8a97981 */ /* 0x000eee000c1e1900 */
[----:B------:R-:W1:Y:S01]  /*3760*/  MUFU.EX2 R237, R237 ;  /* 0x000000ed00ed7308 */ /* 0x000e620000000800 */
[C---:B------:R-:W-:Y:S01]  /*3770*/  @P0 FSEL R173, R161.reuse, -INF , !P2 ;  /* 0xff800000a1ad0808 */ /* 0x040fe20005000000 */
[----:B------:R-:W-:Y:S01]  /*3780*/  FFMA.FTZ R161, -R161, R161, 1 ;  /* 0x3f800000a1a17423 */ /* 0x000fe200000101a1 */
[----:B------:R-:W-:Y:S07]  /*3790*/  FMUL.FTZ R165, R165, UR7 ;  /* 0x00000007a5a57c20 */ /* 0x000fee0008410000 */
[----:B------:R-:W-:Y:S01]  /*37a0*/  MUFU.EX2 R177, R177 ;  /* 0x000000b100b17308 */ /* 0x000fe20000000800 */
[-C--:B--2---:R-:W-:Y:S01]  /*37b0*/  MOV R163, R164.reuse ;  /* 0x000000a400a37202 */ /* 0x084fe20000000f00 */
[--C-:B------:R-:W-:Y:S01]  /*37c0*/  FFMA.FTZ R173, R173, UR6, -R170.reuse ;  /* 0x00000006adad7c23 */ /* 0x100fe200080108aa */
[C---:B------:R-:W-:Y:S07]  /*37d0*/  @P0 FSEL R163, R164.reuse, -INF , !P4 ;  /* 0xff800000a4a30808 */ /* 0x040fee0006000000 */
[----:B------:R-:W2:Y:S01]  /*37e0*/  MUFU.EX2 R176, R176 ;  /* 0x000000b000b07308 */ /* 0x000ea20000000800 */
[----:B------:R-:W-:Y:S01]  /*37f0*/  FFMA.FTZ R164, -R164, R164, 1 ;  /* 0x3f800000a4a47423 */ /* 0x000fe200000101a4 */
[----:B------:R-:W-:Y:S01]  /*3800*/  FMUL.FTZ R161, R161, UR7 ;  /* 0x00000007a1a17c20 */ /* 0x000fe20008410000 */
[----:B------:R-:W-:Y:S01]  /*3810*/  FFMA.FTZ R170, R163, UR6, -R170 ;  /* 0x00000006a3aa7c23 */ /* 0x000fe200080108aa */
[----:B-1----:R-:W-:Y:S06]  /*3820*/  F2FP.BF16.F32.PACK_AB R163, R237, R246 ;  /* 0x000000f6eda3723e */ /* 0x002fec00000010ff */
[----:B------:R-:W-:Y:S01]  /*3830*/  MUFU.EX2 R183, R183 ;  /* 0x000000b700b77308 */ /* 0x000fe20000000800 */
[----:B------:R-:W-:Y:S01]  /*3840*/  FMUL.FTZ R164, R164, UR7 ;  /* 0x00000007a4a47c20 */ /* 0x000fe20008410000 */
[----:B------:R1:W-:Y:S08]  /*3850*/  STS [R209], R163 ;  /* 0x000000a3d1007388 */ /* 0x0003f00000000800 */
[----:B------:R-:W-:Y:S01]  /*3860*/  MUFU.EX2 R175, R175 ;  /* 0x000000af00af7308 */ /* 0x000fe20000000800 */
[----:B--2---:R-:W-:Y:S09]  /*3870*/  F2FP.BF16.F32.PACK_AB R98, R176, R177 ;  /* 0x000000b1b062723e */ /* 0x004ff200000010ff */
[----:B------:R-:W2:Y:S10]  /*3880*/  MUFU.EX2 R182, R182 ;  /* 0x000000b600b67308 */ /* 0x000eb40000000800 */
[----:B------:R-:W4:Y:S01]  /*3890*/  MUFU.EX2 R174, R174 ;  /* 0x000000ae00ae7308 */ /* 0x000f220000000800 */
[----:B------:R-:W-:Y:S09]  /*38a0*/  STS [R209+0x400], R98 ;  /* 0x00040062d1007388 */ /* 0x000ff20000000800 */
[----:B------:R-:W-:Y:S10]  /*38b0*/  MUFU.EX2 R181, R181 ;  /* 0x000000b500b57308 */ /* 0x000ff40000000800 */
[----:B------:R-:W1:Y:S01]  /*38c0*/  MUFU.EX2 R180, R180 ;  /* 0x000000b400b47308 */ /* 0x000e620000000800 */
[----:B--2---:R-:W-:Y:S09]  /*38d0*/  F2FP.BF16.F32.PACK_AB R168, R182, R183 ;  /* 0x000000b7b6a8723e */ /* 0x004ff200000010ff */
[----:B------:R-:W-:Y:S01]  /*38e0*/  MUFU.EX2 R173, R173 ;  /* 0x000000ad00ad7308 */ /* 0x000fe20000000800 */
[----:B----4-:R-:W-:Y:S01]  /*38f0*/  F2FP.BF16.F32.PACK_AB R99, R174, R175 ;  /* 0x000000afae63723e */ /* 0x010fe200000010ff */
[----:B------:R2:W-:Y:S08]  /*3900*/  STS [R220], R168 ;  /* 0x000000a8dc007388 */ /* 0x0005f00000000800 */
[----:B------:R-:W4:Y:S01]  /*3910*/  MUFU.EX2 R172, R172 ;  /* 0x000000ac00ac7308 */ /* 0x000f220000000800 */
[----:B-1----:R-:W-:Y:S01]  /*3920*/  IADD3 R163, PT, PT, R235, R222, RZ ;  /* 0x000000deeba37210 */ /* 0x002fe20007ffe0ff */
[----:B------:R-:W-:Y:S08]  /*3930*/  STS [R220+0x400], R99 ;  /* 0x00040063dc007388 */ /* 0x000ff00000000800 */
[----:B------:R-:W-:Y:S01]  /*3940*/  MUFU.EX2 R179, R179 ;  /* 0x000000b300b37308 */ /* 0x000fe20000000800 */
[----:B------:R-:W-:Y:S09]  /*3950*/  F2FP.BF16.F32.PACK_AB R251, R180, R181 ;  /* 0x000000b5b4fb723e */ /* 0x000ff200000010ff */
[----:B------:R-:W1:Y:S01]  /*3960*/  MUFU.EX2 R178, R178 ;  /* 0x000000b200b27308 */ /* 0x000e620000000800 */
[----:B------:R-:W-:Y:S09]  /*3970*/  STS [R235], R251 ;  /* 0x000000fbeb007388 */ /* 0x000ff20000000800 */
[----:B------:R-:W-:Y:S01]  /*3980*/  MUFU.EX2 R171, R171 ;  /* 0x000000ab00ab7308 */ /* 0x000fe20000000800 */
[----:B----4-:R-:W-:Y:S09]  /*3990*/  F2FP.BF16.F32.PACK_AB R247, R172, R173 ;  /* 0x000000adacf7723e */ /* 0x010ff200000010ff */
[----:B------:R-:W4:Y:S01]  /*39a0*/  MUFU.EX2 R170, R170 ;  /* 0x000000aa00aa7308 */ /* 0x000f220000000800 */
[----:B------:R4:W-:Y:S01]  /*39b0*/  STS [R235+0x400], R247 ;  /* 0x000400f7eb007388 */ /* 0x0009e20000000800 */
[----:B-1----:R-:W-:Y:S05]  /*39c0*/  F2FP.BF16.F32.PACK_AB R252, R178, R179 ;  /* 0x000000b3b2fc723e */ /* 0x002fea00000010ff */
[----:B--2---:R3:W2:Y:S06]  /*39d0*/  LDG.E R168, desc[UR14][R248.64+0x20] ;  /* 0x0000200ef8a87981 */ /* 0x0046ac000c1e1900 */
[----:B------:R-:W-:Y:S01]  /*39e0*/  STS [R163], R252 ;  /* 0x000000fca3007388 */ /* 0x000fe20000000800 */
[----:B----4-:R-:W-:Y:S05]  /*39f0*/  F2FP.BF16.F32.PACK_AB R250, R170, R171 ;  /* 0x000000abaafa723e */ /* 0x010fea00000010ff */
[----:B------:R1:W-:Y:S06]  /*3a00*/  STS [R163+0x400], R250 ;  /* 0x000400faa3007388 */ /* 0x0003ec0000000800 */
[----:B------:R-:W-:Y:S01]  /*3a10*/  LDSM.16.M88.4 R68, [R199+0xc000] ;  /* 0x00c00000c744783b */ /* 0x000fe20000000200 */
[----:B------:R-:W-:Y:S05]  /*3a20*/  IADD3 R247, PT, PT, R232, 0x1, RZ ;  /* 0x00000001e8f77810 */ /* 0x000fea0007ffe0ff */
[----:B------:R-:W4:Y:S01]  /*3a30*/  LDSM.16.M88.4 R72, [R197+0x6000] ;  /* 0x00600000c548783b */ /* 0x000f220000000200 */
[----:B------:R-:W-:Y:S05]  /*3a40*/  ISETP.NE.AND P1, PT, R247, 0x1, PT ;  /* 0x00000001f700780c */ /* 0x000fea0003f25270 */
[----:B------:R-:W4:Y:S06]  /*3a50*/  LDSM.16.M88.4 R76, [R197+0x6800] ;  /* 0x00680000c54c783b */ /* 0x000f2c0000000200 */
[----:B------:R-:W-:Y:S01]  /*3a60*/  LDSM.16.M88.4 R80, [R186+0xc000] ;  /* 0x00c00000ba50783b */ /* 0x000fe20000000200 */
[----:B-1----:R-:W-:Y:S05]  /*3a70*/  FMUL.FTZ R250, R151, UR7 ;  /* 0x0000000797fa7c20 */ /* 0x002fea0008410000 */
[----:B------:R-:W1:Y:S06]  /*3a80*/  LDSM.16.M88.4 R84, [R195+0x6000] ;  /* 0x00600000c354783b */ /* 0x000e6c0000000200 */
[----:B------:R-:W1:Y:S06]  /*3a90*/  LDSM.16.M88.4 R88, [R195+0x6800] ;  /* 0x00680000c358783b */ /* 0x000e6c0000000200 */
[----:B------:R-:W-:Y:S06]  /*3aa0*/  LDSM.16.M88.4 R92, [R185+0xc000] ;  /* 0x00c00000b95c783b */ /* 0x000fec0000000200 */
[----:B------:R-:W1:Y:S01]  /*3ab0*/  LDSM.16.M88.4 R96, [R193+0x6000] ;  /* 0x00600000c160783b */ /* 0x000e620000000200 */
[C---:B----4-:R-:W-:Y:S08]  /*3ac0*/  HMMA.16816.F32.BF16 R4, R68.reuse, R72, RZ ;  /* 0x000000484404723c */ /* 0x050ff000000418ff */
[C---:B------:R-:W-:Y:S01]  /*3ad0*/  HMMA.16816.F32.BF16 R8, R68.reuse, R74, RZ ;  /* 0x0000004a4408723c */ /* 0x040fe200000418ff */
[----:B------:R-:W-:Y:S07]  /*3ae0*/  LDSM.16.M88.4 R72, [R184+0xc000] ;  /* 0x00c00000b848783b */ /* 0x000fee0000000200 */
[C---:B------:R-:W-:Y:S08]  /*3af0*/  HMMA.16816.F32.BF16 R12, R68.reuse, R76, RZ ;  /* 0x0000004c440c723c */ /* 0x040ff000000418ff */
[----:B------:R-:W-:Y:S01]  /*3b00*/  HMMA.16816.F32.BF16 R16, R68, R78, RZ ;  /* 0x0000004e4410723c */ /* 0x000fe200000418ff */
[----:B------:R-:W4:Y:S06]  /*3b10*/  LDSM.16.M88.4 R68, [R193+0x6800] ;  /* 0x00680000c144783b */ /* 0x000f2c0000000200 */
        /* <DEDUP_REMOVED lines=11> */
[C---:B----4-:R-:W-:Y:S08]  /*3bd0*/  HMMA.16816.F32.BF16 R12, R92.reuse, R68, R12 ;  /* 0x000000445c0c723c */ /* 0x050ff0000004180c */
[----:B------:R-:W-:Y:S01]  /*3be0*/  HMMA.16816.F32.BF16 R16, R92, R70, R16 ;  /* 0x000000465c10723c */ /* 0x000fe20000041810 */
[----:B------:R-:W4:Y:S06]  /*3bf0*/  LDSM.16.M88.4 R68, [R197+0x8800] ;  /* 0x00880000c544783b */ /* 0x000f2c0000000200 */
        /* <DEDUP_REMOVED lines=21> */
[----:B------:R-:W2:Y:S01]  /*3d50*/  LDSM.16.M88.4 R92, [R199+0x10000] ;  /* 0x01000000c75c783b */ /* 0x000ea20000000200 */
        /* <DEDUP_REMOVED lines=53> */
[C---:B------:R-:W-:Y:S01]  /*40b0*/  FADD.FTZ R250, -R169.reuse, R16 ;  /* 0x00000010a9fa7221 */ /* 0x040fe20000010100 */
[----:B------:R-:W-:Y:S01]  /*40c0*/  FADD.FTZ R169, -R169, R17 ;  /* 0x00000011a9a97221 */ /* 0x000fe20000010100 */
        /* <DEDUP_REMOVED lines=9> */
[----:B------:R-:W-:Y:S01]  /*4160*/  F2FP.BF16.F32.PACK_AB R160, R160, R159 ;  /* 0x0000009fa0a0723e */ /* 0x000fe200000010ff */
[----:B------:R-:W-:Y:S01]  /*4170*/  FMUL.FTZ R156, R177, R156 ;  /* 0x0000009cb19c7220 */ /* 0x000fe20000410000 */
[----:B------:R-:W-:Y:S01]  /*4180*/  FMUL.FTZ R151, R176, R151 ;  /* 0x00000097b0977220 */ /* 0x000fe20000410000 */
[----:B------:R-:W-:Y:S01]  /*4190*/  FMUL.FTZ R159, R152, UR7 ;  /* 0x00000007989f7c20 */ /* 0x000fe20008410000 */
[----:B------:R-:W-:Y:S01]  /*41a0*/  F2FP.BF16.F32.PACK_AB R166, R166, R167 ;  /* 0x000000a7a6a6723e */ /* 0x000fe200000010ff */
[----:B------:R-:W-:Y:S01]  /*41b0*/  FADD.FTZ R176, -R168, R10 ;  /* 0x0000000aa8b07221 */ /* 0x000fe20000010100 */
[----:B------:R-:W-:Y:S01]  /*41c0*/  FMUL.FTZ R151, R151, R154 ;  /* 0x0000009a97977220 */ /* 0x000fe20000410000 */
[----:B------:R-:W-:Y:S01]  /*41d0*/  FMUL.FTZ R156, R156, R159 ;  /* 0x0000009f9c9c7220 */ /* 0x000fe20000410000 */
[C---:B------:R-:W-:Y:S01]  /*41e0*/  FADD.FTZ R152, -R168.reuse, R14 ;  /* 0x0000000ea8987221 */ /* 0x040fe20000010100 */
[C---:B------:R-:W-:Y:S01]  /*41f0*/  FADD.FTZ R159, -R168.reuse, R15 ;  /* 0x0000000fa89f7221 */ /* 0x040fe20000010100 */
        /* <DEDUP_REMOVED lines=10> */
[----:B------:R-:W-:Y:S01]  /*42a0*/  FMUL.FTZ R152, R152, R161 ;  /* 0x000000a198987220 */ /* 0x000fe20000410000 */
[----:B------:R-:W-:Y:S01]  /*42b0*/  FMUL.FTZ R159, R159, R162 ;  /* 0x000000a29f9f7220 */ /* 0x000fe20000410000 */
[----:B------:R-:W-:Y:S01]  /*42c0*/  FMUL.FTZ R154, R154, R165 ;  /* 0x000000a59a9a7220 */ /* 0x000fe20000410000 */
[----:B------:R-:W-:Y:S01]  /*42d0*/  FMUL.FTZ R167, R167, R164 ;  /* 0x000000a4a7a77220 */ /* 0x000fe20000410000 */
[----:B------:R-:W-:Y:S06]  /*42e0*/  @!P1 BRA `(.L_x_1765) ;  /* 0x0000000000689947 */ /* 0x000fec0003800000 */
[----:B------:R-:W1:Y:S01]  /*42f0*/  LDC R5, c[0x0][0x3b0] ;  /* 0x0000ec00ff057b82 */ /* 0x000e620000000800 */
[----:B------:R-:W-:Y:S02]  /*4300*/  IADD3 R8, P2, PT, RZ, -UR18, RZ ;  /* 0x80000012ff087c10 */ /* 0x000fe4000ff5e0ff */
[----:B------:R-:W-:Y:S04]  /*4310*/  LOP3.LUT R6, R232, 0x1, RZ, 0xc0, !PT ;  /* 0x00000001e8067812 */ /* 0x000fe800078ec0ff */
[----:B------:R-:W-:Y:S01]  /*4320*/  ISETP.NE.U32.AND P3, PT, R6, 0x1, PT ;  /* 0x000000010600780c */ /* 0x000fe20003f65070 */
[----:B------:R-:W2:Y:S01]  /*4330*/  LDC R4, c[0x0][0x3b4] ;  /* 0x0000ed00ff047b82 */ /* 0x000ea20000000800 */
[----:B------:R-:W-:Y:S05]  /*4340*/  IMAD.MOV.U32 R6, RZ, RZ, -0x6000 ;  /* 0xffffa000ff067424 */ /* 0x000fea00078e00ff */
[----:B------:R-:W-:Y:S05]  /*4350*/  SEL R6, R6, 0x6000, !P3 ;  /* 0x0000600006067807 */ /* 0x000fea0005800000 */
[--C-:B------:R-:W-:Y:S02]  /*4360*/  IMAD.IADD R231, R231, 0x1, R6.reuse ;  /* 0x00000001e7e77824 */ /* 0x100fe400078e0206 */
[----:B------:R-:W-:Y:S02]  /*4370*/  IMAD.IADD R188, R188, 0x1, R6 ;  /* 0x00000001bcbc7824 */ /* 0x000fe400078e0206 */
[----:B-1----:R-:W-:Y:S04]  /*4380*/  IMAD.SHL.U32 R7, R5, 0x40, RZ ;  /* 0x0000004005077824 */ /* 0x002fe800078e00ff */
[----:B------:R-:W-:Y:S05]  /*4390*/  IMAD.X R7, RZ, RZ, ~R7, P2 ;  /* 0x000000ffff077224 */ /* 0x000fea00010e0e07 */
[----:B------:R-:W-:Y:S04]  /*43a0*/  SHF.R.S64 R9, R8, 0x1f, R7 ;  /* 0x0000001f08097819 */ /* 0x000fe80000001007 */
[----:B------:R-:W-:Y:S04]  /*43b0*/  IADD3 R242, P2, PT, R242, R9, RZ ;  /* 0x00000009f2f27210 */ /* 0x000fe80007f5e0ff */
[----:B------:R-:W-:Y:S02]  /*43c0*/  LEA.HI.X.SX32 R243, R7, R243, 0x1, P2 ;  /* 0x000000f307f37211 */ /* 0x000fe400010f0eff */
[C---:B------:R-:W-:Y:S03]  /*43d0*/  LEA R8, P2, R5.reuse, R242, 0x6 ;  /* 0x000000f205087211 */ /* 0x040fe600078430ff */
[----:B------:R-:W-:Y:S01]  /*43e0*/  @!PT LDS RZ, [RZ] ;  /* 0x00000000fffff984 */ /* 0x000fe20000000800 */
[----:B------:R-:W-:Y:S01]  /*43f0*/  @!PT LDS RZ, [RZ] ;  /* 0x00000000fffff984 */ /* 0x000fe20000000800 */
[----:B------:R-:W-:Y:S01]  /*4400*/  @!PT LDS RZ, [RZ] ;  /* 0x00000000fffff984 */ /* 0x000fe20000000800 */
[----:B------:R1:W-:Y:S01]  /*4410*/  LDGSTS.E.BYPASS.LTC128B.128 [R231], desc[UR14][R242.64] ;  /* 0x00000000f2e77fae */ /* 0x0003e2000b981a0e */
[----:B--2---:R-:W-:Y:S03]  /*4420*/  LEA.HI.X R9, R5, R243, R4, 0x6, P2 ;  /* 0x000000f305097211 */ /* 0x004fe600010f3404 */
[----:B------:R1:W-:Y:S04]  /*4430*/  LDGSTS.E.BYPASS.LTC128B.128 [R231+0x2000], desc[UR14][R242.64+0x80] ;  /* 0x02000080f2e77fae */ /* 0x0003e8000b981a0e */
[----:B------:R1:W-:Y:S04]  /*4440*/  LDGSTS.E.BYPASS.LTC128B.128 [R231+0x4000], desc[UR14][R242.64+0x100] ;  /* 0x04000100f2e77fae */ /* 0x0003e8000b981a0e */
[----:B------:R1:W-:Y:S04]  /*4450*/  LDGSTS.E.BYPASS.LTC128B.128 [R231+0x1000], desc[UR14][R8.64] ;  /* 0x0100000008e77fae */ /* 0x0003e8000b981a0e */
[----:B------:R1:W-:Y:S04]  /*4460*/  LDGSTS.E.BYPASS.LTC128B.128 [R231+0x3000], desc[UR14][R8.64+0x80] ;  /* 0x0300008008e77fae */ /* 0x0003e8000b981a0e */
[----:B------:R1:W-:Y:S04]  /*4470*/  LDGSTS.E.BYPASS.LTC128B.128 [R231+0x5000], desc[UR14][R8.64+0x100] ;  /* 0x0500010008e77fae */ /* 0x0003e8000b981a0e */
[----:B------:R-:W0:Y:S02]  /*4480*/  LDGDEPBAR ;  /* 0x00000000000079af */ /* 0x000e240000000000 */
.L_x_1765:
        /* <DEDUP_REMOVED lines=13> */
[----:B------:R-:W-:Y:S05]  /*4560*/  LDSM.16.MT88.4 R4, [R191] ;  /* 0x00000000bf04783b */ /* 0x000fea0000004200 */
[----:B-1----:R-:W1:Y:S05]  /*4570*/  LDSM.16.MT88.4 R8, [R198+0xc000] ;  /* 0x00c00000c608783b */ /* 0x002e6a0000004200 */
        /* <DEDUP_REMOVED lines=89> */
.L_x_1766:
        /* <DEDUP_REMOVED lines=124> */
[----:B------:R-:W-:Y:S04]  /*52d0*/  REDG.E.ADD.F32.FTZ.RN.STRONG.GPU desc[UR14][R238.64+0x80], R16 ;  /* 0x00008010ee0079a6 */ /* 0x000fe8000c12f30e */
[----:B------:R3:W-:Y:S01]  /*52e0*/  REDG.E.ADD.F32.FTZ.RN.STRONG.GPU desc[UR14][R182.64+0x80], R17 ;  /* 0x00008011b60079a6 */ /* 0x0007e2000c12f30e */
[C---:B------:R-:W-:Y:S03]  /*52f0*/  IMAD.WIDE R168, R237.reuse, -0xc0, R4 ;  /* 0xffffff40eda87825 */ /* 0x040fe600078e0204 */
[----:B------:R3:W-:Y:S01]  /*5300*/  REDG.E.ADD.F32.FTZ.RN.STRONG.GPU desc[UR14][R180.64+0x80], R18 ;  /* 0x00008012b40079a6 */ /* 0x0007e2000c12f30e */
[C---:B------:R-:W-:Y:S03]  /*5310*/  LEA R148, P1, R237.reuse, R168, 0x5 ;  /* 0x000000a8ed947211 */ /* 0x040fe600078228ff */
[----:B------:R3:W-:Y:S01]  /*5320*/  REDG.E.ADD.F32.FTZ.RN.STRONG.GPU desc[UR14][R172.64+0x80], R19 ;  /* 0x00008013ac0079a6 */ /* 0x0007e2000c12f30e */
[C---:B------:R-:W-:Y:S03]  /*5330*/  LEA.HI.X.SX32 R149, R237.reuse, R169, 0x5, P1 ;  /* 0x000000a9ed957211 */ /* 0x040fe600008f2eff */
[----:B------:R3:W-:Y:S01]  /*5340*/  REDG.E.ADD.F32.FTZ.RN.STRONG.GPU desc[UR14][R156.64+0x80], R12 ;  /* 0x0000800c9c0079a6 */ /* 0x0007e2000c12f30e */
[C---:B----4-:R-:W-:Y:S03]  /*5350*/  LEA R170, P1, R237.reuse, R148, 0x5 ;  /* 0x00000094edaa7211 */ /* 0x050fe600078228ff */
        /* <DEDUP_REMOVED lines=19> */
[C---:B-1----:R-:W-:Y:S03]  /*5490*/  LEA R248, P1, R237.reuse, R8, 0x5 ;  /* 0x00000008edf87211 */ /* 0x042fe600078228ff */
[----:B------:R1:W-:Y:S01]  /*54a0*/  REDG.E.ADD.F32.FTZ.RN.STRONG.GPU desc[UR14][R154.64+0x100], R74 ;  /* 0x0001004a9a0079a6 */ /* 0x0003e2000c12f30e */
[C---:B------:R-:W-:Y:S03]  /*54b0*/  LEA.HI.X.SX32 R249, R237.reuse, R9, 0x5, P1 ;  /* 0x00000009edf97211 */ /* 0x040fe600008f2eff */
        /* <DEDUP_REMOVED lines=31> */
[----:B------:R-:W-:Y:S01]  /*56b0*/  LDSM.16.MT88.4 R4, [R191+-0x2000] ;  /* 0xffe00000bf04783b */ /* 0x000fe20000004200 */
[C---:B------:R-:W-:Y:S03]  /*56c0*/  LEA R152, P1, R237.reuse, R158, 0x5 ;  /* 0x0000009eed987211 */ /* 0x040fe600078228ff */
[----:B------:R-:W2:Y:S01]  /*56d0*/  LDSM.16.MT88.4 R8, [R187] ;  /* 0x00000000bb08783b */ /* 0x000ea20000004200 */
[C---:B------:R-:W-:Y:S02]  /*56e0*/  LEA.HI.X.SX32 R153, R237.reuse, R159, 0x5, P1 ;  /* 0x0000009fed997211 */ /* 0x040fe400008f2eff */
[C---:B-1----:R-:W-:Y:S01]  /*56f0*/  LEA R154, P1, R237.reuse, R152, 0x5 ;  /* 0x00000098ed9a7211 */ /* 0x042fe200078228ff */
[----:B------:R-:W1:Y:S03]  /*5700*/  LDSM.16.MT88.4 R12, [R190+-0x2000] ;  /* 0xffe00000be0c783b */ /* 0x000e660000004200 */
[C---:B------:R-:W-:Y:S01]  /*5710*/  LEA.HI.X.SX32 R155, R237.reuse, R153, 0x5, P1 ;  /* 0x00000099ed9b7211 */ /* 0x040fe200008f2eff */
[----:B------:R-:W-:Y:S01]  /*5720*/  REDG.E.ADD.F32.FTZ.RN.STRONG.GPU desc[UR14][R182.64+0x200], R89 ;  /* 0x00020059b60079a6 */ /* 0x000fe2000c12f30e */
[C---:B------:R-:W-:Y:S03]  /*5730*/  LEA R160, P1, R237.reuse, R154, 0x5 ;  /* 0x0000009aeda07211 */ /* 0x040fe600078228ff */
[----:B------:R-:W-:Y:S01]  /*5740*/  REDG.E.ADD.F32.FTZ.RN.STRONG.GPU desc[UR14][R16.64+0x200], R90 ;  /* 0x0002005a100079a6 */ /* 0x000fe2000c12f30e */
[----:B------:R-:W-:Y:S03]  /*5750*/  LEA.HI.X.SX32 R161, R237, R155, 0x5, P1 ;  /* 0x0000009beda17211 */ /* 0x000fe600008f2eff */
[----:B------:R-:W-:Y:S04]  /*5760*/  REDG.E.ADD.F32.FTZ.RN.STRONG.GPU desc[UR14][R180.64+0x200], R91 ;  /* 0x0002005bb40079a6 */ /* 0x000fe8000c12f30e */
[----:B------:R-:W-:Y:S04]  /*5770*/  REDG.E.ADD.F32.FTZ.RN.STRONG.GPU desc[UR14][R238.64+0x280], R96 ;  /* 0x00028060ee0079a6 */ /* 0x000fe8000c12f30e */
[----:B------:R-:W-:Y:S04]  /*5780*/  REDG.E.ADD.F32.FTZ.RN.STRONG.GPU desc[UR14][R172.64+0x280], R97 ;  /* 0x00028061ac0079a6 */ /* 0x000fe8000c12f30e */
[----:B------:R-:W-:Y:S04]  /*5790*/  REDG.E.ADD.F32.FTZ.RN.STRONG.GPU desc[UR14][R18.64+0x280], R98 ;  /* 0x00028062120079a6 */ /* 0x000fe8000c12f30e */
[----:B------:R-:W3:Y:S04]  /*57a0*/  LDSM.16.MT88.4 R16, [R187+0x2000] ;  /* 0x00200000bb10783b */ /* 0x000ee80000004200 */
[----:B------:R-:W4:Y:S01]  /*57b0*/  LDSM.16.MT88.4 R68, [R187+0x4000] ;  /* 0x00400000bb44783b */ /* 0x000f220000004200 */
[-C--:B--2---:R-:W-:Y:S03]  /*57c0*/  HMMA.16816.F32.BF16 R100, R4, R8.reuse, R100 ;  /* 0x000000080464723c */ /* 0x084fe60000041864 */
[----:B------:R-:W-:Y:S04]  /*57d0*/  LDSM.16.MT88.4 R72, [R191+-0x1800] ;  /* 0xffe80000bf48783b */ /* 0x000fe80000004200 */
[----:B------:R-:W2:Y:S01]  /*57e0*/  LDSM.16.MT88.4 R76, [R187+0x800] ;  /* 0x00080000bb4c783b */ /* 0x000ea20000004200 */
[C---:B-1----:R-:W-:Y:S03]  /*57f0*/  HMMA.16816.F32.BF16 R104, R12.reuse, R8, R104 ;  /* 0x000000080c68723c */ /* 0x042fe60000041868 */
[----:B------:R-:W1:Y:S04]  /*5800*/  LDSM.16.MT88.4 R80, [R190+-0x1800] ;  /* 0xffe80000be50783b */ /* 0x000e680000004200 */
[----:B------:R-:W1:Y:S01]  /*5810*/  LDSM.16.MT88.4 R84, [R187+0x2800] ;  /* 0x00280000bb54783b */ /* 0x000e620000004200 */
[-C--:B------:R-:W-:Y:S03]  /*5820*/  HMMA.16816.F32.BF16 R108, R12, R10.reuse, R108 ;  /* 0x0000000a0c6c723c */ /* 0x080fe6000004186c */
[----:B------:R-:W-:Y:S04]  /*5830*/  LDSM.16.MT88.4 R88, [R187+0x1800] ;  /* 0x00180000bb58783b */ /* 0x000fe80000004200 */
[----:B------:R-:W-:Y:S01]  /*5840*/  LDSM.16.MT88.4 R148, [R187+0x5800] ;  /* 0x00580000bb94783b */ /* 0x000fe20000004200 */
[C---:B------:R-:W-:Y:S03]  /*5850*/  HMMA.16816.F32.BF16 R112, R4.reuse, R10, R112 ;  /* 0x0000000a0470723c */ /* 0x040fe60000041870 */
[----:B------:R-:W1:Y:S04]  /*5860*/  LDSM.16.MT88.4 R8, [R187+0x4800] ;  /* 0x00480000bb08783b */ /* 0x000e680000004200 */
[----:B------:R-:W-:Y:S01]  /*5870*/  REDG.E.ADD.F32.FTZ.RN.STRONG.GPU desc[UR14][R156.64+0x280], R99 ;  /* 0x000280639c0079a6 */ /* 0x000fe2000c12f30e */
[-C--:B---3--:R-:W-:Y:S03]  /*5880*/  HMMA.16816.F32.BF16 R116, R4, R16.reuse, R116 ;  /* 0x000000100474723c */ /* 0x088fe60000041874 */
[----:B------:R-:W-:Y:S04]  /*5890*/  LDSM.16.MT88.4 R96, [R187+0x3800] ;  /* 0x00380000bb60783b */ /* 0x000fe80000004200 */
[----:B------:R-:W-:Y:S01]  /*58a0*/  REDG.E.ADD.F32.FTZ.RN.STRONG.GPU desc[UR14][R158.64+0x280], R92 ;  /* 0x0002805c9e0079a6 */ /* 0x000fe2000c12f30e */
[C---:B------:R-:W-:Y:S03]  /*58b0*/  HMMA.16816.F32.BF16 R120, R12.reuse, R16, R120 ;  /* 0x000000100c78723c */ /* 0x040fe60000041878 */
[----:B------:R-:W-:Y:S04]  /*58c0*/  REDG.E.ADD.F32.FTZ.RN.STRONG.GPU desc[UR14][R152.64+0x280], R93 ;  /* 0x0002805d980079a6 */ /* 0x000fe8000c12f30e */
[----:B------:R-:W-:Y:S01]  /*58d0*/  REDG.E.ADD.F32.FTZ.RN.STRONG.GPU desc[UR14][R154.64+0x280], R94 ;  /* 0x0002805e9a0079a6 */ /* 0x000fe2000c12f30e */
[-C--:B------:R-:W-:Y:S03]  /*58e0*/  HMMA.16816.F32.BF16 R124, R12, R18.reuse, R124 ;  /* 0x000000120c7c723c */ /* 0x080fe6000004187c */
[----:B------:R-:W-:Y:S04]  /*58f0*/  REDG.E.ADD.F32.FTZ.RN.STRONG.GPU desc[UR14][R160.64+0x280], R95 ;  /* 0x0002805fa00079a6 */ /* 0x000fe8000c12f30e */
[----:B------:R-:W-:Y:S01]  /*5900*/  LDSM.16.MT88.4 R92, [R190+-0x800] ;  /* 0xfff80000be5c783b */ /* 0x000fe20000004200 */
[C---:B------:R-:W-:Y:S03]  /*5910*/  HMMA.16816.F32.BF16 R128, R4.reuse, R18, R128 ;  /* 0x000000120480723c */ /* 0x040fe60000041880 */
[----:B------:R-:W-:Y:S05]  /*5920*/  LDSM.16.MT88.4 R16, [R190+-0x1000] ;  /* 0xfff00000be10783b */ /* 0x000fea0000004200 */
[-C--:B----4-:R-:W-:Y:S08]  /*5930*/  HMMA.16816.F32.BF16 R132, R4, R68.reuse, R132 ;  /* 0x000000440484723c */ /* 0x090ff00000041884 */
[C---:B------:R-:W-:Y:S08]  /*5940*/  HMMA.16816.F32.BF16 R136, R12.reuse, R68, R136 ;  /* 0x000000440c88723c */ /* 0x040ff00000041888 */
[-C--:B------:R-:W-:Y:S01]  /*5950*/  HMMA.16816.F32.BF16 R140, R12, R70.reuse, R140 ;  /* 0x000000460c8c723c */ /* 0x080fe2000004188c */
[----:B------:R-:W-:Y:S07]  /*5960*/  LDSM.16.MT88.4 R12, [R187+0x1000] ;  /* 0x00100000bb0c783b */ /* 0x000fee0000004200 */
[----:B------:R-:W-:Y:S01]  /*5970*/  HMMA.16816.F32.BF16 R144, R4, R70, R144 ;  /* 0x000000460490723c */ /* 0x000fe20000041890 */
[----:B------:R-:W3:Y:S04]  /*5980*/  LDSM.16.MT88.4 R4, [R191+-0x1000] ;  /* 0xfff00000bf04783b */ /* 0x000ee80000004200 */
[----:B------:R-:W4:Y:S03]  /*5990*/  LDSM.16.MT88.4 R68, [R187+0x3000] ;  /* 0x00300000bb44783b */ /* 0x000f260000004200 */
[-C--:B--2---:R-:W-:Y:S08]  /*59a0*/  HMMA.16816.F32.BF16 R100, R72, R76.reuse, R100 ;  /* 0x0000004c4864723c */ /* 0x084ff00000041864 */
[C---:B-1----:R-:W-:Y:S08]  /*59b0*/  HMMA.16816.F32.BF16 R104, R80.reuse, R76, R104 ;  /* 0x0000004c5068723c */ /* 0x042ff00000041868 */
[-C--:B------:R-:W-:Y:S08]  /*59c0*/  HMMA.16816.F32.BF16 R108, R80, R78.reuse, R108 ;  /* 0x0000004e506c723c */ /* 0x080ff0000004186c */
[C---:B------:R-:W-:Y:S01]  /*59d0*/  HMMA.16816.F32.BF16 R112, R72.reuse, R78, R112 ;  /* 0x0000004e4870723c */ /* 0x040fe20000041870 */
[----:B------:R-:W1:Y:S07]  /*59e0*/  LDSM.16.MT88.4 R76, [R187+0x5000] ;  /* 0x00500000bb4c783b */ /* 0x000e6e0000004200 */
[-C--:B------:R-:W-:Y:S08]  /*59f0*/  HMMA.16816.F32.BF16 R116, R72, R84.reuse, R116 ;  /* 0x000000544874723c */ /* 0x080ff00000041874 */
[C---:B------:R-:W-:Y:S08]  /*5a00*/  HMMA.16816.F32.BF16 R120, R80.reuse, R84, R120 ;  /* 0x000000545078723c */ /* 0x040ff00000041878 */
[-C--:B------:R-:W-:Y:S08]  /*5a10*/  HMMA.16816.F32.BF16 R124, R80, R86.reuse, R124 ;  /* 0x00000056507c723c */ /* 0x080ff0000004187c */
[C---:B------:R-:W-:Y:S01]  /*5a20*/  HMMA.16816.F32.BF16 R128, R72.reuse, R86, R128 ;  /* 0x000000564880723c */ /* 0x040fe20000041880 */
[----:B------:R-:W2:Y:S07]  /*5a30*/  LDSM.16.MT88.4 R84, [R191+-0x800] ;  /* 0xfff80000bf54783b */ /* 0x000eae0000004200 */
[-C--:B------:R-:W-:Y:S08]  /*5a40*/  HMMA.16816.F32.BF16 R132, R72, R8.reuse, R132 ;  /* 0x000000084884723c */ /* 0x080ff00000041884 */
        /* <DEDUP_REMOVED lines=14> */
[----:B------:R-:W-:Y:S04]  /*5b30*/  HMMA.16816.F32.BF16 R144, R4, R78, R144 ;  /* 0x0000004e0490723c */ /* 0x000fe80000041890 */
[----:B------:R-:W-:Y:S01]  /*5b40*/  LOP3.LUT R4, R232, 0x1, RZ, 0xc0, !PT ;  /* 0x00000001e8047812 */ /* 0x000fe200078ec0ff */
[----:B------:R-:W-:Y:S01]  /*5b50*/  VIADD R6, R187, 0xffffa000 ;  /* 0xffffa000bb067836 */ /* 0x000fe20000000000 */
[----:B------:R-:W-:Y:S01]  /*5b60*/  @P5 IADD3 R5, P3, PT, R244, -0x100, RZ ;  /* 0xffffff00f4055810 */ /* 0x000fe20007f7e0ff */
[----:B------:R-:W-:Y:S01]  /*5b70*/  VIADD R232, R232, 0xffffffff ;  /* 0xffffffffe8e87836 */ /* 0x000fe20000000000 */
[-C--:B--2---:R-:W-:Y:S05]  /*5b80*/  HMMA.16816.F32.BF16 R100, R84, R88.reuse, R100 ;  /* 0x000000585464723c */ /* 0x084fea0000041864 */
        /* <DEDUP_REMOVED lines=20> */
[----:B------:R-:W-:Y:S01]  /*5cd0*/  LOP3.LUT P0, RZ, R213, 0x10, RZ, 0xc0, !PT ;  /* 0x00000010d5ff7812 */ /* 0x000fe2000780c0ff */
[----:B------:R-:W-:Y:S01]  /*5ce0*/  VIADD R5, R208, 0x40 ;  /* 0x00000040d0057836 */ /* 0x000fe20000000000 */
[----:B------:R-:W-:Y:S02]  /*5cf0*/  F2FP.BF16.F32.PACK_AB R21, R21, R20 ;  /* 0x000000141515723e */ /* 0x000fe400000010ff */
[----:B------:R-:W-:Y:S02]  /*5d00*/  F2FP.BF16.F32.PACK_AB R23, R23, R22 ;  /* 0x000000161717723e */ /* 0x000fe400000010ff */
[----:B------:R-:W-:Y:S02]  /*5d10*/  F2FP.BF16.F32.PACK_AB R32, R33, R32 ;  /* 0x000000202120723e */ /* 0x000fe400000010ff */
[----:B------:R-:W-:Y:S02]  /*5d20*/  F2FP.BF16.F32.PACK_AB R34, R35, R34 ;  /* 0x000000222322723e */ /* 0x000fe400000010ff */
[----:B------:R-:W-:-:S02]  /*5d30*/  F2FP.BF16.F32.PACK_AB R25, R25, R24 ;  /* 0x000000181919723e */ /* 0x000fc400000010ff */
[----:B------:R-:W-:Y:S01]  /*5d40*/  F2FP.BF16.F32.PACK_AB R27, R27, R26 ;  /* 0x0000001a1b1b723e */ /* 0x000fe200000010ff */
[----:B------:R-:W-:Y:S01]  /*5d50*/  @P0 VIADD R5, R208, 0xffffffc0 ;  /* 0xffffffc0d0050836 */ /* 0x000fe20000000000 */
        /* <DEDUP_REMOVED lines=153> */
.L_x_1768:
[----:B------:R-:W2:Y:S01]  /*66f0*/  LDC.64 R6, c[0x0][0x5c0] ;  /* 0x00017000ff067b82 */ /* 0x000ea20000000a00 */
[----:B-1----:R-:W-:-:S05]  /*6700*/  IADD3 R46, PT, PT, R233, R236, RZ ;  /* 0x000000ece92e7210 */ /* 0x002fca0007ffe0ff */
[C---:B--2---:R-:W-:Y:S02]  /*6710*/  IMAD R44, R46.reuse, R7, RZ ;  /* 0x000000072e2c7224 */ /* 0x044fe400078e02ff */
[----:B------:R-:W-:-:S05]  /*6720*/  IMAD.WIDE.U32 R46, R46, R6, RZ ;  /* 0x000000062e2e7225 */ /* 0x000fca00078e00ff */
[----:B------:R-:W-:Y:S02]  /*6730*/  IADD3 R44, PT, PT, R47, R44, RZ ;  /* 0x0000002c2f2c7210 */ /* 0x000fe40007ffe0ff */
.L_x_1769:
        /* <DEDUP_REMOVED lines=13> */
.L_x_1770:
[----:B------:R-:W1:Y:S01]  /*6810*/  LDC.64 R4, c[0x0][0x5c8] ;  /* 0x00017200ff047b82 */ /* 0x000e620000000a00 */
[----:B------:R-:W-:-:S05]  /*6820*/  IADD3 R58, PT, PT, R233, R236, RZ ;  /* 0x000000ece93a7210 */ /* 0x000fca0007ffe0ff */
[C---:B-1----:R-:W-:Y:S02]  /*6830*/  IMAD R56, R58.reuse, R5, RZ ;  /* 0x000000053a387224 */ /* 0x042fe400078e02ff */
[----:B------:R-:W-:-:S05]  /*6840*/  IMAD.WIDE.U32 R58, R58, R4, RZ ;  /* 0x000000043a3a7225 */ /* 0x000fca00078e00ff */
[----:B------:R-:W-:-:S07]  /*6850*/  IADD3 R56, PT, PT, R59, R56, RZ ;  /* 0x000000383b387210 */ /* 0x000fce0007ffe0ff */
.L_x_1771:
[----:B------:R-:W-:Y:S01]  /*6860*/  BAR.SYNC.DEFER_BLOCKING 0x0 ;  /* 0x0000000000007b1d */ /* 0x000fe20000010000 */
[----:B------:R-:W-:Y:S01]  /*6870*/  USHF.L.U32 UR6, UR13, 0x6, URZ ;  /* 0x000000060d067899 */ /* 0x000fe200080006ff */
[-C--:B------:R-:W-:Y:S02]  /*6880*/  ISETP.GE.AND P1, PT, R206, R214.reuse, PT ;  /* 0x000000d6ce00720c */ /* 0x080fe40003f26270 */
[----:B------:R-:W-:Y:S01]  /*6890*/  ISETP.GE.AND P2, PT, R207, R214, PT ;  /* 0x000000d6cf00720c */ /* 0x000fe20003f46270 */
[----:B------:R-:W-:Y:S01]  /*68a0*/  USHF.R.S32.HI UR7, URZ, 0x1f, UR6 ;  /* 0x0000001fff077899 */ /* 0x000fe20008011406 */
[----:B------:R-:W-:Y:S01]  /*68b0*/  BSSY.RECONVERGENT B0, `(.L_x_1772) ;  /* 0x0000022000007945 */ /* 0x000fe20003800200 */
[C---:B------:R-:W-:Y:S01]  /*68c0*/  IMAD.WIDE.U32 R50, R6.reuse, UR6, RZ ;  /* 0x0000000606327c25 */ /* 0x040fe2000f8e00ff */
[----:B------:R-:W1:Y:S03]  /*68d0*/  LDCU.64 UR4, c[0x0][0x5d8] ;  /* 0x0000bb00ff0477ac */ /* 0x000e660008000a00 */
[----:B------:R-:W-:Y:S01]  /*68e0*/  IMAD R48, R6, UR7, RZ ;  /* 0x0000000706307c24 */ /* 0x000fe2000f8e02ff */
[----:B------:R-:W-:-:S03]  /*68f0*/  LOP3.LUT R47, R50, 0x38, R205, 0xf8, !PT ;  /* 0x00000038322f7812 */ /* 0x000fc600078ef8cd */
[----:B------:R-:W-:Y:S01]  /*6900*/  IMAD R45, R7, UR6, R48 ;  /* 0x00000006072d7c24 */ /* 0x000fe2000f8e0230 */
        /* <DEDUP_REMOVED lines=28> */
.L_x_1773:
[----:B------:R-:W-:Y:S05]  /*6ad0*/  BSYNC.RECONVERGENT B0 ;  /* 0x0000000000007941 */ /* 0x000fea0003800200 */
.L_x_1772:
        /* <DEDUP_REMOVED lines=13> */
.L_x_1775:
[----:B------:R-:W-:Y:S05]  /*6bb0*/  BSYNC.RECONVERGENT B0 ;  /* 0x0000000000007941 */ /* 0x000fea0003800200 */
.L_x_1774:
[----:B------:R-:W-:Y:S01]  /*6bc0*/  MOV R213, RZ ;  /* 0x000000ff00d57202 */ /* 0x000fe20000000f00 */
        /* <DEDUP_REMOVED lines=19> */
.L_x_1777:
[----:B------:R-:W-:Y:S05]  /*6d00*/  BSYNC.RECONVERGENT B0 ;  /* 0x0000000000007941 */ /* 0x000fea0003800200 */
.L_x_1776:
        /* <DEDUP_REMOVED lines=13> */
.L_x_1764:
[----:B------:R-:W-:Y:S05]  /*6de0*/  BSYNC.RECONVERGENT B1 ;  /* 0x0000000000017941 */ /* 0x000fea0003800200 */
.L_x_1742:
        /* <DEDUP_REMOVED lines=11> */
.L_x_1779:
        /* <DEDUP_REMOVED lines=14> */
.L_x_2185:


//--------------------- .text._ZN5flash44flash_bwd_dq_dk_dv_loop_seqk_parallel_kernelI23Flash_bwd_kernel_traitsILi192ELi64ELi64ELi8ELi4ELi2ELi2ELb0ELb0EN7cutlass10bfloat16_tE19Flash_kernel_traitsILi192ELi64ELi64ELi8ES3_EELb1ELb0ELb0ELb1ELb0ELb0ELb0EEEvNS_16Flash_bwd_paramsE --------------------------
	.section	.text._ZN5flash44flash_bwd_dq_dk_dv_loop_seqk_parallel_kernelI23Flash_bwd_kernel_traitsILi192ELi64ELi64ELi8ELi4ELi2ELi2ELb0ELb0EN7cutlass10bfloat16_tE19Flash_kernel_traitsILi192ELi64ELi64ELi8ES3_EELb1ELb0ELb0ELb1ELb0ELb0ELb0EEEvNS_16Flash_bwd_paramsE,"ax",@progbits
	.align	128
        .global         _ZN5flash44flash_bwd_dq_dk_dv_loop_seqk_parallel_kernelI23Flash_bwd_kernel_traitsILi192ELi64ELi64ELi8ELi4ELi2ELi2ELb0ELb0EN7cutlass10bfloat16_tE19Flash_kernel_traitsILi192ELi64ELi64ELi8ES3_EELb1ELb0ELb0ELb1ELb0ELb0ELb0EEEvNS_16Flash_bwd_paramsE
        .type           _ZN5flash44flash_bwd_dq_dk_dv_loop_seqk_parallel_kernelI23Flash_bwd_kernel_traitsILi192ELi64ELi64ELi8ELi4ELi2ELi2ELb0ELb0EN7cutlass10bfloat16_tE19Flash_kernel_traitsILi192ELi64ELi64ELi8ES3_EELb1ELb0ELb0ELb1ELb0ELb0ELb0EEEvNS_16Flash_bwd_paramsE,@function
        .size           _ZN5flash44flash_bwd_dq_dk_dv_loop_seqk_parallel_kernelI23Flash_bwd_kernel_traitsILi192ELi64ELi64ELi8ELi4ELi2ELi2ELb0ELb0EN7cutlass10bfloat16_tE19Flash_kernel_traitsILi192ELi64ELi64ELi8ES3_EELb1ELb0ELb0ELb1ELb0ELb0ELb0EEEvNS_16Flash_bwd_paramsE,(.L_x_2186 - _ZN5flash44flash_bwd_dq_dk_dv_loop_seqk_parallel_kernelI23Flash_bwd_kernel_traitsILi192ELi64ELi64ELi8ELi4ELi2ELi2ELb0ELb0EN7cutlass10bfloat16_tE19Flash_kernel_traitsILi192ELi64ELi64ELi8ES3_EELb1ELb0ELb0ELb1ELb0ELb0ELb0EEEvNS_16Flash_bwd_paramsE)
        .other          _ZN5flash44flash_bwd_dq_dk_dv_loop_seqk_parallel_kernelI23Flash_bwd_kernel_traitsILi192ELi64ELi64ELi8ELi4ELi2ELi2ELb0ELb0EN7cutlass10bfloat16_tE19Flash_kernel_traitsILi192ELi64ELi64ELi8ES3_EELb1ELb0ELb0ELb1ELb0ELb0ELb0EEEvNS_16Flash_bwd_paramsE,@"STO_CUDA_ENTRY STV_DEFAULT"
_ZN5flash44flash_bwd_dq_dk_dv_loop_seqk_parallel_kernelI23Flash_bwd_kernel_traitsILi192ELi64ELi64ELi8ELi4ELi2ELi2ELb0ELb0EN7cutlass10bfloat16_tE19Flash_kernel_traitsILi192ELi64ELi64ELi8ES3_EELb1ELb0ELb0ELb1ELb0ELb0ELb0EEEvNS_16Flash_bwd_paramsE:
.text._ZN5flash44flash_bwd_dq_dk_dv_loop_seqk_parallel_kernelI23Flash_bwd_kernel_traitsILi192ELi64ELi64ELi8ELi4ELi2ELi2ELb0ELb0EN7cutlass10bfloat16_tE19Flash_kernel_traitsILi192ELi64ELi64ELi8ES3_EELb1ELb0ELb0ELb1ELb0ELb0ELb0EEEvNS_16Flash_bwd_paramsE:
        /* <DEDUP_REMOVED lines=35> */
[--C-:B------:R-:W-:Y:S02]  /*0230*/  LOP3.LUT R212, R212, 0x1c0, R211.reuse, 0xf8, !PT ;  /* 0x000001c0d4d47812 */ /* 0x100fe400078ef8d3 */
[----:B------:R-:W-:Y:S02]  /*0240*/  LOP3.LUT R5, R5, 0x6, R4, 0xf8, !PT ;  /* 0x0000000605057812 */ /* 0x000fe400078ef804 */
[----:B------:R-:W-:Y:S02]  /*0250*/  LOP3.LUT R201, R3, 0x30, RZ, 0xc0, !PT ;  /* 0x0000003003c97812 */ /* 0x000fe400078ec0ff */
[----:B------:R-:W-:Y:S02]  /*0260*/  LOP3.LUT R196, R196, 0x3800, R211, 0xf8, !PT ;  /* 0x00003800c4c47812 */ /* 0x000fe400078ef8d3 */
[----:B------:R-:W-:-:S02]  /*0270*/  SHF.R.U32.HI R206, RZ, 0x3, R203 ;  /* 0x00000003ffce7819 */ /* 0x000fc400000116cb */
[----:B------:R-:W-:Y:S02]  /*0280*/  LOP3.LUT R211, R211, 0x1c0, RZ, 0xc0, !PT ;  /* 0x000001c0d3d37812 */ /* 0x000fe400078ec0ff */
[----:B------:R-:W-:Y:S02]  /*0290*/  LOP3.LUT R212, R5, R212, RZ, 0xfc, !PT ;  /* 0x000000d405d47212 */ /* 0x000fe400078efcff */
[----:B------:R-:W-:Y:S02]  /*02a0*/  LOP3.LUT R5, R4, 0x20, RZ, 0xc0, !PT ;  /* 0x0000002004057812 */ /* 0x000fe400078ec0ff */
[----:B------:R-:W-:Y:S01]  /*02b0*/  LOP3.LUT R201, R201, 0x7, R0, 0xf8, !PT ;  /* 0x00000007c9c97812 */ /* 0x000fe200078ef800 */
[----:B------:R-:W-:Y:S01]  /*02c0*/  IMAD.SHL.U32 R0, R203, 0x40, RZ ;  /* 0x00000040cb007824 */ /* 0x000fe200078e00ff */
[----:B------:R-:W-:Y:S02]  /*02d0*/  LOP3.LUT R7, R2, 0x400, RZ, 0xc0, !PT ;  /* 0x0000040002077812 */ /* 0x000fe400078ec0ff */
[----:B------:R-:W-:-:S02]  /*02e0*/  LOP3.LUT R211, R211, 0x18, R206, 0xf8, !PT ;  /* 0x00000018d3d37812 */ /* 0x000fc400078ef8ce */
[----:B------:R-:W-:Y:S02]  /*02f0*/  LOP3.LUT R5, R5, 0x18, R206, 0xf8, !PT ;  /* 0x0000001805057812 */ /* 0x000fe400078ef8ce */
[--C-:B------:R-:W-:Y:S02]  /*0300*/  LOP3.LUT R8, R7, 0x6, R4.reuse, 0xf8, !PT ;  /* 0x0000000607087812 */ /* 0x100fe400078ef804 */
[----:B------:R-:W-:Y:S02]  /*0310*/  LOP3.LUT R211, R211, 0x38, R4, 0x78, !PT ;  /* 0x00000038d3d37812 */ /* 0x000fe400078e7804 */
[----:B------:R-:W-:Y:S02]  /*0320*/  LOP3.LUT R6, R0, 0x1c0, RZ, 0xc0, !PT ;  /* 0x000001c000067812 */ /* 0x000fe400078ec0ff */
[----:B------:R-:W-:Y:S02]  /*0330*/  LOP3.LUT R10, R3, 0x10, RZ, 0xc0, !PT ;  /* 0x00000010030a7812 */ /* 0x000fe400078ec0ff */
[----:B------:R-:W-:-:S02]  /*0340*/  LOP3.LUT R4, R5, 0x1c0, R0, 0xf8, !PT ;  /* 0x000001c005047812 */ /* 0x000fc400078ef800 */
[----:B--2---:R-:W-:Y:S02]  /*0350*/  LEA R208, P0, R199, R208, 0x2 ;  /* 0x000000d0c7d07211 */ /* 0x004fe400078010ff */
[----:B------:R-:W-:Y:S02]  /*0360*/  LOP3.LUT R6, R6, 0x38, R205, 0xf8, !PT ;  /* 0x0000003806067812 */ /* 0x000fe400078ef8cd */
[----:B------:R-:W-:Y:S02]  /*0370*/  LOP3.LUT R193, R10, 0x8, R203, 0xf8, !PT ;  /* 0x000000080ac17812 */ /* 0x000fe400078ef8cb */
[----:B------:R-:W-:Y:S02]  /*0380*/  LOP3.LUT R7, R0, 0x200, RZ, 0xc0, !PT ;  /* 0x0000020000077812 */ /* 0x000fe400078ec0ff */
[----:B------:R-:W-:Y:S02]  /*0390*/  LOP3.LUT R197, R4, 0x38, R205, 0x78, !PT ;  /* 0x0000003804c57812 */ /* 0x000fe400078e78cd */
[----:B------:R-:W-:-:S02]  /*03a0*/  R2P PR, R203, 0xe ;  /* 0x0000000ecb007804 */ /* 0x000fc40000000000 */
[----:B------:R-:W-:Y:S01]  /*03b0*/  LOP3.LUT R211, R8, R211, RZ, 0xfc, !PT ;  /* 0x000000d308d37212 */ /* 0x000fe200078efcff */
[----:B---3--:R-:W-:Y:S01]  /*03c0*/  IMAD.U32 R8, RZ, RZ, UR4 ;  /* 0x00000004ff087e24 */ /* 0x008fe2000f8e00ff */
[C---:B------:R-:W-:Y:S01]  /*03d0*/  LOP3.LUT R3, R6.reuse, 0x8, R3, 0x78, !PT ;  /* 0x0000000806037812 */ /* 0x040fe200078e7803 */
[----:B------:R-:W-:Y:S01]  /*03e0*/  UIADD3 UR4, UPT, UPT, UR6, 0x12000, URZ ;  /* 0x0001200006047890 */ /* 0x000fe2000fffe0ff */
[----:B------:R-:W-:Y:S02]  /*03f0*/  LOP3.LUT R193, R193, R6, RZ, 0x3c, !PT ;  /* 0x00000006c1c17212 */ /* 0x000fe400078e3cff */
[----:B------:R-:W-:Y:S02]  /*0400*/  LOP3.LUT R9, R6, 0x8, R203, 0x78, !PT ;  /* 0x0000000806097812 */ /* 0x000fe400078e78cb */
[C-C-:B------:R-:W-:Y:S02]  /*0410*/  LOP3.LUT R200, R7.reuse, 0xc00, R2.reuse, 0xf8, !PT ;  /* 0x00000c0007c87812 */ /* 0x140fe400078ef802 */
[----:B------:R-:W-:-:S02]  /*0420*/  LOP3.LUT R192, R7, 0x400, R2, 0xf8, !PT ;  /* 0x0000040007c07812 */ /* 0x000fc400078ef802 */
[----:B------:R-:W-:Y:S02]  /*0430*/  LOP3.LUT R197, R197, 0x200, R0, 0xf8, !PT ;  /* 0x00000200c5c57812 */ /* 0x000fe400078ef800 */
[----:B------:R-:W-:Y:S02]  /*0440*/  LOP3.LUT R0, R205, 0x1f8, RZ, 0xc0, !PT ;  /* 0x000001f8cd007812 */ /* 0x000fe400078ec0ff */
[----:B------:R-:W-:Y:S02]  /*0450*/  LEA R212, R212, UR5, 0x1 ;  /* 0x00000005d4d47c11 */ /* 0x000fe4000f8e08ff */
[----:B------:R-:W-:Y:S02]  /*0460*/  LOP3.LUT R196, R196, R9, RZ, 0xfc, !PT ;  /* 0x00000009c4c47212 */ /* 0x000fe400078efcff */
[----:B------:R-:W-:Y:S01]  /*0470*/  LOP3.LUT R193, R193, 0x200, R2, 0xf8, !PT ;  /* 0x00000200c1c17812 */ /* 0x000fe200078ef802 */
[----:B------:R-:W-:Y:S01]  /*0480*/  VIADD R231, R212, 0x20 ;  /* 0x00000020d4e77836 */ /* 0x000fe20000000000 */
[-C--:B------:R-:W-:Y:S01]  /*0490*/  LOP3.LUT R200, R200, R3.reuse, RZ, 0xfc, !PT ;  /* 0x00000003c8c87212 */ /* 0x080fe200078efcff */
[----:B------:R-:W-:Y:S01]  /*04a0*/  @P3 VIADD R231, R212, 0xffffffe0 ;  /* 0xffffffe0d4e73836 */ /* 0x000fe20000000000 */
[----:B------:R-:W-:-:S02]  /*04b0*/  LOP3.LUT R192, R192, R3, RZ, 0xfc, !PT ;  /* 0x00000003c0c07212 */ /* 0x000fc400078efcff */
[----:B------:R-:W-:Y:S02]  /*04c0*/  LOP3.LUT R0, R0, 0x38, R203, 0x78, !PT ;  /* 0x0000003800007812 */ /* 0x000fe400078e78cb */
        /* <DEDUP_REMOVED lines=12> */
[----:B------:R-:W-:Y:S01]  /*0590*/  LOP3.LUT R204, R205, 0x38, RZ, 0xc0, !PT ;  /* 0x00000038cdcc7812 */ /* 0x000fe200078ec0ff */
[----:B------:R-:W-:Y:S01]  /*05a0*/  IMAD.IADD R198, R200, 0x1, R195 ;  /* 0x00000001c8c67824 */ /* 0x000fe200078e02c3 */
        /* <DEDUP_REMOVED lines=8> */
[----:B----4-:R-:W-:-:S07]  /*0630*/  LEA R197, R197, UR6, 0x1 ;  /* 0x00000006c5c57c11 */ /* 0x010fce000f8e08ff */
.L_x_1844:
[----:B-1----:R-:W1:Y:S01]  /*0640*/  LDCU.64 UR4, c[0x0][0x478] ;  /* 0x00008f00ff0477ac */ /* 0x002e620008000a00 */
[----:B------:R-:W2:Y:S01]  /*0650*/  LDC.64 R4, c[0x0][0x460] ;  /* 0x00011800ff047b82 */ /* 0x000ea20000000a00 */
        /* <DEDUP_REMOVED lines=43> */
.L_x_1780:
        /* <DEDUP_REMOVED lines=11> */
[----:B-1----:R-:W-:-:S03]  /*09c0*/  LEA R15, R223, 0xffffffc0, 0x6 ;  /* 0xffffffc0df0f7811 */ /* 0x002fc600078e30ff */
[----:B------:R-:W1:Y:S01]  /*09d0*/  @P3 LDC.64 R4, c[0x0][0x3b0] ;  /* 0x0000ec00ff043b82 */ /* 0x000e620000000a00 */
[----:B------:R-:W-:Y:S01]  /*09e0*/  SHF.R.S32.HI R20, RZ, 0x1f, R15 ;  /* 0x0000001fff147819 */ /* 0x000fe2000001140f */
[----:B--2---:R-:W-:-:S04]  /*09f0*/  @!P3 IMAD.WIDE.U32 R16, R199, R6, RZ ;  /* 0x00000006c710b225 */ /* 0x004fc800078e00ff */
[----:B------:R-:W-:Y:S02]  /*0a00*/  @!P3 IMAD R14, R199, R7, R17 ;  /* 0x00000007c70eb224 */ /* 0x000fe400078e0211 */
[----:B-1----:R-:W-:-:S04]  /*0a10*/  @P3 IMAD.WIDE.U32 R6, R13, R4, RZ ;  /* 0x000000040d063225 */ /* 0x002fc800078e00ff */
        /* <DEDUP_REMOVED lines=14> */
.L_x_1782:
[----:B------:R-:W1:Y:S01]  /*0b00*/  LDCU.64 UR18, c[0x0][0x3b8] ;  /* 0x00007700ff1277ac */ /* 0x000e620008000a00 */
[----:B------:R-:W-:-:S05]  /*0b10*/  IADD3 R4, PT, PT, R229, R232, RZ ;  /* 0x000000e8e5047210 */ /* 0x000fca0007ffe0ff */
[C---:B-1----:R-:W-:Y:S02]  /*0b20*/  IMAD R11, R4.reuse, UR19, RZ ;  /* 0x00000013040b7c24 */ /* 0x042fe4000f8e02ff */
[----:B------:R-:W-:-:S05]  /*0b30*/  IMAD.WIDE.U32 R4, R4, UR18, RZ ;  /* 0x0000001204047c25 */ /* 0x000fca000f8e00ff */
[----:B------:R-:W-:Y:S02]  /*0b40*/  IADD3 R11, PT, PT, R5, R11, RZ ;  /* 0x0000000b050b7210 */ /* 0x000fe40007ffe0ff */
[----:B------:R-:W-:-:S07]  /*0b50*/  MOV R12, R4 ;  /* 0x00000004000c7202 */ /* 0x000fce0000000f00 */
.L_x_1783:
[----:B------:R-:W1:Y:S01]  /*0b60*/  LDC R3, c[0x0][0x3e8] ;  /* 0x0000fa00ff037b82 */ /* 0x000e620000000800 */
[----:B------:R-:W-:Y:S01]  /*0b70*/  MOV R8, RZ ;  /* 0x000000ff00087202 */ /* 0x000fe20000000f00 */
[----:B------:R-:W-:Y:S01]  /*0b80*/  USHF.R.S32.HI UR26, URZ, 0x1f, UR27 ;  /* 0x0000001fff1a7899 */ /* 0x000fe2000801141b */
        /* <DEDUP_REMOVED lines=35> */
.L_x_1784:
[----:B------:R-:W1:Y:S01]  /*0dc0*/  LDCU.64 UR16, c[0x0][0x3c0] ;  /* 0x00007800ff1077ac */ /* 0x000e620008000a00 */
[----:B------:R-:W-:-:S05]  /*0dd0*/  IADD3 R4, PT, PT, R229, R232, RZ ;  /* 0x000000e8e5047210 */ /* 0x000fca0007ffe0ff */
[C---:B-1----:R-:W-:Y:S02]  /*0de0*/  IMAD R9, R4.reuse, UR17, RZ ;  /* 0x0000001104097c24 */ /* 0x042fe4000f8e02ff */
[----:B------:R-:W-:-:S05]  /*0df0*/  IMAD.WIDE.U32 R4, R4, UR16, RZ ;  /* 0x0000001004047c25 */ /* 0x000fca000f8e00ff */
[----:B------:R-:W-:Y:S02]  /*0e00*/  IADD3 R9, PT, PT, R5, R9, RZ ;  /* 0x0000000905097210 */ /* 0x000fe40007ffe0ff */
[----:B------:R-:W-:-:S07]  /*0e10*/  MOV R10, R4 ;  /* 0x00000004000a7202 */ /* 0x000fce0000000f00 */
.L_x_1785:
        /* <DEDUP_REMOVED lines=27> */
.L_x_1786:
[-C--:B------:R-:W-:Y:S02]  /*0fd0*/  IMAD R22, R7, R13.reuse, RZ ;  /* 0x0000000d07167224 */ /* 0x080fe400078e02ff */
[----:B------:R-:W-:-:S05]  /*0fe0*/  IMAD.WIDE.U32 R26, R6, R13, RZ ;  /* 0x0000000d061a7225 */ /* 0x000fca00078e00ff */
[----:B------:R-:W-:Y:S02]  /*0ff0*/  IADD3 R22, PT, PT, R27, R22, RZ ;  /* 0x000000161b167210 */ /* 0x000fe40007ffe0ff */
.L_x_1787:
        /* <DEDUP_REMOVED lines=20> */
.L_x_1788:
[----:B------:R-:W1:Y:S01]  /*1140*/  LDC R7, c[0x0][0x434] ;  /* 0x00010d00ff077b82 */ /* 0x000e620000000800 */
[----:B------:R-:W-:-:S04]  /*1150*/  IMAD R4, R199, UR28, R202 ;  /* 0x0000001cc7047c24 */ /* 0x000fc8000f8e02ca */
[----:B-1----:R-:W-:-:S03]  /*1160*/  IMAD R7, R4, R7, RZ ;  /* 0x0000000704077224 */ /* 0x002fc600078e02ff */
.L_x_1789:
        /* <DEDUP_REMOVED lines=11> */
.L_x_1790:
[----:B------:R-:W1:Y:S01]  /*1220*/  LDC R13, c[0x0][0x444] ;  /* 0x00011100ff0d7b82 */ /* 0x000e620000000800 */
[----:B------:R-:W-:-:S04]  /*1230*/  IMAD R4, R199, UR28, R202 ;  /* 0x0000001cc7047c24 */ /* 0x000fc8000f8e02ca */
[----:B-1----:R-:W-:-:S07]  /*1240*/  IMAD R13, R4, R13, RZ ;  /* 0x0000000d040d7224 */ /* 0x002fce00078e02ff */
.L_x_1791:
[----:B------:R-:W1:Y:S01]  /*1250*/  S2R R6, SR_TID.X ;  /* 0x0000000000067919 */ /* 0x000e620000002100 */
[----:B------:R-:W2:Y:S01]  /*1260*/  LDCU.64 UR10, c[0x0][0x3b0] ;  /* 0x00007600ff0a77ac */ /* 0x000ea20008000a00 */
[----:B------:R-:W3:Y:S01]  /*1270*/  LDC.64 R4, c[0x0][0x5f8] ;  /* 0x00017e00ff047b82 */ /* 0x000ee20000000a00 */
[----:B------:R-:W-:Y:S01]  /*1280*/  IADD3 R28, P3, PT, R204, R28, RZ ;  /* 0x0000001ccc1c7210 */ /* 0x000fe20007f7e0ff */
[----:B------:R-:W-:Y:S01]  /*1290*/  IMAD R13, R228, 0x40, R13 ;  /* 0x00000040e40d7824 */ /* 0x000fe200078e020d */
[----:B------:R-:W4:Y:S01]  /*12a0*/  LDCU.128 UR4, c[0x0][0x590] ;  /* 0x0000b200ff0477ac */ /* 0x000f220008000c00 */
[----:B------:R-:W-:Y:S01]  /*12b0*/  MOV R19, RZ ;  /* 0x000000ff00137202 */ /* 0x000fe20000000f00 */
[----:B------:R-:W-:Y:S01]  /*12c0*/  BSSY.RECONVERGENT B1, `(.L_x_1781) ;  /* 0x0000767000017945 */ /* 0x000fe20003800200 */
[----:B------:R-:W-:Y:S01]  /*12d0*/  IMAD.X R29, RZ, RZ, R18, P3 ;  /* 0x000000ffff1d7224 */ /* 0x000fe200018e0612 */
[----:B------:R-:W5:Y:S01]  /*12e0*/  LDCU.64 UR20, c[0x0][0x3c8] ;  /* 0x00007900ff1477ac */ /* 0x000f620008000a00 */
[----:B------:R-:W-:Y:S01]  /*12f0*/  IMAD.MOV.U32 R18, RZ, RZ, R204 ;  /* 0x000000ffff127224 */ /* 0x000fe200078e00cc */
[--C-:B------:R-:W-:Y:S01]  /*1300*/  IADD3 R23, P1, P0, R30, R26, R24.reuse ;  /* 0x0000001a1e177210 */ /* 0x100fe2000783e018 */
[----:B------:R-:W5:Y:S01]  /*1310*/  LDC.64 R242, c[0x0][0x420] ;  /* 0x00010800fff27b82 */ /* 0x000f620000000a00 */
[----:B------:R-:W-:Y:S01]  /*1320*/  ISETP.NE.AND P4, PT, RZ, UR12, PT ;  /* 0x0000000cff007c0c */ /* 0x000fe2000bf85270 */
[----:B------:R-:W5:Y:S01]  /*1330*/  LDCU.64 UR12, c[0x0][0x550] ;  /* 0x0000aa00ff0c77ac */ /* 0x000f620008000a00 */
[----:B------:R-:W-:Y:S01]  /*1340*/  SHF.R.S32.HI R24, RZ, 0x1f, R24 ;  /* 0x0000001fff187819 */ /* 0x000fe20000011418 */
[----:B------:R-:W5:Y:S01]  /*1350*/  LDCU.64 UR14, c[0x0][0x380] ;  /* 0x00007000ff0e77ac */ /* 0x000f620008000a00 */
[----:B--2---:R-:W-:-:S02]  /*1360*/  IMAD R26, R20, UR10, RZ ;  /* 0x0000000a141a7c24 */ /* 0x004fc4000f8e02ff */
[----:B------:R-:W-:Y:S01]  /*1370*/  IADD3.X R21, PT, PT, R21, R22, R24, P1, P0 ;  /* 0x0000001615157210 */ /* 0x000fe20000fe0418 */
[----:B------:R-:W-:-:S04]  /*1380*/  IMAD.WIDE.U32 R30, R15, UR10, R18 ;  /* 0x0000000a0f1e7c25 */ /* 0x000fc8000f8e0012 */
[C---:B------:R-:W-:Y:S01]  /*1390*/  IMAD R25, R15.reuse, UR11, R26 ;  /* 0x0000000b0f197c24 */ /* 0x040fe2000f8e021a */
[----:B------:R-:W-:Y:S01]  /*13a0*/  IADD3 R26, P3, PT, R16, R30, RZ ;  /* 0x0000001e101a7210 */ /* 0x000fe20007f7e0ff */
[----:B----4-:R-:W-:Y:S02]  /*13b0*/  IMAD R20, R20, UR4, RZ ;  /* 0x0000000414147c24 */ /* 0x010fe4000f8e02ff */
[C---:B------:R-:W-:Y:S01]  /*13c0*/  IMAD.WIDE.U32 R28, R15.reuse, UR4, R28 ;  /* 0x000000040f1c7c25 */ /* 0x040fe2000f8e001c */
[----:B------:R-:W-:Y:S02]  /*13d0*/  IADD3.X R27, PT, PT, R14, R31, R25, P3, !PT ;  /* 0x0000001f0e1b7210 */ /* 0x000fe40001ffe419 */
[----:B-1----:R-:W-:Y:S01]  /*13e0*/  LOP3.LUT R234, R6, 0x1f, RZ, 0xc0, !PT ;  /* 0x0000001f06ea7812 */ /* 0x002fe200078ec0ff */
[----:B------:R-:W-:Y:S02]  /*13f0*/  IMAD R20, R15, UR5, R20 ;  /* 0x000000050f147c24 */ /* 0x000fe4000f8e0214 */
[----:B---3--:R-:W-:-:S04]  /*1400*/  IMAD.WIDE.U32 R30, R4, UR22, RZ ;  /* 0x00000016041e7c25 */ /* 0x008fc8000f8e00ff */
[----:B------:R-:W-:Y:S01]  /*1410*/  IMAD R25, R17, UR28, RZ ;  /* 0x0000001c11197c24 */ /* 0x000fe2000f8e02ff */
[----:B------:R-:W-:Y:S01]  /*1420*/  SEL R4, R30, RZ, P4 ;  /* 0x000000ff1e047207 */ /* 0x000fe20002000000 */
[----:B------:R-:W-:Y:S01]  /*1430*/  IMAD.IADD R29, R29, 0x1, R20 ;  /* 0x000000011d1d7824 */ /* 0x000fe200078e0214 */
[----:B------:R-:W1:Y:S01]  /*1440*/  LDC.64 R16, c[0x0][0x5e8] ;  /* 0x00017a00ff107b82 */ /* 0x000e620000000a00 */
[----:B------:R-:W-:Y:S01]  /*1450*/  IMAD R14, R203, R25, R234 ;  /* 0x00000019cb0e7224 */ /* 0x000fe200078e02ea */
[----:B------:R-:W-:Y:S01]  /*1460*/  SHF.L.U32 R25, R25, 0x6, RZ ;  /* 0x0000000619197819 */ /* 0x000fe200000006ff */
[----:B------:R-:W-:Y:S02]  /*1470*/  IMAD R5, R5, UR22, R31 ;  /* 0x0000001605057c24 */ /* 0x000fe4000f8e021f */
[----:B-----5:R-:W-:Y:S01]  /*1480*/  IMAD.WIDE.U32 R26, R202, UR20, R26 ;  /* 0x00000014ca1a7c25 */ /* 0x020fe2000f8e001a */
[----:B------:R-:W-:Y:S02]  /*1490*/  IADD3 R4, P1, P0, R14, R23, R4 ;  /* 0x000000170e047210 */ /* 0x000fe4000783e004 */
[----:B------:R-:W-:Y:S01]  /*14a0*/  SHF.R.S32.HI R14, RZ, 0x1f, R14 ;  /* 0x0000001fff0e7819 */ /* 0x000fe2000001140e */
[C---:B------:R-:W-:Y:S01]  /*14b0*/  IMAD.WIDE.U32 R28, R202.reuse, UR6, R28 ;  /* 0x00000006ca1c7c25 */ /* 0x040fe2000f8e001c */
[----:B------:R-:W-:Y:S01]  /*14c0*/  SEL R5, R5, RZ, P4 ;  /* 0x000000ff05057207 */ /* 0x000fe20002000000 */
[----:B------:R-:W-:Y:S01]  /*14d0*/  USHF.L.U64.HI UR6, UR4, 0x5, UR5 ;  /* 0x0000000504067899 */ /* 0x000fe20008010205 */
[----:B------:R-:W-:Y:S01]  /*14e0*/  MOV R22, R26 ;  /* 0x0000001a00167202 */ /* 0x000fe20000000f00 */
[C---:B------:R-:W-:Y:S01]  /*14f0*/  IMAD R23, R202.reuse, UR21, R27 ;  /* 0x00000015ca177c24 */ /* 0x040fe2000f8e021b */
[----:B------:R-:W2:Y:S01]  /*1500*/  LDCU.64 UR20, c[0x0][0x570] ;  /* 0x0000ae00ff1477ac */ /* 0x000ea20008000a00 */
[----:B------:R-:W-:Y:S01]  /*1510*/  IMAD R27, R202, UR7, R29 ;  /* 0x00000007ca1b7c24 */ /* 0x000fe2000f8e021d */
[----:B------:R-:W-:Y:S01]  /*1520*/  IADD3.X R14, PT, PT, R14, R21, R5, P1, P0 ;  /* 0x000000150e0e7210 */ /* 0x000fe20000fe0405 */
[----:B------:R-:W-:Y:S01]  /*1530*/  IMAD.MOV.U32 R26, RZ, RZ, R28 ;  /* 0x000000ffff1a7224 */ /* 0x000fe200078e001c */
[----:B------:R-:W-:Y:S01]  /*1540*/  IADD3 R15, P0, PT, R25, R4, RZ ;  /* 0x00000004190f7210 */ /* 0x000fe20007f1e0ff */
[----:B------:R-:W-:Y:S01]  /*1550*/  IMAD.WIDE.U32 R22, R206, UR10, R22 ;  /* 0x0000000ace167c25 */ /* 0x000fe2000f8e0016 */
[----:B------:R-:W-:-:S02]  /*1560*/  USHF.L.U32 UR7, UR4, 0x5, URZ ;  /* 0x0000000504077899 */ /* 0x000fc400080006ff */
[----:B------:R-:W-:Y:S01]  /*1570*/  LEA.HI.X.SX32 R14, R25, R14, 0x1, P0 ;  /* 0x0000000e190e7211 */ /* 0x000fe200000f0eff */
[----:B------:R-:W-:Y:S01]  /*1580*/  IMAD.WIDE.U32 R20, R206, UR4, R26 ;  /* 0x00000004ce147c25 */ /* 0x000fe2000f8e001a */
[----:B------:R-:W-:-:S03]  /*1590*/  LEA R240, P3, R22, UR14, 0x1 ;  /* 0x0000000e16f07c11 */ /* 0x000fc6000f8608ff */
[----:B------:R-:W-:Y:S01]  /*15a0*/  IMAD R5, R206, UR5, R21 ;  /* 0x00000005ce057c24 */ /* 0x000fe2000f8e0215 */
[----:B------:R-:W-:Y:S01]  /*15b0*/  LEA R238, P1, R20, UR12, 0x1 ;  /* 0x0000000c14ee7c11 */ /* 0x000fe2000f8208ff */
[----:B------:R-:W-:Y:S01]  /*15c0*/  IMAD R4, R206, UR11, R23 ;  /* 0x0000000bce047c24 */ /* 0x000fe2000f8e0217 */
[----:B------:R-:W-:Y:S01]  /*15d0*/  USHF.L.U64.HI UR11, UR10, 0x5, UR11 ;  /* 0x000000050a0b7899 */ /* 0x000fe2000801020b */
[----:B-1----:R-:W-:Y:S01]  /*15e0*/  IMAD.WIDE R218, R13, 0x4, R16 ;  /* 0x000000040dda7825 */ /* 0x002fe200078e0210 */
[----:B------:R-:W-:Y:S01]  /*15f0*/  LEA.HI.X R239, R20, UR13, R5, 0x1, P1 ;  /* 0x0000000d14ef7c11 */ /* 0x000fe200088f0c05 */
[----:B------:R-:W-:Y:S01]  /*1600*/  USHF.L.U32 UR10, UR10, 0x5, URZ ;  /* 0x000000050a0a7899 */ /* 0x000fe200080006ff */
[----:B------:R-:W-:Y:S02]  /*1610*/  ISETP.GT.AND P1, PT, R0, RZ, PT ;  /* 0x000000ff0000720c */ /* 0x000fe40003f24270 */
[----:B--2---:R-:W-:Y:S02]  /*1620*/  LEA R236, P0, R15, UR20, 0x2 ;  /* 0x000000140fec7c11 */ /* 0x004fe4000f8010ff */
[----:B------:R-:W-:-:S02]  /*1630*/  LEA R5, R228, R7, 0x6 ;  /* 0x00000007e4057211 */ /* 0x000fc400078e30ff */
[----:B------:R-:W-:Y:S02]  /*1640*/  LEA.HI.X R237, R15, UR21, R14, 0x2, P0 ;  /* 0x000000150fed7c11 */ /* 0x000fe400080f140e */
[----:B------:R-:W-:Y:S01]  /*1650*/  IADD3 R7, P0, PT, R206, 0x20, RZ ;  /* 0x00000020ce077810 */ /* 0x000fe20007f1e0ff */
[----:B------:R-:W-:Y:S01]  /*1660*/  IMAD.WIDE R242, R5, 0x4, R242 ;  /* 0x0000000405f27825 */ /* 0x000fe200078e02f2 */
[----:B------:R-:W-:Y:S02]  /*1670*/  LEA.HI.X R241, R22, UR15, R4, 0x1, P3 ;  /* 0x0000000f16f17c11 */ /* 0x000fe400098f0c04 */
[----:B------:R-:W-:Y:S01]  /*1680*/  IADD3.X R5, PT, PT, RZ, RZ, RZ, P0, !PT ;  /* 0x000000ffff057210 */ /* 0x000fe200007fe4ff */
[----:B------:R-:W-:Y:S01]  /*1690*/  VIADD R4, R206, 0x20 ;  /* 0x00000020ce047836 */ /* 0x000fe20000000000 */
[----:B------:R-:W-:Y:S07]  /*16a0*/  @P1 BRA `(.L_x_1792) ;  /* 0x0000000400f81947 */ /* 0x000fee0003800000 */
        /* <DEDUP_REMOVED lines=12> */
.L_x_1793:
[----:B------:R-:W1:Y:S01]  /*1770*/  LDCU.64 UR10, c[0x0][0x5c0] ;  /* 0x0000b800ff0a77ac */ /* 0x000e620008000a00 */
[----:B------:R-:W-:-:S05]  /*1780*/  IADD3 R0, PT, PT, R229, R232, RZ ;  /* 0x000000e8e5007210 */ /* 0x000fca0007ffe0ff */
[C---:B-1----:R-:W-:Y:S02]  /*1790*/  IMAD R3, R0.reuse, UR11, RZ ;  /* 0x0000000b00037c24 */ /* 0x042fe4000f8e02ff */
[----:B------:R-:W-:-:S05]  /*17a0*/  IMAD.WIDE.U32 R8, R0, UR10, RZ ;  /* 0x0000000a00087c25 */ /* 0x000fca000f8e00ff */
[----:B------:R-:W-:Y:S02]  /*17b0*/  IADD3 R0, PT, PT, R9, R3, RZ ;  /* 0x0000000309007210 */ /* 0x000fe40007ffe0ff */
[----:B------:R-:W-:Y:S02]  /*17c0*/  MOV R6, R8 ;  /* 0x0000000800067202 */ /* 0x000fe40000000f00 */
.L_x_1794:
        /* <DEDUP_REMOVED lines=11> */
.L_x_1795:
[----:B------:R-:W1:Y:S01]  /*1880*/  LDCU.64 UR6, c[0x0][0x5c8] ;  /* 0x0000b900ff0677ac */ /* 0x000e620008000a00 */
[----:B------:R-:W-:-:S05]  /*1890*/  IADD3 R229, PT, PT, R229, R232, RZ ;  /* 0x000000e8e5e57210 */ /* 0x000fca0007ffe0ff */
[C---:B-1----:R-:W-:Y:S02]  /*18a0*/  IMAD R8, R229.reuse, UR7, RZ ;  /* 0x00000007e5087c24 */ /* 0x042fe4000f8e02ff */
[----:B------:R-:W-:-:S05]  /*18b0*/  IMAD.WIDE.U32 R10, R229, UR6, RZ ;  /* 0x00000006e50a7c25 */ /* 0x000fca000f8e00ff */
[----:B------:R-:W-:Y:S02]  /*18c0*/  IADD3 R8, PT, PT, R11, R8, RZ ;  /* 0x000000080b087210 */ /* 0x000fe40007ffe0ff */
.L_x_1796:
[----:B------:R-:W-:Y:S01]  /*18d0*/  IMAD.U32 R3, RZ, RZ, UR10 ;  /* 0x0000000aff037e24 */ /* 0x000fe2000f8e00ff */
[----:B------:R-:W1:Y:S01]  /*18e0*/  LDCU.64 UR4, c[0x0][0x5d8] ;  /* 0x0000bb00ff0477ac */ /* 0x000e620008000a00 */
[----:B------:R-:W-:Y:S02]  /*18f0*/  BSSY.RECONVERGENT B0, `(.L_x_1797) ;  /* 0x000001b000007945 */ /* 0x000fe40003800200 */
[----:B------:R-:W-:Y:S01]  /*1900*/  IMAD.WIDE.U32 R12, R3, UR27, R18 ;  /* 0x0000001b030c7c25 */ /* 0x000fe2000f8e0012 */
[----:B------:R-:W-:Y:S01]  /*1910*/  UIMAD UR12, UR26, UR10, URZ ;  /* 0x0000000a1a0c72a4 */ /* 0x000fe2000f8e02ff */
[----:B------:R-:W-:-:S03]  /*1920*/  IADD3 R3, PT, PT, R230, -UR27, RZ ;  /* 0x8000001be6037c10 */ /* 0x000fc6000fffe0ff */
[----:B------:R-:W-:Y:S01]  /*1930*/  UIMAD UR12, UR27, UR11, UR12 ;  /* 0x0000000b1b0c72a4 */ /* 0x000fe2000f8e020c */
[----:B------:R-:W-:Y:S02]  /*1940*/  IADD3 R12, P0, PT, R6, R12, RZ ;  /* 0x0000000c060c7210 */ /* 0x000fe40007f1e0ff */
[-C--:B------:R-:W-:Y:S02]  /*1950*/  ISETP.GE.AND P5, PT, R206, R3.reuse, PT ;  /* 0x00000003ce00720c */ /* 0x080fe40003fa6270 */
[----:B------:R-:W-:Y:S01]  /*1960*/  ISETP.GE.AND P4, PT, R4, R3, PT ;  /* 0x000000030400720c */ /* 0x000fe20003f86270 */
[----:B------:R-:W-:Y:S01]  /*1970*/  IMAD.U32 R3, RZ, RZ, UR6 ;  /* 0x00000006ff037e24 */ /* 0x000fe2000f8e00ff */
[----:B------:R-:W-:-:S03]  /*1980*/  IADD3.X R13, PT, PT, R0, UR12, R13, P0, !PT ;  /* 0x0000000c000d7c10 */ /* 0x000fc600087fe40d */
[----:B-1----:R-:W-:-:S04]  /*1990*/  IMAD.WIDE.U32 R12, R202, UR4, R12 ;  /* 0x00000004ca0c7c25 */ /* 0x002fc8000f8e000c */
[----:B------:R-:W-:Y:S02]  /*19a0*/  IMAD R9, R202, UR5, R13 ;  /* 0x00000005ca097c24 */ /* 0x000fe4000f8e020d */
        /* <DEDUP_REMOVED lines=15> */
.L_x_1798:
[----:B------:R-:W-:Y:S05]  /*1aa0*/  BSYNC.RECONVERGENT B0 ;  /* 0x0000000000007941 */ /* 0x000fea0003800200 */
.L_x_1797:
        /* <DEDUP_REMOVED lines=17> */
.L_x_1800:
[----:B------:R-:W-:Y:S05]  /*1bc0*/  BSYNC.RECONVERGENT B0 ;  /* 0x0000000000007941 */ /* 0x000fea0003800200 */
.L_x_1799:
        /* <DEDUP_REMOVED lines=24> */
.L_x_1802:
[----:B------:R-:W-:Y:S05]  /*1d50*/  BSYNC.RECONVERGENT B0 ;  /* 0x0000000000007941 */ /* 0x000fea0003800200 */
.L_x_1801:
[----:B------:R-:W-:Y:S05]  /*1d60*/  @P4 BRA `(.L_x_1803) ;  /* 0x0000006800f04947 */ /* 0x000fea0003800000 */
[----:B------:R-:W4:Y:S01]  /*1d70*/  LDCU UR10, c[0x0][0x440] ;  /* 0x00008800ff0a77ac */ /* 0x000f220008000800 */
[----:B------:R-:W-:Y:S01]  /*1d80*/  IMAD R0, R5, UR6, RZ ;  /* 0x0000000605007c24 */ /* 0x000fe2000f8e02ff */
[----:B------:R-:W-:Y:S01]  /*1d90*/  MOV R5, R3 ;  /* 0x0000000300057202 */ /* 0x000fe20000000f00 */
        /* <DEDUP_REMOVED lines=15> */
.L_x_1792:
        /* <DEDUP_REMOVED lines=28> */
.L_x_1806:
[----:B------:R2:W-:Y:S01]  /*2050*/  STS.128 [R213+0x10000], RZ ;  /* 0x010000ffd5007388 */ /* 0x0005e20000000c00 */
[----:B------:R-:W-:Y:S05]  /*2060*/  BRA `(.L_x_1807) ;  /* 0x00000000000c7947 */ /* 0x000fea0003800000 */
.L_x_1805:
[----:B------:R1:W-:Y:S04]  /*2070*/  STS.128 [R213+0xc000], RZ ;  /* 0x00c000ffd5007388 */ /* 0x0003e80000000c00 */
[----:B------:R1:W-:Y:S04]  /*2080*/  STS.128 [R213+0xe000], RZ ;  /* 0x00e000ffd5007388 */ /* 0x0003e80000000c00 */
[----:B------:R1:W-:Y:S02]  /*2090*/  STS.128 [R213+0x10000], RZ ;  /* 0x010000ffd5007388 */ /* 0x0003e40000000c00 */
.L_x_1807:
[----:B------:R-:W-:Y:S05]  /*20a0*/  BSYNC.RECONVERGENT B0 ;  /* 0x0000000000007941 */ /* 0x000fea0003800200 */
.L_x_1804:
        /* <DEDUP_REMOVED lines=31> */
.L_x_1810:
[----:B------:R1:W-:Y:S02]  /*22a0*/  STS.128 [R213+0x11000], RZ ;  /* 0x011000ffd5007388 */ /* 0x0003e40000000c00 */
.L_x_1809:
[----:B------:R-:W-:Y:S05]  /*22b0*/  BSYNC.RECONVERGENT B0 ;  /* 0x0000000000007941 */ /* 0x000fea0003800200 */
.L_x_1808:
        /* <DEDUP_REMOVED lines=23> */
.L_x_1813:
[----:B------:R1:W-:Y:S01]  /*2430*/  STS.128 [R227+0x4000], RZ ;  /* 0x004000ffe3007388 */ /* 0x0003e20000000c00 */
[----:B------:R-:W-:Y:S05]  /*2440*/  BRA `(.L_x_1814) ;  /* 0x00000000000c7947 */ /* 0x000fea0003800000 */
.L_x_1812:
[----:B------:R1:W-:Y:S04]  /*2450*/  STS.128 [R227], RZ ;  /* 0x000000ffe3007388 */ /* 0x0003e80000000c00 */
[----:B------:R1:W-:Y:S04]  /*2460*/  STS.128 [R227+0x2000], RZ ;  /* 0x002000ffe3007388 */ /* 0x0003e80000000c00 */
[----:B------:R1:W-:Y:S02]  /*2470*/  STS.128 [R227+0x4000], RZ ;  /* 0x004000ffe3007388 */ /* 0x0003e40000000c00 */
.L_x_1814:
[----:B------:R-:W-:Y:S05]  /*2480*/  BSYNC.RECONVERGENT B0 ;  /* 0x0000000000007941 */ /* 0x000fea0003800200 */
.L_x_1811:
        /* <DEDUP_REMOVED lines=30> */
.L_x_1817:
[----:B------:R1:W-:Y:S02]  /*2670*/  STS.128 [R227+0x5000], RZ ;  /* 0x005000ffe3007388 */ /* 0x0003e40000000c00 */
.L_x_1816:
[----:B------:R-:W-:Y:S05]  /*2680*/  BSYNC.RECONVERGENT B0 ;  /* 0x0000000000007941 */ /* 0x000fea0003800200 */
.L_x_1815:
[CC--:B------:R-:W-:Y:S01]  /*2690*/  ISETP.GE.AND P1, PT, R201.reuse, R17.reuse, PT ;  /* 0x00000011c900720c */ /* 0x0c0fe20003f26270 */
[C---:B------:R-:W-:Y:S01]  /*26a0*/  VIADD R14, R201.reuse, 0x8 ;  /* 0x00000008c90e7836 */ /* 0x040fe20000000000 */
[----:B------:R-:W2:Y:S01]  /*26b0*/  LDCU.64 UR4, c[0x0][0x3d0] ;  /* 0x00007a00ff0477ac */ /* 0x000ea20008000a00 */
[----:B------:R-:W-:Y:S01]  /*26c0*/  IMAD.MOV.U32 R226, RZ, RZ, 0x7f800000 ;  /* 0x7f800000ffe27424 */ /* 0x000fe200078e00ff */
[----:B------:R-:W-:Y:S02]  /*26d0*/  MOV R225, 0x7f800000 ;  /* 0x7f80000000e17802 */ /* 0x000fe40000000f00 */
[----:B------:R-:W-:Y:S01]  /*26e0*/  ISETP.GE.AND P0, PT, R14, R17, PT ;  /* 0x000000110e00720c */ /* 0x000fe20003f06270 */
[----:B------:R-:W-:-:S06]  /*26f0*/  IMAD.WIDE.U32 R16, R201, 0x4, R242 ;  /* 0x00000004c9107825 */ /* 0x000fcc00078e00f2 */
[----:B------:R1:W5:Y:S01]  /*2700*/  @!P1 LDG.E R226, desc[UR24][R16.64] ;  /* 0x0000001810e29981 */ /* 0x000362000c1e1900 */
[----:B------:R-:W-:Y:S01]  /*2710*/  IMAD.U32 R13, RZ, RZ, UR18 ;  /* 0x00000012ff0d7e24 */ /* 0x000fe2000f8e00ff */
[----:B------:R-:W-:Y:S01]  /*2720*/  UIMAD UR12, UR26, UR18, URZ ;  /* 0x000000121a0c72a4 */ /* 0x000fe2000f8e02ff */
[----:B------:R-:W-:Y:S02]  /*2730*/  IADD3 R217, PT, PT, R230, -UR27, RZ ;  /* 0x8000001be6d97c10 */ /* 0x000fe4000fffe0ff */
[----:B------:R-:W-:Y:S01]  /*2740*/  IMAD.WIDE.U32 R14, R13, UR27, R18 ;  /* 0x0000001b0d0e7c25 */ /* 0x000fe2000f8e0012 */
[----:B------:R-:W-:Y:S01]  /*2750*/  UIMAD UR12, UR27, UR19, UR12 ;  /* 0x000000131b0c72a4 */ /* 0x000fe2000f8e020c */
[----:B------:R1:W5:Y:S01]  /*2760*/  @!P0 LDG.E R225, desc[UR24][R16.64+0x20] ;  /* 0x0000201810e18981 */ /* 0x000362000c1e1900 */
[----:B------:R-:W-:Y:S01]  /*2770*/  ISETP.GE.AND P4, PT, R206, R217, PT ;  /* 0x000000d9ce00720c */ /* 0x000fe20003f86270 */
[----:B------:R-:W-:Y:S01]  /*2780*/  BSSY.RECONVERGENT B0, `(.L_x_1818) ;  /* 0x0000028000007945 */ /* 0x000fe20003800200 */
[----:B------:R-:W-:-:S04]  /*2790*/  IADD3 R14, P0, PT, R12, R14, RZ ;  /* 0x0000000e0c0e7210 */ /* 0x000fc80007f1e0ff */
[----:B------:R-:W-:Y:S01]  /*27a0*/  IADD3.X R15, PT, PT, R11, UR12, R15, P0, !PT ;  /* 0x0000000c0b0f7c10 */ /* 0x000fe200087fe40f */
[----:B--2---:R-:W-:-:S04]  /*27b0*/  IMAD R11, R3, UR4, RZ ;  /* 0x00000004030b7c24 */ /* 0x004fc8000f8e02ff */
        /* <DEDUP_REMOVED lines=31> */
.L_x_1820:
[----:B------:R2:W-:Y:S01]  /*29b0*/  STS.128 [R213+0x16000], RZ ;  /* 0x016000ffd5007388 */ /* 0x0005e20000000c00 */
[----:B------:R-:W-:Y:S05]  /*29c0*/  BRA `(.L_x_1821) ;  /* 0x00000000000c7947 */ /* 0x000fea0003800000 */
.L_x_1819:
[----:B------:R2:W-:Y:S04]  /*29d0*/  STS.128 [R213+0x12000], RZ ;  /* 0x012000ffd5007388 */ /* 0x0005e80000000c00 */
[----:B------:R2:W-:Y:S04]  /*29e0*/  STS.128 [R213+0x14000], RZ ;  /* 0x014000ffd5007388 */ /* 0x0005e80000000c00 */
[----:B------:R2:W-:Y:S02]  /*29f0*/  STS.128 [R213+0x16000], RZ ;  /* 0x016000ffd5007388 */ /* 0x0005e40000000c00 */
.L_x_1821:
[----:B------:R-:W-:Y:S05]  /*2a00*/  BSYNC.RECONVERGENT B0 ;  /* 0x0000000000007941 */ /* 0x000fea0003800200 */
.L_x_1818:
[----:B------:R-:W-:Y:S01]  /*2a10*/  ISETP.GE.AND P3, PT, R4, R217, PT ;  /* 0x000000d90400720c */ /* 0x000fe20003f66270 */
[----:B------:R-:W-:-:S12]  /*2a20*/  BSSY.RECONVERGENT B0, `(.L_x_1822) ;  /* 0x0000023000007945 */ /* 0x000fd80003800200 */
[----:B------:R1:W-:Y:S04]  /*2a30*/  @P3 STS.128 [R213+0x13000], RZ ;  /* 0x013000ffd5003388 */ /* 0x0003e80000000c00 */
[----:B------:R1:W-:Y:S04]  /*2a40*/  @P3 STS.128 [R213+0x15000], RZ ;  /* 0x015000ffd5003388 */ /* 0x0003e80000000c00 */
[----:B------:R1:W-:Y:S01]  /*2a50*/  @P3 STS.128 [R213+0x17000], RZ ;  /* 0x017000ffd5003388 */ /* 0x0003e20000000c00 */
[----:B------:R-:W-:Y:S05]  /*2a60*/  @P3 BRA `(.L_x_1823) ;  /* 0x0000000000783947 */ /* 0x000fea0003800000 */
[----:B------:R-:W2:Y:S01]  /*2a70*/  LDCU UR12, c[0x0][0x440] ;  /* 0x00008800ff0c77ac */ /* 0x000ea20008000800 */
[----:B------:R-:W-:Y:S01]  /*2a80*/  MOV R13, R11 ;  /* 0x0000000b000d7202 */ /* 0x000fe20000000f00 */
[----:B------:R-:W-:Y:S01]  /*2a90*/  IMAD R4, R5, UR18, RZ ;  /* 0x0000001205047c24 */ /* 0x000fe2000f8e02ff */
[----:B------:R-:W3:Y:S01]  /*2aa0*/  LDCU.64 UR4, c[0x0][0x388] ;  /* 0x00007100ff0477ac */ /* 0x000ee20008000a00 */
[----:B------:R-:W-:Y:S02]  /*2ab0*/  IMAD.MOV.U32 R12, RZ, RZ, R14 ;  /* 0x000000ffff0c7224 */ /* 0x000fe400078e000e */
        /* <DEDUP_REMOVED lines=24> */
.L_x_1824:
[----:B------:R3:W-:Y:S02]  /*2c40*/  STS.128 [R213+0x17000], RZ ;  /* 0x017000ffd5007388 */ /* 0x0007e40000000c00 */
.L_x_1823:
[----:B------:R-:W-:Y:S05]  /*2c50*/  BSYNC.RECONVERGENT B0 ;  /* 0x0000000000007941 */ /* 0x000fea0003800200 */
.L_x_1822:
        /* <DEDUP_REMOVED lines=40> */
.L_x_1827:
[----:B------:R2:W-:Y:S01]  /*2ee0*/  STS.128 [R213+0x1c000], RZ ;  /* 0x01c000ffd5007388 */ /* 0x0005e20000000c00 */
[----:B------:R-:W-:Y:S05]  /*2ef0*/  BRA `(.L_x_1828) ;  /* 0x00000000000c7947 */ /* 0x000fea0003800000 */
.L_x_1826:
[----:B------:R2:W-:Y:S04]  /*2f00*/  STS.128 [R213+0x18000], RZ ;  /* 0x018000ffd5007388 */ /* 0x0005e80000000c00 */
[----:B------:R2:W-:Y:S04]  /*2f10*/  STS.128 [R213+0x1a000], RZ ;  /* 0x01a000ffd5007388 */ /* 0x0005e80000000c00 */
[----:B------:R2:W-:Y:S02]  /*2f20*/  STS.128 [R213+0x1c000], RZ ;  /* 0x01c000ffd5007388 */ /* 0x0005e40000000c00 */
.L_x_1828:
[----:B------:R-:W-:Y:S05]  /*2f30*/  BSYNC.RECONVERGENT B0 ;  /* 0x0000000000007941 */ /* 0x000fea0003800200 */
.L_x_1825:
[----:B------:R1:W-:Y:S01]  /*2f40*/  @P3 STS.128 [R213+0x19000], RZ ;  /* 0x019000ffd5003388 */ /* 0x0003e20000000c00 */
[----:B------:R-:W-:Y:S03]  /*2f50*/  BSSY.RECONVERGENT B0, `(.L_x_1829) ;  /* 0x0000020000007945 */ /* 0x000fe60003800200 */
[----:B------:R1:W-:Y:S04]  /*2f60*/  @P3 STS.128 [R213+0x1b000], RZ ;  /* 0x01b000ffd5003388 */ /* 0x0003e80000000c00 */
[----:B------:R1:W-:Y:S01]  /*2f70*/  @P3 STS.128 [R213+0x1d000], RZ ;  /* 0x01d000ffd5003388 */ /* 0x0003e20000000c00 */
[----:B------:R-:W-:Y:S05]  /*2f80*/  @P3 BRA `(.L_x_1830) ;  /* 0x0000000000703947 */ /* 0x000fea0003800000 */
[----:B------:R-:W3:Y:S01]  /*2f90*/  LDCU UR12, c[0x0][0x440] ;  /* 0x00008800ff0c77ac */ /* 0x000ee20008000800 */
[----:B-12---:R-:W-:Y:S01]  /*2fa0*/  MOV R9, R3 ;  /* 0x0000000300097202 */ /* 0x006fe20000000f00 */
[----:B------:R-:W-:Y:S01]  /*2fb0*/  IMAD R4, R5, UR16, RZ ;  /* 0x0000001005047c24 */ /* 0x000fe2000f8e02ff */
[----:B------:R-:W1:Y:S01]  /*2fc0*/  LDCU.64 UR4, c[0x0][0x390] ;  /* 0x00007200ff0477ac */ /* 0x000e620008000a00 */
[----:B------:R-:W-:Y:S02]  /*2fd0*/  IMAD.MOV.U32 R8, RZ, RZ, R10 ;  /* 0x000000ffff087224 */ /* 0x000fe400078e000a */
[C---:B------:R-:W-:Y:S02]  /*2fe0*/  IMAD R4, R7.reuse, UR17, R4 ;  /* 0x0000001107047c24 */ /* 0x040fe4000f8e0204 */
[----:B------:R-:W-:-:S04]  /*2ff0*/  IMAD.WIDE.U32 R8, R7, UR16, R8 ;  /* 0x0000001007087c25 */ /* 0x000fc8000f8e0008 */
[----:B------:R-:W-:Y:S01]  /*3000*/  IMAD.IADD R4, R9, 0x1, R4 ;  /* 0x0000000109047824 */ /* 0x000fe200078e0204 */
[----:B---3--:R-:W-:Y:S02]  /*3010*/  ISETP.GE.AND P2, PT, R204, UR12, PT ;  /* 0x0000000ccc007c0c */ /* 0x008fe4000bf46270 */
[----:B------:R-:W-:Y:S02]  /*3020*/  ISETP.GE.AND P1, PT, R210, UR12, PT ;  /* 0x0000000cd2007c0c */ /* 0x000fe4000bf26270 */
[C---:B-1----:R-:W-:Y:S02]  /*3030*/  LEA R10, P3, R8.reuse, UR4, 0x1 ;  /* 0x00000004080a7c11 */ /* 0x042fe4000f8608ff */
        /* <DEDUP_REMOVED lines=17> */
.L_x_1830:
[----:B------:R-:W-:Y:S05]  /*3150*/  BSYNC.RECONVERGENT B0 ;  /* 0x0000000000007941 */ /* 0x000fea0003800200 */
.L_x_1829:
[----:B------:R-:W2:Y:S01]  /*3160*/  LDCU.64 UR4, c[0x0][0x538] ;  /* 0x0000a700ff0477ac */ /* 0x000ea20008000a00 */
[----:B------:R-:W3:Y:S01]  /*3170*/  LDC.64 R12, c[0x0][0x528] ;  /* 0x00014a00ff0c7b82 */ /* 0x000ee20000000a00 */
[----:B------:R-:W4:Y:S01]  /*3180*/  S2R R215, SR_TID.X ;  /* 0x0000000000d77919 */ /* 0x000f220000002100 */
[----:B-1----:R-:W-:Y:S01]  /*3190*/  IMAD.SHL.U32 R10, R6, 0x2, RZ ;  /* 0x00000002060a7824 */ /* 0x002fe200078e00ff */
[----:B------:R-:W1:Y:S01]  /*31a0*/  LDCU UR14, c[0x0][0x3b0] ;  /* 0x00007600ff0e77ac */ /* 0x000e620008000800 */
[----:B------:R-:W0:Y:S01]  /*31b0*/  LDGDEPBAR ;  /* 0x00000000000079af */ /* 0x000e220000000000 */
[----:B------:R-:W1:Y:S03]  /*31c0*/  LDCU UR15, c[0x0][0x590] ;  /* 0x0000b200ff0f77ac */ /* 0x000e660008000800 */
[----:B------:R-:W1:Y:S01]  /*31d0*/  LDC R214, c[0x0][0x44c] ;  /* 0x00011300ffd67b82 */ /* 0x000e620000000800 */
[----:B------:R-:W-:Y:S01]  /*31e0*/  SHF.R.U32.HI R7, RZ, 0x2, R6 ;  /* 0x00000002ff077819 */ /* 0x000fe20000011606 */
[----:B------:R-:W-:Y:S01]  /*31f0*/  IMAD.IADD R224, R201, 0x1, R230 ;  /* 0x00000001c9e07824 */ /* 0x000fe200078e02e6 */
[----:B------:R-:W1:Y:S01]  /*3200*/  LDCU UR13, c[0x0][0x45c] ;  /* 0x00008b80ff0d77ac */ /* 0x000e620008000800 */
[----:B------:R-:W1:Y:S01]  /*3210*/  LDCU.U8 UR12, c[0x0][0x4f8] ;  /* 0x00009f00ff0c77ac */ /* 0x000e620008000000 */
[----:B--2---:R-:W-:-:S04]  /*3220*/  ISETP.NE.U32.AND P0, PT, RZ, UR4, PT ;  /* 0x00000004ff007c0c */ /* 0x004fc8000bf05070 */
[----:B------:R-:W-:Y:S01]  /*3230*/  ISETP.NE.AND.EX P0, PT, RZ, UR5, PT, P0 ;  /* 0x00000005ff007c0c */ /* 0x000fe2000bf05300 */
[----:B---3--:R-:W2:-:S12]  /*3240*/  LDG.E.64 R220, desc[UR24][R12.64+0x8] ;  /* 0x000008180cdc7981 */ /* 0x008e98000c1e1b00 */
[----:B------:R-:W-:Y:S01]  /*3250*/  VOTEU.ANY UP0, P0 ;  /* 0x0000000000ff7886 */ /* 0x000fe20000000100 */
[----:B------:R-:W-:-:S13]  /*3260*/  PLOP3.LUT P0, PT, PT, PT, UP0, 0x80, 0x8 ;  /* 0x000000000008781c */ /* 0x000fda0003f0f008 */
[----:B------:R-:W3:Y:S01]  /*3270*/  @P0 LDC.64 R4, c[0x0][0x540] ;  /* 0x00015000ff040b82 */ /* 0x000ee20000000a00 */
[----:B------:R-:W-:Y:S02]  /*3280*/  @P0 IMAD.MOV.U32 R8, RZ, RZ, R202 ;  /* 0x000000ffff080224 */ /* 0x000fe400078e00ca */
[----:B------:R-:W-:-:S05]  /*3290*/  @P0 IMAD.MOV.U32 R9, RZ, RZ, RZ ;  /* 0x000000ffff090224 */ /* 0x000fca00078e00ff */
[----:B------:R-:W4:Y:S01]  /*32a0*/  @P0 LDC R3, c[0x0][0x458] ;  /* 0x00011600ff030b82 */ /* 0x000f220000000800 */
[----:B---3--:R-:W-:-:S04]  /*32b0*/  @P0 IMAD.WIDE.U32 R8, R199, R4, R8 ;  /* 0x00000004c7080225 */ /* 0x008fc800078e0008 */
[----:B------:R-:W-:Y:S01]  /*32c0*/  @P0 IMAD R5, R199, R5, R9 ;  /* 0x00000005c7050224 */ /* 0x000fe200078e0209 */
[----:B------:R-:W-:Y:S02]  /*32d0*/  @P0 LEA R4, P1, R8, UR4, 0x2 ;  /* 0x0000000408040c11 */ /* 0x000fe4000f8210ff */
[----:B------:R-:W-:Y:S01]  /*32e0*/  LOP3.LUT R10, R10, 0x6, RZ, 0xc0, !PT ;  /* 0x000000060a0a7812 */ /* 0x000fe200078ec0ff */
[----:B----4-:R-:W3:Y:S01]  /*32f0*/  @P0 MUFU.RCP R3, R3 ;  /* 0x0000000300030308 */ /* 0x010ee20000001000 */
[----:B------:R-:W-:Y:S01]  /*3300*/  @P0 LEA.HI.X R5, R8, UR5, R5, 0x2, P1 ;  /* 0x0000000508050c11 */ /* 0x000fe200088f1405 */
[----:B------:R-:W-:Y:S01]  /*3310*/  IMAD R224, R223, 0x40, R224 ;  /* 0x00000040dfe07824 */ /* 0x000fe200078e02e0 */
[----:B------:R-:W4:Y:S01]  /*3320*/  LDG.E.64 R8, desc[UR24][R12.64] ;  /* 0x000000180c087981 */ /* 0x000f22000c1e1b00 */
[----:B------:R-:W-:Y:S01]  /*3330*/  LOP3.LUT R7, R10, 0xe0, R7, 0xf8, !PT ;  /* 0x000000e00a077812 */ /* 0x000fe200078ef807 */
[--C-:B------:R-:W-:Y:S01]  /*3340*/  IMAD.IADD R190, R200, 0x1, R188.reuse ;  /* 0x00000001c8be7824 */ /* 0x100fe200078e02bc */
[----:B------:R-:W-:Y:S01]  /*3350*/  LOP3.LUT R6, R203, 0x3, RZ, 0xc0, !PT ;  /* 0x00000003cb067812 */ /* 0x000fe200078ec0ff */
[----:B------:R1:W3:Y:S01]  /*3360*/  @P0 LDG.E R4, desc[UR24][R4.64] ;  /* 0x0000001804040981 */ /* 0x0002e2000c1e1900 */
[----:B------:R-:W-:Y:S01]  /*3370*/  IADD3 R7, PT, PT, R0, UR27, R7 ;  /* 0x0000001b00077c10 */ /* 0x000fe2000fffe007 */
[----:B------:R-:W-:Y:S01]  /*3380*/  IMAD.IADD R188, R197, 0x1, R188 ;  /* 0x00000001c5bc7824 */ /* 0x000fe200078e02bc */
[----:B------:R-:W-:Y:S01]  /*3390*/  CS2R R142, SRZ ;  /* 0x00000000008e7805 */ /* 0x000fe2000001ff00 */
[----:B------:R-:W-:Y:S01]  /*33a0*/  IMAD R223, R223, 0x4, R6 ;  /* 0x00000004dfdf7824 */ /* 0x000fe200078e0206 */
[----:B------:R-:W-:Y:S01]  /*33b0*/  IADD3 R224, PT, PT, R224, -0x59, -R7 ;  /* 0xffffffa7e0e07810 */ /* 0x000fe20007ffe807 */
        /* <DEDUP_REMOVED lines=19> */
[----:B-1----:R-:W-:Y:S01]  /*34f0*/  IMAD R5, R199, UR28, R202 ;  /* 0x0000001cc7057c24 */ /* 0x002fe2000f8e02ca */
[----:B------:R-:W-:Y:S02]  /*3500*/  CS2R R116, SRZ ;  /* 0x0000000000747805 */ /* 0x000fe4000001ff00 */
[----:B------:R-:W-:Y:S02]  /*3510*/  CS2R R110, SRZ ;  /* 0x00000000006e7805 */ /* 0x000fe4000001ff00 */
[----:B------:R-:W-:Y:S01]  /*3520*/  CS2R R108, SRZ ;  /* 0x00000000006c7805 */ /* 0x000fe2000001ff00 */
[----:B------:R-:W-:Y:S01]  /*3530*/  IMAD.SHL.U32 R5, R5, 0x20, RZ ;  /* 0x0000002005057824 */ /* 0x000fe200078e00ff */
        /* <DEDUP_REMOVED lines=31> */
[----:B------:R-:W-:Y:S01]  /*3730*/  UMOV UR18, URZ ;  /* 0x000000ff00127c82 */ /* 0x000fe20008000000 */
[----:B------:R-:W1:Y:S01]  /*3740*/  LDCU UR4, c[0x0][0x440] ;  /* 0x00008800ff0477ac */ /* 0x000e620008000800 */
[----:B------:R-:W1:Y:S01]  /*3750*/  LDCU UR5, c[0x0][0x3e0] ;  /* 0x00007c00ff0577ac */ /* 0x000e620008000800 */
[----:B------:R-:W-:-:S02]  /*3760*/  USHF.L.U32 UR14, UR14, 0x6, URZ ;  /* 0x000000060e0e7899 */ /* 0x000fc400080006ff */
[----:B------:R-:W-:Y:S01]  /*3770*/  USHF.L.U32 UR15, UR15, 0x6, URZ ;  /* 0x000000060f0f7899 */ /* 0x000fe200080006ff */
[----:B--2---:R-:W-:Y:S02]  /*3780*/  IADD3 R234, P2, P1, R5, R220, R234 ;  /* 0x000000dc05ea7210 */ /* 0x004fe4000795e0ea */
[----:B------:R-:W-:-:S03]  /*3790*/  SHF.R.S32.HI R220, RZ, 0x1f, R5 ;  /* 0x0000001fffdc7819 */ /* 0x000fc60000011405 */
[----:B------:R-:W-:Y:S01]  /*37a0*/  IMAD.WIDE.U32 R234, R234, -0x2daee0ad, RZ ;  /* 0xd2511f53eaea7825 */ /* 0x000fe200078e00ff */
[----:B------:R-:W-:Y:S02]  /*37b0*/  IADD3.X R220, PT, PT, R220, R221, RZ, P2, P1 ;  /* 0x000000dddcdc7210 */ /* 0x000fe400017e24ff */
[----:B------:R-:W-:Y:S01]  /*37c0*/  SHF.R.U32.HI R221, RZ, 0x7, R215 ;  /* 0x00000007ffdd7819 */ /* 0x000fe200000116d7 */
[----:B---3--:R-:W-:Y:S01]  /*37d0*/  @P0 FMUL.FTZ R3, R4, R3 ;  /* 0x0000000304030220 */ /* 0x008fe20000410000 */
[----:B----4-:R-:W-:Y:S02]  /*37e0*/  R2UR UR20, R8 ;  /* 0x00000000081472ca */ /* 0x010fe400000e0000 */
[----:B------:R-:W-:Y:S02]  /*37f0*/  R2UR UR21, R9 ;  /* 0x00000000091572ca */ /* 0x000fe400000e0000 */
[----:B------:R-:W-:Y:S01]  /*3800*/  @P0 R2UR UR16, R3 ;  /* 0x00000000031002ca */ /* 0x000fe200000e0000 */
[----:B------:R-:W-:-:S12]  /*3810*/  IMAD.IADD R3, R192, 0x1, R189 ;  /* 0x00000001c0037824 */ /* 0x000fd800078e02bd */
[----:B-1----:R-:W-:-:S05]  /*3820*/  @UP0 UMOV UR18, UR16 ;  /* 0x0000001000120c82 */ /* 0x002fca0008000000 */
.L_x_1833:
[----:B------:R-:W0:Y:S01]  /*3830*/  LDGDEPBAR ;  /* 0x00000000000079af */ /* 0x000e220000000000 */
[----:B------:R-:W-:Y:S01]  /*3840*/  IMAD.IADD R149, R190, 0x1, R189 ;  /* 0x00000001be957824 */ /* 0x000fe200078e02bd */
[----:B------:R-:W-:Y:S01]  /*3850*/  LEA R170, P0, R201, R218, 0x2 ;  /* 0x000000dac9aa7211 */ /* 0x000fe200078010ff */
[----:B------:R-:W-:Y:S01]  /*3860*/  IMAD.IADD R150, R195, 0x1, R190 ;  /* 0x00000001c3967824 */ /* 0x000fe200078e02be */
[----:B------:R-:W-:Y:S01]  /*3870*/  UIADD3 UR16, UPT, UPT, UR27, 0x40, URZ ;  /* 0x000000401b107890 */ /* 0x000fe2000fffe0ff */
[----:B------:R-:W-:Y:S01]  /*3880*/  IMAD.U32 R152, RZ, RZ, UR23 ;  /* 0x00000017ff987e24 */ /* 0x000fe2000f8e00ff */
[----:B------:R-:W-:Y:S01]  /*3890*/  LEA.HI.X R171, R201, R219, RZ, 0x2, P0 ;  /* 0x000000dbc9ab7211 */ /* 0x000fe200000f14ff */
[----:B------:R-:W-:Y:S01]  /*38a0*/  IMAD.IADD R148, R189, 0x1, R150 ;  /* 0x00000001bd947824 */ /* 0x000fe200078e0296 */
[----:B-----5:R-:W-:Y:S01]  /*38b0*/  FSETP.NEU.FTZ.AND P0, PT, R226, -INF , PT ;  /* 0xff800000e200780b */ /* 0x020fe20003f1d000 */
[----:B------:R-:W-:Y:S01]  /*38c0*/  IMAD R155, R152, 0x2, R221 ;  /* 0x00000002989b7824 */ /* 0x000fe200078e02dd */
[----:B------:R-:W-:Y:S01]  /*38d0*/  ISETP.LE.AND P5, PT, R230, UR16, PT ;  /* 0x00000010e6007c0c */ /* 0x000fe2000bfa3270 */
[----:B------:R-:W-:Y:S01]  /*38e0*/  UIADD3 UR17, UPT, UPT, UR20, -0x61c88647, URZ ;  /* 0x9e3779b914117890 */ /* 0x000fe2000fffe0ff */
[----:B------:R-:W-:Y:S01]  /*38f0*/  VIADD R223, R223, 0xfffffffc ;  /* 0xfffffffcdfdf7836 */ /* 0x000fe20000000000 */
[----:B------:R-:W-:Y:S01]  /*3900*/  UIADD3 UR16, UPT, UPT, UR21, -0x4498517b, URZ ;  /* 0xbb67ae8515107890 */ /* 0x000fe2000fffe0ff */
[----:B------:R-:W-:Y:S02]  /*3910*/  LOP3.LUT R152, R155, UR21, R235, 0x96, !PT ;  /* 0x000000159b987c12 */ /* 0x000fe4000f8e96eb */
[----:B------:R-:W-:Y:S07]  /*3920*/  IMAD.WIDE.U32 R156, R223, -0x326172a9, RZ ;  /* 0xcd9e8d57df9c7825 */ /* 0x000fee00078e00ff */
[----:B------:R-:W-:Y:S01]  /*3930*/  @P5 IMAD.SHL.U32 R151, R215, 0x2, RZ ;  /* 0x00000002d7975824 */ /* 0x000fe200078e00ff */
[----:B------:R-:W-:Y:S04]  /*3940*/  DEPBAR.LE SB0, 0x0 ;  /* 0x000080000000791a */ /* 0x000fe80000000000 */
[----:B------:R-:W-:Y:S01]  /*3950*/  BAR.SYNC.DEFER_BLOCKING 0x0 ;  /* 0x0000000000007b1d */ /* 0x000fe20000010000 */
[----:B------:R-:W-:Y:S02]  /*3960*/  @P5 SHF.R.U32.HI R153, RZ, 0x2, R215 ;  /* 0x00000002ff995819 */ /* 0x000fe400000116d7 */
[----:B------:R-:W-:Y:S04]  /*3970*/  @P5 LOP3.LUT R154, R151, 0x6, RZ, 0xc0, !PT ;  /* 0x00000006979a5812 */ /* 0x000fe800078ec0ff */
[----:B------:R-:W-:Y:S01]  /*3980*/  @P5 LOP3.LUT R151, R154, 0xe0, R153, 0xf8, !PT ;  /* 0x000000e09a975812 */ /* 0x000fe200078ef899 */
[----:B------:R-:W-:Y:S01]  /*3990*/  IMAD.WIDE.U32 R154, R152, -0x326172a9, RZ ;  /* 0xcd9e8d57989a7825 */ /* 0x000fe200078e00ff */
[----:B------:R-:W-:Y:S03]  /*39a0*/  LOP3.LUT R153, R220, UR20, R157, 0x96, !PT ;  /* 0x00000014dc997c12 */ /* 0x000fe6000f8e969d */
[----:B------:R-:W-:Y:S02]  /*39b0*/  IMAD.U32 R152, RZ, RZ, UR23 ;  /* 0x00000017ff987e24 */ /* 0x000fe4000f8e00ff */
[----:B------:R-:W-:Y:S01]  /*39c0*/  IMAD.WIDE.U32 R158, R153, -0x2daee0ad, RZ ;  /* 0xd2511f53999e7825 */ /* 0x000fe200078e00ff */
[----:B------:R-:W-:Y:S01]  /*39d0*/  LOP3.LUT R153, R156, UR17, R155, 0x96, !PT ;  /* 0x000000119c997c12 */ /* 0x000fe2000f8e969b */
[----:B------:R-:W-:Y:S02]  /*39e0*/  UIADD3 UR17, UPT, UPT, UR20, 0x3c6ef372, URZ ;  /* 0x3c6ef37214117890 */ /* 0x000fe4000fffe0ff */
[----:B------:R-:W-:Y:S01]  /*39f0*/  @P5 IMAD R151, R152, 0x40, R151 ;  /* 0x0000004098975824 */ /* 0x000fe200078e0297 */
[----:B------:R-:W-:Y:S01]  /*3a00*/  LOP3.LUT R152, R234, UR16, R159, 0x96, !PT ;  /* 0x00000010ea987c12 */ /* 0x000fe2000f8e969f */
[----:B------:R-:W-:Y:S01]  /*3a10*/  IMAD.WIDE.U32 R160, R153, -0x2daee0ad, RZ ;  /* 0xd2511f5399a07825 */ /* 0x000fe200078e00ff */
[----:B------:R-:W-:Y:S01]  /*3a20*/  UIADD3 UR16, UPT, UPT, UR21, 0x76cf5d0a, URZ ;  /* 0x76cf5d0a15107890 */ /* 0x000fe2000fffe0ff */
[----:B------:R-:W-:Y:S02]  /*3a30*/  LDSM.16.M88.4 R68, [R190] ;  /* 0x00000000be44783b */ /* 0x000fe40000000200 */
[C---:B------:R-:W-:Y:S02]  /*3a40*/  @P5 VIADD R153, R151.reuse, 0x1 ;  /* 0x0000000197995836 */ /* 0x040fe40000000000 */
[----:B------:R-:W-:Y:S01]  /*3a50*/  @P5 VIADD R155, R151, 0x9 ;  /* 0x00000009979b5836 */ /* 0x000fe20000000000 */
[----:B------:R-:W-:Y:S01]  /*3a60*/  LOP3.LUT R158, R158, UR16, R161, 0x96, !PT ;  /* 0x000000109e9e7c12 */ /* 0x000fe2000f8e96a1 */
[----:B------:R-:W-:Y:S01]  /*3a70*/  IMAD.WIDE.U32 R156, R152, -0x326172a9, RZ ;  /* 0xcd9e8d57989c7825 */ /* 0x000fe200078e00ff */
[----:B------:R-:W1:Y:S01]  /*3a80*/  LDSM.16.M88.4 R72, [R196] ;  /* 0x00000000c448783b */ /* 0x000e620000000200 */
[-C--:B------:R-:W-:Y:S01]  /*3a90*/  @P5 ISETP.GE.AND P2, PT, R153, R230.reuse, PT ;  /* 0x000000e69900520c */ /* 0x080fe20003f46270 */
[----:B------:R-:W-:Y:S01]  /*3aa0*/  UIADD3 UR16, UPT, UPT, UR21, 0x32370b8f, URZ ;  /* 0x32370b8f15107890 */ /* 0x000fe2000fffe0ff */
[-C--:B------:R-:W-:Y:S01]  /*3ab0*/  @P5 ISETP.GE.AND P1, PT, R155, R230.reuse, PT ;  /* 0x000000e69b00520c */ /* 0x080fe20003f26270 */
[----:B------:R-:W-:Y:S01]  /*3ac0*/  @P5 VIADD R153, R151, 0x8 ;  /* 0x0000000897995836 */ /* 0x000fe20000000000 */
[----:B------:R-:W-:Y:S01]  /*3ad0*/  LOP3.LUT R164, R154, UR17, R157, 0x96, !PT ;  /* 0x000000119aa47c12 */ /* 0x000fe2000f8e969d */
[----:B------:R-:W2:Y:S01]  /*3ae0*/  LDSM.16.M88.4 R76, [R196+0x800] ;  /* 0x00080000c44c783b */ /* 0x000ea20000000200 */
[----:B------:R-:W-:Y:S01]  /*3af0*/  FMUL.FTZ R154, R225, 1.4426950216293334961 ;  /* 0x3fb8aa3be19a7820 */ /* 0x000fe20000410000 */
[----:B------:R-:W-:Y:S01]  /*3b00*/  FMUL.FTZ R155, R226, 1.4426950216293334961 ;  /* 0x3fb8aa3be29b7820 */ /* 0x000fe20000410000 */
[-C--:B------:R-:W-:Y:S01]  /*3b10*/  @P5 ISETP.GE.AND P4, PT, R153, R230.reuse, PT ;  /* 0x000000e69900520c */ /* 0x080fe20003f86270 */
[----:B------:R-:W-:Y:S01]  /*3b20*/  @P5 VIADD R153, R151, 0x11 ;  /* 0x0000001197995836 */ /* 0x000fe20000000000 */
[----:B------:R-:W-:Y:S01]  /*3b30*/  UIADD3 UR17, UPT, UPT, UR20, -0x255992d5, URZ ;  /* 0xdaa66d2b14117890 */ /* 0x000fe2000fffe0ff */
[----:B------:R-:W-:Y:S01]  /*3b40*/  LDSM.16.M88.4 R80, [R149] ;  /* 0x000000009550783b */ /* 0x000fe20000000200 */
[----:B------:R-:W-:Y:S01]  /*3b50*/  FSEL R155, R155, RZ, P0 ;  /* 0x000000ff9b9b7208 */ /* 0x000fe20000000000 */
[----:B------:R-:W-:Y:S01]  /*3b60*/  @P5 VIADD R157, R151, 0x10 ;  /* 0x00000010979d5836 */ /* 0x000fe20000000000 */
[-C--:B------:R-:W-:Y:S01]  /*3b70*/  @P5 ISETP.GE.AND P6, PT, R153, R230.reuse, PT ;  /* 0x000000e69900520c */ /* 0x080fe20003fc6270 */
[----:B------:R-:W-:Y:S01]  /*3b80*/  IMAD.WIDE.U32 R164, R164, -0x2daee0ad, RZ ;  /* 0xd2511f53a4a47825 */ /* 0x000fe200078e00ff */
[----:B------:R-:W-:Y:S01]  /*3b90*/  FSETP.NEU.FTZ.AND P0, PT, R225, -INF , PT ;  /* 0xff800000e100780b */ /* 0x000fe20003f1d000 */
[----:B------:R-:W3:Y:S01]  /*3ba0*/  LDSM.16.M88.4 R84, [R186] ;  /* 0x00000000ba54783b */ /* 0x000ee20000000200 */
[-C--:B------:R-:W-:Y:S01]  /*3bb0*/  @P5 ISETP.GE.AND P3, PT, R157, R230.reuse, PT ;  /* 0x000000e69d00520c */ /* 0x080fe20003f66270 */
[C---:B------:R-:W-:Y:S01]  /*3bc0*/  @P5 VIADD R157, R151.reuse, 0x18 ;  /* 0x00000018979d5836 */ /* 0x040fe20000000000 */
[----:B------:R-:W-:Y:S01]  /*3bd0*/  FSEL R154, R154, RZ, P0 ;  /* 0x000000ff9a9a7208 */ /* 0x000fe20000000000 */
[----:B------:R-:W-:Y:S01]  /*3be0*/  IMAD.WIDE.U32 R158, R158, -0x326172a9, RZ ;  /* 0xcd9e8d579e9e7825 */ /* 0x000fe200078e00ff */
[C---:B------:R-:W-:Y:S01]  /*3bf0*/  @P5 ISETP.GE.AND P0, PT, R151.reuse, R230, PT ;  /* 0x000000e69700520c */ /* 0x040fe20003f06270 */
[----:B------:R-:W4:Y:S01]  /*3c00*/  LDSM.16.M88.4 R88, [R186+0x800] ;  /* 0x00080000ba58783b */ /* 0x000f220000000200 */
[----:B------:R-:W-:Y:S01]  /*3c10*/  LOP3.LUT R160, R160, UR16, R165, 0x96, !PT ;  /* 0x00000010a0a07c12 */ /* 0x000fe2000f8e96a5 */
[----:B------:R-:W-:Y:S01]  /*3c20*/  @P5 VIADD R151, R151, 0x19 ;  /* 0x0000001997975836 */ /* 0x000fe20000000000 */
[----:B------:R-:W-:Y:S01]  /*3c30*/  LOP3.LUT R156, R156, UR17, R159, 0x96, !PT ;  /* 0x000000119c9c7c12 */ /* 0x000fe2000f8e969f */
[----:B------:R-:W-:Y:S01]  /*3c40*/  UIADD3 UR17, UPT, UPT, UR21, -0x126145ec, URZ ;  /* 0xed9eba1415117890 */ /* 0x000fe2000fffe0ff */
[----:B------:R-:W-:Y:S01]  /*3c50*/  VIADD R152, R224, 0x21 ;  /* 0x00000021e0987836 */ /* 0x000fe20000000000 */
[----:B------:R-:W-:Y:S01]  /*3c60*/  LDSM.16.M88.4 R92, [R150] ;  /* 0x00000000965c783b */ /* 0x000fe20000000200 */
[----:B------:R-:W-:Y:S01]  /*3c70*/  IMAD.WIDE.U32 R160, R160, -0x326172a9, RZ ;  /* 0xcd9e8d57a0a07825 */ /* 0x000fe200078e00ff */
[----:B------:R-:W-:Y:S02]  /*3c80*/  UIADD3 UR16, UPT, UPT, UR20, 0x78dde6e4, URZ ;  /* 0x78dde6e414107890 */ /* 0x000fe4000fffe0ff */
[----:B------:R-:W-:Y:S01]  /*3c90*/  IABS R152, R152 ;  /* 0x0000009800987213 */ /* 0x000fe20000000000 */
[----:B------:R-:W-:Y:S01]  /*3ca0*/  IMAD.WIDE.U32 R166, R156, -0x2daee0ad, RZ ;  /* 0xd2511f539ca67825 */ /* 0x000fe200078e00ff */
[----:B------:R-:W4:Y:S02]  /*3cb0*/  LDSM.16.M88.4 R96, [R194] ;  /* 0x00000000c260783b */ /* 0x000f240000000200 */
[----:B------:R-:W-:Y:S01]  /*3cc0*/  LOP3.LUT R162, R158, UR16, R161, 0x96, !PT ;  /* 0x000000109ea27c12 */ /* 0x000fe2000f8e96a1 */
[----:B------:R-:W-:Y:S01]  /*3cd0*/  UIADD3 UR16, UPT, UPT, UR21, -0x56f99767, URZ ;  /* 0xa906689915107890 */ /* 0x000fe2000fffe0ff */
[C---:B-1----:R-:W-:Y:S03]  /*3ce0*/  HMMA.16816.F32.BF16 R4, R68.reuse, R72, RZ ;  /* 0x000000484404723c */ /* 0x042fe600000418ff */
[----:B------:R-:W-:Y:S01]  /*3cf0*/  IMAD.WIDE.U32 R162, R162, -0x2daee0ad, RZ ;  /* 0xd2511f53a2a27825 */ /* 0x000fe200078e00ff */
[----:B------:R-:W-:Y:S03]  /*3d00*/  I2FP.F32.S32 R153, R152 ;  /* 0x0000009800997245 */ /* 0x000fe60000201400 */
[----:B------:R-:W-:Y:S01]  /*3d10*/  VIADD R158, R224, 0x20 ;  /* 0x00000020e09e7836 */ /* 0x000fe20000000000 */
[C---:B------:R-:W-:Y:S01]  /*3d20*/  HMMA.16816.F32.BF16 R8, R68.reuse, R74, RZ ;  /* 0x0000004a4408723c */ /* 0x040fe200000418ff */
[----:B------:R-:W-:Y:S01]  /*3d30*/  LDSM.16.M88.4 R72, [R148] ;  /* 0x000000009448783b */ /* 0x000fe20000000200 */
[----:B------:R-:W-:Y:S01]  /*3d40*/  LOP3.LUT R156, R166, UR16, R163, 0x96, !PT ;  /* 0x00000010a69c7c12 */ /* 0x000fe2000f8e96a3 */
[----:B------:R-:W-:Y:S01]  /*3d50*/  UIADD3 UR16, UPT, UPT, UR20, -0x4ab325aa, URZ ;  /* 0xb54cda5614107890 */ /* 0x000fe2000fffe0ff */
[----:B------:R-:W-:Y:S01]  /*3d60*/  IABS R158, R158 ;  /* 0x0000009e009e7213 */ /* 0x000fe20000000000 */
[C---:B------:R-:W-:Y:S02]  /*3d70*/  VIADD R152, R224.reuse, 0x18 ;  /* 0x00000018e0987836 */ /* 0x040fe40000000000 */
[C---:B------:R-:W-:Y:S01]  /*3d80*/  VIADD R165, R224.reuse, 0x11 ;  /* 0x00000011e0a57836 */ /* 0x040fe20000000000 */
[C---:B--2---:R-:W-:Y:S01]  /*3d90*/  HMMA.16816.F32.BF16 R12, R68.reuse, R76, RZ ;  /* 0x0000004c440c723c */ /* 0x044fe200000418ff */
[----:B------:R-:W-:Y:S02]  /*3da0*/  I2FP.F32.S32 R158, R158 ;  /* 0x0000009e009e7245 */ /* 0x000fe40000201400 */
[----:B------:R-:W-:Y:S02]  /*3db0*/  IABS R152, R152 ;  /* 0x0000009800987213 */ /* 0x000fe40000000000 */
[----:B------:R-:W-:Y:S02]  /*3dc0*/  IABS R165, R165 ;  /* 0x000000a500a57213 */ /* 0x000fe40000000000 */
[----:B------:R-:W-:Y:S01]  /*3dd0*/  I2FP.F32.S32 R152, R152 ;  /* 0x0000009800987245 */ /* 0x000fe20000201400 */
[----:B------:R-:W-:Y:S01]  /*3de0*/  HMMA.16816.F32.BF16 R16, R68, R78, RZ ;  /* 0x0000004e4410723c */ /* 0x000fe200000418ff */
[----:B------:R-:W1:Y:S01]  /*3df0*/  LDSM.16.M88.4 R68, [R194+0x800] ;  /* 0x00080000c244783b */ /* 0x000e620000000200 */
[----:B------:R-:W-:Y:S05]  /*3e00*/  I2FP.F32.S32 R165, R165 ;  /* 0x000000a500a57245 */ /* 0x000fea0000201400 */
        /* <DEDUP_REMOVED lines=35> */
[----:B------:R-:W-:Y:S01]  /*4040*/  LDSM.16.M88.4 R92, [R196+0x4000] ;  /* 0x00400000c45c783b */ /* 0x000fe20000000200 */
[C---:B---3--:R-:W-:Y:S08]  /*4050*/  HMMA.16816.F32.BF16 R4, R76.reuse, R80, R4 ;  /* 0x000000504c04723c */ /* 0x048ff00000041804 */
[C---:B------:R-:W-:Y:S01]  /*4060*/  HMMA.16816.F32.BF16 R8, R76.reuse, R82, R8 ;  /* 0x000000524c08723c */ /* 0x040fe20000041808 */
[----:B------:R-:W3:Y:S07]  /*4070*/  LDSM.16.M88.4 R80, [R190+0x4000] ;  /* 0x00400000be50783b */ /* 0x000eee0000000200 */
[C---:B-1----:R-:W-:Y:S08]  /*4080*/  HMMA.16816.F32.BF16 R12, R76.reuse, R68, R12 ;  /* 0x000000444c0c723c */ /* 0x042ff0000004180c */
[----:B------:R-:W-:Y:S01]  /*4090*/  HMMA.16816.F32.BF16 R16, R76, R70, R16 ;  /* 0x000000464c10723c */ /* 0x000fe20000041810 */
[----:B------:R-:W1:Y:S06]  /*40a0*/  LDSM.16.M88.4 R68, [R196+0x4800] ;  /* 0x00480000c444783b */ /* 0x000e6c0000000200 */
[----:B------:R-:W-:Y:S01]  /*40b0*/  LDSM.16.M88.4 R76, [R149+0x4000] ;  /* 0x00400000954c783b */ /* 0x000fe20000000200 */
[C---:B----4-:R-:W-:Y:S08]  /*40c0*/  HMMA.16816.F32.BF16 R4, R84.reuse, R88, R4 ;  /* 0x000000585404723c */ /* 0x050ff00000041804 */
[C---:B------:R-:W-:Y:S01]  /*40d0*/  HMMA.16816.F32.BF16 R8, R84.reuse, R90, R8 ;  /* 0x0000005a5408723c */ /* 0x040fe20000041808 */
[----:B------:R-:W4:Y:S07]  /*40e0*/  LDSM.16.M88.4 R88, [R186+0x4000] ;  /* 0x00400000ba58783b */ /* 0x000f2e0000000200 */
[C---:B--2---:R-:W-:Y:S08]  /*40f0*/  HMMA.16816.F32.BF16 R12, R84.reuse, R72, R12 ;  /* 0x00000048540c723c */ /* 0x044ff0000004180c */
[----:B------:R-:W-:Y:S01]  /*4100*/  HMMA.16816.F32.BF16 R16, R84, R74, R16 ;  /* 0x0000004a5410723c */ /* 0x000fe20000041810 */
[----:B------:R-:W-:Y:S06]  /*4110*/  LDSM.16.M88.4 R72, [R150+0x4000] ;  /* 0x004000009648783b */ /* 0x000fec0000000200 */
[----:B------:R-:W2:Y:S01]  /*4120*/  LDSM.16.M88.4 R84, [R194+0x4000] ;  /* 0x00400000c254783b */ /* 0x000ea20000000200 */
[C---:B---3--:R-:W-:Y:S08]  /*4130*/  HMMA.16816.F32.BF16 R4, R80.reuse, R92, R4 ;  /* 0x0000005c5004723c */ /* 0x048ff00000041804 */
[C---:B------:R-:W-:Y:S08]  /*4140*/  HMMA.16816.F32.BF16 R8, R80.reuse, R94, R8 ;  /* 0x0000005e5008723c */ /* 0x040ff00000041808 */
[C---:B-1----:R-:W-:Y:S08]  /*4150*/  HMMA.16816.F32.BF16 R12, R80.reuse, R68, R12 ;  /* 0x00000044500c723c */ /* 0x042ff0000004180c */
[----:B------:R-:W-:Y:S01]  /*4160*/  HMMA.16816.F32.BF16 R16, R80, R70, R16 ;  /* 0x000000465010723c */ /* 0x000fe20000041810 */
[----:B------:R-:W1:Y:S06]  /*4170*/  LDSM.16.M88.4 R68, [R194+0x4800] ;  /* 0x00480000c244783b */ /* 0x000e6c0000000200 */
[----:B------:R-:W-:Y:S01]  /*4180*/  LDSM.16.M88.4 R80, [R187+0x4000] ;  /* 0x00400000bb50783b */ /* 0x000fe20000000200 */
[C---:B----4-:R-:W-:Y:S08]  /*4190*/  HMMA.16816.F32.BF16 R4, R76.reuse, R88, R4 ;  /* 0x000000584c04723c */ /* 0x050ff00000041804 */
[C---:B------:R-:W-:Y:S08]  /*41a0*/  HMMA.16816.F32.BF16 R8, R76.reuse, R90, R8 ;  /* 0x0000005a4c08723c */ /* 0x040ff00000041808 */
[C---:B------:R-:W-:Y:S08]  /*41b0*/  HMMA.16816.F32.BF16 R12, R76.reuse, R96, R12 ;  /* 0x000000604c0c723c */ /* 0x040ff0000004180c */
[----:B------:R-:W-:Y:S01]  /*41c0*/  HMMA.16816.F32.BF16 R16, R76, R98, R16 ;  /* 0x000000624c10723c */ /* 0x000fe20000041810 */
[----:B------:R-:W3:Y:S07]  /*41d0*/  LDSM.16.M88.4 R76, [R148+0x4000] ;  /* 0x00400000944c783b */ /* 0x000eee0000000200 */
[C---:B--2---:R-:W-:Y:S08]  /*41e0*/  HMMA.16816.F32.BF16 R4, R72.reuse, R84, R4 ;  /* 0x000000544804723c */ /* 0x044ff00000041804 */
[C---:B------:R-:W-:Y:S08]  /*41f0*/  HMMA.16816.F32.BF16 R8, R72.reuse, R86, R8 ;  /* 0x000000564808723c */ /* 0x040ff00000041808 */
[C---:B-1----:R-:W-:Y:S08]  /*4200*/  HMMA.16816.F32.BF16 R12, R72.reuse, R68, R12 ;  /* 0x00000044480c723c */ /* 0x042ff0000004180c */
[----:B------:R-:W-:Y:S01]  /*4210*/  HMMA.16816.F32.BF16 R16, R72, R70, R16 ;  /* 0x000000464810723c */ /* 0x000fe20000041810 */
[----:B------:R-:W1:Y:S07]  /*4220*/  LDSM.16.M88.4 R68, [R187+0x4800] ;  /* 0x00480000bb44783b */ /* 0x000e6e0000000200 */
[C---:B---3--:R-:W-:Y:S08]  /*4230*/  HMMA.16816.F32.BF16 R4, R76.reuse, R80, R4 ;  /* 0x000000504c04723c */ /* 0x048ff00000041804 */
[C---:B------:R-:W-:Y:S11]  /*4240*/  HMMA.16816.F32.BF16 R8, R76.reuse, R82, R8 ;  /* 0x000000524c08723c */ /* 0x040ff60000041808 */
[----:B------:R-:W-:Y:S01]  /*4250*/  FFMA.FTZ R6, R153, -UR18, R6 ;  /* 0x8000001299067c23 */ /* 0x000fe20008010006 */
[----:B------:R-:W-:Y:S02]  /*4260*/  VIADD R153, R224, 0x19 ;  /* 0x00000019e0997836 */ /* 0x000fe40000000000 */
[----:B------:R-:W-:Y:S01]  /*4270*/  FFMA.FTZ R7, R158, -UR18, R7 ;  /* 0x800000129e077c23 */ /* 0x000fe20008010007 */
[----:B------:R-:W-:Y:S01]  /*4280*/  FFMA.FTZ R5, R152, -UR18, R5 ;  /* 0x8000001298057c23 */ /* 0x000fe20008010005 */
[----:B------:R-:W-:Y:S02]  /*4290*/  @P5 FSEL R6, R6, -INF , !P0 ;  /* 0xff80000006065808 */ /* 0x000fe40004000000 */
[----:B------:R-:W-:Y:S01]  /*42a0*/  IABS R153, R153 ;  /* 0x0000009900997213 */ /* 0x000fe20000000000 */
[----:B------:R-:W-:Y:S01]  /*42b0*/  FFMA.FTZ R11, R152, -UR18, R11 ;  /* 0x80000012980b7c23 */ /* 0x000fe2000801000b */
[----:B------:R-:W-:Y:S01]  /*42c0*/  @P5 FSEL R5, R5, -INF , !P2 ;  /* 0xff80000005055808 */ /* 0x000fe20005000000 */
[----:B------:R-:W-:Y:S01]  /*42d0*/  FFMA.FTZ R168, R6, UR13, -R154 ;  /* 0x0000000d06a87c23 */ /* 0x000fe2000801089a */
[----:B------:R-:W-:Y:S01]  /*42e0*/  I2FP.F32.S32 R153, R153 ;  /* 0x0000009900997245 */ /* 0x000fe20000201400 */
[----:B------:R-:W-:Y:S01]  /*42f0*/  FFMA.FTZ R8, R165, -UR18, R8 ;  /* 0x80000012a5087c23 */ /* 0x000fe20008010008 */
[C---:B-1----:R-:W-:Y:S03]  /*4300*/  HMMA.16816.F32.BF16 R12, R76.reuse, R68, R12 ;  /* 0x000000444c0c723c */ /* 0x042fe6000004180c */
[----:B------:R-:W-:Y:S01]  /*4310*/  FFMA.FTZ R4, R153, -UR18, R4 ;  /* 0x8000001299047c23 */ /* 0x000fe20008010004 */
[----:B------:R-:W-:Y:S01]  /*4320*/  @P5 FSEL R7, R7, -INF , !P2 ;  /* 0xff80000007075808 */ /* 0x000fe20005000000 */
[----:B------:R-:W-:Y:S01]  /*4330*/  FFMA.FTZ R10, R153, -UR18, R10 ;  /* 0x80000012990a7c23 */ /* 0x000fe2000801000a */
[-C--:B------:R-:W-:Y:S01]  /*4340*/  @P5 ISETP.GE.AND P2, PT, R151, R230.reuse, PT ;  /* 0x000000e69700520c */ /* 0x080fe20003f46270 */
[----:B------:R-:W-:Y:S01]  /*4350*/  VIADD R153, R224, 0x8 ;  /* 0x00000008e0997836 */ /* 0x000fe20000000000 */
[----:B------:R-:W-:Y:S03]  /*4360*/  HMMA.16816.F32.BF16 R16, R76, R70, R16 ;  /* 0x000000464c10723c */ /* 0x000fe60000041810 */
[----:B------:R-:W-:Y:S01]  /*4370*/  @P5 FSEL R4, R4, -INF , !P0 ;  /* 0xff80000004045808 */ /* 0x000fe20004000000 */
[----:B------:R-:W-:Y:S01]  /*4380*/  VIADD R152, R224, 0x9 ;  /* 0x00000009e0987836 */ /* 0x000fe20000000000 */
[----:B------:R-:W-:Y:S01]  /*4390*/  @P5 ISETP.GE.AND P0, PT, R157, R230, PT ;  /* 0x000000e69d00520c */ /* 0x000fe20003f06270 */
[----:B------:R-:W-:Y:S01]  /*43a0*/  FFMA.FTZ R169, R7, UR13, -R154 ;  /* 0x0000000d07a97c23 */ /* 0x000fe2000801089a */
[----:B------:R-:W-:Y:S01]  /*43b0*/  LOP3.LUT R157, R164, UR17, R167, 0x96, !PT ;  /* 0x00000011a49d7c12 */ /* 0x000fe2000f8e96a7 */
[----:B------:R-:W-:Y:S01]  /*43c0*/  VIADD R164, R224, 0x10 ;  /* 0x00000010e0a47836 */ /* 0x000fe20000000000 */
[----:B------:R-:W-:Y:S01]  /*43d0*/  @P5 FSEL R11, R11, -INF , !P1 ;  /* 0xff8000000b0b5808 */ /* 0x000fe20004800000 */
[----:B------:R-:W-:Y:S01]  /*43e0*/  UIADD3 UR17, UPT, UPT, UR20, 0x1715609d, URZ ;  /* 0x1715609d14117890 */ /* 0x000fe2000fffe0ff */
[----:B------:R-:W-:Y:S01]  /*43f0*/  IABS R152, R152 ;  /* 0x0000009800987213 */ /* 0x000fe20000000000 */
[----:B------:R-:W-:Y:S01]  /*4400*/  IMAD.WIDE.U32 R158, R157, -0x326172a9, RZ ;  /* 0xcd9e8d579d9e7825 */ /* 0x000fe200078e00ff */
[----:B------:R-:W-:Y:S03]  /*4410*/  IABS R164, R164 ;  /* 0x000000a400a47213 */ /* 0x000fe60000000000 */
[----:B------:R-:W-:Y:S01]  /*4420*/  FFMA.FTZ R14, R165, -UR18, R14 ;  /* 0x80000012a50e7c23 */ /* 0x000fe2000801000e */
[----:B------:R-:W-:Y:S01]  /*4430*/  IMAD.WIDE.U32 R156, R156, -0x326172a9, RZ ;  /* 0xcd9e8d579c9c7825 */ /* 0x000fe200078e00ff */
[----:B------:R-:W-:Y:S02]  /*4440*/  I2FP.F32.S32 R164, R164 ;  /* 0x000000a400a47245 */ /* 0x000fe40000201400 */
[----:B------:R-:W-:Y:S02]  /*4450*/  LOP3.LUT R166, R160, UR17, R159, 0x96, !PT ;  /* 0x00000011a0a67c12 */ /* 0x000fe4000f8e969f */
[----:B------:R-:W-:Y:S01]  /*4460*/  PRMT R151, R156, 0x7771, RZ ;  /* 0x000077719c977816 */ /* 0x000fe200000000ff */
[----:B------:R-:W-:Y:S01]  /*4470*/  FFMA.FTZ R9, R164, -UR18, R9 ;  /* 0x80000012a4097c23 */ /* 0x000fe20008010009 */
[----:B------:R-:W-:Y:S01]  /*4480*/  PRMT R160, R156, 0x7770, RZ ;  /* 0x000077709ca07816 */ /* 0x000fe200000000ff */
[----:B------:R-:W-:Y:S01]  /*4490*/  FFMA.FTZ R15, R164, -UR18, R15 ;  /* 0x80000012a40f7c23 */ /* 0x000fe2000801000f */
[----:B------:R-:W-:Y:S01]  /*44a0*/  @P5 FSEL R8, R8, -INF , !P4 ;  /* 0xff80000008085808 */ /* 0x000fe20006000000 */
[----:B------:R-:W-:Y:S01]  /*44b0*/  IMAD.WIDE.U32 R166, R166, -0x2daee0ad, RZ ;  /* 0xd2511f53a6a67825 */ /* 0x000fe200078e00ff */
[----:B------:R-:W-:Y:S02]  /*44c0*/  @P5 FSEL R9, R9, -INF , !P1 ;  /* 0xff80000009095808 */ /* 0x000fe40004800000 */
[----:B------:R-:W-:Y:S01]  /*44d0*/  ISETP.GT.U32.AND P1, PT, R151, UR12, PT ;  /* 0x0000000c97007c0c */ /* 0x000fe2000bf24070 */
[----:B------:R-:W-:Y:S01]  /*44e0*/  FFMA.FTZ R164, R4, UR13, -R155 ;  /* 0x0000000d04a47c23 */ /* 0x000fe2000801089b */
[----:B------:R-:W-:Y:S01]  /*44f0*/  IABS R151, R153 ;  /* 0x0000009900977213 */ /* 0x000fe20000000000 */
[----:B------:R-:W-:Y:S01]  /*4500*/  VIADD R153, R224, 0x1 ;  /* 0x00000001e0997836 */ /* 0x000fe20000000000 */
[----:B------:R-:W-:Y:S02]  /*4510*/  @P5 FSEL R10, R10, -INF , !P4 ;  /* 0xff8000000a0a5808 */ /* 0x000fe40006000000 */
[----:B------:R-:W-:Y:S01]  /*4520*/  LOP3.LUT R159, R158, UR16, R157, 0x96, !PT ;  /* 0x000000109e9f7c12 */ /* 0x000fe2000f8e969d */
[----:B------:R-:W-:Y:S01]  /*4530*/  UIADD3 UR16, UPT, UPT, UR21, 0x646e171e, URZ ;  /* 0x646e171e15107890 */ /* 0x000fe2000fffe0ff */
[----:B------:R-:W-:Y:S02]  /*4540*/  IABS R165, R153 ;  /* 0x0000009900a57213 */ /* 0x000fe40000000000 */
[----:B------:R-:W-:Y:S02]  /*4550*/  I2FP.F32.S32 R153, R152 ;  /* 0x0000009800997245 */ /* 0x000fe40000201400 */
[----:B------:R-:W-:Y:S02]  /*4560*/  ISETP.LE.U32.AND P4, PT, R160, UR12, PT ;  /* 0x0000000ca0007c0c */ /* 0x000fe4000bf83070 */
[----:B------:R-:W-:Y:S01]  /*4570*/  I2FP.F32.S32 R160, R151 ;  /* 0x0000009700a07245 */ /* 0x000fe20000201400 */
[----:B------:R-:W-:Y:S01]  /*4580*/  FFMA.FTZ R12, R153, -UR18, R12 ;  /* 0x80000012990c7c23 */ /* 0x000fe2000801000c */
[----:B------:R-:W-:Y:S01]  /*4590*/  LOP3.LUT R152, R159, 0xff, RZ, 0xc0, !PT ;  /* 0x000000ff9f987812 */ /* 0x000fe200078ec0ff */
[----:B------:R-:W-:Y:S01]  /*45a0*/  FFMA.FTZ R18, R153, -UR18, R18 ;  /* 0x8000001299127c23 */ /* 0x000fe20008010012 */
[C---:B------:R-:W-:Y:S01]  /*45b0*/  PRMT R151, R159.reuse, 0x7632, R151 ;  /* 0x000076329f977816 */ /* 0x040fe20000000097 */
[----:B------:R-:W-:Y:S01]  /*45c0*/  FFMA.FTZ R13, R160, -UR18, R13 ;  /* 0x80000012a00d7c23 */ /* 0x000fe2000801000d */
[----:B------:R-:W-:Y:S01]  /*45d0*/  @P5 FSEL R12, R12, -INF , !P3 ;  /* 0xff8000000c0c5808 */ /* 0x000fe20005800000 */
[----:B------:R-:W-:Y:S01]  /*45e0*/  FFMA.FTZ R19, R160, -UR18, R19 ;  /* 0x80000012a0137c23 */ /* 0x000fe20008010013 */
[----:B------:R-:W-:Y:S01]  /*45f0*/  @P5 FSEL R14, R14, -INF , !P3 ;  /* 0xff8000000e0e5808 */ /* 0x000fe20005800000 */
[----:B------:R-:W-:Y:S01]  /*4600*/  MUFU.EX2 R160, R169 ;  /* 0x000000a900a07308 */ /* 0x000fe20000000800 */
[----:B------:R-:W-:Y:S02]  /*4610*/  ISETP.LE.U32.AND P3, PT, R152, UR12, PT ;  /* 0x0000000c98007c0c */ /* 0x000fe4000bf63070 */
[----:B------:R-:W-:Y:S02]  /*4620*/  LOP3.LUT R152, R159, 0xffff, RZ, 0xc0, !PT ;  /* 0x0000ffff9f987812 */ /* 0x000fe400078ec0ff */
[----:B------:R-:W-:Y:S02]  /*4630*/  LOP3.LUT R151, R151, 0xff, RZ, 0xc0, !PT ;  /* 0x000000ff97977812 */ /* 0x000fe400078ec0ff */
[----:B------:R-:W-:Y:S02]  /*4640*/  I2FP.F32.S32 R165, R165 ;  /* 0x000000a500a57245 */ /* 0x000fe40000201400 */
[----:B------:R-:W-:Y:S02]  /*4650*/  @P5 FSEL R15, R15, -INF , !P6 ;  /* 0xff8000000f0f5808 */ /* 0x000fe40007000000 */
[----:B------:R-:W-:Y:S01]  /*4660*/  @P5 FSEL R13, R13, -INF , !P6 ;  /* 0xff8000000d0d5808 */ /* 0x000fe20007000000 */
[----:B------:R-:W-:Y:S01]  /*4670*/  FFMA.FTZ R16, R165, -UR18, R16 ;  /* 0x80000012a5107c23 */ /* 0x000fe20008010010 */
[----:B------:R-:W-:Y:S01]  /*4680*/  ISETP.LE.U32.AND P6, PT, R151, UR12, PT ;  /* 0x0000000c97007c0c */ /* 0x000fe2000bfc3070 */
[----:B------:R-:W-:Y:S01]  /*4690*/  FFMA.FTZ R165, R5, UR13, -R155 ;  /* 0x0000000d05a57c23 */ /* 0x000fe2000801089b */
[----:B------:R-:W-:Y:S02]  /*46a0*/  SHF.R.U32.HI R153, RZ, 0x8, R152 ;  /* 0x00000008ff997819 */ /* 0x000fe40000011698 */
[----:B------:R-:W-:Y:S01]  /*46b0*/  IABS R151, R224 ;  /* 0x000000e000977213 */ /* 0x000fe20000000000 */
[----:B------:R-:W1:Y:S01]  /*46c0*/  MUFU.EX2 R152, R164 ;  /* 0x000000a400987308 */ /* 0x000e620000000800 */
[C---:B------:R-:W-:Y:S02]  /*46d0*/  PRMT R158, R156.reuse, 0x7772, RZ ;  /* 0x000077729c9e7816 */ /* 0x040fe400000000ff */
[----:B------:R-:W-:Y:S02]  /*46e0*/  PRMT R157, R156, 0x7773, RZ ;  /* 0x000077739c9d7816 */ /* 0x000fe400000000ff */
[----:B------:R-:W-:Y:S02]  /*46f0*/  LOP3.LUT R156, R162, UR16, R167, 0x96, !PT ;  /* 0x00000010a29c7c12 */ /* 0x000fe4000f8e96a7 */
[C---:B------:R-:W-:Y:S02]  /*4700*/  PRMT R167, R166.reuse, 0x7773, RZ ;  /* 0x00007773a6a77816 */ /* 0x040fe400000000ff */
[C---:B------:R-:W-:Y:S02]  /*4710*/  PRMT R163, R166.reuse, 0x7770, RZ ;  /* 0x00007770a6a37816 */ /* 0x040fe400000000ff */
[C---:B------:R-:W-:Y:S02]  /*4720*/  PRMT R162, R166.reuse, 0x7771, RZ ;  /* 0x00007771a6a27816 */ /* 0x040fe400000000ff */
[----:B------:R-:W-:Y:S01]  /*4730*/  PRMT R161, R166, 0x7772, RZ ;  /* 0x00007772a6a17816 */ /* 0x000fe200000000ff */
[----:B-1----:R-:W-:Y:S01]  /*4740*/  @!P3 FADD.FTZ R152, -R152, -RZ ;  /* 0x800000ff9898b221 */ /* 0x002fe20000010100 */
[----:B------:R-:W-:Y:S01]  /*4750*/  LOP3.LUT R153, R153, 0xffff, RZ, 0xc0, !PT ;  /* 0x0000ffff99997812 */ /* 0x000fe200078ec0ff */
[----:B------:R-:W-:Y:S01]  /*4760*/  FFMA.FTZ R164, R12, UR13, -R155 ;  /* 0x0000000d0ca47c23 */ /* 0x000fe2000801089b */
[----:B------:R-:W-:Y:S02]  /*4770*/  I2FP.F32.S32 R166, R151 ;  /* 0x0000009700a67245 */ /* 0x000fe40000201400 */
[----:B------:R-:W-:Y:S01]  /*4780*/  @P5 FSEL R16, R16, -INF , !P0 ;  /* 0xff80000010105808 */ /* 0x000fe20004000000 */
[----:B------:R1:W-:Y:S01]  /*4790*/  MUFU.EX2 R151, R165 ;  /* 0x000000a500977308 */ /* 0x0003e20000000800 */
[----:B------:R-:W-:Y:S01]  /*47a0*/  @P5 FSEL R18, R18, -INF , !P0 ;  /* 0xff80000012125808 */ /* 0x000fe20004000000 */
[----:B------:R-:W-:Y:S01]  /*47b0*/  FFMA.FTZ R17, R166, -UR18, R17 ;  /* 0x80000012a6117c23 */ /* 0x000fe20008010011 */
[----:B------:R-:W-:Y:S01]  /*47c0*/  ISETP.LE.U32.AND P0, PT, R153, UR12, PT ;  /* 0x0000000c99007c0c */ /* 0x000fe2000bf03070 */
[----:B------:R-:W-:Y:S06]  /*47d0*/  FFMA.FTZ R166, R8, UR13, -R155 ;  /* 0x0000000d08a67c23 */ /* 0x000fec000801089b */
[----:B------:R-:W2:Y:S01]  /*47e0*/  MUFU.EX2 R153, R168 ;  /* 0x000000a800997308 */ /* 0x000ea20000000800 */
[----:B------:R-:W-:Y:S01]  /*47f0*/  SHF.R.U32.HI R159, RZ, 0x18, R159 ;  /* 0x00000018ff9f7819 */ /* 0x000fe2000001169f */
[--C-:B------:R-:W-:Y:S01]  /*4800*/  FFMA.FTZ R172, R16, UR13, -R155.reuse ;  /* 0x0000000d10ac7c23 */ /* 0x100fe2000801089b */
[----:B------:R-:W-:Y:S07]  /*4810*/  @P5 FSEL R17, R17, -INF , !P2 ;  /* 0xff80000011115808 */ /* 0x000fee0005000000 */
[----:B------:R-:W-:Y:S01]  /*4820*/  MUFU.EX2 R164, R164 ;  /* 0x000000a400a47308 */ /* 0x000fe20000000800 */
[----:B------:R-:W-:Y:S01]  /*4830*/  @P5 FSEL R19, R19, -INF , !P2 ;  /* 0xff80000013135808 */ /* 0x000fe20005000000 */
[--C-:B------:R-:W-:Y:S01]  /*4840*/  FFMA.FTZ R174, R18, UR13, -R154.reuse ;  /* 0x0000000d12ae7c23 */ /* 0x100fe2000801089a */
[----:B------:R-:W-:Y:S01]  /*4850*/  ISETP.GT.U32.AND P2, PT, R158, UR12, PT ;  /* 0x0000000c9e007c0c */ /* 0x000fe2000bf44070 */
[--C-:B------:R-:W-:Y:S01]  /*4860*/  FFMA.FTZ R158, R11, UR13, -R154.reuse ;  /* 0x0000000d0b9e7c23 */ /* 0x100fe2000801089a */
[----:B------:R-:W-:Y:S01]  /*4870*/  ISETP.LE.U32.AND P5, PT, R159, UR12, PT ;  /* 0x0000000c9f007c0c */ /* 0x000fe2000bfa3070 */
[----:B------:R-:W-:Y:S01]  /*4880*/  FFMA.FTZ R159, R10, UR13, -R154 ;  /* 0x0000000d0a9f7c23 */ /* 0x000fe2000801089a */
[----:B-1----:R-:W-:Y:S01]  /*4890*/  FFMA.FTZ R165, R9, UR13, -R155 ;  /* 0x0000000d09a57c23 */ /* 0x002fe2000801089b */
[----:B------:R-:W-:Y:S02]  /*48a0*/  ISETP.GT.U32.AND P3, PT, R157, UR12, PT ;  /* 0x0000000c9d007c0c */ /* 0x000fe4000bf64070 */
[----:B------:R-:W1:Y:S01]  /*48b0*/  MUFU.EX2 R166, R166 ;  /* 0x000000a600a67308 */ /* 0x000e620000000800 */
[----:B--2---:R-:W-:Y:S01]  /*48c0*/  @!P6 FADD.FTZ R153, -R153, -RZ ;  /* 0x800000ff9999e221 */ /* 0x004fe20000010100 */
[----:B------:R-:W-:Y:S01]  /*48d0*/  ISETP.GT.U32.AND P6, PT, R162, UR12, PT ;  /* 0x0000000ca2007c0c */ /* 0x000fe2000bfc4070 */
[----:B------:R-:W-:Y:S01]  /*48e0*/  @!P0 FADD.FTZ R151, -R151, -RZ ;  /* 0x800000ff97978221 */ /* 0x000fe20000010100 */
[C---:B------:R-:W-:Y:S06]  /*48f0*/  PRMT R162, R156.reuse, 0x7632, R162 ;  /* 0x000076329ca27816 */ /* 0x040fec00000000a2 */
[----:B------:R-:W2:Y:S01]  /*4900*/  MUFU.EX2 R159, R159 ;  /* 0x0000009f009f7308 */ /* 0x000ea20000000800 */
[----:B------:R-:W-:Y:S01]  /*4910*/  LOP3.LUT R169, R156, 0xffff, RZ, 0xc0, !PT ;  /* 0x0000ffff9ca97812 */ /* 0x000fe200078ec0ff */
[----:B------:R-:W-:Y:S01]  /*4920*/  FFMA.FTZ R168, R15, UR13, -R154 ;  /* 0x0000000d0fa87c23 */ /* 0x000fe2000801089a */
[----:B------:R-:W-:Y:S07]  /*4930*/  LOP3.LUT R173, R162, 0xff, RZ, 0xc0, !PT ;  /* 0x000000ffa2ad7812 */ /* 0x000fee00078ec0ff */
[----:B------:R-:W3:Y:S01]  /*4940*/  MUFU.EX2 R158, R158 ;  /* 0x0000009e009e7308 */ /* 0x000ee20000000800 */
[----:B------:R-:W-:Y:S01]  /*4950*/  SHF.R.U32.HI R169, RZ, 0x8, R169 ;  /* 0x00000008ffa97819 */ /* 0x000fe200000116a9 */
[----:B------:R-:W-:Y:S01]  /*4960*/  @!P5 FADD.FTZ R160, -R160, -RZ ;  /* 0x800000ffa0a0d221 */ /* 0x000fe20000010100 */
[----:B------:R-:W-:Y:S07]  /*4970*/  LOP3.LUT R157, R156, 0xff, RZ, 0xc0, !PT ;  /* 0x000000ff9c9d7812 */ /* 0x000fee00078ec0ff */
[----:B------:R-:W4:Y:S01]  /*4980*/  MUFU.EX2 R165, R165 ;  /* 0x000000a500a57308 */ /* 0x000f220000000800 */
[----:B------:R-:W-:Y:S01]  /*4990*/  LOP3.LUT R169, R169, 0xffff, RZ, 0xc0, !PT ;  /* 0x0000ffffa9a97812 */ /* 0x000fe200078ec0ff */
[----:B-1----:R-:W-:Y:S01]  /*49a0*/  @!P4 FADD.FTZ R166, -R166, -RZ ;  /* 0x800000ffa6a6c221 */ /* 0x002fe20000010100 */
[----:B------:R-:W-:Y:S07]  /*49b0*/  ISETP.LE.U32.AND P4, PT, R157, UR12, PT ;  /* 0x0000000c9d007c0c */ /* 0x000fee000bf83070 */
[----:B------:R1:W1:Y:S01]  /*49c0*/  MUFU.EX2 R162, R172 ;  /* 0x000000ac00a27308 */ /* 0x0002620000000800 */
[----:B------:R-:W-:Y:S01]  /*49d0*/  ISETP.LE.U32.AND P0, PT, R163, UR12, PT ;  /* 0x0000000ca3007c0c */ /* 0x000fe2000bf03070 */
[----:B--2---:R-:W-:Y:S01]  /*49e0*/  @P2 FADD.FTZ R159, -R159, -RZ ;  /* 0x800000ff9f9f2221 */ /* 0x004fe20000010100 */
[----:B------:R-:W-:Y:S01]  /*49f0*/  ISETP.LE.U32.AND P2, PT, R173, UR12, PT ;  /* 0x0000000cad007c0c */ /* 0x000fe2000bf43070 */
[--C-:B------:R-:W-:Y:S01]  /*4a00*/  FFMA.FTZ R163, R13, UR13, -R155.reuse ;  /* 0x0000000d0da37c23 */ /* 0x100fe2000801089b */
[----:B------:R-:W-:Y:S01]  /*4a10*/  F2FP.RELU.BF16.F32.PACK_AB R173, R151, R152 ;  /* 0x0000009897ad723e */ /* 0x000fe200000018ff */
[----:B---3--:R-:W-:Y:S01]  /*4a20*/  @P3 FADD.FTZ R158, -R158, -RZ ;  /* 0x800000ff9e9e3221 */ /* 0x008fe20000010100 */
[----:B------:R-:W-:Y:S01]  /*4a30*/  ISETP.LE.U32.AND P3, PT, R169, UR12, PT ;  /* 0x0000000ca9007c0c */ /* 0x000fe2000bf63070 */
[----:B------:R-:W-:Y:S01]  /*4a40*/  FFMA.FTZ R155, R17, UR13, -R155 ;  /* 0x0000000d119b7c23 */ /* 0x000fe2000801089b */
[----:B------:R-:W-:Y:S01]  /*4a50*/  F2FP.RELU.BF16.F32.PACK_AB R169, R160, R153 ;  /* 0x00000099a0a9723e */ /* 0x000fe200000018ff */
[----:B----4-:R-:W-:Y:S01]  /*4a60*/  @P1 FADD.FTZ R165, -R165, -RZ ;  /* 0x800000ffa5a51221 */ /* 0x010fe20000010100 */
[----:B------:R-:W-:Y:S01]  /*4a70*/  STS [R212], R173 ;  /* 0x000000add4007388 */ /* 0x000fe20000000800 */
[----:B------:R-:W-:Y:S01]  /*4a80*/  SHF.R.U32.HI R157, RZ, 0x18, R156 ;  /* 0x00000018ff9d7819 */ /* 0x000fe2000001169c */
[----:B------:R-:W2:Y:S01]  /*4a90*/  MUFU.EX2 R163, R163 ;  /* 0x000000a300a37308 */ /* 0x000ea20000000800 */
[----:B------:R-:W-:Y:S03]  /*4aa0*/  ISETP.GT.U32.AND P5, PT, R161, UR12, PT ;  /* 0x0000000ca1007c0c */ /* 0x000fe6000bfa4070 */
[----:B------:R-:W-:Y:S01]  /*4ab0*/  STS [R212+0x400], R169 ;  /* 0x000400a9d4007388 */ /* 0x000fe20000000800 */
[----:B-1----:R-:W-:Y:S01]  /*4ac0*/  F2FP.RELU.BF16.F32.PACK_AB R172, R165, R166 ;  /* 0x000000a6a5ac723e */ /* 0x002fe200000018ff */
[--C-:B------:R-:W-:Y:S01]  /*4ad0*/  FFMA.FTZ R161, R14, UR13, -R154.reuse ;  /* 0x0000000d0ea17c23 */ /* 0x100fe2000801089a */
[----:B------:R-:W-:Y:S01]  /*4ae0*/  FFMA.FTZ R154, R19, UR13, -R154 ;  /* 0x0000000d139a7c23 */ /* 0x000fe2000801089a */
[----:B------:R-:W-:Y:S02]  /*4af0*/  ISETP.LE.U32.AND P1, PT, R157, UR12, PT ;  /* 0x0000000c9d007c0c */ /* 0x000fe4000bf23070 */
[----:B------:R-:W1:Y:S01]  /*4b00*/  MUFU.EX2 R156, R168 ;  /* 0x000000a8009c7308 */ /* 0x000e620000000800 */
[----:B------:R3:W-:Y:S01]  /*4b10*/  STS [R233], R172 ;  /* 0x000000ace9007388 */ /* 0x0007e20000000800 */
[----:B------:R-:W-:Y:S01]  /*4b20*/  @!P4 FADD.FTZ R164, -R164, -RZ ;  /* 0x800000ffa4a4c221 */ /* 0x000fe20000010100 */
[----:B------:R-:W-:Y:S07]  /*4b30*/  ISETP.GT.U32.AND P4, PT, R167, UR12, PT ;  /* 0x0000000ca7007c0c */ /* 0x000fee000bf84070 */
[----:B------:R-:W4:Y:S01]  /*4b40*/  MUFU.EX2 R157, R161 ;  /* 0x000000a1009d7308 */ /* 0x000f220000000800 */
[----:B------:R-:W-:Y:S01]  /*4b50*/  F2FP.RELU.BF16.F32.PACK_AB R176, R158, R159 ;  /* 0x0000009f9eb0723e */ /* 0x000fe200000018ff */
[----:B------:R-:W-:Y:S01]  /*4b60*/  @!P0 FADD.FTZ R162, -R162, -RZ ;  /* 0x800000ffa2a28221 */ /* 0x000fe20000010100 */
[----:B--2---:R-:W-:Y:S07]  /*4b70*/  @!P3 FADD.FTZ R163, -R163, -RZ ;  /* 0x800000ffa3a3b221 */ /* 0x004fee0000010100 */
[----:B------:R-:W2:Y:S01]  /*4b80*/  MUFU.EX2 R161, R155 ;  /* 0x0000009b00a17308 */ /* 0x000ea20000000800 */
[----:B------:R3:W3:Y:S01]  /*4b90*/  LDG.E R167, desc[UR24][R170.64+0x20] ;  /* 0x00002018aaa77981 */ /* 0x0006e2000c1e1900 */
[----:B------:R-:W-:Y:S08]  /*4ba0*/  FSETP.GE.FTZ.AND P0, PT, R151, RZ, PT ;  /* 0x000000ff9700720b */ /* 0x000ff00003f16000 */
[----:B------:R-:W2:Y:S01]  /*4bb0*/  MUFU.EX2 R155, R174 ;  /* 0x000000ae009b7308 */ /* 0x000ea20000000800 */
[----:B------:R-:W-:Y:S01]  /*4bc0*/  STS [R233+0x400], R176 ;  /* 0x000400b0e9007388 */ /* 0x000fe20000000800 */
[----:B-1----:R-:W-:Y:S01]  /*4bd0*/  @!P1 FADD.FTZ R156, -R156, -RZ ;  /* 0x800000ff9c9c9221 */ /* 0x002fe20000010100 */
[----:B------:R-:W-:Y:S07]  /*4be0*/  FSETP.GE.FTZ.AND P1, PT, R152, RZ, PT ;  /* 0x000000ff9800720b */ /* 0x000fee0003f36000 */
[----:B------:R-:W1:Y:S01]  /*4bf0*/  MUFU.EX2 R154, R154 ;  /* 0x0000009a009a7308 */ /* 0x000e620000000800 */
[----:B------:R-:W3:Y:S01]  /*4c00*/  LDG.E R168, desc[UR24][R170.64] ;  /* 0x00000018aaa87981 */ /* 0x000ee2000c1e1900 */
[----:B----4-:R-:W-:Y:S01]  /*4c10*/  @!P2 FADD.FTZ R157, -R157, -RZ ;  /* 0x800000ff9d9da221 */ /* 0x010fe20000010100 */
[----:B------:R-:W-:Y:S02]  /*4c20*/  FSETP.GE.FTZ.AND P2, PT, R165, RZ, PT ;  /* 0x000000ffa500720b */ /* 0x000fe40003f56000 */
[----:B------:R-:W-:Y:S01]  /*4c30*/  FSETP.GE.FTZ.AND P3, PT, R166, RZ, PT ;  /* 0x000000ffa600720b */ /* 0x000fe20003f76000 */
[----:B--2---:R-:W-:Y:S01]  /*4c40*/  @P6 FADD.FTZ R161, -R161, -RZ ;  /* 0x800000ffa1a16221 */ /* 0x004fe20000010100 */
[----:B------:R-:W-:Y:S01]  /*4c50*/  FSETP.GE.FTZ.AND P6, PT, R153, RZ, PT ;  /* 0x000000ff9900720b */ /* 0x000fe20003fd6000 */
[----:B------:R-:W-:Y:S01]  /*4c60*/  @P5 FADD.FTZ R155, -R155, -RZ ;  /* 0x800000ff9b9b5221 */ /* 0x000fe20000010100 */
[----:B------:R-:W-:Y:S02]  /*4c70*/  F2FP.RELU.BF16.F32.PACK_AB R174, R163, R164 ;  /* 0x000000a4a3ae723e */ /* 0x000fe400000018ff */
[----:B---3--:R-:W-:Y:S01]  /*4c80*/  F2FP.RELU.BF16.F32.PACK_AB R172, R156, R157 ;  /* 0x0000009d9cac723e */ /* 0x008fe200000018ff */
[----:B-1----:R-:W-:Y:S01]  /*4c90*/  @P4 FADD.FTZ R154, -R154, -RZ ;  /* 0x800000ff9a9a4221 */ /* 0x002fe20000010100 */
[----:B------:R-:W-:Y:S01]  /*4ca0*/  F2FP.RELU.BF16.F32.PACK_AB R173, R161, R162 ;  /* 0x000000a2a1ad723e */ /* 0x000fe200000018ff */
[----:B------:R-:W-:Y:S01]  /*4cb0*/  STS [R231], R174 ;  /* 0x000000aee7007388 */ /* 0x000fe20000000800 */
[----:B------:R-:W-:Y:S02]  /*4cc0*/  ISETP.NE.AND P4, PT, R228, RZ, PT ;  /* 0x000000ffe400720c */ /* 0x000fe40003f85270 */
[----:B------:R-:W-:Y:S03]  /*4cd0*/  F2FP.RELU.BF16.F32.PACK_AB R169, R154, R155 ;  /* 0x0000009b9aa9723e */ /* 0x000fe600000018ff */
[----:B------:R-:W-:Y:S01]  /*4ce0*/  STS [R231+0x400], R172 ;  /* 0x000400ace7007388 */ /* 0x000fe20000000800 */
[----:B------:R-:W-:Y:S05]  /*4cf0*/  FSETP.GE.FTZ.AND P5, PT, R160, RZ, PT ;  /* 0x000000ffa000720b */ /* 0x000fea0003fb6000 */
        /* <DEDUP_REMOVED lines=10> */
[C---:B-1----:R-:W-:Y:S08]  /*4da0*/  HMMA.16816.F32.BF16 R4, R68.reuse, R72, RZ ;  /* 0x000000484404723c */ /* 0x042ff000000418ff */
[C---:B------:R-:W-:Y:S01]  /*4db0*/  HMMA.16816.F32.BF16 R8, R68.reuse, R74, RZ ;  /* 0x0000004a4408723c */ /* 0x040fe200000418ff */
[----:B------:R-:W-:Y:S07]  /*4dc0*/  LDSM.16.M88.4 R72, [R184+0xc000] ;  /* 0x00c00000b848783b */ /* 0x000fee0000000200 */
[C---:B--2---:R-:W-:Y:S08]  /*4dd0*/  HMMA.16816.F32.BF16 R12, R68.reuse, R76, RZ ;  /* 0x0000004c440c723c */ /* 0x044ff000000418ff */
[----:B------:R-:W-:Y:S01]  /*4de0*/  HMMA.16816.F32.BF16 R16, R68, R78, RZ ;  /* 0x0000004e4410723c */ /* 0x000fe200000418ff */
        /* <DEDUP_REMOVED lines=70> */
[C---:B------:R-:W-:Y:S01]  /*5250*/  FADD.FTZ R171, -R168.reuse, R5 ;  /* 0x00000005a8ab7221 */ /* 0x040fe20000010100 */
[C---:B------:R-:W-:Y:S04]  /*5260*/  FADD.FTZ R169, -R168.reuse, R4 ;  /* 0x00000004a8a97221 */ /* 0x040fe80000010100 */
[-C--:B------:R-:W-:Y:S01]  /*5270*/  FSEL R170, R171, R168.reuse, P0 ;  /* 0x000000a8abaa7208 */ /* 0x080fe20000000000 */
[----:B------:R-:W-:Y:S03]  /*5280*/  HMMA.16816.F32.BF16 R16, R92, R74, R16 ;  /* 0x0000004a5c10723c */ /* 0x000fe60000041810 */
[----:B------:R-:W-:Y:S01]  /*5290*/  FSEL R169, R169, R168, P1 ;  /* 0x000000a8a9a97208 */ /* 0x000fe20000800000 */
[----:B------:R-:W-:Y:S01]  /*52a0*/  FMUL.FTZ R170, R151, R170 ;  /* 0x000000aa97aa7220 */ /* 0x000fe20000410000 */
[----:B------:R-:W-:Y:S01]  /*52b0*/  FSETP.GE.FTZ.AND P0, PT, R161, RZ, PT ;  /* 0x000000ffa100720b */ /* 0x000fe20003f16000 */
[----:B------:R-:W-:Y:S01]  /*52c0*/  FADD.FTZ R171, -R168, R9 ;  /* 0x00000009a8ab7221 */ /* 0x000fe20000010100 */
        /* <DEDUP_REMOVED lines=19> */
[----:B------:R-:W-:Y:S01]  /*5400*/  F2FP.BF16.F32.PACK_AB R152, R152, R151 ;  /* 0x000000979898723e */ /* 0x000fe200000010ff */
[----:B------:R-:W-:Y:S01]  /*5410*/  FADD.FTZ R164, -R167, R7 ;  /* 0x00000007a7a47221 */ /* 0x000fe20000010100 */
[----:B------:R-:W-:Y:S01]  /*5420*/  F2FP.BF16.F32.PACK_AB R166, R166, R171 ;  /* 0x000000aba6a6723e */ /* 0x000fe200000010ff */
[----:B------:R-:W-:Y:S01]  /*5430*/  FMUL.FTZ R165, R162, R165 ;  /* 0x000000a5a2a57220 */ /* 0x000fe20000410000 */
[----:B------:R-:W-:Y:S01]  /*5440*/  FMUL.FTZ R168, R161, R168 ;  /* 0x000000a8a1a87220 */ /* 0x000fe20000410000 */
[----:B------:R-:W-:Y:S01]  /*5450*/  FADD.FTZ R162, -R167, R6 ;  /* 0x00000006a7a27221 */ /* 0x000fe20000010100 */
        /* <DEDUP_REMOVED lines=58> */
.L_x_1831:
[----:B------:R-:W-:Y:S01]  /*5800*/  FADD.FTZ R10, -R167, R10 ;  /* 0x0000000aa70a7221 */ /* 0x000fe20000010100 */
[----:B------:R-:W-:Y:S01]  /*5810*/  FSETP.GE.FTZ.AND P0, PT, R159, RZ, PT ;  /* 0x000000ff9f00720b */ /* 0x000fe20003f16000 */
[C---:B------:R-:W-:Y:S01]  /*5820*/  FADD.FTZ R4, -R167.reuse, R11 ;  /* 0x0000000ba7047221 */ /* 0x040fe20000010100 */
[-C--:B------:R-:W-:Y:S01]  /*5830*/  FSEL R162, R162, R167.reuse, P6 ;  /* 0x000000a7a2a27208 */ /* 0x080fe20003000000 */
[C---:B-1----:R-:W-:Y:S01]  /*5840*/  FADD.FTZ R6, -R167.reuse, R15 ;  /* 0x0000000fa7067221 */ /* 0x042fe20000010100 */
[-C--:B------:R-:W-:Y:S01]  /*5850*/  FSEL R10, R10, R167.reuse, P0 ;  /* 0x000000a70a0a7208 */ /* 0x080fe20000000000 */
[----:B------:R-:W-:Y:S01]  /*5860*/  FADD.FTZ R14, -R167, R14 ;  /* 0x0000000ea70e7221 */ /* 0x000fe20000010100 */
        /* <DEDUP_REMOVED lines=153> */
.L_x_1832:
        /* <DEDUP_REMOVED lines=205> */
[----:B------:R-:W-:Y:S01]  /*6ed0*/  LDSM.16.MT88.4 R84, [R188+0x3000] ;  /* 0x00300000bc54783b */ /* 0x000fe20000004200 */
        /* <DEDUP_REMOVED lines=16> */
[----:B------:R-:W-:Y:S04]  /*6fe0*/  LDSM.16.MT88.4 R16, [R188+0x1000] ;  /* 0x00100000bc10783b */ /* 0x000fe80000004200 */
[----:B------:R-:W-:Y:S01]  /*6ff0*/  LDSM.16.MT88.4 R92, [R191+-0x800] ;  /* 0xfff80000bf5c783b */ /* 0x000fe20000004200 */
[-C--:B----4-:R-:W-:Y:S08]  /*7000*/  HMMA.16816.F32.BF16 R132, R4, R68.reuse, R132 ;  /* 0x000000440484723c */ /* 0x090ff00000041884 */
[C---:B------:R-:W-:Y:S08]  /*7010*/  HMMA.16816.F32.BF16 R136, R12.reuse, R68, R136 ;  /* 0x000000440c88723c */ /* 0x040ff00000041888 */
[-C--:B------:R-:W-:Y:S01]  /*7020*/  HMMA.16816.F32.BF16 R140, R12, R70.reuse, R140 ;  /* 0x000000460c8c723c */ /* 0x080fe2000004188c */
[----:B------:R-:W1:Y:S07]  /*7030*/  LDSM.16.MT88.4 R12, [R188+0x4800] ;  /* 0x00480000bc0c783b */ /* 0x000e6e0000004200 */
[----:B------:R-:W-:Y:S01]  /*7040*/  HMMA.16816.F32.BF16 R144, R4, R70, R144 ;  /* 0x000000460490723c */ /* 0x000fe20000041890 */
[----:B------:R-:W4:Y:S04]  /*7050*/  LDSM.16.MT88.4 R4, [R193+-0x1000] ;  /* 0xfff00000c104783b */ /* 0x000f280000004200 */
[----:B------:R-:W4:Y:S03]  /*7060*/  LDSM.16.MT88.4 R68, [R191+-0x1000] ;  /* 0xfff00000bf44783b */ /* 0x000f260000004200 */
        /* <DEDUP_REMOVED lines=10> */
[-C--:B-1----:R-:W-:Y:S08]  /*7110*/  HMMA.16816.F32.BF16 R132, R72, R12.reuse, R132 ;  /* 0x0000000c4884723c */ /* 0x082ff00000041884 */
        /* <DEDUP_REMOVED lines=251> */
.L_x_1834:
[----:B------:R-:W2:Y:S01]  /*80d0*/  LDCU.64 UR10, c[0x0][0x5c0] ;  /* 0x0000b800ff0a77ac */ /* 0x000ea20008000a00 */
[----:B-1----:R-:W-:-:S05]  /*80e0*/  IADD3 R40, PT, PT, R229, R232, RZ ;  /* 0x000000e8e5287210 */ /* 0x002fca0007ffe0ff */
[C---:B--2---:R-:W-:Y:S02]  /*80f0*/  IMAD R3, R40.reuse, UR11, RZ ;  /* 0x0000000b28037c24 */ /* 0x044fe4000f8e02ff */
[----:B------:R-:W-:-:S05]  /*8100*/  IMAD.WIDE.U32 R40, R40, UR10, RZ ;  /* 0x0000000a28287c25 */ /* 0x000fca000f8e00ff */
[----:B------:R-:W-:Y:S02]  /*8110*/  IADD3 R3, PT, PT, R41, R3, RZ ;  /* 0x0000000329037210 */ /* 0x000fe40007ffe0ff */
.L_x_1835:
        /* <DEDUP_REMOVED lines=11> */
.L_x_1836:
[----:B------:R-:W1:Y:S01]  /*81d0*/  LDCU.64 UR6, c[0x0][0x5c8] ;  /* 0x0000b900ff0677ac */ /* 0x000e620008000a00 */
[----:B------:R-:W-:-:S05]  /*81e0*/  IADD3 R52, PT, PT, R229, R232, RZ ;  /* 0x000000e8e5347210 */ /* 0x000fca0007ffe0ff */
[C---:B-1----:R-:W-:Y:S02]  /*81f0*/  IMAD R0, R52.reuse, UR7, RZ ;  /* 0x0000000734007c24 */ /* 0x042fe4000f8e02ff */
[----:B------:R-:W-:-:S05]  /*8200*/  IMAD.WIDE.U32 R52, R52, UR6, RZ ;  /* 0x0000000634347c25 */ /* 0x000fca000f8e00ff */
[----:B------:R-:W-:-:S07]  /*8210*/  IADD3 R0, PT, PT, R53, R0, RZ ;  /* 0x0000000035007210 */ /* 0x000fce0007ffe0ff */
.L_x_1837:
[----:B------:R-:W-:Y:S01]  /*8220*/  BAR.SYNC.DEFER_BLOCKING 0x0 ;  /* 0x0000000000007b1d */ /* 0x000fe20000010000 */
[----:B------:R-:W-:Y:S01]  /*8230*/  USHF.L.U32 UR12, UR23, 0x6, URZ ;  /* 0x00000006170c7899 */ /* 0x000fe200080006ff */
[----:B------:R-:W-:-:S03]  /*8240*/  ISETP.GE.AND P3, PT, R206, R217, PT ;  /* 0x000000d9ce00720c */ /* 0x000fc60003f66270 */
        /* <DEDUP_REMOVED lines=8> */
[----:B------:R-:W-:Y:S01]  /*82d0*/  UIMAD UR14, UR12, UR11, UR14 ;  /* 0x0000000b0c0e72a4 */ /* 0x000fe2000f8e020e */
[----:B------:R-:W-:Y:S02]  /*82e0*/  IADD3 R42, PT, PT, R206, 0x20, RZ ;  /* 0x00000020ce2a7810 */ /* 0x000fe40007ffe0ff */
[----:B------:R-:W-:Y:S02]  /*82f0*/  IADD3 R58, P0, PT, R40, R41, RZ ;  /* 0x00000029283a7210 */ /* 0x000fe40007f1e0ff */
[----:B------:R-:W-:Y:S01]  /*8300*/  ISETP.GE.AND P5, PT, R42, R217, PT ;  /* 0x000000d92a00720c */ /* 0x000fe20003fa6270 */
[----:B------:R-:W-:Y:S01]  /*8310*/  IMAD.U32 R40, RZ, RZ, UR14 ;  /* 0x0000000eff287e24 */ /* 0x000fe2000f8e00ff */
[----:B------:R2:W3:Y:S04]  /*8320*/  LDS.128 R36, [R213+0x13000] ;  /* 0x01300000d5247984 */ /* 0x0004e80000000c00 */
[----:B------:R2:W4:Y:S01]  /*8330*/  LDS.128 R32, [R213+0x15000] ;  /* 0x01500000d5207984 */ /* 0x0005220000000c00 */
[----:B------:R-:W-:Y:S01]  /*8340*/  IADD3.X R59, PT, PT, R3, UR17, R40, P0, !PT ;  /* 0x00000011033b7c10 */ /* 0x000fe200087fe428 */
[----:B------:R-:W-:Y:S01]  /*8350*/  IMAD.U32 R3, RZ, RZ, UR6 ;  /* 0x00000006ff037e24 */ /* 0x000fe2000f8e00ff */
        /* <DEDUP_REMOVED lines=29> */
.L_x_1839:
[----:B------:R-:W-:Y:S05]  /*8530*/  BSYNC.RECONVERGENT B0 ;  /* 0x0000000000007941 */ /* 0x000fea0003800200 */
.L_x_1838:
[----:B------:R-:W-:Y:S04]  /*8540*/  BSSY.RECONVERGENT B0, `(.L_x_1840) ;  /* 0x0000012000007945 */ /* 0x000fe80003800200 */
[----:B------:R-:W-:Y:S05]  /*8550*/  @P5 BRA `(.L_x_1841) ;  /* 0x0000000000405947 */ /* 0x000fea0003800000 */
[----:B------:R-:W2:Y:S01]  /*8560*/  LDCU UR14, c[0x0][0x440] ;  /* 0x00008800ff0e77ac */ /* 0x000ea20008000800 */
[----:B---3--:R-:W-:Y:S01]  /*8570*/  MOV R43, R55 ;  /* 0x00000037002b7202 */ /* 0x008fe20000000f00 */
        /* <DEDUP_REMOVED lines=11> */
[----:B------:R2:W-:Y:S04]  /*8630*/  @!P2 STG.E.128 desc[UR24][R40.64], R36 ;  /* 0x000000242800a986 */ /* 0x0005e8000c101d18 */
[----:B----4-:R2:W-:Y:S04]  /*8640*/  @!P1 STG.E.128 desc[UR24][R40.64+0x80], R32 ;  /* 0x0000802028009986 */ /* 0x0105e8000c101d18 */
[----:B------:R2:W-:Y:S02]  /*8650*/  @!P0 STG.E.128 desc[UR24][R40.64+0x100], R28 ;  /* 0x0001001c28008986 */ /* 0x0005e4000c101d18 */
.L_x_1841:
[----:B------:R-:W-:Y:S05]  /*8660*/  BSYNC.RECONVERGENT B0 ;  /* 0x0000000000007941 */ /* 0x000fea0003800200 */
.L_x_1840:
[----:B--2---:R-:W-:Y:S01]  /*8670*/  MOV R28, R204 ;  /* 0x000000cc001c7202 */ /* 0x004fe20000000f00 */
[----:B------:R-:W2:Y:S01]  /*8680*/  LDCU.64 UR4, c[0x0][0x5e0] ;  /* 0x0000bc00ff0477ac */ /* 0x000ea20008000a00 */
[----:B------:R-:W-:Y:S01]  /*8690*/  MOV R29, RZ ;  /* 0x000000ff001d7202 */ /* 0x000fe20000000f00 */
[----:B------:R-:W-:Y:S01]  /*86a0*/  BSSY.RECONVERGENT B0, `(.L_x_1842) ;  /* 0x0000017000007945 */ /* 0x000fe20003800200 */
[----:B------:R-:W-:Y:S01]  /*86b0*/  UIMAD UR13, UR13, UR6, URZ ;  /* 0x000000060d0d72a4 */ /* 0x000fe2000f8e02ff */
[----:B------:R-:W-:-:S03]  /*86c0*/  IMAD.WIDE.U32 R28, R3, UR12, R28 ;  /* 0x0000000c031c7c25 */ /* 0x000fc6000f8e001c */
[----:B------:R-:W-:Y:S01]  /*86d0*/  UIMAD UR13, UR12, UR7, UR13 ;  /* 0x000000070c0d72a4 */ /* 0x000fe2000f8e020d */
[----:B------:R-:W-:-:S05]  /*86e0*/  IADD3 R30, P0, PT, R52, R28, RZ ;  /* 0x0000001c341e7210 */ /* 0x000fca0007f1e0ff */
[----:B------:R-:W-:-:S03]  /*86f0*/  IADD3.X R31, PT, PT, R0, UR13, R29, P0, !PT ;  /* 0x0000000d001f7c10 */ /* 0x000fc600087fe41d */
[----:B--2---:R-:W-:-:S04]  /*8700*/  IMAD.WIDE.U32 R30, R202, UR4, R30 ;  /* 0x00000004ca1e7c25 */ /* 0x004fc8000f8e001e */
[----:B------:R-:W-:Y:S01]  /*8710*/  IMAD R3, R202, UR5, R31 ;  /* 0x00000005ca037c24 */ /* 0x000fe2000f8e021f */
[----:B------:R-:W-:Y:S06]  /*8720*/  @P3 BRA `(.L_x_1843) ;  /* 0x0000000000383947 */ /* 0x000fec0003800000 */
[----:B------:R-:W2:Y:S01]  /*8730*/  LDCU UR10, c[0x0][0x440] ;  /* 0x00008800ff0a77ac */ /* 0x000ea20008000800 */
[----:B------:R-:W-:Y:S02]  /*8740*/  IMAD.MOV.U32 R28, RZ, RZ, R30 ;  /* 0x000000ffff1c7224 */ /* 0x000fe400078e001e */
[----:B------:R-:W-:Y:S01]  /*8750*/  IMAD.MOV.U32 R29, RZ, RZ, R3 ;  /* 0x000000ffff1d7224 */ /* 0x000fe200078e0003 */
[----:B------:R-:W1:Y:S01]  /*8760*/  LDCU.64 UR4, c[0x0][0x568] ;  /* 0x0000ad00ff0477ac */ /* 0x000e620008000a00 */
[----:B----4-:R-:W-:-:S04]  /*8770*/  IMAD.WIDE.U32 R32, R206, UR6, R28 ;  /* 0x00000006ce207c25 */ /* 0x010fc8000f8e001c */
[----:B------:R-:W-:Y:S01]  /*8780*/  IMAD R0, R206, UR7, R33 ;  /* 0x00000007ce007c24 */ /* 0x000fe2000f8e0221 */
        /* <DEDUP_REMOVED lines=8> */
.L_x_1843:
[----:B------:R-:W-:Y:S05]  /*8810*/  BSYNC.RECONVERGENT B0 ;  /* 0x0000000000007941 */ /* 0x000fea0003800200 */
.L_x_1842:
        /* <DEDUP_REMOVED lines=14> */
[----:B------:R1:W-:Y:S04]  /*8900*/  @!P2 STG.E.128 desc[UR24][R10.64], R20 ;  /* 0x000000140a00a986 */ /* 0x0003e8000c101d18 */
[----:B------:R1:W-:Y:S04]  /*8910*/  @!P1 STG.E.128 desc[UR24][R10.64+0x80], R12 ;  /* 0x0000800c0a009986 */ /* 0x0003e8000c101d18 */
[----:B------:R1:W-:Y:S02]  /*8920*/  @!P0 STG.E.128 desc[UR24][R10.64+0x100], R4 ;  /* 0x000100040a008986 */ /* 0x0003e4000c101d18 */
.L_x_1803:
[----:B------:R-:W-:Y:S05]  /*8930*/  BSYNC.RECONVERGENT B1 ;  /* 0x0000000000017941 */ /* 0x000fea0003800200 */
.L_x_1781:
[----:B------:R-:W4:Y:S01]  /*8940*/  LDCU UR5, c[0x0][0x438] ;  /* 0x00008700ff0577ac */ /* 0x000f220008000800 */
[----:B-123--:R-:W1:Y:S01]  /*8950*/  LDC R8, c[0x0][0x438] ;  /* 0x00010e00ff087b82 */ /* 0x00ee620000000800 */
[----:B------:R-:W2:Y:S01]  /*8960*/  LDCU UR6, c[0x0][0x370] ;  /* 0x00006e00ff0677ac */ /* 0x000ea20008000800 */
[----:B----4-:R-:W-:-:S04]  /*8970*/  UIADD3 UR5, UPT, UPT, UR5, 0x3f, URZ ;  /* 0x0000003f05057890 */ /* 0x010fc8000fffe0ff */
[----:B------:R-:W-:Y:S02]  /*8980*/  USHF.R.S32.HI UR4, URZ, 0x1f, UR5 ;  /* 0x0000001fff047899 */ /* 0x000fe40008011405 */
[----:B--2---:R-:W-:Y:S02]  /*8990*/  UIADD3 UR23, UPT, UPT, UR6, UR23, URZ ;  /* 0x0000001706177290 */ /* 0x004fe4000fffe0ff */
[----:B------:R-:W-:-:S04]  /*89a0*/  ULEA.HI UR4, UR4, UR5, URZ, 0x6 ;  /* 0x0000000504047291 */ /* 0x000fc8000f8f30ff */
[----:B------:R-:W-:-:S04]  /*89b0*/  USHF.R.S32.HI UR4, URZ, 0x6, UR4 ;  /* 0x00000006ff047899 */ /* 0x000fc80008011404 */
[----:B------:R-:W-:-:S09]  /*89c0*/  UISETP.GE.AND UP0, UPT, UR23, UR4, UPT ;  /* 0x000000041700728c */ /* 0x000fd2000bf06270 */
[----:B------:R-:W-:Y:S05]  /*89d0*/  BRA.U !UP0, `(.L_x_1844) ;  /* 0xffffff7d08187547 */ /* 0x000fea000b83ffff */
[----:B------:R-:W-:Y:S05]  /*89e0*/  EXIT ;  /* 0x000000000000794d */ /* 0x000fea0003800000 */
.L_x_1845:
        /* <DEDUP_REMOVED lines=9> */
.L_x_2186:


//--------------------- .text._ZN5flash44flash_bwd_dq_dk_dv_loop_seqk_parallel_kernelI23Flash_bwd_kernel_traitsILi192ELi64ELi64ELi8ELi4ELi2ELi2ELb0ELb0EN7cutlass10bfloat16_tE19Flash_kernel_traitsILi192ELi64ELi64ELi8ES3_EELb0ELb0ELb0ELb1ELb0ELb0ELb1EEEvNS_16Flash_bwd_paramsE --------------------------
	.section	.text._ZN5flash44flash_bwd_dq_dk_dv_loop_seqk_parallel_kernelI23Flash_bwd_kernel_traitsILi192ELi64ELi64ELi8ELi4ELi2ELi2ELb0ELb0EN7cutlass10bfloat16_tE19Flash_kernel_traitsILi192ELi64ELi64ELi8ES3_EELb0ELb0ELb0ELb1ELb0ELb0ELb1EEEvNS_16Flash_bwd_paramsE,"ax",@progbits
	.align	128
        .global         _ZN5flash44flash_bwd_dq_dk_dv_loop_seqk_parallel_kernelI23Flash_bwd_kernel_traitsILi192ELi64ELi64ELi8ELi4ELi2ELi2ELb0ELb0EN7cutlass10bfloat16_tE19Flash_kernel_traitsILi192ELi64ELi64ELi8ES3_EELb0ELb0ELb0ELb1ELb0ELb0ELb1EEEvNS_16Flash_bwd_paramsE
        .type           _ZN5flash44flash_bwd_dq_dk_dv_loop_seqk_parallel_kernelI23Flash_bwd_kernel_traitsILi192ELi64ELi64ELi8ELi4ELi2ELi2ELb0ELb0EN7cutlass10bfloat16_tE19Flash_kernel_traitsILi192ELi64ELi64ELi8ES3_EELb0ELb0ELb0ELb1ELb0ELb0ELb1EEEvNS_16Flash_bwd_paramsE,@function
        .size           _ZN5flash44flash_bwd_dq_dk_dv_loop_seqk_parallel_kernelI23Flash_bwd_kernel_traitsILi192ELi64ELi64ELi8ELi4ELi2ELi2ELb0ELb0EN7cutlass10bfloat16_tE19Flash_kernel_traitsILi192ELi64ELi64ELi8ES3_EELb0ELb0ELb0ELb1ELb0ELb0ELb1EEEvNS_16Flash_bwd_paramsE,(.L_x_2187 - _ZN5flash44flash_bwd_dq_dk_dv_loop_seqk_parallel_kernelI23Flash_bwd_kernel_traitsILi192ELi64ELi64ELi8ELi4ELi2ELi2ELb0ELb0EN7cutlass10bfloat16_tE19Flash_kernel_traitsILi192ELi64ELi64ELi8ES3_EELb0ELb0ELb0ELb1ELb0ELb0ELb1EEEvNS_16Flash_bwd_paramsE)
        .other          _ZN5flash44flash_bwd_dq_dk_dv_loop_seqk_parallel_kernelI23Flash_bwd_kernel_traitsILi192ELi64ELi64ELi8ELi4ELi2ELi2ELb0ELb0EN7cutlass10bfloat16_tE19Flash_kernel_traitsILi192ELi64ELi64ELi8ES3_EELb0ELb0ELb0ELb1ELb0ELb0ELb1EEEvNS_16Flash_bwd_paramsE,@"STO_CUDA_ENTRY STV_DEFAULT"
_ZN5flash44flash_bwd_dq_dk_dv_loop_seqk_parallel_kernelI23Flash_bwd_kernel_traitsILi192ELi64ELi64ELi8ELi4ELi2ELi2ELb0ELb0EN7cutlass10bfloat16_tE19Flash_kernel_traitsILi192ELi64ELi64ELi8ES3_EELb0ELb0ELb0ELb1ELb0ELb0ELb1EEEvNS_16Flash_bwd_paramsE:
.text._ZN5flash44flash_bwd_dq_dk_dv_loop_seqk_parallel_kernelI23Flash_bwd_kernel_traitsILi192ELi64ELi64ELi8ELi4ELi2ELi2ELb0ELb0EN7cutlass10bfloat16_tE19Flash_kernel_traitsILi192ELi64ELi64ELi8ES3_EELb0ELb0ELb0ELb1ELb0ELb0ELb1EEEvNS_16Flash_bwd_paramsE:
        /* <DEDUP_REMOVED lines=100> */
[----:B---34-:R-:W-:-:S07]  /*0640*/  LEA R197, R197, UR6, 0x1 ;  /* 0x00000006c5c57c11 */ /* 0x018fce000f8e08ff */
.L_x_1911:
        /* <DEDUP_REMOVED lines=44> */
.L_x_1846:
        /* <DEDUP_REMOVED lines=11> */
[----:B-1----:R-:W-:-:S04]  /*09c0*/  SHF.R.S32.HI R12, RZ, 0x6, R9 ;  /* 0x00000006ff0c7819 */ /* 0x002fc80000011409 */
[----:B------:R-:W-:-:S03]  /*09d0*/  LEA R25, R12, 0xffffffc0, 0x6 ;  /* 0xffffffc00c197811 */ /* 0x000fc600078e30ff */
[----:B------:R-:W1:Y:S01]  /*09e0*/  @P3 LDC.64 R4, c[0x0][0x3b0] ;  /* 0x0000ec00ff043b82 */ /* 0x000e620000000a00 */
[----:B--2---:R-:W-:-:S04]  /*09f0*/  @!P3 IMAD.WIDE.U32 R26, R201, R6, RZ ;  /* 0x00000006c91ab225 */ /* 0x004fc800078e00ff */
[----:B------:R-:W-:Y:S01]  /*0a00*/  @!P3 IMAD R21, R201, R7, R27 ;  /* 0x00000007c915b224 */ /* 0x000fe200078e021b */
[----:B------:R-:W-:Y:S01]  /*0a10*/  SHF.R.S32.HI R27, RZ, 0x1f, R25 ;  /* 0x0000001fff1b7819 */ /* 0x000fe20000011419 */
        /* <DEDUP_REMOVED lines=15> */
.L_x_1848:
[----:B------:R-:W1:Y:S01]  /*0b10*/  LDCU.64 UR14, c[0x0][0x3b8] ;  /* 0x00007700ff0e77ac */ /* 0x000e620008000a00 */
[----:B------:R-:W-:-:S05]  /*0b20*/  IADD3 R4, PT, PT, R235, R236, RZ ;  /* 0x000000eceb047210 */ /* 0x000fca0007ffe0ff */
[C---:B-1----:R-:W-:Y:S02]  /*0b30*/  IMAD R17, R4.reuse, UR15, RZ ;  /* 0x0000000f04117c24 */ /* 0x042fe4000f8e02ff */
[----:B------:R-:W-:-:S05]  /*0b40*/  IMAD.WIDE.U32 R4, R4, UR14, RZ ;  /* 0x0000000e04047c25 */ /* 0x000fca000f8e00ff */
[----:B------:R-:W-:Y:S02]  /*0b50*/  IADD3 R17, PT, PT, R5, R17, RZ ;  /* 0x0000001105117210 */ /* 0x000fe40007ffe0ff */
[----:B------:R-:W-:-:S07]  /*0b60*/  MOV R20, R4 ;  /* 0x0000000400147202 */ /* 0x000fce0000000f00 */
.L_x_1849:
        /* <DEDUP_REMOVED lines=38> */
.L_x_1850:
[----:B------:R-:W1:Y:S01]  /*0dd0*/  LDCU.64 UR12, c[0x0][0x3c0] ;  /* 0x00007800ff0c77ac */ /* 0x000e620008000a00 */
[----:B------:R-:W-:-:S05]  /*0de0*/  IADD3 R4, PT, PT, R235, R236, RZ ;  /* 0x000000eceb047210 */ /* 0x000fca0007ffe0ff */
[C---:B-1----:R-:W-:Y:S02]  /*0df0*/  IMAD R16, R4.reuse, UR13, RZ ;  /* 0x0000000d04107c24 */ /* 0x042fe4000f8e02ff */
[----:B------:R-:W-:-:S05]  /*0e00*/  IMAD.WIDE.U32 R18, R4, UR12, RZ ;  /* 0x0000000c04127c25 */ /* 0x000fca000f8e00ff */
[----:B------:R-:W-:-:S07]  /*0e10*/  IADD3 R16, PT, PT, R19, R16, RZ ;  /* 0x0000001013107210 */ /* 0x000fce0007ffe0ff */
.L_x_1851:
        /* <DEDUP_REMOVED lines=19> */
[----:B------:R-:W-:-:S05]  /*0f50*/  IMAD R7, R6, UR4, R7 ;  /* 0x0000000406077c24 */ /* 0x000fca000f8e0207 */
[----:B------:R-:W-:Y:S01]  /*0f60*/  IADD3 R10, PT, PT, R5, R7, RZ ;  /* 0x00000007050a7210 */ /* 0x000fe20007ffe0ff */
[----:B------:R-:W-:Y:S01]  /*0f70*/  IMAD.WIDE.U32 R6, R4, R31, RZ ;  /* 0x0000001f04067225 */ /* 0x000fe200078e00ff */
[----:B------:R-:W-:-:S03]  /*0f80*/  SHF.R.S32.HI R5, RZ, 0x1f, R31 ;  /* 0x0000001fff057819 */ /* 0x000fc6000001141f */
[----:B------:R-:W-:Y:S01]  /*0f90*/  IMAD R10, R10, R31, RZ ;  /* 0x0000001f0a0a7224 */ /* 0x000fe200078e02ff */
[----:B------:R-:W-:-:S03]  /*0fa0*/  MOV R30, R6 ;  /* 0x00000006001e7202 */ /* 0x000fc60000000f00 */
[----:B------:R-:W-:-:S05]  /*0fb0*/  IMAD R10, R5, R4, R10 ;  /* 0x00000004050a7224 */ /* 0x000fca00078e020a */
[----:B------:R-:W-:Y:S01]  /*0fc0*/  IADD3 R10, PT, PT, R7, R10, RZ ;  /* 0x0000000a070a7210 */ /* 0x000fe20007ffe0ff */
[----:B------:R-:W-:Y:S06]  /*0fd0*/  BRA `(.L_x_1853) ;  /* 0x0000000000107947 */ /* 0x000fec0003800000 */
.L_x_1852:
[-C--:B------:R-:W-:Y:S02]  /*0fe0*/  IMAD R10, R33, R8.reuse, RZ ;  /* 0x00000008210a7224 */ /* 0x080fe400078e02ff */
[----:B------:R-:W-:-:S05]  /*0ff0*/  IMAD.WIDE.U32 R4, R32, R8, RZ ;  /* 0x0000000820047225 */ /* 0x000fca00078e00ff */
[----:B------:R-:W-:Y:S02]  /*1000*/  IADD3 R10, PT, PT, R5, R10, RZ ;  /* 0x0000000a050a7210 */ /* 0x000fe40007ffe0ff */
[----:B------:R-:W-:-:S07]  /*1010*/  MOV R30, R4 ;  /* 0x00000004001e7202 */ /* 0x000fce0000000f00 */
.L_x_1853:
        /* <DEDUP_REMOVED lines=20> */
.L_x_1854:
[----:B------:R-:W1:Y:S01]  /*1160*/  LDC R24, c[0x0][0x434] ;  /* 0x00010d00ff187b82 */ /* 0x000e620000000800 */
[----:B------:R-:W-:-:S04]  /*1170*/  IMAD R5, R201, UR6, R202 ;  /* 0x00000006c9057c24 */ /* 0x000fc8000f8e02ca */
[----:B-1----:R-:W-:-:S03]  /*1180*/  IMAD R24, R5, R24, RZ ;  /* 0x0000001805187224 */ /* 0x002fc600078e02ff */
.L_x_1855:
        /* <DEDUP_REMOVED lines=11> */
.L_x_1856:
[----:B------:R-:W1:Y:S01]  /*1240*/  LDC R32, c[0x0][0x444] ;  /* 0x00011100ff207b82 */ /* 0x000e620000000800 */
[----:B------:R-:W-:-:S04]  /*1250*/  IMAD R5, R201, UR6, R202 ;  /* 0x00000006c9057c24 */ /* 0x000fc8000f8e02ca */
[----:B-1----:R-:W-:-:S07]  /*1260*/  IMAD R32, R5, R32, RZ ;  /* 0x0000002005207224 */ /* 0x002fce00078e02ff */
.L_x_1857:
[----:B------:R-:W1:Y:S01]  /*1270*/  S2R R19, SR_TID.X ;  /* 0x0000000000137919 */ /* 0x000e620000002100 */
[----:B------:R-:W2:Y:S01]  /*1280*/  LDC.64 R4, c[0x0][0x590] ;  /* 0x00016400ff047b82 */ /* 0x000ea20000000a00 */
[--C-:B------:R-:W-:Y:S01]  /*1290*/  IADD3 R30, P1, P0, R22, R30, R11.reuse ;  /* 0x0000001e161e7210 */ /* 0x100fe2000783e00b */
[----:B------:R-:W-:Y:S01]  /*12a0*/  IMAD R31, R31, UR6, RZ ;  /* 0x000000061f1f7c24 */ /* 0x000fe2000f8e02ff */
[----:B------:R-:W-:Y:S01]  /*12b0*/  SHF.R.S32.HI R11, RZ, 0x1f, R11 ;  /* 0x0000001fff0b7819 */ /* 0x000fe2000001140b */
[----:B------:R-:W-:Y:S01]  /*12c0*/  IMAD.MOV.U32 R22, RZ, RZ, R212 ;  /* 0x000000ffff167224 */ /* 0x000fe200078e00d4 */
[----:B------:R-:W-:Y:S01]  /*12d0*/  ISETP.NE.AND P4, PT, RZ, UR5, PT ;  /* 0x00000005ff007c0c */ /* 0x000fe2000bf85270 */
[----:B------:R-:W-:Y:S01]  /*12e0*/  IMAD.MOV.U32 R23, RZ, RZ, RZ ;  /* 0x000000ffff177224 */ /* 0x000fe200078e00ff */
[----:B------:R-:W-:Y:S01]  /*12f0*/  IADD3.X R29, PT, PT, R29, R10, R11, P1, P0 ;  /* 0x0000000a1d1d7210 */ /* 0x000fe20000fe040b */
[----:B------:R-:W3:Y:S01]  /*1300*/  LDC.64 R6, c[0x0][0x3b0] ;  /* 0x0000ec00ff067b82 */ /* 0x000ee20000000a00 */
[----:B------:R-:W-:Y:S01]  /*1310*/  IADD3 R36, P0, PT, R212, R36, RZ ;  /* 0x00000024d4247210 */ /* 0x000fe20007f1e0ff */
[----:B------:R-:W4:Y:S01]  /*1320*/  LDCU.64 UR10, c[0x0][0x3c8] ;  /* 0x00007900ff0a77ac */ /* 0x000f220008000a00 */
[----:B------:R-:W-:Y:S02]  /*1330*/  BSSY.RECONVERGENT B1, `(.L_x_1847) ;  /* 0x00006da000017945 */ /* 0x000fe40003800200 */
[----:B------:R-:W-:Y:S01]  /*1340*/  IADD3.X R37, PT, PT, RZ, R28, RZ, P0, !PT ;  /* 0x0000001cff257210 */ /* 0x000fe200007fe4ff */
[----:B------:R-:W5:Y:S02]  /*1350*/  LDCU.64 UR6, c[0x0][0x550] ;  /* 0x0000aa00ff0677ac */ /* 0x000f640008000a00 */
[----:B------:R-:W4:Y:S01]  /*1360*/  LDC.64 R8, c[0x0][0x5f8] ;  /* 0x00017e00ff087b82 */ /* 0x000f220000000a00 */
[----:B------:R-:W5:Y:S01]  /*1370*/  LDCU.64 UR4, c[0x0][0x570] ;  /* 0x0000ae00ff0477ac */ /* 0x000f620008000a00 */
[----:B------:R-:W5:Y:S06]  /*1380*/  LDCU.64 UR8, c[0x0][0x380] ;  /* 0x00007000ff0877ac */ /* 0x000f6c0008000a00 */
[----:B------:R-:W5:Y:S01]  /*1390*/  LDC.64 R10, c[0x0][0x598] ;  /* 0x00016600ff0a7b82 */ /* 0x000f620000000a00 */
[-C--:B--2---:R-:W-:Y:S01]  /*13a0*/  IMAD R34, R27, R4.reuse, RZ ;  /* 0x000000041b227224 */ /* 0x084fe200078e02ff */
[----:B------:R-:W-:Y:S01]  /*13b0*/  SHF.L.U64.HI R221, R4, 0x5, R5 ;  /* 0x0000000504dd7819 */ /* 0x000fe20000010205 */
[----:B------:R-:W-:Y:S01]  /*13c0*/  IMAD.WIDE.U32 R36, R25, R4, R36 ;  /* 0x0000000419247225 */ /* 0x000fe200078e0024 */
[----:B-1----:R-:W-:-:S03]  /*13d0*/  LOP3.LUT R33, R19, 0x1f, RZ, 0xc0, !PT ;  /* 0x0000001f13217812 */ /* 0x002fc600078ec0ff */
[----:B------:R-:W-:Y:S01]  /*13e0*/  IMAD R34, R25, R5, R34 ;  /* 0x0000000519227224 */ /* 0x000fe200078e0222 */
[----:B------:R-:W1:Y:S01]  /*13f0*/  LDC.64 R40, c[0x0][0x5e8] ;  /* 0x00017a00ff287b82 */ /* 0x000e620000000a00 */
[-C--:B---3--:R-:W-:Y:S02]  /*1400*/  IMAD R28, R27, R6.reuse, RZ ;  /* 0x000000061b1c7224 */ /* 0x088fe400078e02ff */
[----:B------:R-:W-:Y:S02]  /*1410*/  IMAD.IADD R37, R37, 0x1, R34 ;  /* 0x0000000125257824 */ /* 0x000fe400078e0222 */
[C---:B------:R-:W-:Y:S02]  /*1420*/  IMAD R28, R25.reuse, R7, R28 ;  /* 0x00000007191c7224 */ /* 0x040fe400078e021c */
[----:B----4-:R-:W-:Y:S01]  /*1430*/  IMAD.WIDE.U32 R38, R8, UR16, RZ ;  /* 0x0000001008267c25 */ /* 0x010fe2000f8e00ff */
[----:B------:R-:W2:Y:S03]  /*1440*/  LDC.64 R244, c[0x0][0x420] ;  /* 0x00010800fff47b82 */ /* 0x000ea60000000a00 */
[----:B------:R-:W-:Y:S01]  /*1450*/  IMAD.WIDE.U32 R42, R25, R6, R22 ;  /* 0x00000006192a7225 */ /* 0x000fe200078e0016 */
[----:B------:R-:W-:-:S03]  /*1460*/  SEL R25, R38, RZ, P4 ;  /* 0x000000ff26197207 */ /* 0x000fc60002000000 */
[----:B------:R-:W-:Y:S01]  /*1470*/  IMAD R33, R204, R31, R33 ;  /* 0x0000001fcc217224 */ /* 0x000fe200078e0221 */
[----:B------:R-:W-:Y:S01]  /*1480*/  IADD3 R26, P3, PT, R26, R42, RZ ;  /* 0x0000002a1a1a7210 */ /* 0x000fe20007f7e0ff */
[----:B------:R-:W-:Y:S02]  /*1490*/  IMAD R9, R9, UR16, R39 ;  /* 0x0000001009097c24 */ /* 0x000fe4000f8e0227 */
[C---:B-----5:R-:W-:Y:S01]  /*14a0*/  IMAD.WIDE.U32 R36, R202.reuse, R10, R36 ;  /* 0x0000000aca247225 */ /* 0x060fe200078e0024 */
        /* <DEDUP_REMOVED lines=8> */
[----:B------:R-:W-:Y:S02]  /*1530*/  IADD3 R25, P0, PT, R10, R25, RZ ;  /* 0x000000190a197210 */ /* 0x000fe40007f1e0ff */
        /* <DEDUP_REMOVED lines=15> */
[----:B------:R-:W-:-:S02]  /*1630*/  IMAD R11, R233, 0x40, R24 ;  /* 0x00000040e90b7824 */ /* 0x000fc400078e0218 */
[----:B------:R-:W-:Y:S01]  /*1640*/  IMAD.MOV.U32 R224, RZ, RZ, R222 ;  /* 0x000000ffffe07224 */ /* 0x000fe200078e00de */
[----:B------:R-:W-:Y:S01]  /*1650*/  LEA.HI.X R243, R26, UR9, R9, 0x1, P3 ;  /* 0x000000091af37c11 */ /* 0x000fe200098f0c09 */
[----:B--2---:R-:W-:Y:S01]  /*1660*/  IMAD.WIDE R244, R11, 0x4, R244 ;  /* 0x000000040bf47825 */ /* 0x004fe200078e02f4 */
[C---:B------:R-:W-:Y:S02]  /*1670*/  SHF.L.U64.HI R9, R6.reuse, 0x5, R7 ;  /* 0x0000000506097819 */ /* 0x040fe40000010207 */
[----:B------:R-:W-:Y:S01]  /*1680*/  SHF.L.U32 R11, R6, 0x5, RZ ;  /* 0x00000005060b7819 */ /* 0x000fe200000006ff */
        /* <DEDUP_REMOVED lines=14> */
.L_x_1859:
[----:B------:R-:W1:Y:S01]  /*1770*/  LDCU.64 UR8, c[0x0][0x5c0] ;  /* 0x0000b800ff0877ac */ /* 0x000e620008000a00 */
[----:B------:R-:W-:-:S05]  /*1780*/  IADD3 R0, PT, PT, R235, R236, RZ ;  /* 0x000000eceb007210 */ /* 0x000fca0007ffe0ff */
[C---:B-1----:R-:W-:Y:S02]  /*1790*/  IMAD R5, R0.reuse, UR9, RZ ;  /* 0x0000000900057c24 */ /* 0x042fe4000f8e02ff */
[----:B------:R-:W-:-:S05]  /*17a0*/  IMAD.WIDE.U32 R6, R0, UR8, RZ ;  /* 0x0000000800067c25 */ /* 0x000fca000f8e00ff */
[----:B------:R-:W-:Y:S02]  /*17b0*/  IADD3 R0, PT, PT, R7, R5, RZ ;  /* 0x0000000507007210 */ /* 0x000fe40007ffe0ff */
.L_x_1860:
        /* <DEDUP_REMOVED lines=11> */
.L_x_1861:
[----:B------:R-:W1:Y:S01]  /*1870*/  LDCU.64 UR6, c[0x0][0x5c8] ;  /* 0x0000b900ff0677ac */ /* 0x000e620008000a00 */
[----:B------:R-:W-:-:S05]  /*1880*/  IADD3 R235, PT, PT, R235, R236, RZ ;  /* 0x000000ecebeb7210 */ /* 0x000fca0007ffe0ff */
[C---:B-1----:R-:W-:Y:S02]  /*1890*/  IMAD R7, R235.reuse, UR7, RZ ;  /* 0x00000007eb077c24 */ /* 0x042fe4000f8e02ff */
[----:B------:R-:W-:-:S05]  /*18a0*/  IMAD.WIDE.U32 R10, R235, UR6, RZ ;  /* 0x00000006eb0a7c25 */ /* 0x000fca000f8e00ff */
[----:B------:R-:W-:Y:S02]  /*18b0*/  IADD3 R7, PT, PT, R11, R7, RZ ;  /* 0x000000070b077210 */ /* 0x000fe40007ffe0ff */
.L_x_1862:
        /* <DEDUP_REMOVED lines=27> */
.L_x_1864:
[----:B------:R-:W-:Y:S05]  /*1a70*/  BSYNC.RECONVERGENT B0 ;  /* 0x0000000000007941 */ /* 0x000fea0003800200 */
.L_x_1863:
        /* <DEDUP_REMOVED lines=17> */
.L_x_1866:
[----:B------:R-:W-:Y:S05]  /*1b90*/  BSYNC.RECONVERGENT B0 ;  /* 0x0000000000007941 */ /* 0x000fea0003800200 */
.L_x_1865:
        /* <DEDUP_REMOVED lines=24> */
.L_x_1868:
[----:B------:R-:W-:Y:S05]  /*1d20*/  BSYNC.RECONVERGENT B0 ;  /* 0x0000000000007941 */ /* 0x000fea0003800200 */
.L_x_1867:
        /* <DEDUP_REMOVED lines=19> */
.L_x_1858:
        /* <DEDUP_REMOVED lines=28> */
.L_x_1872:
[----:B------:R2:W-:Y:S01]  /*2020*/  STS.128 [R216+0x10000], RZ ;  /* 0x010000ffd8007388 */ /* 0x0005e20000000c00 */
[----:B------:R-:W-:Y:S05]  /*2030*/  BRA `(.L_x_1873) ;  /* 0x00000000000c7947 */ /* 0x000fea0003800000 */
.L_x_1871:
[----:B------:R1:W-:Y:S04]  /*2040*/  STS.128 [R216+0xc000], RZ ;  /* 0x00c000ffd8007388 */ /* 0x0003e80000000c00 */
[----:B------:R1:W-:Y:S04]  /*2050*/  STS.128 [R216+0xe000], RZ ;  /* 0x00e000ffd8007388 */ /* 0x0003e80000000c00 */
[----:B------:R1:W-:Y:S02]  /*2060*/  STS.128 [R216+0x10000], RZ ;  /* 0x010000ffd8007388 */ /* 0x0003e40000000c00 */
.L_x_1873:
[----:B------:R-:W-:Y:S05]  /*2070*/  BSYNC.RECONVERGENT B0 ;  /* 0x0000000000007941 */ /* 0x000fea0003800200 */
.L_x_1870:
        /* <DEDUP_REMOVED lines=28> */
.L_x_1876:
[----:B------:R1:W-:Y:S02]  /*2240*/  STS.128 [R216+0x11000], RZ ;  /* 0x011000ffd8007388 */ /* 0x0003e40000000c00 */
.L_x_1875:
[----:B------:R-:W-:Y:S05]  /*2250*/  BSYNC.RECONVERGENT B0 ;  /* 0x0000000000007941 */ /* 0x000fea0003800200 */
.L_x_1874:
        /* <DEDUP_REMOVED lines=23> */
.L_x_1879:
[----:B------:R1:W-:Y:S01]  /*23d0*/  STS.128 [R232+0x4000], RZ ;  /* 0x004000ffe8007388 */ /* 0x0003e20000000c00 */
[----:B------:R-:W-:Y:S05]  /*23e0*/  BRA `(.L_x_1880) ;  /* 0x00000000000c7947 */ /* 0x000fea0003800000 */
.L_x_1878:
[----:B------:R1:W-:Y:S04]  /*23f0*/  STS.128 [R232], RZ ;  /* 0x000000ffe8007388 */ /* 0x0003e80000000c00 */
[----:B------:R1:W-:Y:S04]  /*2400*/  STS.128 [R232+0x2000], RZ ;  /* 0x002000ffe8007388 */ /* 0x0003e80000000c00 */
[----:B------:R1:W-:Y:S02]  /*2410*/  STS.128 [R232+0x4000], RZ ;  /* 0x004000ffe8007388 */ /* 0x0003e40000000c00 */
.L_x_1880:
[----:B------:R-:W-:Y:S05]  /*2420*/  BSYNC.RECONVERGENT B0 ;  /* 0x0000000000007941 */ /* 0x000fea0003800200 */
.L_x_1877:
        /* <DEDUP_REMOVED lines=27> */
.L_x_1883:
[----:B------:R1:W-:Y:S02]  /*25e0*/  STS.128 [R232+0x5000], RZ ;  /* 0x005000ffe8007388 */ /* 0x0003e40000000c00 */
.L_x_1882:
[----:B------:R-:W-:Y:S05]  /*25f0*/  BSYNC.RECONVERGENT B0 ;  /* 0x0000000000007941 */ /* 0x000fea0003800200 */
.L_x_1881:
        /* <DEDUP_REMOVED lines=15> */
[----:B-1----:R-:W-:Y:S01]  /*26f0*/  IMAD R5, R13, UR4, RZ ;  /* 0x000000040d057c24 */ /* 0x002fe2000f8e02ff */
        /* <DEDUP_REMOVED lines=33> */
.L_x_1886:
[----:B------:R2:W-:Y:S01]  /*2910*/  STS.128 [R216+0x16000], RZ ;  /* 0x016000ffd8007388 */ /* 0x0005e20000000c00 */
[----:B------:R-:W-:Y:S05]  /*2920*/  BRA `(.L_x_1887) ;  /* 0x00000000000c7947 */ /* 0x000fea0003800000 */
.L_x_1885:
[----:B------:R1:W-:Y:S04]  /*2930*/  STS.128 [R216+0x12000], RZ ;  /* 0x012000ffd8007388 */ /* 0x0003e80000000c00 */
[----:B------:R1:W-:Y:S04]  /*2940*/  STS.128 [R216+0x14000], RZ ;  /* 0x014000ffd8007388 */ /* 0x0003e80000000c00 */
[----:B------:R1:W-:Y:S02]  /*2950*/  STS.128 [R216+0x16000], RZ ;  /* 0x016000ffd8007388 */ /* 0x0003e40000000c00 */
.L_x_1887:
[----:B------:R-:W-:Y:S05]  /*2960*/  BSYNC.RECONVERGENT B0 ;  /* 0x0000000000007941 */ /* 0x000fea0003800200 */
.L_x_1884:
        /* <DEDUP_REMOVED lines=34> */
.L_x_1890:
[----:B------:R2:W-:Y:S02]  /*2b90*/  STS.128 [R216+0x17000], RZ ;  /* 0x017000ffd8007388 */ /* 0x0005e40000000c00 */
.L_x_1889:
[----:B------:R-:W-:Y:S05]  /*2ba0*/  BSYNC.RECONVERGENT B0 ;  /* 0x0000000000007941 */ /* 0x000fea0003800200 */
.L_x_1888:
        /* <DEDUP_REMOVED lines=13> */
[----:B------:R-:W-:Y:S02]  /*2c80*/  IMAD.MOV.U32 R14, RZ, RZ, R10 ;  /* 0x000000ffff0e7224 */ /* 0x000fe400078e000a */
[----:B------:R-:W-:Y:S01]  /*2c90*/  IMAD.MOV.U32 R15, RZ, RZ, R13 ;  /* 0x000000ffff0f7224 */ /* 0x000fe200078e000d */
[----:B------:R-:W1:Y:S01]  /*2ca0*/  LDCU.64 UR4, c[0x0][0x390] ;  /* 0x00007200ff0477ac */ /* 0x000e620008000a00 */
        /* <DEDUP_REMOVED lines=23> */
.L_x_1893:
[----:B------:R3:W-:Y:S01]  /*2e20*/  STS.128 [R216+0x1c000], RZ ;  /* 0x01c000ffd8007388 */ /* 0x0007e20000000c00 */
[----:B------:R-:W-:Y:S05]  /*2e30*/  BRA `(.L_x_1894) ;  /* 0x00000000000c7947 */ /* 0x000fea0003800000 */
.L_x_1892:
[----:B------:R3:W-:Y:S04]  /*2e40*/  STS.128 [R216+0x18000], RZ ;  /* 0x018000ffd8007388 */ /* 0x0007e80000000c00 */
[----:B------:R3:W-:Y:S04]  /*2e50*/  STS.128 [R216+0x1a000], RZ ;  /* 0x01a000ffd8007388 */ /* 0x0007e80000000c00 */
[----:B------:R3:W-:Y:S02]  /*2e60*/  STS.128 [R216+0x1c000], RZ ;  /* 0x01c000ffd8007388 */ /* 0x0007e40000000c00 */
.L_x_1894:
[----:B------:R-:W-:Y:S05]  /*2e70*/  BSYNC.RECONVERGENT B0 ;  /* 0x0000000000007941 */ /* 0x000fea0003800200 */
.L_x_1891:
        /* <DEDUP_REMOVED lines=10> */
[----:B------:R-:W-:-:S04]  /*2f20*/  IMAD.WIDE.U32 R10, R8, UR12, R10 ;  /* 0x0000000c080a7c25 */ /* 0x000fc8000f8e000a */
        /* <DEDUP_REMOVED lines=22> */
.L_x_1897:
[----:B------:R4:W-:Y:S02]  /*3090*/  STS.128 [R216+0x1d000], RZ ;  /* 0x01d000ffd8007388 */ /* 0x0009e40000000c00 */
.L_x_1896:
[----:B------:R-:W-:Y:S05]  /*30a0*/  BSYNC.RECONVERGENT B0 ;  /* 0x0000000000007941 */ /* 0x000fea0003800200 */
.L_x_1895:
[----:B------:R-:W2:Y:S01]  /*30b0*/  LDCU.64 UR4, c[0x0][0x538] ;  /* 0x0000a700ff0477ac */ /* 0x000ea20008000a00 */
[----:B------:R-:W0:Y:S01]  /*30c0*/  LDGDEPBAR ;  /* 0x00000000000079af */ /* 0x000e220000000000 */
[----:B------:R-:W1:Y:S01]  /*30d0*/  LDC R218, c[0x0][0x44c] ;  /* 0x00011300ffda7b82 */ /* 0x000e620000000800 */
[----:B------:R-:W-:Y:S01]  /*30e0*/  IMAD.SHL.U32 R6, R19, 0x2, RZ ;  /* 0x0000000213067824 */ /* 0x000fe200078e00ff */
[----:B------:R-:W1:Y:S01]  /*30f0*/  LDCU UR6, c[0x0][0x3e0] ;  /* 0x00007c00ff0677ac */ /* 0x000e620008000800 */
[----:B------:R-:W-:Y:S01]  /*3100*/  IMAD.MOV.U32 R229, RZ, RZ, RZ ;  /* 0x000000ffffe57224 */ /* 0x000fe200078e00ff */
[----:B------:R-:W1:Y:S01]  /*3110*/  LDCU UR8, c[0x0][0x50c] ;  /* 0x0000a180ff0877ac */ /* 0x000e620008000800 */
[----:B------:R-:W1:Y:S01]  /*3120*/  LDCU UR7, c[0x0][0x45c] ;  /* 0x00008b80ff0777ac */ /* 0x000e620008000800 */
[----:B--2---:R-:W-:-:S04]  /*3130*/  ISETP.NE.U32.AND P1, PT, RZ, UR4, PT ;  /* 0x00000004ff007c0c */ /* 0x004fc8000bf25070 */
[----:B------:R-:W-:-:S13]  /*3140*/  ISETP.NE.AND.EX P1, PT, RZ, UR5, PT, P1 ;  /* 0x00000005ff007c0c */ /* 0x000fda000bf25310 */
[----:B----4-:R-:W2:Y:S01]  /*3150*/  @P1 LDC.64 R4, c[0x0][0x540] ;  /* 0x00015000ff041b82 */ /* 0x010ea20000000a00 */
[----:B------:R-:W-:Y:S02]  /*3160*/  @P1 IMAD.MOV.U32 R8, RZ, RZ, R202 ;  /* 0x000000ffff081224 */ /* 0x000fe400078e00ca */
[----:B------:R-:W-:Y:S02]  /*3170*/  @P1 IMAD.MOV.U32 R9, RZ, RZ, RZ ;  /* 0x000000ffff091224 */ /* 0x000fe400078e00ff */
[----:B--2---:R-:W-:-:S03]  /*3180*/  @P1 IMAD.WIDE.U32 R8, R201, R4, R8 ;  /* 0x00000004c9081225 */ /* 0x004fc600078e0008 */
[----:B------:R-:W2:Y:S01]  /*3190*/  @P1 LDC R4, c[0x0][0x458] ;  /* 0x00011600ff041b82 */ /* 0x000ea20000000800 */
[----:B------:R-:W-:Y:S01]  /*31a0*/  @P1 IMAD R5, R201, R5, R9 ;  /* 0x00000005c9051224 */ /* 0x000fe200078e0209 */
[C---:B------:R-:W-:Y:S01]  /*31b0*/  @P1 LEA R10, P0, R8.reuse, UR4, 0x2 ;  /* 0x00000004080a1c11 */ /* 0x040fe2000f8010ff */
[----:B------:R-:W4:Y:S03]  /*31c0*/  LDCU UR4, c[0x0][0x590] ;  /* 0x0000b200ff0477ac */ /* 0x000f260008000800 */
[----:B------:R-:W-:Y:S02]  /*31d0*/  @P1 LEA.HI.X R11, R8, UR5, R5, 0x2, P0 ;  /* 0x00000005080b1c11 */ /* 0x000fe400080f1405 */
[----:B------:R-:W-:Y:S02]  /*31e0*/  SHF.R.U32.HI R19, RZ, 0x2, R19 ;  /* 0x00000002ff137819 */ /* 0x000fe40000011613 */
[----:B------:R-:W-:Y:S01]  /*31f0*/  LOP3.LUT R6, R6, 0x6, RZ, 0xc0, !PT ;  /* 0x0000000606067812 */ /* 0x000fe200078ec0ff */
[----:B------:R-:W3:Y:S01]  /*3200*/  @P1 LDG.E R5, desc[UR18][R10.64] ;  /* 0x000000120a051981 */ /* 0x000ee2000c1e1900 */
[----:B------:R-:W-:Y:S01]  /*3210*/  IMAD.IADD R9, R203, 0x1, R234 ;  /* 0x00000001cb097824 */ /* 0x000fe200078e02ea */
[----:B------:R-:W-:-:S02]  /*3220*/  CS2R R142, SRZ ;  /* 0x00000000008e7805 */ /* 0x000fc4000001ff00 */
[----:B------:R-:W-:Y:S01]  /*3230*/  LOP3.LUT R6, R6, 0xe0, R19, 0xf8, !PT ;  /* 0x000000e006067812 */ /* 0x000fe200078ef813 */
[----:B------:R-:W-:Y:S01]  /*3240*/  IMAD.IADD R185, R200, 0x1, R195 ;  /* 0x00000001c8b97824 */ /* 0x000fe200078e02c3 */
[----:B------:R-:W-:Y:S01]  /*3250*/  CS2R R140, SRZ ;  /* 0x00000000008c7805 */ /* 0x000fe2000001ff00 */
[----:B------:R-:W-:Y:S01]  /*3260*/  IMAD R9, R12, 0x40, R9 ;  /* 0x000000400c097824 */ /* 0x000fe200078e0209 */
[----:B------:R-:W-:Y:S01]  /*3270*/  IADD3 R6, PT, PT, R0, R6, R3 ;  /* 0x0000000600067210 */ /* 0x000fe20007ffe003 */
[----:B------:R-:W-:Y:S01]  /*3280*/  VIADD R226, R3, 0x40 ;  /* 0x0000004003e27836 */ /* 0x000fe20000000000 */
[----:B------:R-:W-:Y:S01]  /*3290*/  CS2R R146, SRZ ;  /* 0x0000000000927805 */ /* 0x000fe2000001ff00 */
[--C-:B------:R-:W-:Y:S01]  /*32a0*/  IMAD.IADD R192, R200, 0x1, R7.reuse ;  /* 0x00000001c8c07824 */ /* 0x100fe200078e0207 */
[----:B------:R-:W-:Y:S01]  /*32b0*/  IADD3 R228, PT, PT, R9, -0x59, -R6 ;  /* 0xffffffa709e47810 */ /* 0x000fe20007ffe806 */
[----:B--2---:R-:W3:Y:S01]  /*32c0*/  @P1 MUFU.RCP R4, R4 ;  /* 0x0000000400041308 */ /* 0x004ee20000001000 */
        /* <DEDUP_REMOVED lines=51> */
[----:B-1----:R-:W-:Y:S01]  /*3600*/  CS2R R20, SRZ ;  /* 0x0000000000147805 */ /* 0x002fe2000001ff00 */
[----:B------:R-:W-:Y:S01]  /*3610*/  IMAD.IADD R184, R189, 0x1, R185 ;  /* 0x00000001bdb87824 */ /* 0x000fe200078e02b9 */
[----:B------:R-:W1:Y:S01]  /*3620*/  LDCU UR5, c[0x0][0x440] ;  /* 0x00008800ff0577ac */ /* 0x000e620008000800 */
[----:B----4-:R-:W-:Y:S01]  /*3630*/  USHF.L.U32 UR4, UR4, 0x6, URZ ;  /* 0x0000000604047899 */ /* 0x010fe200080006ff */
[----:B-1-3--:R-:W-:-:S11]  /*3640*/  @P1 FMUL.FTZ R229, R5, R4 ;  /* 0x0000000405e51220 */ /* 0x00afd60000410000 */
.L_x_1900:
[----:B------:R-:W0:Y:S01]  /*3650*/  LDGDEPBAR ;  /* 0x00000000000079af */ /* 0x000e220000000000 */
[----:B------:R-:W-:Y:S02]  /*3660*/  IADD3 R149, PT, PT, R192, R189, RZ ;  /* 0x000000bdc0957210 */ /* 0x000fe40007ffe0ff */
[----:B------:R-:W-:Y:S02]  /*3670*/  IADD3 R150, PT, PT, R195, R192, RZ ;  /* 0x000000c0c3967210 */ /* 0x000fe40007ffe0ff */
[----:B------:R-:W-:Y:S02]  /*3680*/  MOV R225, R223 ;  /* 0x000000df00e17202 */ /* 0x000fe40000000f00 */
[----:B------:R-:W-:Y:S02]  /*3690*/  IADD3 R148, PT, PT, R189, R150, RZ ;  /* 0x00000096bd947210 */ /* 0x000fe40007ffe0ff */
[----:B------:R-:W-:Y:S02]  /*36a0*/  ISETP.GE.AND P6, PT, R226, R234, PT ;  /* 0x000000eae200720c */ /* 0x000fe40003fc6270 */
[----:B-----5:R-:W-:Y:S02]  /*36b0*/  FSETP.NEU.FTZ.AND P0, PT, R231, -INF , PT ;  /* 0xff800000e700780b */ /* 0x020fe40003f1d000 */
[C---:B------:R-:W-:Y:S02]  /*36c0*/  IADD3 R246, PT, PT, R228.reuse, 0x8, RZ ;  /* 0x00000008e4f67810 */ /* 0x040fe40007ffe0ff */
[C---:B------:R-:W-:Y:S02]  /*36d0*/  IADD3 R165, PT, PT, R228.reuse, 0x21, RZ ;  /* 0x00000021e4a57810 */ /* 0x040fe40007ffe0ff */
[----:B------:R-:W-:Y:S02]  /*36e0*/  IABS R246, R246 ;  /* 0x000000f600f67213 */ /* 0x000fe40000000000 */
[----:B------:R-:W-:Y:S02]  /*36f0*/  IABS R165, R165 ;  /* 0x000000a500a57213 */ /* 0x000fe40000000000 */
[----:B------:R-:W-:Y:S01]  /*3700*/  I2FP.F32.S32 R246, R246 ;  /* 0x000000f600f67245 */ /* 0x000fe20000201400 */
[----:B------:R-:W1:Y:S01]  /*3710*/  @P6 S2R R151, SR_TID.X ;  /* 0x0000000000976919 */ /* 0x000e620000002100 */
[----:B------:R-:W-:Y:S02]  /*3720*/  I2FP.F32.S32 R165, R165 ;  /* 0x000000a500a57245 */ /* 0x000fe40000201400 */
[C---:B------:R-:W-:Y:S02]  /*3730*/  IADD3 R179, PT, PT, R228.reuse, 0x1, RZ ;  /* 0x00000001e4b37810 */ /* 0x040fe40007ffe0ff */
[----:B------:R-:W-:Y:S02]  /*3740*/  IABS R176, R228 ;  /* 0x000000e400b07213 */ /* 0x000fe40000000000 */
[----:B------:R-:W-:Y:S02]  /*3750*/  IABS R179, R179 ;  /* 0x000000b300b37213 */ /* 0x000fe40000000000 */
[----:B------:R-:W-:Y:S02]  /*3760*/  I2FP.F32.S32 R176, R176 ;  /* 0x000000b000b07245 */ /* 0x000fe40000201400 */
[----:B------:R-:W-:Y:S02]  /*3770*/  I2FP.F32.S32 R179, R179 ;  /* 0x000000b300b37245 */ /* 0x000fe40000201400 */
[C---:B------:R-:W-:Y:S02]  /*3780*/  IADD3 R163, PT, PT, R228.reuse, 0x20, RZ ;  /* 0x00000020e4a37810 */ /* 0x040fe40007ffe0ff */
[----:B------:R-:W-:Y:S02]  /*3790*/  IADD3 R161, PT, PT, R228, 0x19, RZ ;  /* 0x00000019e4a17810 */ /* 0x000fe40007ffe0ff */
[----:B------:R-:W-:Y:S02]  /*37a0*/  IABS R163, R163 ;  /* 0x000000a300a37213 */ /* 0x000fe40000000000 */
[----:B------:R-:W-:Y:S02]  /*37b0*/  IABS R161, R161 ;  /* 0x000000a100a17213 */ /* 0x000fe40000000000 */
[----:B------:R-:W-:Y:S02]  /*37c0*/  I2FP.F32.S32 R163, R163 ;  /* 0x000000a300a37245 */ /* 0x000fe40000201400 */
[----:B------:R-:W-:Y:S02]  /*37d0*/  I2FP.F32.S32 R161, R161 ;  /* 0x000000a100a17245 */ /* 0x000fe40000201400 */
[----:B-1----:R-:W-:Y:S01]  /*37e0*/  @P6 SHF.L.U32 R153, R151, 0x1, RZ ;  /* 0x0000000197996819 */ /* 0x002fe200000006ff */
[----:B------:R-:W-:Y:S04]  /*37f0*/  DEPBAR.LE SB0, 0x0 ;  /* 0x000080000000791a */ /* 0x000fe80000000000 */
[----:B------:R-:W-:Y:S01]  /*3800*/  BAR.SYNC.DEFER_BLOCKING 0x0 ;  /* 0x0000000000007b1d */ /* 0x000fe20000010000 */
[----:B------:R-:W-:Y:S02]  /*3810*/  @P6 SHF.R.U32.HI R151, RZ, 0x2, R151 ;  /* 0x00000002ff976819 */ /* 0x000fe40000011697 */
[----:B------:R-:W-:Y:S04]  /*3820*/  @P6 LOP3.LUT R158, R153, 0x6, RZ, 0xc0, !PT ;  /* 0x00000006999e6812 */ /* 0x000fe800078ec0ff */
[----:B------:R-:W-:Y:S04]  /*3830*/  @P6 LOP3.LUT R158, R158, 0xe0, R151, 0xf8, !PT ;  /* 0x000000e09e9e6812 */ /* 0x000fe800078ef897 */
[----:B------:R-:W-:Y:S04]  /*3840*/  @P6 LEA R151, R207, R158, 0x6 ;  /* 0x0000009ecf976211 */ /* 0x000fe800078e30ff */
[C---:B------:R-:W-:Y:S02]  /*3850*/  @P6 IADD3 R157, PT, PT, R151.reuse, 0x9, RZ ;  /* 0x00000009979d6810 */ /* 0x040fe40007ffe0ff */
[----:B------:R-:W-:Y:S02]  /*3860*/  @P6 IADD3 R155, PT, PT, R151, 0x8, RZ ;  /* 0x00000008979b6810 */ /* 0x000fe40007ffe0ff */
[-C--:B------:R-:W-:Y:S02]  /*3870*/  @P6 ISETP.GE.AND P3, PT, R157, R234.reuse, PT ;  /* 0x000000ea9d00620c */ /* 0x080fe40003f66270 */
[----:B------:R-:W-:Y:S02]  /*3880*/  @P6 IADD3 R157, PT, PT, R151, 0x18, RZ ;  /* 0x00000018979d6810 */ /* 0x000fe40007ffe0ff */
[-C--:B------:R-:W-:Y:S01]  /*3890*/  @P6 ISETP.GE.AND P2, PT, R155, R234.reuse, PT ;  /* 0x000000ea9b00620c */ /* 0x080fe20003f46270 */
[----:B------:R-:W-:Y:S01]  /*38a0*/  LDSM.16.M88.4 R68, [R192] ;  /* 0x00000000c044783b */ /* 0x000fe20000000200 */
[C---:B------:R-:W-:Y:S02]  /*38b0*/  @P6 IADD3 R153, PT, PT, R151.reuse, 0x1, RZ ;  /* 0x0000000197996810 */ /* 0x040fe40007ffe0ff */
[----:B------:R-:W-:Y:S02]  /*38c0*/  @P6 IADD3 R155, PT, PT, R151, 0x11, RZ ;  /* 0x00000011979b6810 */ /* 0x000fe40007ffe0ff */
[-C--:B------:R-:W-:Y:S01]  /*38d0*/  @P6 ISETP.GE.AND P1, PT, R153, R234.reuse, PT ;  /* 0x000000ea9900620c */ /* 0x080fe20003f26270 */
[----:B------:R-:W1:Y:S01]  /*38e0*/  LDSM.16.M88.4 R72, [R198] ;  /* 0x00000000c648783b */ /* 0x000e620000000200 */
[-C--:B------:R-:W-:Y:S01]  /*38f0*/  @P6 ISETP.GE.AND P5, PT, R155, R234.reuse, PT ;  /* 0x000000ea9b00620c */ /* 0x080fe20003fa6270 */
[----:B------:R-:W-:Y:S01]  /*3900*/  FMUL.FTZ R155, R231, 1.4426950216293334961 ;  /* 0x3fb8aa3be79b7820 */ /* 0x000fe20000410000 */
[----:B------:R-:W-:Y:S03]  /*3910*/  @P6 IADD3 R153, PT, PT, R151, 0x10, RZ ;  /* 0x0000001097996810 */ /* 0x000fe60007ffe0ff */
[----:B------:R-:W2:Y:S01]  /*3920*/  LDSM.16.M88.4 R76, [R198+0x800] ;  /* 0x00080000c64c783b */ /* 0x000ea20000000200 */
[----:B------:R-:W-:Y:S02]  /*3930*/  FSEL R155, R155, RZ, P0 ;  /* 0x000000ff9b9b7208 */ /* 0x000fe40000000000 */
[C---:B------:R-:W-:Y:S02]  /*3940*/  FSETP.NEU.FTZ.AND P0, PT, R230.reuse, -INF , PT ;  /* 0xff800000e600780b */ /* 0x040fe40003f1d000 */
[-C--:B------:R-:W-:Y:S01]  /*3950*/  @P6 ISETP.GE.AND P4, PT, R153, R234.reuse, PT ;  /* 0x000000ea9900620c */ /* 0x080fe20003f86270 */
[----:B------:R-:W-:Y:S01]  /*3960*/  LDSM.16.M88.4 R80, [R149] ;  /* 0x000000009550783b */ /* 0x000fe20000000200 */
[----:B------:R-:W-:Y:S05]  /*3970*/  FMUL.FTZ R153, R230, 1.4426950216293334961 ;  /* 0x3fb8aa3be6997820 */ /* 0x000fea0000410000 */
[----:B------:R-:W3:Y:S01]  /*3980*/  LDSM.16.M88.4 R84, [R187] ;  /* 0x00000000bb54783b */ /* 0x000ee20000000200 */
[----:B------:R-:W-:Y:S02]  /*3990*/  FSEL R153, R153, RZ, P0 ;  /* 0x000000ff99997208 */ /* 0x000fe40000000000 */
[C---:B------:R-:W-:Y:S02]  /*39a0*/  @P6 ISETP.GE.AND P0, PT, R151.reuse, R234, PT ;  /* 0x000000ea9700620c */ /* 0x040fe40003f06270 */
[----:B------:R-:W-:Y:S01]  /*39b0*/  @P6 IADD3 R151, PT, PT, R151, 0x19, RZ ;  /* 0x0000001997976810 */ /* 0x000fe20007ffe0ff */
        /* <DEDUP_REMOVED lines=86> */
[----:B------:R-:W3:Y:S01]  /*3f20*/  MUFU.TANH R156, R156 ;  /* 0x0000009c009c7308 */ /* 0x000ee20000002400 */
[C---:B-1----:R-:W-:Y:S09]  /*3f30*/  HMMA.16816.F32.BF16 R12, R92.reuse, R68, R12 ;  /* 0x000000445c0c723c */ /* 0x042ff2000004180c */
[----:B------:R-:W1:Y:S01]  /*3f40*/  MUFU.TANH R152, R152 ;  /* 0x0000009800987308 */ /* 0x000e620000002400 */
[----:B------:R-:W-:Y:S03]  /*3f50*/  HMMA.16816.F32.BF16 R16, R92, R70, R16 ;  /* 0x000000465c10723c */ /* 0x000fe60000041810 */
[C---:B--2---:R-:W-:Y:S06]  /*3f60*/  IADD3 R159, PT, PT, R228.reuse, 0x18, RZ ;  /* 0x00000018e49f7810 */ /* 0x044fec0007ffe0ff */
[----:B------:R-:W2:Y:S01]  /*3f70*/  MUFU.TANH R154, R154 ;  /* 0x0000009a009a7308 */ /* 0x000ea20000002400 */
[----:B------:R-:W-:Y:S01]  /*3f80*/  IABS R159, R159 ;  /* 0x0000009f009f7213 */ /* 0x000fe20000000000 */
[----:B---3--:R-:W-:Y:S01]  /*3f90*/  FFMA.FTZ R178, R163, -R229, R156 ;  /* 0x800000e5a3b27223 */ /* 0x008fe2000001009c */
[----:B------:R-:W-:Y:S01]  /*3fa0*/  IADD3 R163, PT, PT, R228, 0x9, RZ ;  /* 0x00000009e4a37810 */ /* 0x000fe20007ffe0ff */
[----:B------:R-:W-:Y:S01]  /*3fb0*/  FFMA.FTZ R156, -R156, R156, 1 ;  /* 0x3f8000009c9c7423 */ /* 0x000fe2000001019c */
[----:B------:R-:W-:Y:S01]  /*3fc0*/  I2FP.F32.S32 R159, R159 ;  /* 0x0000009f009f7245 */ /* 0x000fe20000201400 */
[----:B------:R-:W-:Y:S01]  /*3fd0*/  FMUL.FTZ R168, R14, UR8 ;  /* 0x000000080ea87c20 */ /* 0x000fe20008410000 */
[----:B------:R-:W-:Y:S03]  /*3fe0*/  @P6 FSEL R178, R178, -INF , !P1 ;  /* 0xff800000b2b26808 */ /* 0x000fe60004800000 */
[----:B------:R-:W3:Y:S01]  /*3ff0*/  MUFU.TANH R160, R160 ;  /* 0x000000a000a07308 */ /* 0x000ee20000002400 */
[----:B------:R-:W-:Y:S01]  /*4000*/  FMUL.FTZ R170, R12, UR8 ;  /* 0x000000080caa7c20 */ /* 0x000fe20008410000 */
[-C--:B------:R-:W-:Y:S01]  /*4010*/  FFMA.FTZ R248, R159, -R229.reuse, R158 ;  /* 0x800000e59ff87223 */ /* 0x080fe2000001009e */
[-C--:B-1----:R-:W-:Y:S01]  /*4020*/  FFMA.FTZ R180, R161, -R229.reuse, R152 ;  /* 0x800000e5a1b47223 */ /* 0x082fe20000010098 */
[----:B------:R-:W-:Y:S01]  /*4030*/  FMUL.FTZ R172, R13, UR8 ;  /* 0x000000080dac7c20 */ /* 0x000fe20008410000 */
[----:B------:R-:W-:Y:S01]  /*4040*/  FMUL.FTZ R174, R15, UR8 ;  /* 0x000000080fae7c20 */ /* 0x000fe20008410000 */
[----:B------:R-:W-:Y:S01]  /*4050*/  FMUL.FTZ R177, R16, UR8 ;  /* 0x0000000810b17c20 */ /* 0x000fe20008410000 */
[----:B------:R-:W-:Y:S03]  /*4060*/  @P6 FSEL R248, R248, -INF , !P1 ;  /* 0xff800000f8f86808 */ /* 0x000fe60004800000 */
[----:B------:R-:W1:Y:S01]  /*4070*/  MUFU.TANH R162, R162 ;  /* 0x000000a200a27308 */ /* 0x000e620000002400 */
[-C--:B------:R-:W-:Y:S01]  /*4080*/  @P6 ISETP.GE.AND P1, PT, R151, R234.reuse, PT ;  /* 0x000000ea9700620c */ /* 0x080fe20003f26270 */
[----:B--2---:R-:W-:Y:S01]  /*4090*/  FFMA.FTZ R182, R165, -R229, R154 ;  /* 0x800000e5a5b67223 */ /* 0x004fe2000001009a */
[----:B------:R-:W-:Y:S01]  /*40a0*/  IADD3 R151, PT, PT, R228, 0x11, RZ ;  /* 0x00000011e4977810 */ /* 0x000fe20007ffe0ff */
[----:B------:R-:W-:Y:S01]  /*40b0*/  FMUL.FTZ R175, R17, UR8 ;  /* 0x0000000811af7c20 */ /* 0x000fe20008410000 */
[----:B------:R-:W-:Y:S01]  /*40c0*/  @P6 FSEL R180, R180, -INF , !P0 ;  /* 0xff800000b4b46808 */ /* 0x000fe20004000000 */
[----:B------:R-:W-:Y:S01]  /*40d0*/  FMUL.FTZ R173, R18, UR8 ;  /* 0x0000000812ad7c20 */ /* 0x000fe20008410000 */
[----:B------:R-:W-:Y:S03]  /*40e0*/  IABS R151, R151 ;  /* 0x0000009700977213 */ /* 0x000fe60000000000 */
[----:B------:R-:W2:Y:S01]  /*40f0*/  MUFU.TANH R164, R164 ;  /* 0x000000a400a47308 */ /* 0x000ea20000002400 */
[----:B------:R-:W-:Y:S01]  /*4100*/  @P6 FSEL R182, R182, -INF , !P0 ;  /* 0xff800000b6b66808 */ /* 0x000fe20004000000 */
[--C-:B------:R-:W-:Y:S01]  /*4110*/  FFMA.FTZ R252, R180, UR7, -R155.reuse ;  /* 0x00000007b4fc7c23 */ /* 0x100fe2000801089b */
[----:B------:R-:W-:Y:S01]  /*4120*/  I2FP.F32.S32 R151, R151 ;  /* 0x0000009700977245 */ /* 0x000fe20000201400 */
[-C--:B---3--:R-:W-:Y:S01]  /*4130*/  FFMA.FTZ R180, R161, -R229.reuse, R160 ;  /* 0x800000e5a1b47223 */ /* 0x088fe200000100a0 */
[----:B------:R-:W-:Y:S01]  /*4140*/  FMUL.FTZ R171, R19, UR8 ;  /* 0x0000000813ab7c20 */ /* 0x000fe20008410000 */
[----:B------:R-:W-:Y:S01]  /*4150*/  @P6 ISETP.GE.AND P0, PT, R157, R234, PT ;  /* 0x000000ea9d00620c */ /* 0x000fe20003f06270 */
[----:B------:R-:W-:Y:S03]  /*4160*/  FFMA.FTZ R169, R248, UR7, -R155 ;  /* 0x00000007f8a97c23 */ /* 0x000fe6000801089b */
[----:B------:R-:W3:Y:S01]  /*4170*/  MUFU.TANH R168, R168 ;  /* 0x000000a800a87308 */ /* 0x000ee20000002400 */
[----:B------:R-:W-:Y:S01]  /*4180*/  IADD3 R157, PT, PT, R228, 0x10, RZ ;  /* 0x00000010e49d7810 */ /* 0x000fe20007ffe0ff */
[----:B-1----:R-:W-:Y:S01]  /*4190*/  FFMA.FTZ R161, R151, -R229, R162 ;  /* 0x800000e597a17223 */ /* 0x002fe200000100a2 */
[----:B------:R-:W-:Y:S01]  /*41a0*/  IABS R163, R163 ;  /* 0x000000a300a37213 */ /* 0x000fe20000000000 */
[--C-:B------:R-:W-:Y:S01]  /*41b0*/  FFMA.FTZ R182, R182, UR7, -R153.reuse ;  /* 0x00000007b6b67c23 */ /* 0x100fe20008010899 */
[----:B------:R-:W-:Y:S01]  /*41c0*/  IABS R157, R157 ;  /* 0x0000009d009d7213 */ /* 0x000fe20000000000 */
[----:B------:R-:W-:Y:S01]  /*41d0*/  FFMA.FTZ R152, -R152, R152, 1 ;  /* 0x3f80000098987423 */ /* 0x000fe20000010198 */
[----:B------:R-:W-:Y:S03]  /*41e0*/  @P6 FSEL R161, R161, -INF , !P2 ;  /* 0xff800000a1a16808 */ /* 0x000fe60005000000 */
[----:B------:R-:W1:Y:S01]  /*41f0*/  MUFU.TANH R170, R170 ;  /* 0x000000aa00aa7308 */ /* 0x000e620000002400 */
[----:B------:R-:W-:Y:S01]  /*4200*/  I2FP.F32.S32 R163, R163 ;  /* 0x000000a300a37245 */ /* 0x000fe20000201400 */
[----:B--2---:R-:W-:Y:S01]  /*4210*/  FFMA.FTZ R248, R159, -R229, R164 ;  /* 0x800000e59ff87223 */ /* 0x004fe200000100a4 */
[----:B------:R-:W-:Y:S01]  /*4220*/  FFMA.FTZ R159, R178, UR7, -R153 ;  /* 0x00000007b29f7c23 */ /* 0x000fe20008010899 */
[----:B------:R-:W-:Y:S01]  /*4230*/  FFMA.FTZ R181, R161, UR7, -R155 ;  /* 0x00000007a1b57c23 */ /* 0x000fe2000801089b */
[----:B------:R-:W-:Y:S01]  /*4240*/  I2FP.F32.S32 R157, R157 ;  /* 0x0000009d009d7245 */ /* 0x000fe20000201400 */
[----:B------:R-:W-:Y:S01]  /*4250*/  FFMA.FTZ R158, -R158, R158, 1 ;  /* 0x3f8000009e9e7423 */ /* 0x000fe2000001019e */
[----:B------:R-:W-:Y:S03]  /*4260*/  @P6 FSEL R248, R248, -INF , !P3 ;  /* 0xff800000f8f86808 */ /* 0x000fe60005800000 */
[----:B------:R-:W2:Y:S01]  /*4270*/  MUFU.TANH R166, R166 ;  /* 0x000000a600a67308 */ /* 0x000ea20000002400 */
[----:B------:R-:W-:Y:S01]  /*4280*/  @P6 FSEL R180, R180, -INF , !P2 ;  /* 0xff800000b4b46808 */ /* 0x000fe20005000000 */
[-C--:B---3--:R-:W-:Y:S01]  /*4290*/  FFMA.FTZ R178, R151, -R229.reuse, R168 ;  /* 0x800000e597b27223 */ /* 0x088fe200000100a8 */
[----:B------:R-:W-:Y:S01]  /*42a0*/  FMUL.FTZ R152, R152, UR8 ;  /* 0x0000000898987c20 */ /* 0x000fe20008410000 */
[----:B------:R-:W-:Y:S01]  /*42b0*/  FMUL.FTZ R158, R158, UR8 ;  /* 0x000000089e9e7c20 */ /* 0x000fe20008410000 */
[----:B------:R-:W-:Y:S01]  /*42c0*/  FFMA.FTZ R162, -R162, R162, 1 ;  /* 0x3f800000a2a27423 */ /* 0x000fe200000101a2 */
[--C-:B------:R-:W-:Y:S01]  /*42d0*/  FFMA.FTZ R180, R180, UR7, -R153.reuse ;  /* 0x00000007b4b47c23 */ /* 0x100fe20008010899 */
[----:B------:R-:W-:Y:S03]  /*42e0*/  @P6 FSEL R178, R178, -INF , !P4 ;  /* 0xff800000b2b26808 */ /* 0x000fe60006000000 */
[----:B------:R-:W3:Y:S01]  /*42f0*/  MUFU.TANH R172, R172 ;  /* 0x000000ac00ac7308 */ /* 0x000ee20000002400 */
[----:B------:R-:W-:Y:S01]  /*4300*/  FMUL.FTZ R162, R162, UR8 ;  /* 0x00000008a2a27c20 */ /* 0x000fe20008410000 */
[-C--:B-1----:R-:W-:Y:S01]  /*4310*/  FFMA.FTZ R151, R163, -R229.reuse, R170 ;  /* 0x800000e5a3977223 */ /* 0x082fe200000100aa */
[----:B------:R-:W-:Y:S01]  /*4320*/  FFMA.FTZ R170, -R170, R170, 1 ;  /* 0x3f800000aaaa7423 */ /* 0x000fe200000101aa */
[----:B------:R-:W-:Y:S01]  /*4330*/  FFMA.FTZ R178, R178, UR7, -R153 ;  /* 0x00000007b2b27c23 */ /* 0x000fe20008010899 */
[----:B------:R-:W-:Y:S01]  /*4340*/  FFMA.FTZ R154, -R154, R154, 1 ;  /* 0x3f8000009a9a7423 */ /* 0x000fe2000001019a */
[----:B------:R-:W-:Y:S01]  /*4350*/  FFMA.FTZ R164, -R164, R164, 1 ;  /* 0x3f800000a4a47423 */ /* 0x000fe200000101a4 */
[----:B------:R-:W-:Y:S03]  /*4360*/  @P6 FSEL R151, R151, -INF , !P4 ;  /* 0xff80000097976808 */ /* 0x000fe60006000000 */
[----:B------:R-:W1:Y:S01]  /*4370*/  MUFU.TANH R174, R174 ;  /* 0x000000ae00ae7308 */ /* 0x000e620000002400 */
[----:B------:R-:W-:Y:S01]  /*4380*/  FMUL.FTZ R170, R170, UR8 ;  /* 0x00000008aaaa7c20 */ /* 0x000fe20008410000 */
[-C--:B--2---:R-:W-:Y:S01]  /*4390*/  FFMA.FTZ R250, R157, -R229.reuse, R166 ;  /* 0x800000e59dfa7223 */ /* 0x084fe200000100a6 */
[----:B------:R-:W-:Y:S01]  /*43a0*/  FFMA.FTZ R166, -R166, R166, 1 ;  /* 0x3f800000a6a67423 */ /* 0x000fe200000101a6 */
[----:B------:R-:W-:Y:S01]  /*43b0*/  ISETP.NE.AND P4, PT, R233, RZ, PT ;  /* 0x000000ffe900720c */ /* 0x000fe20003f85270 */
[----:B------:R-:W-:Y:S01]  /*43c0*/  FMUL.FTZ R154, R154, UR8 ;  /* 0x000000089a9a7c20 */ /* 0x000fe20008410000 */
[----:B------:R-:W-:Y:S01]  /*43d0*/  FFMA.FTZ R160, -R160, R160, 1 ;  /* 0x3f800000a0a07423 */ /* 0x000fe200000101a0 */
[----:B------:R-:W-:Y:S03]  /*43e0*/  @P6 FSEL R250, R250, -INF , !P3 ;  /* 0xff800000fafa6808 */ /* 0x000fe60005800000 */
[----:B------:R-:W2:Y:S01]  /*43f0*/  MUFU.TANH R177, R177 ;  /* 0x000000b100b17308 */ /* 0x000ea20000002400 */
[----:B------:R-:W-:Y:S01]  /*4400*/  FFMA.FTZ R168, -R168, R168, 1 ;  /* 0x3f800000a8a87423 */ /* 0x000fe200000101a8 */
[-C--:B---3--:R-:W-:Y:S01]  /*4410*/  FFMA.FTZ R165, R246, -R229.reuse, R172 ;  /* 0x800000e5f6a57223 */ /* 0x088fe200000100ac */
[----:B------:R-:W-:Y:S01]  /*4420*/  FFMA.FTZ R172, -R172, R172, 1 ;  /* 0x3f800000acac7423 */ /* 0x000fe200000101ac */
[--C-:B------:R-:W-:Y:S01]  /*4430*/  FFMA.FTZ R167, R250, UR7, -R155.reuse ;  /* 0x00000007faa77c23 */ /* 0x100fe2000801089b */
[----:B------:R-:W-:Y:S01]  /*4440*/  FMUL.FTZ R160, R160, UR8 ;  /* 0x00000008a0a07c20 */ /* 0x000fe20008410000 */
[----:B------:R-:W-:Y:S01]  /*4450*/  FMUL.FTZ R168, R168, UR8 ;  /* 0x00000008a8a87c20 */ /* 0x000fe20008410000 */
[----:B------:R-:W-:Y:S03]  /*4460*/  @P6 FSEL R165, R165, -INF , !P5 ;  /* 0xff800000a5a56808 */ /* 0x000fe60006800000 */
[----:B------:R-:W3:Y:S01]  /*4470*/  MUFU.TANH R175, R175 ;  /* 0x000000af00af7308 */ /* 0x000ee20000002400 */
[-C--:B-1----:R-:W-:Y:S01]  /*4480*/  FFMA.FTZ R157, R157, -R229.reuse, R174 ;  /* 0x800000e59d9d7223 */ /* 0x082fe200000100ae */
[----:B------:R-:W-:Y:S01]  /*4490*/  FFMA.FTZ R174, -R174, R174, 1 ;  /* 0x3f800000aeae7423 */ /* 0x000fe200000101ae */
[----:B------:R-:W-:Y:S03]  /*44a0*/  FFMA.FTZ R165, R165, UR7, -R155 ;  /* 0x00000007a5a57c23 */ /* 0x000fe6000801089b */
[----:B------:R-:W-:Y:S04]  /*44b0*/  @P6 FSEL R157, R157, -INF , !P5 ;  /* 0xff8000009d9d6808 */ /* 0x000fe80006800000 */
[----:B------:R-:W1:Y:S01]  /*44c0*/  MUFU.TANH R173, R173 ;  /* 0x000000ad00ad7308 */ /* 0x000e620000002400 */
[----:B--2---:R-:W-:Y:S01]  /*44d0*/  FFMA.FTZ R179, R179, -R229, R177 ;  /* 0x800000e5b3b37223 */ /* 0x004fe200000100b1 */
[----:B------:R-:W-:Y:S01]  /*44e0*/  FFMA.FTZ R177, -R177, R177, 1 ;  /* 0x3f800000b1b17423 */ /* 0x000fe200000101b1 */
[----:B------:R-:W-:Y:S03]  /*44f0*/  FFMA.FTZ R157, R157, UR7, -R153 ;  /* 0x000000079d9d7c23 */ /* 0x000fe60008010899 */
[----:B------:R-:W-:Y:S04]  /*4500*/  @P6 FSEL R179, R179, -INF , !P0 ;  /* 0xff800000b3b36808 */ /* 0x000fe80004000000 */
[----:B------:R-:W2:Y:S01]  /*4510*/  MUFU.TANH R171, R171 ;  /* 0x000000ab00ab7308 */ /* 0x000ea20000002400 */
[----:B---3--:R-:W-:Y:S01]  /*4520*/  FFMA.FTZ R176, R176, -R229, R175 ;  /* 0x800000e5b0b07223 */ /* 0x008fe200000100af */
[----:B------:R-:W-:Y:S04]  /*4530*/  FFMA.FTZ R175, -R175, R175, 1 ;  /* 0x3f800000afaf7423 */ /* 0x000fe800000101af */
[----:B------:R-:W-:Y:S04]  /*4540*/  @P6 FSEL R176, R176, -INF , !P1 ;  /* 0xff800000b0b06808 */ /* 0x000fe80004800000 */
[----:B------:R3:W-:Y:S01]  /*4550*/  MUFU.EX2 R161, R159 ;  /* 0x0000009f00a17308 */ /* 0x0007e20000000800 */
[----:B------:R-:W-:Y:S01]  /*4560*/  FMUL.FTZ R175, R175, UR8 ;  /* 0x00000008afaf7c20 */ /* 0x000fe20008410000 */
[----:B-1----:R-:W-:Y:S01]  /*4570*/  FFMA.FTZ R163, R163, -R229, R173 ;  /* 0x800000e5a3a37223 */ /* 0x002fe200000100ad */
[----:B------:R-:W-:Y:S07]  /*4580*/  FFMA.FTZ R173, -R173, R173, 1 ;  /* 0x3f800000adad7423 */ /* 0x000fee00000101ad */
[----:B------:R-:W-:Y:S01]  /*4590*/  MUFU.EX2 R252, R252 ;  /* 0x000000fc00fc7308 */ /* 0x000fe20000000800 */
[----:B------:R-:W-:Y:S09]  /*45a0*/  @P6 FSEL R163, R163, -INF , !P0 ;  /* 0xff800000a3a36808 */ /* 0x000ff20004000000 */
[----:B------:R-:W1:Y:S01]  /*45b0*/  MUFU.EX2 R169, R169 ;  /* 0x000000a900a97308 */ /* 0x000e620000000800 */
[C---:B------:R-:W-:Y:S09]  /*45c0*/  LEA R94, P0, R203.reuse, R224, 0x2 ;  /* 0x000000e0cb5e7211 */ /* 0x040ff200078010ff */
[----:B------:R-:W4:Y:S01]  /*45d0*/  MUFU.EX2 R182, R182 ;  /* 0x000000b600b67308 */ /* 0x000f220000000800 */
[----:B------:R-:W-:Y:S01]  /*45e0*/  LEA.HI.X R95, R203, R225, RZ, 0x2, P0 ;  /* 0x000000e1cb5f7211 */ /* 0x000fe200000f14ff */
[----:B---3--:R-:W-:Y:S01]  /*45f0*/  FFMA.FTZ R159, R248, UR7, -R153 ;  /* 0x00000007f89f7c23 */ /* 0x008fe20008010899 */
[----:B------:R-:W-:Y:S01]  /*4600*/  FFMA.FTZ R248, R151, UR7, -R155 ;  /* 0x0000000797f87c23 */ /* 0x000fe2000801089b */
[----:B--2---:R-:W-:Y:S06]  /*4610*/  FFMA.FTZ R151, R246, -R229, R171 ;  /* 0x800000e5f6977223 */ /* 0x004fec00000100ab */
[----:B------:R-:W-:Y:S01]  /*4620*/  MUFU.EX2 R180, R180 ;  /* 0x000000b400b47308 */ /* 0x000fe20000000800 */
[--C-:B------:R-:W-:Y:S01]  /*4630*/  FFMA.FTZ R246, R179, UR7, -R155.reuse ;  /* 0x00000007b3f67c23 */ /* 0x100fe2000801089b */
[----:B------:R-:W-:Y:S01]  /*4640*/  FFMA.FTZ R155, R176, UR7, -R155 ;  /* 0x00000007b09b7c23 */ /* 0x000fe2000801089b */
[--C-:B------:R-:W-:Y:S01]  /*4650*/  FFMA.FTZ R176, R163, UR7, -R153.reuse ;  /* 0x00000007a3b07c23 */ /* 0x100fe20008010899 */
[----:B------:R-:W-:Y:S06]  /*4660*/  @P6 FSEL R151, R151, -INF , !P1 ;  /* 0xff80000097976808 */ /* 0x000fec0004800000 */
[----:B------:R-:W2:Y:S01]  /*4670*/  MUFU.EX2 R159, R159 ;  /* 0x0000009f009f7308 */ /* 0x000ea20000000800 */
[----:B-1----:R-:W-:Y:S01]  /*4680*/  F2FP.BF16.F32.PACK_AB R251, R169, R252 ;  /* 0x000000fca9fb723e */ /* 0x002fe200000010ff */
[----:B------:R-:W-:Y:S08]  /*4690*/  FFMA.FTZ R171, -R171, R171, 1 ;  /* 0x3f800000abab7423 */ /* 0x000ff000000101ab */
[----:B------:R-:W-:Y:S01]  /*46a0*/  MUFU.EX2 R250, R181 ;  /* 0x000000b500fa7308 */ /* 0x000fe20000000800 */
[----:B------:R-:W-:Y:S01]  /*46b0*/  FFMA.FTZ R153, R151, UR7, -R153 ;  /* 0x0000000797997c23 */ /* 0x000fe20008010899 */
[----:B----4-:R-:W-:Y:S01]  /*46c0*/  F2FP.BF16.F32.PACK_AB R249, R161, R182 ;  /* 0x000000b6a1f9723e */ /* 0x010fe200000010ff */
[----:B------:R-:W-:Y:S07]  /*46d0*/  STS [R215], R251 ;  /* 0x000000fbd7007388 */ /* 0x000fee0000000800 */
[----:B------:R-:W1:Y:S01]  /*46e0*/  MUFU.EX2 R167, R167 ;  /* 0x000000a700a77308 */ /* 0x000e620000000800 */
[----:B------:R-:W-:Y:S01]  /*46f0*/  FMUL.FTZ R171, R171, UR8 ;  /* 0x00000008abab7c20 */ /* 0x000fe20008410000 */
[----:B------:R-:W-:Y:S08]  /*4700*/  STS [R215+0x400], R249 ;  /* 0x000400f9d7007388 */ /* 0x000ff00000000800 */
[----:B------:R-:W-:Y:S01]  /*4710*/  MUFU.EX2 R248, R248 ;  /* 0x000000f800f87308 */ /* 0x000fe20000000800 */
[----:B--2---:R-:W-:Y:S09]  /*4720*/  F2FP.BF16.F32.PACK_AB R151, R159, R180 ;  /* 0x000000b49f97723e */ /* 0x004ff200000010ff */
[----:B------:R-:W2:Y:S01]  /*4730*/  MUFU.EX2 R165, R165 ;  /* 0x000000a500a57308 */ /* 0x000ea20000000800 */
[----:B------:R3:W-:Y:S09]  /*4740*/  STS [R237+0x400], R151 ;  /* 0x00040097ed007388 */ /* 0x0007f20000000800 */
[----:B------:R-:W-:Y:S01]  /*4750*/  MUFU.EX2 R178, R178 ;  /* 0x000000b200b27308 */ /* 0x000fe20000000800 */
[----:B-1----:R-:W-:Y:S09]  /*4760*/  F2FP.BF16.F32.PACK_AB R247, R167, R250 ;  /* 0x000000faa7f7723e */ /* 0x002ff200000010ff */
[----:B------:R-:W1:Y:S01]  /*4770*/  MUFU.EX2 R157, R157 ;  /* 0x0000009d009d7308 */ /* 0x000e620000000800 */
[----:B------:R-:W-:Y:S09]  /*4780*/  STS [R237], R247 ;  /* 0x000000f7ed007388 */ /* 0x000ff20000000800 */
[----:B------:R-:W-:Y:S01]  /*4790*/  MUFU.EX2 R163, R155 ;  /* 0x0000009b00a37308 */ /* 0x000fe20000000800 */
[----:B--2---:R-:W-:Y:S09]  /*47a0*/  F2FP.BF16.F32.PACK_AB R225, R165, R248 ;  /* 0x000000f8a5e1723e */ /* 0x004ff200000010ff */
[----:B------:R2:W-:Y:S01]  /*47b0*/  MUFU.EX2 R155, R153 ;  /* 0x00000099009b7308 */ /* 0x0005e20000000800 */
[----:B------:R-:W-:Y:S09]  /*47c0*/  STS [R217], R225 ;  /* 0x000000e1d9007388 */ /* 0x000ff20000000800 */
[----:B------:R-:W4:Y:S01]  /*47d0*/  MUFU.EX2 R246, R246 ;  /* 0x000000f600f67308 */ /* 0x000f220000000800 */
[----:B-1----:R-:W-:Y:S09]  /*47e0*/  F2FP.BF16.F32.PACK_AB R183, R157, R178 ;  /* 0x000000b29db7723e */ /* 0x002ff200000010ff */
[----:B------:R-:W1:Y:S01]  /*47f0*/  MUFU.EX2 R176, R176 ;  /* 0x000000b000b07308 */ /* 0x000e620000000800 */
[----:B------:R-:W-:Y:S06]  /*4800*/  STS [R217+0x400], R183 ;  /* 0x000400b7d9007388 */ /* 0x000fec0000000800 */
[----:B--2---:R-:W2:Y:S01]  /*4810*/  LDG.E R153, desc[UR18][R94.64] ;  /* 0x000000125e997981 */ /* 0x004ea2000c1e1900 */
[----:B----4-:R-:W-:Y:S05]  /*4820*/  F2FP.BF16.F32.PACK_AB R181, R163, R246 ;  /* 0x000000f6a3b5723e */ /* 0x010fea00000010ff */
[----:B---3--:R3:W4:Y:S01]  /*4830*/  LDG.E R151, desc[UR18][R94.64+0x20] ;  /* 0x000020125e977981 */ /* 0x008722000c1e1900 */
[----:B-1----:R-:W-:Y:S05]  /*4840*/  F2FP.BF16.F32.PACK_AB R179, R155, R176 ;  /* 0x000000b09bb3723e */ /* 0x002fea00000010ff */
[----:B------:R-:W-:Y:S06]  /*4850*/  STS [R220], R181 ;  /* 0x000000b5dc007388 */ /* 0x000fec0000000800 */
[----:B------:R-:W-:Y:S06]  /*4860*/  STS [R220+0x400], R179 ;  /* 0x000400b3dc007388 */ /* 0x000fec0000000800 */
[----:B------:R-:W-:Y:S06]  /*4870*/  LDSM.16.M88.4 R68, [R200+0xc000] ;  /* 0x00c00000c844783b */ /* 0x000fec0000000200 */
[----:B------:R-:W1:Y:S06]  /*4880*/  LDSM.16.M88.4 R72, [R198+0x6000] ;  /* 0x00600000c648783b */ /* 0x000e6c0000000200 */
[----:B------:R-:W1:Y:S06]  /*4890*/  LDSM.16.M88.4 R76, [R198+0x6800] ;  /* 0x00680000c64c783b */ /* 0x000e6c0000000200 */
[----:B------:R-:W-:Y:S06]  /*48a0*/  LDSM.16.M88.4 R80, [R186+0xc000] ;  /* 0x00c00000ba50783b */ /* 0x000fec0000000200 */
[----:B------:R-:W1:Y:S06]  /*48b0*/  LDSM.16.M88.4 R84, [R187+0x6000] ;  /* 0x00600000bb54783b */ /* 0x000e6c0000000200 */
[----:B------:R-:W1:Y:S06]  /*48c0*/  LDSM.16.M88.4 R88, [R187+0x6800] ;  /* 0x00680000bb58783b */ /* 0x000e6c0000000200 */
[----:B---3--:R-:W-:Y:S06]  /*48d0*/  LDSM.16.M88.4 R92, [R185+0xc000] ;  /* 0x00c00000b95c783b */ /* 0x008fec0000000200 */
[----:B------:R-:W3:Y:S01]  /*48e0*/  LDSM.16.M88.4 R96, [R196+0x6000] ;  /* 0x00600000c460783b */ /* 0x000ee20000000200 */
[C---:B-1----:R-:W-:Y:S08]  /*48f0*/  HMMA.16816.F32.BF16 R4, R68.reuse, R72, RZ ;  /* 0x000000484404723c */ /* 0x042ff000000418ff */
[C---:B------:R-:W-:Y:S01]  /*4900*/  HMMA.16816.F32.BF16 R8, R68.reuse, R74, RZ ;  /* 0x0000004a4408723c */ /* 0x040fe200000418ff */
[----:B------:R-:W-:Y:S07]  /*4910*/  LDSM.16.M88.4 R72, [R184+0xc000] ;  /* 0x00c00000b848783b */ /* 0x000fee0000000200 */
[C---:B------:R-:W-:Y:S08]  /*4920*/  HMMA.16816.F32.BF16 R12, R68.reuse, R76, RZ ;  /* 0x0000004c440c723c */ /* 0x040ff000000418ff */
[----:B------:R-:W-:Y:S01]  /*4930*/  HMMA.16816.F32.BF16 R16, R68, R78, RZ ;  /* 0x0000004e4410723c */ /* 0x000fe200000418ff */
[----:B------:R-:W1:Y:S06]  /*4940*/  LDSM.16.M88.4 R68, [R196+0x6800] ;  /* 0x00680000c444783b */ /* 0x000e6c0000000200 */
[----:B------:R-:W1:Y:S01]  /*4950*/  LDSM.16.M88.4 R76, [R188+0x6000] ;  /* 0x00600000bc4c783b */ /* 0x000e620000000200 */
[C---:B------:R-:W-:Y:S08]  /*4960*/  HMMA.16816.F32.BF16 R4, R80.reuse, R84, R4 ;  /* 0x000000545004723c */ /* 0x040ff00000041804 */
[C---:B------:R-:W-:Y:S01]  /*4970*/  HMMA.16816.F32.BF16 R8, R80.reuse, R86, R8 ;  /* 0x000000565008723c */ /* 0x040fe20000041808 */
[----:B------:R-:W-:Y:S07]  /*4980*/  LDSM.16.M88.4 R84, [R200+0xe000] ;  /* 0x00e00000c854783b */ /* 0x000fee0000000200 */
[C---:B------:R-:W-:Y:S08]  /*4990*/  HMMA.16816.F32.BF16 R12, R80.reuse, R88, R12 ;  /* 0x00000058500c723c */ /* 0x040ff0000004180c */
[----:B------:R-:W-:Y:S01]  /*49a0*/  HMMA.16816.F32.BF16 R16, R80, R90, R16 ;  /* 0x0000005a5010723c */ /* 0x000fe20000041810 */
[----:B------:R-:W1:Y:S06]  /*49b0*/  LDSM.16.M88.4 R80, [R188+0x6800] ;  /* 0x00680000bc50783b */ /* 0x000e6c0000000200 */
[----:B------:R-:W1:Y:S01]  /*49c0*/  LDSM.16.M88.4 R88, [R198+0x8000] ;  /* 0x00800000c658783b */ /* 0x000e620000000200 */
        /* <DEDUP_REMOVED lines=10> */
[C---:B------:R-:W-:Y:S08]  /*4a70*/  HMMA.16816.F32.BF16 R12, R72.reuse, R80, R12 ;  /* 0x00000050480c723c */ /* 0x040ff0000004180c */
[----:B------:R-:W-:Y:S01]  /*4a80*/  HMMA.16816.F32.BF16 R16, R72, R82, R16 ;  /* 0x000000524810723c */ /* 0x000fe20000041810 */
[----:B------:R-:W3:Y:S06]  /*4a90*/  LDSM.16.M88.4 R72, [R187+0x8800] ;  /* 0x00880000bb48783b */ /* 0x000eec0000000200 */
        /* <DEDUP_REMOVED lines=11> */
[C---:B------:R-:W-:Y:S08]  /*4b50*/  HMMA.16816.F32.BF16 R12, R92.reuse, R72, R12 ;  /* 0x000000485c0c723c */ /* 0x040ff0000004180c */
        /* <DEDUP_REMOVED lines=24> */
[C---:B----4-:R-:W-:Y:S08]  /*4ce0*/  HMMA.16816.F32.BF16 R4, R76.reuse, R80, R4 ;  /* 0x000000504c04723c */ /* 0x050ff00000041804 */
[C---:B------:R-:W-:Y:S08]  /*4cf0*/  HMMA.16816.F32.BF16 R8, R76.reuse, R82, R8 ;  /* 0x000000524c08723c */ /* 0x040ff00000041808 */
[C---:B---3--:R-:W-:Y:S08]  /*4d00*/  HMMA.16816.F32.BF16 R12, R76.reuse, R72, R12 ;  /* 0x000000484c0c723c */ /* 0x048ff0000004180c */
[----:B------:R-:W-:Y:S01]  /*4d10*/  HMMA.16816.F32.BF16 R16, R76, R74, R16 ;  /* 0x0000004a4c10723c */ /* 0x000fe20000041810 */
[----:B------:R-:W3:Y:S07]  /*4d20*/  LDSM.16.M88.4 R72, [R188+0xa800] ;  /* 0x00a80000bc48783b */ /* 0x000eee0000000200 */
[C---:B------:R-:W-:Y:S08]  /*4d30*/  HMMA.16816.F32.BF16 R4, R84.reuse, R88, R4 ;  /* 0x000000585404723c */ /* 0x040ff00000041804 */
[C---:B------:R-:W-:Y:S08]  /*4d40*/  HMMA.16816.F32.BF16 R8, R84.reuse, R90, R8 ;  /* 0x0000005a5408723c */ /* 0x040ff00000041808 */
[C---:B-1----:R-:W-:Y:S08]  /*4d50*/  HMMA.16816.F32.BF16 R12, R84.reuse, R68, R12 ;  /* 0x00000044540c723c */ /* 0x042ff0000004180c */
[----:B------:R-:W-:Y:S08]  /*4d60*/  HMMA.16816.F32.BF16 R16, R84, R70, R16 ;  /* 0x000000465410723c */ /* 0x000ff00000041810 */
[C---:B--2---:R-:W-:Y:S08]  /*4d70*/  HMMA.16816.F32.BF16 R4, R92.reuse, R96, R4 ;  /* 0x000000605c04723c */ /* 0x044ff00000041804 */
[C---:B------:R-:W-:Y:S08]  /*4d80*/  HMMA.16816.F32.BF16 R8, R92.reuse, R98, R8 ;  /* 0x000000625c08723c */ /* 0x040ff00000041808 */
[C---:B---3--:R-:W-:Y:S03]  /*4d90*/  HMMA.16816.F32.BF16 R12, R92.reuse, R72, R12 ;  /* 0x000000485c0c723c */ /* 0x048fe6000004180c */
        /* <DEDUP_REMOVED lines=10> */
[----:B------:R-:W-:Y:S02]  /*4e40*/  FMUL.FTZ R252, R167, R252 ;  /* 0x000000fca7fc7220 */ /* 0x000fe40000410000 */
[----:B------:R-:W-:Y:S01]  /*4e50*/  FADD.FTZ R167, -R153, R12 ;  /* 0x0000000c99a77221 */ /* 0x000fe20000010100 */
[----:B------:R-:W-:Y:S01]  /*4e60*/  F2FP.BF16.F32.PACK_AB R152, R181, R152 ;  /* 0x00000098b598723e */ /* 0x000fe200000010ff */
[----:B------:R-:W-:Y:S01]  /*4e70*/  FADD.FTZ R158, -R153, R13 ;  /* 0x0000000d999e7221 */ /* 0x000fe20000010100 */
[----:B------:R-:W-:Y:S01]  /*4e80*/  FMUL.FTZ R162, R162, R169 ;  /* 0x000000a9a2a27220 */ /* 0x000fe20000410000 */
[----:B------:R-:W-:Y:S02]  /*4e90*/  FMUL.FTZ R167, R248, R167 ;  /* 0x000000a7f8a77220 */ /* 0x000fe40000410000 */
[----:B------:R-:W-:Y:S02]  /*4ea0*/  FMUL.FTZ R158, R165, R158 ;  /* 0x0000009ea59e7220 */ /* 0x000fe40000410000 */
[C---:B------:R-:W-:Y:S01]  /*4eb0*/  FADD.FTZ R179, -R153.reuse, R16 ;  /* 0x0000001099b37221 */ /* 0x040fe20000010100 */
[----:B------:R-:W-:Y:S01]  /*4ec0*/  FADD.FTZ R250, -R153, R17 ;  /* 0x0000001199fa7221 */ /* 0x000fe20000010100 */
[----:B------:R-:W-:Y:S01]  /*4ed0*/  FMUL.FTZ R153, R166, UR8 ;  /* 0x00000008a6997c20 */ /* 0x000fe20008410000 */
[----:B------:R-:W-:Y:S01]  /*4ee0*/  FMUL.FTZ R166, R177, UR8 ;  /* 0x00000008b1a67c20 */ /* 0x000fe20008410000 */
[----:B------:R-:W-:Y:S01]  /*4ef0*/  FMUL.FTZ R179, R246, R179 ;  /* 0x000000b3f6b37220 */ /* 0x000fe20000410000 */
[----:B------:R-:W-:Y:S01]  /*4f00*/  FMUL.FTZ R250, R163, R250 ;  /* 0x000000faa3fa7220 */ /* 0x000fe20000410000 */
[----:B------:R-:W-:Y:S01]  /*4f10*/  FMUL.FTZ R153, R153, R252 ;  /* 0x000000fc99997220 */ /* 0x000fe20000410000 */
[----:B------:R-:W-:Y:S01]  /*4f20*/  FMUL.FTZ R163, R172, UR8 ;  /* 0x00000008aca37c20 */ /* 0x000fe20008410000 */
[----:B------:R-:W-:Y:S01]  /*4f30*/  FMUL.FTZ R167, R170, R167 ;  /* 0x000000a7aaa77220 */ /* 0x000fe20000410000 */
[----:B------:R-:W-:Y:S01]  /*4f40*/  FMUL.FTZ R166, R166, R179 ;  /* 0x000000b3a6a67220 */ /* 0x000fe20000410000 */
[----:B------:R-:W-:Y:S01]  /*4f50*/  FMUL.FTZ R175, R175, R250 ;  /* 0x000000faafaf7220 */ /* 0x000fe20000410000 */
[----:B------:R-:W-:Y:S01]  /*4f60*/  F2FP.BF16.F32.PACK_AB R162, R153, R162 ;  /* 0x000000a299a2723e */ /* 0x000fe200000010ff */
[C---:B------:R-:W-:Y:S01]  /*4f70*/  FADD.FTZ R153, -R151.reuse, R6 ;  /* 0x0000000697997221 */ /* 0x040fe20000010100 */
[----:B------:R-:W-:Y:S01]  /*4f80*/  FADD.FTZ R170, -R151, R7 ;  /* 0x0000000797aa7221 */ /* 0x000fe20000010100 */
[----:B------:R-:W-:Y:S01]  /*4f90*/  FMUL.FTZ R158, R163, R158 ;  /* 0x0000009ea39e7220 */ /* 0x000fe20000410000 */
[----:B------:R-:W-:Y:S01]  /*4fa0*/  F2FP.BF16.F32.PACK_AB R175, R175, R166 ;  /* 0x000000a6afaf723e */ /* 0x000fe200000010ff */
[----:B------:R-:W-:Y:S01]  /*4fb0*/  FMUL.FTZ R153, R182, R153 ;  /* 0x00000099b6997220 */ /* 0x000fe20000410000 */
[----:B------:R-:W-:Y:S01]  /*4fc0*/  FMUL.FTZ R170, R161, R170 ;  /* 0x000000aaa1aa7220 */ /* 0x000fe20000410000 */
[----:B------:R-:W-:Y:S01]  /*4fd0*/  FMUL.FTZ R163, R156, UR8 ;  /* 0x000000089ca37c20 */ /* 0x000fe20008410000 */
[C---:B------:R-:W-:Y:S01]  /*4fe0*/  FADD.FTZ R166, -R151.reuse, R11 ;  /* 0x0000000b97a67221 */ /* 0x040fe20000010100 */
[----:B------:R-:W-:Y:S01]  /*4ff0*/  FMUL.FTZ R153, R154, R153 ;  /* 0x000000999a997220 */ /* 0x000fe20000410000 */
[----:B------:R-:W-:Y:S01]  /*5000*/  FADD.FTZ R161, -R151, R10 ;  /* 0x0000000a97a17221 */ /* 0x000fe20000010100 */
[----:B------:R-:W-:Y:S01]  /*5010*/  FMUL.FTZ R170, R163, R170 ;  /* 0x000000aaa3aa7220 */ /* 0x000fe20000410000 */
[----:B------:R-:W-:Y:S01]  /*5020*/  FMUL.FTZ R166, R159, R166 ;  /* 0x000000a69fa67220 */ /* 0x000fe20000410000 */
[C---:B------:R-:W-:Y:S01]  /*5030*/  FADD.FTZ R159, -R151.reuse, R14 ;  /* 0x0000000e979f7221 */ /* 0x040fe20000010100 */
[C---:B------:R-:W-:Y:S01]  /*5040*/  FADD.FTZ R154, -R151.reuse, R15 ;  /* 0x0000000f979a7221 */ /* 0x040fe20000010100 */
[C---:B------:R-:W-:Y:S01]  /*5050*/  FADD.FTZ R163, -R151.reuse, R18 ;  /* 0x0000001297a37221 */ /* 0x040fe20000010100 */
[----:B------:R-:W-:Y:S01]  /*5060*/  FADD.FTZ R156, -R151, R19 ;  /* 0x00000013979c7221 */ /* 0x000fe20000010100 */
[----:B------:R-:W-:Y:S01]  /*5070*/  FMUL.FTZ R151, R164, UR8 ;  /* 0x00000008a4977c20 */ /* 0x000fe20008410000 */
[----:B------:R-:W-:Y:S01]  /*5080*/  F2FP.BF16.F32.PACK_AB R170, R170, R153 ;  /* 0x00000099aaaa723e */ /* 0x000fe200000010ff */
[----:B------:R-:W-:Y:S01]  /*5090*/  FMUL.FTZ R161, R180, R161 ;  /* 0x000000a1b4a17220 */ /* 0x000fe20000410000 */
[----:B------:R-:W-:Y:S01]  /*50a0*/  FMUL.FTZ R159, R178, R159 ;  /* 0x0000009fb29f7220 */ /* 0x000fe20000410000 */
[----:B------:R-:W-:Y:S01]  /*50b0*/  FMUL.FTZ R154, R157, R154 ;  /* 0x0000009a9d9a7220 */ /* 0x000fe20000410000 */
[----:B------:R-:W-:Y:S01]  /*50c0*/  FMUL.FTZ R163, R176, R163 ;  /* 0x000000a3b0a37220 */ /* 0x000fe20000410000 */
[----:B------:R-:W-:Y:S01]  /*50d0*/  FMUL.FTZ R156, R155, R156 ;  /* 0x0000009c9b9c7220 */ /* 0x000fe20000410000 */
[----:B------:R-:W-:Y:S01]  /*50e0*/  FMUL.FTZ R153, R174, UR8 ;  /* 0x00000008ae997c20 */ /* 0x000fe20008410000 */
[----:B------:R-:W-:Y:S01]  /*50f0*/  FMUL.FTZ R164, R173, UR8 ;  /* 0x00000008ada47c20 */ /* 0x000fe20008410000 */
[----:B------:R-:W-:Y:S01]  /*5100*/  F2FP.BF16.F32.PACK_AB R158, R158, R167 ;  /* 0x000000a79e9e723e */ /* 0x000fe200000010ff */
[----:B------:R-:W-:Y:S01]  /*5110*/  FMUL.FTZ R160, R160, R161 ;  /* 0x000000a1a0a07220 */ /* 0x000fe20000410000 */
[----:B------:R-:W-:Y:S01]  /*5120*/  FMUL.FTZ R151, R151, R166 ;  /* 0x000000a697977220 */ /* 0x000fe20000410000 */
[----:B------:R-:W-:Y:S01]  /*5130*/  FMUL.FTZ R159, R168, R159 ;  /* 0x0000009fa89f7220 */ /* 0x000fe20000410000 */
        /* <DEDUP_REMOVED lines=61> */
.L_x_1898:
        /* <DEDUP_REMOVED lines=128> */
.L_x_1899:
        /* <DEDUP_REMOVED lines=206> */
[----:B------:R-:W-:Y:S01]  /*69f0*/  LDSM.16.MT88.4 R84, [R190+0x3000] ;  /* 0x00300000be54783b */ /* 0x000fe20000004200 */
        /* <DEDUP_REMOVED lines=16> */
[----:B------:R-:W-:Y:S05]  /*6b00*/  LDSM.16.MT88.4 R16, [R190+0x1000] ;  /* 0x00100000be10783b */ /* 0x000fea0000004200 */
[-C--:B----4-:R-:W-:Y:S08]  /*6b10*/  HMMA.16816.F32.BF16 R132, R4, R68.reuse, R132 ;  /* 0x000000440484723c */ /* 0x090ff00000041884 */
[C---:B------:R-:W-:Y:S08]  /*6b20*/  HMMA.16816.F32.BF16 R136, R12.reuse, R68, R136 ;  /* 0x000000440c88723c */ /* 0x040ff00000041888 */
[-C--:B------:R-:W-:Y:S01]  /*6b30*/  HMMA.16816.F32.BF16 R140, R12, R70.reuse, R140 ;  /* 0x000000460c8c723c */ /* 0x080fe2000004188c */
[----:B------:R-:W3:Y:S07]  /*6b40*/  LDSM.16.MT88.4 R12, [R190+0x4800] ;  /* 0x00480000be0c783b */ /* 0x000eee0000004200 */
[----:B------:R-:W-:Y:S01]  /*6b50*/  HMMA.16816.F32.BF16 R144, R4, R70, R144 ;  /* 0x000000460490723c */ /* 0x000fe20000041890 */
[----:B------:R-:W4:Y:S04]  /*6b60*/  LDSM.16.MT88.4 R4, [R193+-0x1000] ;  /* 0xfff00000c104783b */ /* 0x000f280000004200 */
[----:B------:R-:W4:Y:S03]  /*6b70*/  LDSM.16.MT88.4 R68, [R191+-0x1000] ;  /* 0xfff00000bf44783b */ /* 0x000f260000004200 */
        /* <DEDUP_REMOVED lines=10> */
[-C--:B---3--:R-:W-:Y:S08]  /*6c20*/  HMMA.16816.F32.BF16 R132, R72, R12.reuse, R132 ;  /* 0x0000000c4884723c */ /* 0x088ff00000041884 */
        /* <DEDUP_REMOVED lines=14> */
[----:B------:R-:W-:Y:S04]  /*6d10*/  HMMA.16816.F32.BF16 R144, R4, R78, R144 ;  /* 0x0000004e0490723c */ /* 0x000fe80000041890 */
[C---:B------:R-:W-:Y:S01]  /*6d20*/  LOP3.LUT R4, R233.reuse, 0x1, RZ, 0xc0, !PT ;  /* 0x00000001e9047812 */ /* 0x040fe200078ec0ff */
        /* <DEDUP_REMOVED lines=187> */
.L_x_1901:
[----:B------:R-:W2:Y:S01]  /*78e0*/  LDCU.64 UR8, c[0x0][0x5c0] ;  /* 0x0000b800ff0877ac */ /* 0x000ea20008000a00 */
[----:B------:R-:W-:-:S05]  /*78f0*/  IADD3 R42, PT, PT, R235, R236, RZ ;  /* 0x000000eceb2a7210 */ /* 0x000fca0007ffe0ff */
[C---:B--2---:R-:W-:Y:S02]  /*7900*/  IMAD R40, R42.reuse, UR9, RZ ;  /* 0x000000092a287c24 */ /* 0x044fe4000f8e02ff */
[----:B-1----:R-:W-:-:S05]  /*7910*/  IMAD.WIDE.U32 R42, R42, UR8, RZ ;  /* 0x000000082a2a7c25 */ /* 0x002fca000f8e00ff */
[----:B------:R-:W-:Y:S02]  /*7920*/  IADD3 R40, PT, PT, R43, R40, RZ ;  /* 0x000000282b287210 */ /* 0x000fe40007ffe0ff */
.L_x_1902:
        /* <DEDUP_REMOVED lines=11> */
.L_x_1903:
[----:B------:R-:W1:Y:S01]  /*79e0*/  LDCU.64 UR6, c[0x0][0x5c8] ;  /* 0x0000b900ff0677ac */ /* 0x000e620008000a00 */
[----:B------:R-:W-:-:S05]  /*79f0*/  IADD3 R54, PT, PT, R235, R236, RZ ;  /* 0x000000eceb367210 */ /* 0x000fca0007ffe0ff */
[C---:B-1----:R-:W-:Y:S02]  /*7a00*/  IMAD R52, R54.reuse, UR7, RZ ;  /* 0x0000000736347c24 */ /* 0x042fe4000f8e02ff */
[----:B------:R-:W-:-:S05]  /*7a10*/  IMAD.WIDE.U32 R54, R54, UR6, RZ ;  /* 0x0000000636367c25 */ /* 0x000fca000f8e00ff */
[----:B------:R-:W-:-:S07]  /*7a20*/  IADD3 R52, PT, PT, R55, R52, RZ ;  /* 0x0000003437347210 */ /* 0x000fce0007ffe0ff */
.L_x_1904:
        /* <DEDUP_REMOVED lines=43> */
.L_x_1906:
[----:B------:R-:W-:Y:S05]  /*7ce0*/  BSYNC.RECONVERGENT B0 ;  /* 0x0000000000007941 */ /* 0x000fea0003800200 */
.L_x_1905:
        /* <DEDUP_REMOVED lines=17> */
.L_x_1908:
[----:B------:R-:W-:Y:S05]  /*7e00*/  BSYNC.RECONVERGENT B0 ;  /* 0x0000000000007941 */ /* 0x000fea0003800200 */
.L_x_1907:
        /* <DEDUP_REMOVED lines=26> */
.L_x_1910:
[----:B------:R-:W-:Y:S05]  /*7fb0*/  BSYNC.RECONVERGENT B0 ;  /* 0x0000000000007941 */ /* 0x000fea0003800200 */
.L_x_1909:
        /* <DEDUP_REMOVED lines=17> */
.L_x_1869:
[----:B------:R-:W-:Y:S05]  /*80d0*/  BSYNC.RECONVERGENT B1 ;  /* 0x0000000000017941 */ /* 0x000fea0003800200 */
.L_x_1847:
        /* <DEDUP_REMOVED lines=11> */
.L_x_1912:
        /* <DEDUP_REMOVED lines=15> */
.L_x_2187:


//--------------------- .text._ZN5flash44flash_bwd_dq_dk_dv_loop_seqk_parallel_kernelI23Flash_bwd_kernel_traitsILi192ELi64ELi64ELi8ELi4ELi2ELi2ELb0ELb0EN7cutlass10bfloat16_tE19Flash_kernel_traitsILi192ELi64ELi64ELi8ES3_EELb1ELb0ELb1ELb0ELb0ELb1ELb0EEEvNS_16Flash_bwd_paramsE --------------------------
	.section	.text._ZN5flash44flash_bwd_dq_dk_dv_loop_seqk_parallel_kernelI23Flash_bwd_kernel_traitsILi192ELi64ELi64ELi8ELi4ELi2ELi2ELb0ELb0EN7cutlass10bfloat16_tE19Flash_kernel_traitsILi192ELi64ELi64ELi8ES3_EELb1ELb0ELb1ELb0ELb0ELb1ELb0EEEvNS_16Flash_bwd_paramsE,"ax",@progbits
	.align	128
        .global         _ZN5flash44flash_bwd_dq_dk_dv_loop_seqk_parallel_kernelI23Flash_bwd_kernel_traitsILi192ELi64ELi64ELi8ELi4ELi2ELi2ELb0ELb0EN7cutlass10bfloat16_tE19Flash_kernel_traitsILi192ELi64ELi64ELi8ES3_EELb1ELb0ELb1ELb0ELb0ELb1ELb0EEEvNS_16Flash_bwd_paramsE
        .type           _ZN5flash44flash_bwd_dq_dk_dv_loop_seqk_parallel_kernelI23Flash_bwd_kernel_traitsILi192ELi64ELi64ELi8ELi4ELi2ELi2ELb0ELb0EN7cutlass10bfloat16_tE19Flash_kernel_traitsILi192ELi64ELi64ELi8ES3_EELb1ELb0ELb1ELb0ELb0ELb1ELb0EEEvNS_16Flash_bwd_paramsE,@function
        .size           _ZN5flash44flash_bwd_dq_dk_dv_loop_seqk_parallel_kernelI23Flash_bwd_kernel_traitsILi192ELi64ELi64ELi8ELi4ELi2ELi2ELb0ELb0EN7cutlass10bfloat16_tE19Flash_kernel_traitsILi192ELi64ELi64ELi8ES3_EELb1ELb0ELb1ELb0ELb0ELb1ELb0EEEvNS_16Flash_bwd_paramsE,(.L_x_2188 - _ZN5flash44flash_bwd_dq_dk_dv_loop_seqk_parallel_kernelI23Flash_bwd_kernel_traitsILi192ELi64ELi64ELi8ELi4ELi2ELi2ELb0ELb0EN7cutlass10bfloat16_tE19Flash_kernel_traitsILi192ELi64ELi64ELi8ES3_EELb1ELb0ELb1ELb0ELb0ELb1ELb0EEEvNS_16Flash_bwd_paramsE)
        .other          _ZN5flash44flash_bwd_dq_dk_dv_loop_seqk_parallel_kernelI23Flash_bwd_kernel_traitsILi192ELi64ELi64ELi8ELi4ELi2ELi2ELb0ELb0EN7cutlass10bfloat16_tE19Flash_kernel_traitsILi192ELi64ELi64ELi8ES3_EELb1ELb0ELb1ELb0ELb0ELb1ELb0EEEvNS_16Flash_bwd_paramsE,@"STO_CUDA_ENTRY STV_DEFAULT"
_ZN5flash44flash_bwd_dq_dk_dv_loop_seqk_parallel_kernelI23Flash_bwd_kernel_traitsILi192ELi64ELi64ELi8ELi4ELi2ELi2ELb0ELb0EN7cutlass10bfloat16_tE19Flash_kernel_traitsILi192ELi64ELi64ELi8ES3_EELb1ELb0ELb1ELb0ELb0ELb1ELb0EEEvNS_16Flash_bwd_paramsE:
.text._ZN5flash44flash_bwd_dq_dk_dv_loop_seqk_parallel_kernelI23Flash_bwd_kernel_traitsILi192ELi64ELi64ELi8ELi4ELi2ELi2ELb0ELb0EN7cutlass10bfloat16_tE19Flash_kernel_traitsILi192ELi64ELi64ELi8ES3_EELb1ELb0ELb1ELb0ELb0ELb1ELb0EEEvNS_16Flash_bwd_paramsE:
        /* <DEDUP_REMOVED lines=11> */
[----:B------:R-:W-:Y:S01]  /*00b0*/  UMOV UR5, 0x400 ;  /* 0x0000040000057882 */ /* 0x000fe20000000000 */
[----:B------:R-:W-:Y:S01]  /*00c0*/  IMAD.U32 R208, RZ, RZ, UR4 ;  /* 0x00000004ffd07e24 */ /* 0x000fe2000f8e00ff */
[----:B------:R-:W3:Y:S01]  /*00d0*/  S2R R203, SR_CTAID.Y ;  /* 0x0000000000cb7919 */ /* 0x000ee20000002600 */
[----:B------:R-:W-:Y:S01]  /*00e0*/  IMAD.MOV.U32 R194, RZ, RZ, 0x40 ;  /* 0x00000040ffc27424 */ /* 0x000fe200078e00ff */
[----:B------:R-:W4:Y:S01]  /*00f0*/  LDCU.64 UR20, c[0x0][0x358] ;  /* 0x00006b00ff1477ac */ /* 0x000f220008000a00 */
[----:B------:R-:W-:Y:S01]  /*0100*/  IMAD.MOV.U32 R196, RZ, RZ, 0x20 ;  /* 0x00000020ffc47424 */ /* 0x000fe200078e00ff */
[----:B------:R-:W3:Y:S01]  /*0110*/  S2R R202, SR_CTAID.Z ;  /* 0x0000000000ca7919 */ /* 0x000ee20000002700 */
[----:B------:R-:W3:Y:S01]  /*0120*/  LDC.64 R210, c[0x0][0x460] ;  /* 0x00011800ffd27b82 */ /* 0x000ee20000000a00 */
[----:B------:R-:W1:Y:S01]  /*0130*/  LDCU.64 UR8, c[0x0][0x470] ;  /* 0x00008e00ff0877ac */ /* 0x000e620008000a00 */
[----:B------:R-:W-:Y:S01]  /*0140*/  UMOV UR19, URZ ;  /* 0x000000ff00137c82 */ /* 0x000fe20008000000 */
[----:B------:R-:W-:-:S05]  /*0150*/  UMOV UR22, URZ ;  /* 0x000000ff00167c82 */ /* 0x000fca0008000000 */
[----:B------:R-:W3:Y:S01]  /*0160*/  S2UR UR18, SR_CTAID.X ;  /* 0x00000000001279c3 */ /* 0x000ee20000002500 */
[----:B--2---:R-:W-:-:S04]  /*0170*/  ULEA UR6, UR6, UR5, 0x18 ;  /* 0x0000000506067291 */ /* 0x004fc8000f8ec0ff */
[----:B------:R-:W-:Y:S02]  /*0180*/  UIADD3 UR4, UPT, UPT, UR6, 0x12000, URZ ;  /* 0x0001200006047890 */ /* 0x000fe4000fffe0ff */
        /* <DEDUP_REMOVED lines=8> */
[----:B------:R-:W-:-:S02]  /*0210*/  LOP3.LUT R5, R2, 0xc00, RZ, 0xc0, !PT ;  /* 0x00000c0002057812 */ /* 0x000fc400078ec0ff */
[----:B------:R-:W-:Y:S02]  /*0220*/  LOP3.LUT R213, R0, 0x20, R3, 0x78, !PT ;  /* 0x0000002000d57812 */ /* 0x000fe400078e7803 */
[----:B------:R-:W-:Y:S02]  /*0230*/  LOP3.LUT R0, R5, 0x6, R4, 0xf8, !PT ;  /* 0x0000000605007812 */ /* 0x000fe400078ef804 */
[----:B------:R-:W-:Y:S02]  /*0240*/  LOP3.LUT R5, R2, 0x200, RZ, 0xc0, !PT ;  /* 0x0000020002057812 */ /* 0x000fe400078ec0ff */
[----:B------:R-:W-:Y:S02]  /*0250*/  LOP3.LUT R204, R7, 0x30, RZ, 0xc0, !PT ;  /* 0x0000003007cc7812 */ /* 0x000fe400078ec0ff */
[--C-:B------:R-:W-:Y:S02]  /*0260*/  LOP3.LUT R213, R213, 0x1c0, R8.reuse, 0xf8, !PT ;  /* 0x000001c0d5d57812 */ /* 0x100fe400078ef808 */
[----:B------:R-:W-:-:S02]  /*0270*/  LOP3.LUT R6, R5, 0x3800, R8, 0xf8, !PT ;  /* 0x0000380005067812 */ /* 0x000fc400078ef808 */
[----:B------:R-:W-:Y:S02]  /*0280*/  SHF.R.U32.HI R207, RZ, 0x3, R205 ;  /* 0x00000003ffcf7819 */ /* 0x000fe400000116cd */
[----:B------:R-:W-:Y:S02]  /*0290*/  LOP3.LUT R8, R8, 0x1c0, RZ, 0xc0, !PT ;  /* 0x000001c008087812 */ /* 0x000fe400078ec0ff */
[----:B------:R-:W-:Y:S01]  /*02a0*/  LOP3.LUT R204, R204, 0x7, R3, 0xf8, !PT ;  /* 0x00000007cccc7812 */ /* 0x000fe200078ef803 */
[----:B------:R-:W-:Y:S01]  /*02b0*/  IMAD.SHL.U32 R3, R205, 0x40, RZ ;  /* 0x00000040cd037824 */ /* 0x000fe200078e00ff */
[----:B------:R-:W-:Y:S01]  /*02c0*/  LOP3.LUT R5, R2, 0x400, RZ, 0xc0, !PT ;  /* 0x0000040002057812 */ /* 0x000fe200078ec0ff */
[----:B------:R-:W-:Y:S01]  /*02d0*/  VIADD R209, R207, 0x20 ;  /* 0x00000020cfd17836 */ /* 0x000fe20000000000 */
[----:B------:R-:W-:Y:S02]  /*02e0*/  LOP3.LUT R9, R8, 0x18, R207, 0xf8, !PT ;  /* 0x0000001808097812 */ /* 0x000fe400078ef8cf */
[----:B------:R-:W-:-:S02]  /*02f0*/  LOP3.LUT R11, R3, 0x1c0, RZ, 0xc0, !PT ;  /* 0x000001c0030b7812 */ /* 0x000fc400078ec0ff */
[--C-:B------:R-:W-:Y:S02]  /*0300*/  LOP3.LUT R5, R5, 0x6, R4.reuse, 0xf8, !PT ;  /* 0x0000000605057812 */ /* 0x100fe400078ef804 */
[----:B------:R-:W-:Y:S02]  /*0310*/  LOP3.LUT R212, R9, 0x38, R4, 0x78, !PT ;  /* 0x0000003809d47812 */ /* 0x000fe400078e7804 */
[----:B------:R-:W-:Y:S02]  /*0320*/  LOP3.LUT R4, R4, 0x20, RZ, 0xc0, !PT ;  /* 0x0000002004047812 */ /* 0x000fe400078ec0ff */
[----:B------:R-:W-:Y:S02]  /*0330*/  LOP3.LUT R213, R0, R213, RZ, 0xfc, !PT ;  /* 0x000000d500d57212 */ /* 0x000fe400078efcff */
[----:B------:R-:W-:Y:S02]  /*0340*/  LOP3.LUT R0, R7, 0x10, RZ, 0xc0, !PT ;  /* 0x0000001007007812 */ /* 0x000fe400078ec0ff */
[----:B------:R-:W-:-:S02]  /*0350*/  LOP3.LUT R189, R3, 0x200, RZ, 0xc0, !PT ;  /* 0x0000020003bd7812 */ /* 0x000fc400078ec0ff */
[----:B------:R-:W-:Y:S02]  /*0360*/  LOP3.LUT R8, R11, 0x38, R206, 0xf8, !PT ;  /* 0x000000380b087812 */ /* 0x000fe400078ef8ce */
[----:B------:R-:W-:Y:S01]  /*0370*/  LOP3.LUT R4, R4, 0x18, R207, 0xf8, !PT ;  /* 0x0000001804047812 */ /* 0x000fe200078ef8cf */
[----:B------:R-:W1:Y:S01]  /*0380*/  LDC R11, c[0x0][0x438] ;  /* 0x00010e00ff0b7b82 */ /* 0x000e620000000800 */
[----:B------:R-:W-:Y:S02]  /*0390*/  LOP3.LUT R191, R0, 0x8, R205, 0xf8, !PT ;  /* 0x0000000800bf7812 */ /* 0x000fe400078ef8cd */
[----:B------:R-:W-:Y:S02]  /*03a0*/  LOP3.LUT R212, R5, R212, RZ, 0xfc, !PT ;  /* 0x000000d405d47212 */ /* 0x000fe400078efcff */
[----:B------:R-:W-:Y:S02]  /*03b0*/  LOP3.LUT R199, R189, 0xc00, R2, 0xf8, !PT ;  /* 0x00000c00bdc77812 */ /* 0x000fe400078ef802 */
[----:B---3--:R-:W-:-:S02]  /*03c0*/  LEA R210, P0, R203, R210, 0x2 ;  /* 0x000000d2cbd27211 */ /* 0x008fc400078010ff */
[C---:B------:R-:W-:Y:S02]  /*03d0*/  LOP3.LUT R0, R8.reuse, 0x8, R7, 0x78, !PT ;  /* 0x0000000808007812 */ /* 0x040fe400078e7807 */
[----:B------:R-:W-:Y:S02]  /*03e0*/  LOP3.LUT R197, R8, 0x8, R205, 0x78, !PT ;  /* 0x0000000808c57812 */ /* 0x000fe400078e78cd */
[----:B------:R-:W-:Y:S02]  /*03f0*/  LOP3.LUT R5, R4, 0x1c0, R3, 0xf8, !PT ;  /* 0x000001c004057812 */ /* 0x000fe400078ef803 */
[----:B------:R-:W-:Y:S02]  /*0400*/  LOP3.LUT R189, R189, 0x400, R2, 0xf8, !PT ;  /* 0x00000400bdbd7812 */ /* 0x000fe400078ef802 */
[----:B------:R-:W-:Y:S02]  /*0410*/  R2P PR, R205, 0xe ;  /* 0x0000000ecd007804 */ /* 0x000fe40000000000 */
[----:B------:R-:W-:-:S02]  /*0420*/  LOP3.LUT R191, R191, R8, RZ, 0x3c, !PT ;  /* 0x00000008bfbf7212 */ /* 0x000fc400078e3cff */
[----:B------:R-:W-:Y:S02]  /*0430*/  LOP3.LUT R197, R6, R197, RZ, 0xfc, !PT ;  /* 0x000000c506c57212 */ /* 0x000fe400078efcff */
[----:B------:R-:W-:Y:S02]  /*0440*/  LOP3.LUT R198, R5, 0x38, R206, 0x78, !PT ;  /* 0x0000003805c67812 */ /* 0x000fe400078e78ce */
[-C--:B------:R-:W-:Y:S02]  /*0450*/  LOP3.LUT R199, R199, R0.reuse, RZ, 0xfc, !PT ;  /* 0x00000000c7c77212 */ /* 0x080fe400078efcff */
[----:B------:R-:W-:Y:S02]  /*0460*/  LOP3.LUT R189, R189, R0, RZ, 0xfc, !PT ;  /* 0x00000000bdbd7212 */ /* 0x000fe400078efcff */
[----:B------:R-:W-:Y:S02]  /*0470*/  LOP3.LUT R0, R206, 0x1f8, RZ, 0xc0, !PT ;  /* 0x000001f8ce007812 */ /* 0x000fe400078ec0ff */
[----:B------:R-:W-:-:S02]  /*0480*/  LOP3.LUT R191, R191, 0x200, R2, 0xf8, !PT ;  /* 0x00000200bfbf7812 */ /* 0x000fc400078ef802 */
[----:B------:R-:W-:Y:S02]  /*0490*/  LOP3.LUT R198, R198, 0x200, R3, 0xf8, !PT ;  /* 0x00000200c6c67812 */ /* 0x000fe400078ef803 */
[----:B------:R-:W-:Y:S02]  /*04a0*/  SEL R194, R194, 0xffffffc0, !P2 ;  /* 0xffffffc0c2c27807 */ /* 0x000fe40005000000 */
[----:B------:R-:W-:Y:S02]  /*04b0*/  LEA R197, R197, UR4, 0x1 ;  /* 0x00000004c5c57c11 */ /* 0x000fe4000f8e08ff */
[----:B------:R-:W-:Y:S02]  /*04c0*/  LEA R199, R199, UR6, 0x1 ;  /* 0x00000006c7c77c11 */ /* 0x000fe4000f8e08ff */
[----:B------:R-:W-:Y:S01]  /*04d0*/  LEA R189, R189, UR6, 0x1 ;  /* 0x00000006bdbd7c11 */ /* 0x000fe2000f8e08ff */
[--C-:B------:R-:W-:Y:S01]  /*04e0*/  IMAD.IADD R193, R197, 0x1, R194.reuse ;  /* 0x00000001c5c17824 */ /* 0x100fe200078e02c2 */
[----:B------:R-:W-:Y:S01]  /*04f0*/  LOP3.LUT R3, R0, 0x38, R205, 0x78, !PT ;  /* 0x0000003800037812 */ /* 0x000fe200078e78cd */
[----:B------:R-:W-:Y:S01]  /*0500*/  IMAD.IADD R185, R199, 0x1, R194 ;  /* 0x00000001c7b97824 */ /* 0x000fe200078e02c2 */
[----:B------:R-:W-:Y:S01]  /*0510*/  LEA R213, R213, UR5, 0x1 ;  /* 0x00000005d5d57c11 */ /* 0x000fe2000f8e08ff */
[----:B------:R-:W-:Y:S01]  /*0520*/  IMAD.IADD R2, R194, 0x1, R189 ;  /* 0x00000001c2027824 */ /* 0x000fe200078e02bd */
[----:B------:R-:W-:-:S02]  /*0530*/  SEL R196, R196, 0xffffffe0, !P1 ;  /* 0xffffffe0c4c47807 */ /* 0x000fc40004800000 */
[----:B------:R-:W-:Y:S01]  /*0540*/  LEA R191, R191, UR5, 0x1 ;  /* 0x00000005bfbf7c11 */ /* 0x000fe2000f8e08ff */
[----:B------:R-:W-:Y:S01]  /*0550*/  VIADD R235, R213, 0x20 ;  /* 0x00000020d5eb7836 */ /* 0x000fe20000000000 */
[----:B------:R-:W-:Y:S01]  /*0560*/  LOP3.LUT R214, R3, 0x1e00, R206, 0xf8, !PT ;  /* 0x00001e0003d67812 */ /* 0x000fe200078ef8ce */
[--C-:B------:R-:W-:Y:S01]  /*0570*/  IMAD.IADD R195, R197, 0x1, R196.reuse ;  /* 0x00000001c5c37824 */ /* 0x100fe200078e02c4 */
[----:B------:R-:W-:Y:S01]  /*0580*/  LEA.HI.X R211, R203, R211, RZ, 0x2, P0 ;  /* 0x000000d3cbd37211 */ /* 0x000fe200000f14ff */
[----:B------:R-:W-:Y:S01]  /*0590*/  IMAD.IADD R186, R199, 0x1, R196 ;  /* 0x00000001c7ba7824 */ /* 0x000fe200078e02c4 */
[----:B------:R-:W-:Y:S01]  /*05a0*/  SHF.R.U32.HI R205, RZ, 0x5, R205 ;  /* 0x00000005ffcd7819 */ /* 0x000fe200000116cd */
[----:B------:R-:W-:Y:S01]  /*05b0*/  IMAD.IADD R190, R194, 0x1, R191 ;  /* 0x00000001c2be7824 */ /* 0x000fe200078e02bf */
[----:B------:R-:W-:Y:S01]  /*05c0*/  LEA R214, R214, UR6, 0x1 ;  /* 0x00000006d6d67c11 */ /* 0x000fe2000f8e08ff */
[----:B------:R-:W-:Y:S01]  /*05d0*/  IMAD.IADD R3, R196, 0x1, R189 ;  /* 0x00000001c4037824 */ /* 0x000fe200078e02bd */
[----:B------:R-:W-:Y:S01]  /*05e0*/  LEA R212, R212, UR4, 0x1 ;  /* 0x00000004d4d47c11 */ /* 0x000fe2000f8e08ff */
[----:B------:R-:W-:Y:S01]  /*05f0*/  @P3 VIADD R235, R213, 0xffffffe0 ;  /* 0xffffffe0d5eb3836 */ /* 0x000fe20000000000 */
[----:B------:R-:W-:Y:S01]  /*0600*/  LEA R198, R198, UR6, 0x1 ;  /* 0x00000006c6c67c11 */ /* 0x000fe2000f8e08ff */
[----:B------:R-:W-:-:S02]  /*0610*/  IMAD.IADD R192, R196, 0x1, R193 ;  /* 0x00000001c4c07824 */ /* 0x000fc400078e02c1 */
[C---:B------:R-:W-:Y:S02]  /*0620*/  IMAD.IADD R184, R196.reuse, 0x1, R185 ;  /* 0x00000001c4b87824 */ /* 0x040fe400078e02b9 */
[----:B-1--4-:R-:W-:-:S07]  /*0630*/  IMAD.IADD R0, R196, 0x1, R2 ;  /* 0x00000001c4007824 */ /* 0x012fce00078e0202 */
.L_x_1951:
[----:B------:R-:W1:Y:S01]  /*0640*/  LDC.64 R4, c[0x0][0x478] ;  /* 0x00011e00ff047b82 */ /* 0x000e620000000a00 */
[----:B------:R-:W-:Y:S01]  /*0650*/  ISETP.NE.U32.AND P4, PT, RZ, UR8, PT ;  /* 0x00000008ff007c0c */ /* 0x000fe2000bf85070 */
[----:B------:R-:W-:Y:S01]  /*0660*/  IMAD.SHL.U32 R13, R203, 0x4, RZ ;  /* 0x00000004cb0d7824 */ /* 0x000fe200078e00ff */
        /* <DEDUP_REMOVED lines=41> */
.L_x_1913:
        /* <DEDUP_REMOVED lines=38> */
[----:B------:R-:W-:Y:S06]  /*0b60*/  BRA `(.L_x_1916) ;  /* 0x0000000000147947 */ /* 0x000fec0003800000 */
.L_x_1915:
[----:B------:R-:W1:Y:S01]  /*0b70*/  LDCU.64 UR14, c[0x0][0x3b8] ;  /* 0x00007700ff0e77ac */ /* 0x000e620008000a00 */
[----:B------:R-:W-:-:S05]  /*0b80*/  IADD3 R16, PT, PT, R232, R233, RZ ;  /* 0x000000e9e8107210 */ /* 0x000fca0007ffe0ff */
[C---:B-1----:R-:W-:Y:S02]  /*0b90*/  IMAD R15, R16.reuse, UR15, RZ ;  /* 0x0000000f100f7c24 */ /* 0x042fe4000f8e02ff */
[----:B------:R-:W-:-:S05]  /*0ba0*/  IMAD.WIDE.U32 R16, R16, UR14, RZ ;  /* 0x0000000e10107c25 */ /* 0x000fca000f8e00ff */
[----:B------:R-:W-:Y:S02]  /*0bb0*/  IADD3 R15, PT, PT, R17, R15, RZ ;  /* 0x0000000f110f7210 */ /* 0x000fe40007ffe0ff */
.L_x_1916:
        /* <DEDUP_REMOVED lines=39> */
.L_x_1917:
[----:B------:R-:W1:Y:S01]  /*0e30*/  LDCU.64 UR12, c[0x0][0x3c0] ;  /* 0x00007800ff0c77ac */ /* 0x000e620008000a00 */
[----:B------:R-:W-:-:S05]  /*0e40*/  IADD3 R4, PT, PT, R232, R233, RZ ;  /* 0x000000e9e8047210 */ /* 0x000fca0007ffe0ff */
[C---:B-1----:R-:W-:Y:S02]  /*0e50*/  IMAD R13, R4.reuse, UR13, RZ ;  /* 0x0000000d040d7c24 */ /* 0x042fe4000f8e02ff */
[----:B------:R-:W-:-:S05]  /*0e60*/  IMAD.WIDE.U32 R4, R4, UR12, RZ ;  /* 0x0000000c04047c25 */ /* 0x000fca000f8e00ff */
[----:B------:R-:W-:Y:S02]  /*0e70*/  IADD3 R13, PT, PT, R5, R13, RZ ;  /* 0x0000000d050d7210 */ /* 0x000fe40007ffe0ff */
[----:B------:R-:W-:-:S07]  /*0e80*/  MOV R18, R4 ;  /* 0x0000000400127202 */ /* 0x000fce0000000f00 */
.L_x_1918:
        /* <DEDUP_REMOVED lines=27> */
.L_x_1919:
[-C--:B------:R-:W-:Y:S02]  /*1040*/  IMAD R31, R33, R8.reuse, RZ ;  /* 0x00000008211f7224 */ /* 0x080fe400078e02ff */
[----:B------:R-:W-:-:S05]  /*1050*/  IMAD.WIDE.U32 R26, R32, R8, RZ ;  /* 0x00000008201a7225 */ /* 0x000fca00078e00ff */
[----:B------:R-:W-:-:S07]  /*1060*/  IADD3 R31, PT, PT, R27, R31, RZ ;  /* 0x0000001f1b1f7210 */ /* 0x000fce0007ffe0ff */
.L_x_1920:
        /* <DEDUP_REMOVED lines=8> */
[----:B------:R-:W-:-:S04]  /*10f0*/  IMAD R5, R5, R32, RZ ;  /* 0x0000002005057224 */ /* 0x000fc800078e02ff */
[----:B------:R-:W-:Y:S02]  /*1100*/  IMAD R5, R33, R4, R5 ;  /* 0x0000000421057224 */ /* 0x000fe400078e0205 */
[----:B------:R-:W-:-:S03]  /*1110*/  IMAD R33, R202, R29, RZ ;  /* 0x0000001dca217224 */ /* 0x000fc600078e02ff */
        /* <DEDUP_REMOVED lines=9> */
.L_x_1921:
[----:B------:R-:W1:Y:S01]  /*11b0*/  LDC R17, c[0x0][0x434] ;  /* 0x00010d00ff117b82 */ /* 0x000e620000000800 */
[----:B------:R-:W-:-:S04]  /*11c0*/  IMAD R4, R203, UR23, R202 ;  /* 0x00000017cb047c24 */ /* 0x000fc8000f8e02ca */
[----:B-1----:R-:W-:-:S03]  /*11d0*/  IMAD R17, R4, R17, RZ ;  /* 0x0000001104117224 */ /* 0x002fc600078e02ff */
.L_x_1922:
        /* <DEDUP_REMOVED lines=11> */
.L_x_1923:
[----:B------:R-:W1:Y:S01]  /*1290*/  LDC R27, c[0x0][0x444] ;  /* 0x00011100ff1b7b82 */ /* 0x000e620000000800 */
[----:B------:R-:W-:-:S04]  /*12a0*/  IMAD R4, R203, UR23, R202 ;  /* 0x00000017cb047c24 */ /* 0x000fc8000f8e02ca */
[----:B-1----:R-:W-:-:S07]  /*12b0*/  IMAD R27, R4, R27, RZ ;  /* 0x0000001b041b7224 */ /* 0x002fce00078e02ff */
.L_x_1924:
        /* <DEDUP_REMOVED lines=11> */
[----:B------:R-:W-:Y:S01]  /*1370*/  BSSY.RECONVERGENT B1, `(.L_x_1914) ;  /* 0x0000647000017945 */ /* 0x000fe20003800200 */
[----:B------:R-:W3:Y:S01]  /*1380*/  LDCU.64 UR4, c[0x0][0x570] ;  /* 0x0000ae00ff0477ac */ /* 0x000ee20008000a00 */
[----:B------:R-:W4:Y:S04]  /*1390*/  LDCU.64 UR6, c[0x0][0x550] ;  /* 0x0000aa00ff0677ac */ /* 0x000f280008000a00 */
[----:B------:R-:W3:Y:S01]  /*13a0*/  LDC.64 R6, c[0x0][0x3b0] ;  /* 0x0000ec00ff067b82 */ /* 0x000ee20000000a00 */
[----:B--2---:R-:W-:-:S07]  /*13b0*/  IMAD.WIDE.U32 R28, R8, UR18, RZ ;  /* 0x00000012081c7c25 */ /* 0x004fce000f8e00ff */
[----:B------:R-:W2:Y:S01]  /*13c0*/  LDC R229, c[0x0][0x508] ;  /* 0x00014200ffe57b82 */ /* 0x000ea20000000800 */
[----:B------:R-:W-:Y:S01]  /*13d0*/  IMAD R9, R9, UR18, R29 ;  /* 0x0000001209097c24 */ /* 0x000fe2000f8e021d */
[----:B------:R-:W-:Y:S02]  /*13e0*/  SEL R8, R28, RZ, P1 ;  /* 0x000000ff1c087207 */ /* 0x000fe40000800000 */
[----:B-1----:R-:W-:Y:S01]  /*13f0*/  LOP3.LUT R224, R12, 0x1f, RZ, 0xc0, !PT ;  /* 0x0000001f0ce07812 */ /* 0x002fe200078ec0ff */
[----:B-----5:R-:W-:Y:S01]  /*1400*/  IMAD.SHL.U32 R221, R4, 0x20, RZ ;  /* 0x0000002004dd7824 */ /* 0x020fe200078e00ff */
[----:B------:R-:W-:Y:S02]  /*1410*/  IADD3.X R28, PT, PT, R22, R31, R32, P3, P2 ;  /* 0x0000001f161c7210 */ /* 0x000fe40001fe4420 */
[----:B------:R-:W1:Y:S01]  /*1420*/  LDC.64 R36, c[0x0][0x5e8] ;  /* 0x00017a00ff247b82 */ /* 0x000e620000000a00 */
[----:B------:R-:W-:Y:S01]  /*1430*/  LOP3.LUT R22, R206, 0x38, RZ, 0xc0, !PT ;  /* 0x00000038ce167812 */ /* 0x000fe200078ec0ff */
[----:B------:R-:W-:Y:S01]  /*1440*/  IMAD R33, R205, R30, R224 ;  /* 0x0000001ecd217224 */ /* 0x000fe200078e02e0 */
[----:B------:R-:W-:Y:S01]  /*1450*/  SHF.L.U64.HI R220, R4, 0x5, R5 ;  /* 0x0000000504dc7819 */ /* 0x000fe20000010205 */
[----:B------:R-:W-:-:S02]  /*1460*/  IMAD.SHL.U32 R30, R30, 0x40, RZ ;  /* 0x000000401e1e7824 */ /* 0x000fc400078e00ff */
[----:B---3--:R-:W-:Y:S01]  /*1470*/  IMAD R32, R25, R6, RZ ;  /* 0x0000000619207224 */ /* 0x008fe200078e02ff */
[----:B------:R-:W-:Y:S01]  /*1480*/  IADD3 R29, P3, P2, R33, R26, R8 ;  /* 0x0000001a211d7210 */ /* 0x000fe20007a7e008 */
[----:B------:R-:W3:Y:S01]  /*1490*/  LDC.64 R242, c[0x0][0x420] ;  /* 0x00010800fff27b82 */ /* 0x000ee20000000a00 */
[----:B------:R-:W-:Y:S01]  /*14a0*/  SHF.R.S32.HI R33, RZ, 0x1f, R33 ;  /* 0x0000001fff217819 */ /* 0x000fe20000011421 */
[----:B------:R-:W-:Y:S01]  /*14b0*/  IMAD R32, R21, R7, R32 ;  /* 0x0000000715207224 */ /* 0x000fe200078e0220 */
[----:B------:R-:W-:-:S04]  /*14c0*/  SEL R26, R9, RZ, P1 ;  /* 0x000000ff091a7207 */ /* 0x000fc80000800000 */
[----:B------:R-:W-:Y:S01]  /*14d0*/  IADD3.X R28, PT, PT, R33, R28, R26, P3, P2 ;  /* 0x0000001c211c7210 */ /* 0x000fe20001fe441a */
[----:B------:R-:W5:Y:S01]  /*14e0*/  LDC.64 R8, c[0x0][0x598] ;  /* 0x00016600ff087b82 */ /* 0x000f620000000a00 */
[----:B------:R-:W-:Y:S01]  /*14f0*/  IADD3 R38, P2, PT, R22, R38, RZ ;  /* 0x0000002616267210 */ /* 0x000fe20007f5e0ff */
[----:B------:R-:W-:Y:S01]  /*1500*/  IMAD R26, R25, R4, RZ ;  /* 0x00000004191a7224 */ /* 0x000fe200078e02ff */
[----:B--2---:R-:W-:-:S03]  /*1510*/  IADD3 R229, PT, PT, R218, -R229, -R231 ;  /* 0x800000e5dae57210 */ /* 0x004fc60007ffe8e7 */
[----:B------:R-:W-:Y:S01]  /*1520*/  IMAD.X R39, RZ, RZ, R23, P2 ;  /* 0x000000ffff277224 */ /* 0x000fe200010e0617 */
[C---:B------:R-:W-:Y:S01]  /*1530*/  IADD3 R29, P2, PT, R30.reuse, R29, RZ ;  /* 0x0000001d1e1d7210 */ /* 0x040fe20007f5e0ff */
[----:B------:R-:W-:Y:S02]  /*1540*/  IMAD.MOV.U32 R23, RZ, RZ, RZ ;  /* 0x000000ffff177224 */ /* 0x000fe400078e00ff */
[C---:B------:R-:W-:Y:S01]  /*1550*/  IMAD R26, R21.reuse, R5, R26 ;  /* 0x00000005151a7224 */ /* 0x040fe200078e021a */
[----:B------:R-:W-:Y:S01]  /*1560*/  LEA.HI.X.SX32 R28, R30, R28, 0x1, P2 ;  /* 0x0000001c1e1c7211 */ /* 0x000fe200010f0eff */
[----:B------:R-:W-:Y:S01]  /*1570*/  IMAD.WIDE.U32 R34, R21, R6, R22 ;  /* 0x0000000615227225 */ /* 0x000fe200078e0016 */
[----:B------:R-:W-:-:S03]  /*1580*/  LEA R236, P2, R29, UR4, 0x2 ;  /* 0x000000041dec7c11 */ /* 0x000fc6000f8410ff */
[----:B------:R-:W-:Y:S01]  /*1590*/  IMAD.WIDE.U32 R38, R21, R4, R38 ;  /* 0x0000000415267225 */ /* 0x000fe200078e0026 */
[----:B------:R-:W-:Y:S02]  /*15a0*/  IADD3 R24, P3, PT, R24, R34, RZ ;  /* 0x0000002218187210 */ /* 0x000fe40007f7e0ff */
[----:B------:R-:W-:Y:S01]  /*15b0*/  LEA.HI.X R237, R29, UR5, R28, 0x2, P2 ;  /* 0x000000051ded7c11 */ /* 0x000fe200090f141c */
[----:B------:R-:W-:Y:S01]  /*15c0*/  IMAD.IADD R39, R39, 0x1, R26 ;  /* 0x0000000127277824 */ /* 0x000fe200078e021a */
[----:B------:R-:W-:Y:S01]  /*15d0*/  IADD3.X R25, PT, PT, R19, R35, R32, P3, !PT ;  /* 0x0000002313197210 */ /* 0x000fe20001ffe420 */
[----:B-1----:R-:W-:-:S04]  /*15e0*/  IMAD.WIDE R222, R27, 0x4, R36 ;  /* 0x000000041bde7825 */ /* 0x002fc800078e0224 */
[----:B-----5:R-:W-:-:S04]  /*15f0*/  IMAD.WIDE.U32 R30, R202, R8, R38 ;  /* 0x00000008ca1e7225 */ /* 0x020fc800078e0026 */
[----:B------:R-:W-:Y:S02]  /*1600*/  VIADD R8, R229, 0xffffffc0 ;  /* 0xffffffc0e5087836 */ /* 0x000fe40000000000 */
        /* <DEDUP_REMOVED lines=12> */
[----:B------:R-:W-:Y:S01]  /*16d0*/  VIMNMX R217, PT, PT, RZ, R217, !PT ;  /* 0x000000d9ffd97248 */ /* 0x000fe20007fe0100 */
[----:B---3--:R-:W-:Y:S01]  /*16e0*/  IMAD.WIDE R242, R17, 0x4, R242 ;  /* 0x0000000411f27825 */ /* 0x008fe200078e02f2 */
[----:B------:R-:W-:Y:S02]  /*16f0*/  LEA.HI.X R241, R24, UR11, R9, 0x1, P3 ;  /* 0x0000000b18f17c11 */ /* 0x000fe400098f0c09 */
[----:B------:R-:W-:Y:S01]  /*1700*/  ISETP.GT.AND P3, PT, R20, R217, PT ;  /* 0x000000d91400720c */ /* 0x000fe20003f64270 */
[----:B------:R-:W-:Y:S01]  /*1710*/  IMAD.SHL.U32 R9, R6, 0x20, RZ ;  /* 0x0000002006097824 */ /* 0x000fe200078e00ff */
[----:B------:R-:W-:-:S02]  /*1720*/  LEA.HI.X R239, R30, UR7, R8, 0x1, P2 ;  /* 0x000000071eef7c11 */ /* 0x000fc400090f0c08 */
        /* <DEDUP_REMOVED lines=15> */
.L_x_1926:
[----:B------:R-:W1:Y:S01]  /*1820*/  LDCU.64 UR10, c[0x0][0x5c0] ;  /* 0x0000b800ff0a77ac */ /* 0x000e620008000a00 */
[----:B------:R-:W-:-:S05]  /*1830*/  IADD3 R5, PT, PT, R232, R233, RZ ;  /* 0x000000e9e8057210 */ /* 0x000fca0007ffe0ff */
[C---:B-1----:R-:W-:Y:S02]  /*1840*/  IMAD R6, R5.reuse, UR11, RZ ;  /* 0x0000000b05067c24 */ /* 0x042fe4000f8e02ff */
[----:B------:R-:W-:-:S05]  /*1850*/  IMAD.WIDE.U32 R10, R5, UR10, RZ ;  /* 0x0000000a050a7c25 */ /* 0x000fca000f8e00ff */
[----:B------:R-:W-:Y:S02]  /*1860*/  IADD3 R5, PT, PT, R11, R6, RZ ;  /* 0x000000060b057210 */ /* 0x000fe40007ffe0ff */
[----:B------:R-:W-:Y:S02]  /*1870*/  MOV R6, R10 ;  /* 0x0000000a00067202 */ /* 0x000fe40000000f00 */
.L_x_1927:
        /* <DEDUP_REMOVED lines=11> */
.L_x_1928:
[----:B------:R-:W1:Y:S01]  /*1930*/  LDCU.64 UR6, c[0x0][0x5c8] ;  /* 0x0000b900ff0677ac */ /* 0x000e620008000a00 */
[----:B------:R-:W-:-:S05]  /*1940*/  IADD3 R232, PT, PT, R232, R233, RZ ;  /* 0x000000e9e8e87210 */ /* 0x000fca0007ffe0ff */
[C---:B-1----:R-:W-:Y:S02]  /*1950*/  IMAD R7, R232.reuse, UR7, RZ ;  /* 0x00000007e8077c24 */ /* 0x042fe4000f8e02ff */
[----:B------:R-:W-:-:S05]  /*1960*/  IMAD.WIDE.U32 R12, R232, UR6, RZ ;  /* 0x00000006e80c7c25 */ /* 0x000fca000f8e00ff */
[----:B------:R-:W-:Y:S02]  /*1970*/  IADD3 R7, PT, PT, R13, R7, RZ ;  /* 0x000000070d077210 */ /* 0x000fe40007ffe0ff */
.L_x_1929:
[----:B------:R-:W1:Y:S01]  /*1980*/  LDCU.64 UR4, c[0x0][0x5d8] ;  /* 0x0000bb00ff0477ac */ /* 0x000e620008000a00 */
[C---:B------:R-:W-:Y:S01]  /*1990*/  IMAD.WIDE.U32 R16, R219.reuse, UR10, R22 ;  /* 0x0000000adb107c25 */ /* 0x040fe2000f8e0016 */
        /* <DEDUP_REMOVED lines=21> */
.L_x_1931:
[----:B------:R-:W-:Y:S05]  /*1af0*/  BSYNC.RECONVERGENT B0 ;  /* 0x0000000000007941 */ /* 0x000fea0003800200 */
.L_x_1930:
        /* <DEDUP_REMOVED lines=14> */
.L_x_1933:
[----:B------:R-:W-:Y:S05]  /*1be0*/  BSYNC.RECONVERGENT B0 ;  /* 0x0000000000007941 */ /* 0x000fea0003800200 */
.L_x_1932:
        /* <DEDUP_REMOVED lines=20> */
.L_x_1935:
[----:B------:R-:W-:Y:S05]  /*1d30*/  BSYNC.RECONVERGENT B0 ;  /* 0x0000000000007941 */ /* 0x000fea0003800200 */
.L_x_1934:
        /* <DEDUP_REMOVED lines=13> */
.L_x_1925:
[----:B------:R-:W1:Y:S01]  /*1e10*/  LDCU.64 UR6, c[0x0][0x3d0] ;  /* 0x00007a00ff0677ac */ /* 0x000e620008000a00 */
[----:B------:R-:W-:Y:S02]  /*1e20*/  IMAD R6, R14, UR14, RZ ;  /* 0x0000000e0e067c24 */ /* 0x000fe4000f8e02ff */
[C-C-:B------:R-:W-:Y:S01]  /*1e30*/  IMAD.WIDE.U32 R24, R219.reuse, UR14, R22.reuse ;  /* 0x0000000edb187c25 */ /* 0x140fe2000f8e0016 */
[----:B------:R-:W2:Y:S03]  /*1e40*/  LDCU.64 UR4, c[0x0][0x3d8] ;  /* 0x00007b00ff0477ac */ /* 0x000ea60008000a00 */
[----:B------:R-:W-:Y:S01]  /*1e50*/  IMAD.WIDE.U32 R22, R219, UR12, R22 ;  /* 0x0000000cdb167c25 */ /* 0x000fe2000f8e0016 */
[----:B------:R-:W-:-:S03]  /*1e60*/  IADD3 R16, P2, PT, R16, R24, RZ ;  /* 0x0000001810107210 */ /* 0x000fc60007f5e0ff */
[----:B------:R-:W-:Y:S01]  /*1e70*/  IMAD R20, R14, UR12, RZ ;  /* 0x0000000c0e147c24 */ /* 0x000fe2000f8e02ff */
[----:B------:R-:W-:Y:S01]  /*1e80*/  IADD3 R18, P0, PT, R18, R22, RZ ;  /* 0x0000001612127210 */ /* 0x000fe20007f1e0ff */
[----:B------:R-:W-:Y:S02]  /*1e90*/  IMAD.IADD R216, R231, 0x1, -R219 ;  /* 0x00000001e7d87824 */ /* 0x000fe400078e0adb */
[C---:B------:R-:W-:Y:S02]  /*1ea0*/  IMAD R6, R219.reuse, UR15, R6 ;  /* 0x0000000fdb067c24 */ /* 0x040fe4000f8e0206 */
[----:B------:R-:W-:Y:S01]  /*1eb0*/  IMAD R20, R219, UR13, R20 ;  /* 0x0000000ddb147c24 */ /* 0x000fe2000f8e0214 */
[----:B------:R-:W-:Y:S01]  /*1ec0*/  ISETP.GE.AND P3, PT, R207, R216, PT ;  /* 0x000000d8cf00720c */ /* 0x000fe20003f66270 */
[----:B------:R-:W-:Y:S01]  /*1ed0*/  IMAD R14, R230, -0x40, R234 ;  /* 0xffffffc0e60e7824 */ /* 0x000fe200078e02ea */
[----:B------:R-:W-:Y:S01]  /*1ee0*/  IADD3.X R17, PT, PT, R15, R25, R6, P2, !PT ;  /* 0x000000190f117210 */ /* 0x000fe200017fe406 */
[C---:B-1----:R-:W-:Y:S01]  /*1ef0*/  IMAD R6, R10.reuse, UR6, RZ ;  /* 0x000000060a067c24 */ /* 0x042fe2000f8e02ff */
[----:B------:R-:W-:Y:S01]  /*1f00*/  IADD3.X R19, PT, PT, R13, R23, R20, P0, !PT ;  /* 0x000000170d137210 */ /* 0x000fe200007fe414 */
[----:B--2---:R-:W-:Y:S01]  /*1f10*/  IMAD R10, R10, UR4, RZ ;  /* 0x000000040a0a7c24 */ /* 0x004fe2000f8e02ff */
[----:B------:R-:W-:Y:S01]  /*1f20*/  ISETP.GE.AND P4, PT, R209, R14, PT ;  /* 0x0000000ed100720c */ /* 0x000fe20003f86270 */
[----:B------:R-:W-:Y:S01]  /*1f30*/  IMAD R5, R11, UR7, R6 ;  /* 0x000000070b057c24 */ /* 0x000fe2000f8e0206 */
[----:B------:R-:W-:Y:S01]  /*1f40*/  ISETP.GE.AND P2, PT, R209, R216, PT ;  /* 0x000000d8d100720c */ /* 0x000fe20003f46270 */
[C---:B------:R-:W-:Y:S01]  /*1f50*/  IMAD R10, R11.reuse, UR5, R10 ;  /* 0x000000050b0a7c24 */ /* 0x040fe2000f8e020a */
[----:B------:R-:W-:Y:S01]  /*1f60*/  @P1 BAR.SYNC.DEFER_BLOCKING 0x0 ;  /* 0x0000000000001b1d */ /* 0x000fe20000010000 */
[----:B------:R-:W-:Y:S01]  /*1f70*/  IMAD.WIDE.U32 R18, R11, UR4, R18 ;  /* 0x000000040b127c25 */ /* 0x000fe2000f8e0012 */
[----:B------:R-:W-:-:S03]  /*1f80*/  LOP3.LUT R6, R230, 0x80000001, RZ, 0xc0, !PT ;  /* 0x80000001e6067812 */ /* 0x000fc600078ec0ff */
[----:B------:R-:W-:Y:S01]  /*1f90*/  IMAD.WIDE.U32 R26, R11, UR6, R16 ;  /* 0x000000060b1a7c25 */ /* 0x000fe2000f8e0010 */
[----:B------:R-:W-:Y:S01]  /*1fa0*/  ISETP.NE.AND P0, PT, R6, 0x1, PT ;  /* 0x000000010600780c */ /* 0x000fe20003f05270 */
[----:B------:R-:W1:Y:S02]  /*1fb0*/  LDCU UR4, c[0x0][0x590] ;  /* 0x0000b200ff0477ac */ /* 0x000e640008000800 */
[----:B------:R-:W-:Y:S01]  /*1fc0*/  IMAD.IADD R19, R19, 0x1, R10 ;  /* 0x0000000113137824 */ /* 0x000fe200078e020a */
[----:B------:R-:W-:Y:S01]  /*1fd0*/  @!P4 LEA R20, P5, R9, R240, 0x1 ;  /* 0x000000f00914c211 */ /* 0x000fe200078a08ff */
[----:B------:R-:W2:Y:S01]  /*1fe0*/  @!P3 LDC.64 R10, c[0x0][0x388] ;  /* 0x0000e200ff0abb82 */ /* 0x000ea20000000a00 */
[----:B------:R-:W-:Y:S01]  /*1ff0*/  IMAD.IADD R27, R27, 0x1, R5 ;  /* 0x000000011b1b7824 */ /* 0x000fe200078e0205 */
[----:B------:R-:W-:Y:S01]  /*2000*/  @!P4 LEA R32, P1, R221, R238, 0x1 ;  /* 0x000000eedd20c211 */ /* 0x000fe200078208ff */
[----:B------:R-:W-:Y:S01]  /*2010*/  @!P2 IMAD.MOV.U32 R22, RZ, RZ, R26 ;  /* 0x000000ffff16a224 */ /* 0x000fe200078e001a */
[----:B------:R-:W-:Y:S01]  /*2020*/  @!P4 LEA.HI.X R21, R9, R241, R7, 0x1, P5 ;  /* 0x000000f10915c211 */ /* 0x000fe200028f0c07 */
[----:B------:R-:W-:Y:S01]  /*2030*/  @!P2 IMAD.MOV.U32 R23, RZ, RZ, R27 ;  /* 0x000000ffff17a224 */ /* 0x000fe200078e001b */
[----:B------:R-:W-:Y:S01]  /*2040*/  ISETP.GE.AND P5, PT, R207, R14, PT ;  /* 0x0000000ecf00720c */ /* 0x000fe20003fa6270 */
[----:B------:R-:W-:Y:S01]  /*2050*/  @!P2 IMAD.MOV.U32 R24, RZ, RZ, R18 ;  /* 0x000000ffff18a224 */ /* 0x000fe200078e0012 */
[----:B------:R-:W3:Y:S01]  /*2060*/  @!P2 LDC.64 R6, c[0x0][0x388] ;  /* 0x0000e200ff06ab82 */ /* 0x000ee20000000a00 */
[----:B------:R-:W-:Y:S01]  /*2070*/  @!P2 IMAD.MOV.U32 R25, RZ, RZ, R19 ;  /* 0x000000ffff19a224 */ /* 0x000fe200078e0013 */
[----:B------:R-:W-:Y:S01]  /*2080*/  @!P4 LEA.HI.X R33, R221, R239, R220, 0x1, P1 ;  /* 0x000000efdd21c211 */ /* 0x000fe200008f0cdc */
[C---:B------:R-:W-:Y:S01]  /*2090*/  @!P2 IMAD R15, R4.reuse, UR14, RZ ;  /* 0x0000000e040fac24 */ /* 0x040fe2000f8e02ff */
[----:B------:R-:W-:Y:S01]  /*20a0*/  SEL R187, RZ, 0x6000, P0 ;  /* 0x00006000ffbb7807 */ /* 0x000fe20000000000 */
[----:B------:R-:W-:-:S02]  /*20b0*/  @!P2 IMAD R13, R4, UR12, RZ ;  /* 0x0000000c040dac24 */ /* 0x000fc4000f8e02ff */
[----:B------:R-:W-:Y:S01]  /*20c0*/  IMAD.MOV.U32 R227, RZ, RZ, 0x7f800000 ;  /* 0x7f800000ffe37424 */ /* 0x000fe200078e00ff */
[----:B------:R-:W4:Y:S01]  /*20d0*/  @!P2 LDC.64 R4, c[0x0][0x390] ;  /* 0x0000e400ff04ab82 */ /* 0x000f220000000a00 */
[C---:B------:R-:W-:Y:S02]  /*20e0*/  @!P2 IMAD R15, R8.reuse, UR15, R15 ;  /* 0x0000000f080fac24 */ /* 0x040fe4000f8e020f */
[----:B------:R-:W-:Y:S01]  /*20f0*/  IMAD.MOV.U32 R226, RZ, RZ, 0x7f800000 ;  /* 0x7f800000ffe27424 */ /* 0x000fe200078e00ff */
[----:B------:R-:W-:Y:S01]  /*2100*/  @!PT LDS RZ, [RZ] ;  /* 0x00000000fffff984 */ /* 0x000fe20000000800 */
[----:B------:R-:W-:Y:S01]  /*2110*/  @!PT LDS RZ, [RZ] ;  /* 0x00000000fffff984 */ /* 0x000fe20000000800 */
[----:B------:R-:W-:Y:S01]  /*2120*/  @!PT LDS RZ, [RZ] ;  /* 0x00000000fffff984 */ /* 0x000fe20000000800 */
[----:B------:R-:W-:Y:S01]  /*2130*/  @!P5 LDGSTS.E.BYPASS.LTC128B.128 [R214+0xc000], desc[UR20][R238.64] ;  /* 0x0c000000eed6dfae */ /* 0x000fe2000b981a14 */
[C---:B------:R-:W-:Y:S01]  /*2140*/  @!P2 IMAD R13, R8.reuse, UR13, R13 ;  /* 0x0000000d080dac24 */ /* 0x040fe2000f8e020d */
[----:B------:R-:W-:Y:S01]  /*2150*/  CS2R R142, SRZ ;  /* 0x00000000008e7805 */ /* 0x000fe2000001ff00 */
[----:B------:R-:W-:Y:S01]  /*2160*/  @!P2 IMAD.WIDE.U32 R22, R8, UR14, R22 ;  /* 0x0000000e0816ac25 */ /* 0x000fe2000f8e0016 */
[----:B------:R-:W-:Y:S01]  /*2170*/  @!P5 LDGSTS.E.BYPASS.LTC128B.128 [R214+0xe000], desc[UR20][R238.64+0x80] ;  /* 0x0e000080eed6dfae */ /* 0x000fe2000b981a14 */
[----:B------:R-:W-:-:S02]  /*2180*/  CS2R R140, SRZ ;  /* 0x00000000008c7805 */ /* 0x000fc4000001ff00 */
[----:B------:R-:W-:Y:S01]  /*2190*/  CS2R R146, SRZ ;  /* 0x0000000000927805 */ /* 0x000fe2000001ff00 */
[----:B------:R-:W-:Y:S01]  /*21a0*/  @!P2 IMAD.WIDE.U32 R24, R8, UR12, R24 ;  /* 0x0000000c0818ac25 */ /* 0x000fe2000f8e0018 */
[----:B------:R-:W-:Y:S01]  /*21b0*/  @!P5 LDGSTS.E.BYPASS.LTC128B.128 [R214+0x10000], desc[UR20][R238.64+0x100] ;  /* 0x10000100eed6dfae */ /* 0x000fe2000b981a14 */
[----:B------:R-:W1:Y:S01]  /*21c0*/  @!P3 LDC.64 R8, c[0x0][0x390] ;  /* 0x0000e400ff08bb82 */ /* 0x000e620000000a00 */
[----:B------:R-:W-:Y:S01]  /*21d0*/  CS2R R144, SRZ ;  /* 0x0000000000907805 */ /* 0x000fe2000001ff00 */
[C---:B------:R-:W-:Y:S01]  /*21e0*/  @!P3 IMAD.WIDE.U32 R26, R207.reuse, UR14, R26 ;  /* 0x0000000ecf1abc25 */ /* 0x040fe2000f8e001a */
[----:B------:R1:W-:Y:S01]  /*21f0*/  @P5 STS.128 [R214+0xc000], RZ ;  /* 0x00c000ffd6005388 */ /* 0x0003e20000000c00 */
[----:B---3--:R-:W-:Y:S02]  /*2200*/  @!P2 LEA R30, P0, R22, R6, 0x1 ;  /* 0x00000006161ea211 */ /* 0x008fe400078008ff */
[----:B------:R-:W-:Y:S01]  /*2210*/  CS2R R138, SRZ ;  /* 0x00000000008a7805 */ /* 0x000fe2000001ff00 */
[C---:B------:R-:W-:Y:S01]  /*2220*/  @!P3 IMAD R16, R207.reuse, UR15, R27 ;  /* 0x0000000fcf10bc24 */ /* 0x040fe2000f8e021b */
[----:B--2---:R-:W-:Y:S01]  /*2230*/  @!P3 LEA R10, P1, R26, R10, 0x1 ;  /* 0x0000000a1a0ab211 */ /* 0x004fe200078208ff */
[----:B------:R-:W-:Y:S01]  /*2240*/  IMAD.IADD R228, R214, 0x1, R187 ;  /* 0x00000001d6e47824 */ /* 0x000fe200078e02bb */
[----:B------:R2:W-:Y:S01]  /*2250*/  @P5 STS.128 [R214+0xe000], RZ ;  /* 0x00e000ffd6005388 */ /* 0x0005e20000000c00 */
[----:B------:R-:W-:Y:S01]  /*2260*/  @!P3 IMAD.WIDE.U32 R28, R207, UR12, R18 ;  /* 0x0000000ccf1cbc25 */ /* 0x000fe2000f8e0012 */
[----:B------:R-:W-:-:S02]  /*2270*/  @!P3 LEA.HI.X R11, R26, R11, R16, 0x1, P1 ;  /* 0x0000000b1a0bb211 */ /* 0x000fc400008f0c10 */
[----:B------:R-:W-:Y:S01]  /*2280*/  CS2R R136, SRZ ;  /* 0x0000000000887805 */ /* 0x000fe2000001ff00 */
[----:B------:R-:W3:Y:S01]  /*2290*/  LDC.64 R16, c[0x0][0x528] ;  /* 0x00014a00ff107b82 */ /* 0x000ee20000000a00 */
[----:B------:R2:W-:Y:S01]  /*22a0*/  @P5 STS.128 [R214+0x10000], RZ ;  /* 0x010000ffd6005388 */ /* 0x0005e20000000c00 */
[----:B------:R-:W-:Y:S01]  /*22b0*/  @!P2 IMAD.IADD R18, R23, 0x1, R15 ;  /* 0x000000011712a824 */ /* 0x000fe200078e020f */
[----:B------:R-:W-:Y:S01]  /*22c0*/  CS2R R134, SRZ ;  /* 0x0000000000867805 */ /* 0x000fe2000001ff00 */
[----:B------:R-:W-:Y:S01]  /*22d0*/  @!P3 IMAD R6, R207, UR13, R29 ;  /* 0x0000000dcf06bc24 */ /* 0x000fe2000f8e021d */
[----:B------:R2:W-:Y:S01]  /*22e0*/  @P4 STS.128 [R214+0xd000], RZ ;  /* 0x00d000ffd6004388 */ /* 0x0005e20000000c00 */
[----:B------:R-:W-:Y:S01]  /*22f0*/  @!P2 IMAD.IADD R13, R25, 0x1, R13 ;  /* 0x00000001190da824 */ /* 0x000fe200078e020d */
[----:B------:R-:W-:Y:S02]  /*2300*/  @!P2 LEA.HI.X R31, R22, R7, R18, 0x1, P0 ;  /* 0x00000007161fa211 */ /* 0x000fe400000f0c12 */
[----:B------:R-:W-:-:S02]  /*2310*/  CS2R R132, SRZ ;  /* 0x0000000000847805 */ /* 0x000fc4000001ff00 */
[----:B----4-:R-:W-:Y:S01]  /*2320*/  @!P2 LEA R4, P0, R24, R4, 0x1 ;  /* 0x000000041804a211 */ /* 0x010fe200078008ff */
        /* <DEDUP_REMOVED lines=23> */
[----:B------:R-:W-:Y:S01]  /*24a0*/  @!P5 LDGSTS.E.BYPASS.LTC128B.128 [R228], desc[UR20][R240.64] ;  /* 0x00000000f0e4dfae */ /* 0x000fe2000b981a14 */
[----:B------:R-:W-:Y:S02]  /*24b0*/  CS2R R106, SRZ ;  /* 0x00000000006a7805 */ /* 0x000fe4000001ff00 */
[----:B------:R-:W-:-:S02]  /*24c0*/  CS2R R104, SRZ ;  /* 0x0000000000687805 */ /* 0x000fc4000001ff00 */
[----:B------:R-:W-:Y:S01]  /*24d0*/  CS2R R102, SRZ ;  /* 0x0000000000667805 */ /* 0x000fe2000001ff00 */
        /* <DEDUP_REMOVED lines=8> */
[----:B------:R2:W-:Y:S01]  /*2560*/  @P5 STS.128 [R228], RZ ;  /* 0x000000ffe4005388 */ /* 0x0005e20000000c00 */
        /* <DEDUP_REMOVED lines=23> */
[----:B------:R-:W-:Y:S01]  /*26e0*/  @!PT LDS RZ, [RZ] ;  /* 0x00000000fffff984 */ /* 0x000fe20000000800 */
[----:B------:R-:W-:Y:S01]  /*26f0*/  @!PT LDS RZ, [RZ] ;  /* 0x00000000fffff984 */ /* 0x000fe20000000800 */
[----:B------:R-:W-:Y:S01]  /*2700*/  @!PT LDS RZ, [RZ] ;  /* 0x00000000fffff984 */ /* 0x000fe20000000800 */
[----:B------:R-:W-:Y:S01]  /*2710*/  @!P4 LDGSTS.E.BYPASS.LTC128B.128 [R228+0x1000], desc[UR20][R20.64] ;  /* 0x0100000014e4cfae */ /* 0x000fe2000b981a14 */
[----:B------:R-:W-:Y:S01]  /*2720*/  CS2R R36, SRZ ;  /* 0x0000000000247805 */ /* 0x000fe2000001ff00 */
[----:B------:R-:W1:Y:S02]  /*2730*/  LDCU UR5, c[0x0][0x3e0] ;  /* 0x00007c00ff0577ac */ /* 0x000e640008000800 */
[----:B------:R-:W-:Y:S01]  /*2740*/  @!P4 LDGSTS.E.BYPASS.LTC128B.128 [R228+0x3000], desc[UR20][R20.64+0x80] ;  /* 0x0300008014e4cfae */ /* 0x000fe2000b981a14 */
[----:B------:R-:W4:Y:S03]  /*2750*/  LDCU UR7, c[0x0][0x45c] ;  /* 0x00008b80ff0777ac */ /* 0x000f260008000800 */
[----:B------:R-:W-:Y:S01]  /*2760*/  @!P4 LDGSTS.E.BYPASS.LTC128B.128 [R228+0x5000], desc[UR20][R20.64+0x100] ;  /* 0x0500010014e4cfae */ /* 0x000fe2000b981a14 */
[----:B------:R-:W1:Y:S03]  /*2770*/  LDCU.U8 UR6, c[0x0][0x4f8] ;  /* 0x00009f00ff0677ac */ /* 0x000e660008000000 */
        /* <DEDUP_REMOVED lines=30> */
[----:B------:R-:W0:Y:S04]  /*2960*/  LDGDEPBAR ;  /* 0x00000000000079af */ /* 0x000e280000000000 */
[----:B---3--:R-:W3:Y:S01]  /*2970*/  LDG.E.64 R8, desc[UR20][R16.64+0x8] ;  /* 0x0000081410087981 */ /* 0x008ee2000c1e1b00 */
[C---:B------:R-:W-:Y:S01]  /*2980*/  VIADD R7, R204.reuse, 0x8 ;  /* 0x00000008cc077836 */ /* 0x040fe20000000000 */
[CC--:B------:R-:W-:Y:S01]  /*2990*/  ISETP.GE.AND P1, PT, R204.reuse, R14.reuse, PT ;  /* 0x0000000ecc00720c */ /* 0x0c0fe20003f26270 */
[----:B--2---:R-:W-:Y:S01]  /*29a0*/  IMAD.WIDE.U32 R10, R204, 0x4, R242 ;  /* 0x00000004cc0a7825 */ /* 0x004fe200078e00f2 */
[----:B------:R2:W5:Y:S02]  /*29b0*/  LDG.E.64 R200, desc[UR20][R16.64] ;  /* 0x0000001410c87981 */ /* 0x000564000c1e1b00 */
[----:B------:R-:W-:Y:S01]  /*29c0*/  ISETP.GE.AND P0, PT, R7, R14, PT ;  /* 0x0000000e0700720c */ /* 0x000fe20003f06270 */
[----:B------:R-:W-:-:S05]  /*29d0*/  IMAD.SHL.U32 R7, R12, 0x2, RZ ;  /* 0x000000020c077824 */ /* 0x000fca00078e00ff */
[----:B------:R-:W-:-:S03]  /*29e0*/  LOP3.LUT R7, R7, 0x6, RZ, 0xc0, !PT ;  /* 0x0000000607077812 */ /* 0x000fc600078ec0ff */
[----:B------:R2:W5:Y:S01]  /*29f0*/  @!P1 LDG.E R227, desc[UR20][R10.64] ;  /* 0x000000140ae39981 */ /* 0x000562000c1e1900 */
[----:B----4-:R-:W-:Y:S01]  /*2a00*/  IMAD R5, R203, UR23, R202 ;  /* 0x00000017cb057c24 */ /* 0x010fe2000f8e02ca */
[----:B------:R-:W-:Y:S02]  /*2a10*/  SHF.R.U32.HI R4, RZ, 0x2, R12 ;  /* 0x00000002ff047819 */ /* 0x000fe4000001160c */
[----:B------:R2:W5:Y:S01]  /*2a20*/  @!P0 LDG.E R226, desc[UR20][R10.64+0x20] ;  /* 0x000020140ae28981 */ /* 0x000562000c1e1900 */
[----:B------:R-:W-:Y:S01]  /*2a30*/  IMAD.SHL.U32 R5, R5, 0x20, RZ ;  /* 0x0000002005057824 */ /* 0x000fe200078e00ff */
[----:B------:R-:W-:Y:S01]  /*2a40*/  LOP3.LUT R4, R7, 0xe0, R4, 0xf8, !PT ;  /* 0x000000e007047812 */ /* 0x000fe200078ef804 */
[----:B------:R-:W-:-:S03]  /*2a50*/  IMAD.IADD R188, R199, 0x1, R187 ;  /* 0x00000001c7bc7824 */ /* 0x000fc600078e02bb */
[----:B------:R-:W-:Y:S01]  /*2a60*/  SHF.R.S32.HI R225, RZ, 0x1f, R5 ;  /* 0x0000001fffe17819 */ /* 0x000fe20000011405 */
[----:B------:R-:W-:Y:S02]  /*2a70*/  IMAD.IADD R215, R219, 0x1, R4 ;  /* 0x00000001dbd77824 */ /* 0x000fe400078e0204 */
[----:B------:R-:W-:Y:S01]  /*2a80*/  IMAD.IADD R187, R198, 0x1, R187 ;  /* 0x00000001c6bb7824 */ /* 0x000fe200078e02bb */
[----:B------:R-:W-:Y:S01]  /*2a90*/  USHF.L.U32 UR4, UR4, 0x6, URZ ;  /* 0x0000000604047899 */ /* 0x000fe200080006ff */
[----:B---3--:R-:W-:-:S04]  /*2aa0*/  IADD3 R224, P1, P0, R5, R8, R224 ;  /* 0x0000000805e07210 */ /* 0x008fc8000783e0e0 */
[----:B-12---:R-:W-:-:S09]  /*2ab0*/  IADD3.X R225, PT, PT, R225, R9, RZ, P1, P0 ;  /* 0x00000009e1e17210 */ /* 0x006fd20000fe04ff */
.L_x_1941:
[----:B------:R-:W0:Y:S01]  /*2ac0*/  LDGDEPBAR ;  /* 0x00000000000079af */ /* 0x000e220000000000 */
[--C-:B------:R-:W-:Y:S01]  /*2ad0*/  IMAD.IADD R150, R196, 0x1, R188.reuse ;  /* 0x00000001c4967824 */ /* 0x100fe200078e02bc */
        /* <DEDUP_REMOVED lines=9> */
[----:B------:R-:W1:Y:S04]  /*2b70*/  LDSM.16.M88.4 R24, [R197] ;  /* 0x00000000c518783b */ /* 0x000e680000000200 */
[----:B------:R-:W2:Y:S04]  /*2b80*/  LDSM.16.M88.4 R28, [R197+0x800] ;  /* 0x00080000c51c783b */ /* 0x000ea80000000200 */
[----:B------:R-:W-:Y:S04]  /*2b90*/  LDSM.16.M88.4 R32, [R150] ;  /* 0x000000009620783b */ /* 0x000fe80000000200 */
[----:B------:R-:W3:Y:S04]  /*2ba0*/  LDSM.16.M88.4 R84, [R195] ;  /* 0x00000000c354783b */ /* 0x000ee80000000200 */
[----:B------:R-:W4:Y:S04]  /*2bb0*/  LDSM.16.M88.4 R88, [R195+0x800] ;  /* 0x00080000c358783b */ /* 0x000f280000000200 */
[----:B------:R-:W-:Y:S04]  /*2bc0*/  LDSM.16.M88.4 R92, [R193] ;  /* 0x00000000c15c783b */ /* 0x000fe80000000200 */
[----:B------:R-:W-:Y:S04]  /*2bd0*/  LDSM.16.M88.4 R96, [R192+0x800] ;  /* 0x00080000c060783b */ /* 0x000fe80000000200 */
[----:B-----5:R2:W5:Y:S04]  /*2be0*/  LDG.E R165, desc[UR20][R152.64] ;  /* 0x0000001498a57981 */ /* 0x020568000c1e1900 */
[----:B------:R3:W5:Y:S01]  /*2bf0*/  LDG.E R164, desc[UR20][R152.64+0x20] ;  /* 0x0000201498a47981 */ /* 0x000762000c1e1900 */
[C---:B-1----:R-:W-:Y:S08]  /*2c00*/  HMMA.16816.F32.BF16 R4, R20.reuse, R24, RZ ;  /* 0x000000181404723c */ /* 0x042ff000000418ff */
[C---:B------:R-:W-:Y:S01]  /*2c10*/  HMMA.16816.F32.BF16 R8, R20.reuse, R26, RZ ;  /* 0x0000001a1408723c */ /* 0x040fe200000418ff */
[----:B------:R-:W1:Y:S07]  /*2c20*/  LDSM.16.M88.4 R24, [R149] ;  /* 0x000000009518783b */ /* 0x000e6e0000000200 */
[C---:B--2---:R-:W-:Y:S08]  /*2c30*/  HMMA.16816.F32.BF16 R12, R20.reuse, R28, RZ ;  /* 0x0000001c140c723c */ /* 0x044ff000000418ff */
[----:B------:R-:W-:Y:S01]  /*2c40*/  HMMA.16816.F32.BF16 R16, R20, R30, RZ ;  /* 0x0000001e1410723c */ /* 0x000fe200000418ff */
[----:B------:R-:W2:Y:S04]  /*2c50*/  LDSM.16.M88.4 R20, [R193+0x800] ;  /* 0x00080000c114783b */ /* 0x000ea80000000200 */
[----:B------:R-:W-:Y:S03]  /*2c60*/  LDSM.16.M88.4 R28, [R148] ;  /* 0x00000000941c783b */ /* 0x000fe60000000200 */
[C---:B---3--:R-:W-:Y:S08]  /*2c70*/  HMMA.16816.F32.BF16 R4, R32.reuse, R84, R4 ;  /* 0x000000542004723c */ /* 0x048ff00000041804 */
        /* <DEDUP_REMOVED lines=79> */
.L_x_1937:
        /* <DEDUP_REMOVED lines=8> */
[----:B------:R-:W-:Y:S01]  /*31f0*/  VIADD R33, R215, 0x18 ;  /* 0x00000018d7217836 */ /* 0x000fe20000000000 */
[C-C-:B-1----:R-:W-:Y:S02]  /*3200*/  IADD3 R20, PT, PT, R231.reuse, -R20, -R234.reuse ;  /* 0x80000014e7147210 */ /* 0x142fe40007ffe8ea */
[----:B--2---:R-:W-:Y:S03]  /*3210*/  IADD3 R22, PT, PT, R231, R22, -R234 ;  /* 0x00000016e7167210 */ /* 0x004fe60007ffe8ea */
[----:B------:R-:W-:Y:S02]  /*3220*/  IMAD.IADD R24, R23, 0x1, R20 ;  /* 0x0000000117187824 */ /* 0x000fe400078e0214 */
[----:B------:R-:W-:Y:S02]  /*3230*/  VIADD R20, R215, 0x9 ;  /* 0x00000009d7147836 */ /* 0x000fe40000000000 */
[----:B------:R-:W-:Y:S01]  /*3240*/  IMAD.IADD R22, R23, 0x1, R22 ;  /* 0x0000000117167824 */ /* 0x000fe200078e0216 */
[----:B------:R-:W-:Y:S02]  /*3250*/  VIMNMX R26, PT, PT, RZ, R24, !PT ;  /* 0x00000018ff1a7248 */ /* 0x000fe40007fe0100 */
[----:B------:R-:W-:Y:S02]  /*3260*/  VIADDMNMX R24, R24, 0x8, RZ, !PT ;  /* 0x0000000818187846 */ /* 0x000fe400078001ff */
[----:B------:R-:W-:Y:S02]  /*3270*/  ISETP.GE.AND P3, PT, R21, R26, PT ;  /* 0x0000001a1500720c */ /* 0x000fe40003f66270 */
[C---:B------:R-:W-:Y:S02]  /*3280*/  ISETP.GE.AND P0, PT, R20.reuse, R24, PT ;  /* 0x000000181400720c */ /* 0x040fe40003f06270 */
[----:B------:R-:W-:Y:S02]  /*3290*/  ISETP.GE.AND P2, PT, R20, R26, PT ;  /* 0x0000001a1400720c */ /* 0x000fe40003f46270 */
[----:B------:R-:W-:Y:S02]  /*32a0*/  FSEL R27, R11, -INF , P0 ;  /* 0xff8000000b1b7808 */ /* 0x000fe40000000000 */
[----:B------:R-:W-:Y:S02]  /*32b0*/  ISETP.GE.AND P1, PT, R21, R24, PT ;  /* 0x000000181500720c */ /* 0x000fe40003f26270 */
[-C--:B------:R-:W-:Y:S02]  /*32c0*/  ISETP.GE.AND P0, PT, R215, R26.reuse, PT ;  /* 0x0000001ad700720c */ /* 0x080fe40003f06270 */
[-C--:B------:R-:W-:Y:S02]  /*32d0*/  ISETP.GE.AND P4, PT, R35, R26.reuse, PT ;  /* 0x0000001a2300720c */ /* 0x080fe40003f86270 */
[----:B------:R-:W-:Y:S02]  /*32e0*/  FSEL R31, R8, -INF , P3 ;  /* 0xff800000081f7808 */ /* 0x000fe40001800000 */
[----:B------:R-:W-:Y:S02]  /*32f0*/  FSEL R30, R9, -INF , P2 ;  /* 0xff800000091e7808 */ /* 0x000fe40001000000 */
[----:B------:R-:W-:Y:S02]  /*3300*/  FSEL R28, R10, -INF , P1 ;  /* 0xff8000000a1c7808 */ /* 0x000fe40000800000 */
[----:B------:R-:W-:Y:S02]  /*3310*/  FSEL R90, R4, -INF , P0 ;  /* 0xff800000045a7808 */ /* 0x000fe40000000000 */
[C---:B------:R-:W-:Y:S02]  /*3320*/  ISETP.GE.AND P3, PT, R34.reuse, R26, PT ;  /* 0x0000001a2200720c */ /* 0x040fe40003f66270 */
[-C--:B------:R-:W-:Y:S02]  /*3330*/  ISETP.GE.AND P2, PT, R35, R24.reuse, PT ;  /* 0x000000182300720c */ /* 0x080fe40003f46270 */
[----:B------:R-:W-:Y:S02]  /*3340*/  ISETP.GE.AND P1, PT, R34, R24, PT ;  /* 0x000000182200720c */ /* 0x000fe40003f26270 */
[----:B------:R-:W-:Y:S02]  /*3350*/  ISETP.GE.AND P6, PT, R87, R26, PT ;  /* 0x0000001a5700720c */ /* 0x000fe40003fc6270 */
[----:B------:R-:W-:Y:S02]  /*3360*/  ISETP.GE.AND P0, PT, R32, R24, PT ;  /* 0x000000182000720c */ /* 0x000fe40003f06270 */
[--C-:B------:R-:W-:Y:S02]  /*3370*/  VIADDMNMX R92, R22, 0x1, R231.reuse, PT ;  /* 0x00000001165c7846 */ /* 0x100fe400038001e7 */
[----:B------:R-:W-:Y:S02]  /*3380*/  FSEL R85, R12, -INF , P4 ;  /* 0xff8000000c557808 */ /* 0x000fe40002000000 */
[-C--:B------:R-:W-:Y:S02]  /*3390*/  ISETP.GE.AND P5, PT, R33, R26.reuse, PT ;  /* 0x0000001a2100720c */ /* 0x080fe40003fa6270 */
[----:B------:R-:W-:Y:S02]  /*33a0*/  ISETP.GE.AND P4, PT, R32, R26, PT ;  /* 0x0000001a2000720c */ /* 0x000fe40003f86270 */
        /* <DEDUP_REMOVED lines=46> */
.L_x_1938:
[----:B------:R-:W1:Y:S01]  /*3690*/  S2R R244, SR_TID.X ;  /* 0x0000000000f47919 */ /* 0x000e620000002100 */
[----:B------:R-:W-:Y:S01]  /*36a0*/  LOP3.LUT R21, R205, 0x3, RZ, 0xc0, !PT ;  /* 0x00000003cd157812 */ /* 0x000fe200078ec0ff */
[----:B------:R-:W-:Y:S04]  /*36b0*/  IMAD.WIDE.U32 R22, R224, -0x2daee0ad, RZ ;  /* 0xd2511f53e0167825 */ /* 0x000fe800078e00ff */
[C---:B------:R-:W-:Y:S01]  /*36c0*/  FMUL.FTZ R180, R227.reuse, 1.4426950216293334961 ;  /* 0x3fb8aa3be3b47820 */ /* 0x040fe20000410000 */
[----:B------:R-:W-:Y:S01]  /*36d0*/  FSETP.NEU.FTZ.AND P0, PT, R227, -INF , PT ;  /* 0xff800000e300780b */ /* 0x000fe20003f1d000 */
[----:B------:R-:W-:Y:S02]  /*36e0*/  IMAD R24, R230, 0x4, R21 ;  /* 0x00000004e6187824 */ /* 0x000fe400078e0215 */
[----:B------:R-:W-:Y:S01]  /*36f0*/  VIADD R20, R200, 0x9e3779b9 ;  /* 0x9e3779b9c8147836 */ /* 0x000fe20000000000 */
[----:B------:R-:W-:Y:S01]  /*3700*/  FSEL R180, R180, RZ, P0 ;  /* 0x000000ffb4b47208 */ /* 0x000fe20000000000 */
[----:B------:R-:W-:Y:S01]  /*3710*/  IMAD.WIDE.U32 R24, R24, -0x326172a9, RZ ;  /* 0xcd9e8d5718187825 */ /* 0x000fe200078e00ff */
[----:B------:R-:W-:Y:S03]  /*3720*/  FSETP.NEU.FTZ.AND P0, PT, R226, -INF , PT ;  /* 0xff800000e200780b */ /* 0x000fe60003f1d000 */
[--C-:B------:R-:W-:Y:S01]  /*3730*/  FFMA.FTZ R167, R8, UR7, -R180.reuse ;  /* 0x0000000708a77c23 */ /* 0x100fe200080108b4 */
[C---:B------:R-:W-:Y:S01]  /*3740*/  LOP3.LUT R28, R200.reuse, R225, R25, 0x96, !PT ;  /* 0x000000e1c81c7212 */ /* 0x040fe200078e9619 */
[----:B------:R-:W-:Y:S02]  /*3750*/  VIADD R25, R200, 0x3c6ef372 ;  /* 0x3c6ef372c8197836 */ /* 0x000fe40000000000 */
[--C-:B------:R-:W-:Y:S01]  /*3760*/  FFMA.FTZ R166, R9, UR7, -R180.reuse ;  /* 0x0000000709a67c23 */ /* 0x100fe200080108b4 */
[--C-:B------:R-:W-:Y:S01]  /*3770*/  FFMA.FTZ R183, R4, UR7, -R180.reuse ;  /* 0x0000000704b77c23 */ /* 0x100fe200080108b4 */
[--C-:B------:R-:W-:Y:S01]  /*3780*/  FFMA.FTZ R182, R5, UR7, -R180.reuse ;  /* 0x0000000705b67c23 */ /* 0x100fe200080108b4 */
[----:B------:R-:W-:Y:S01]  /*3790*/  IMAD.WIDE.U32 R28, R28, -0x2daee0ad, RZ ;  /* 0xd2511f531c1c7825 */ /* 0x000fe200078e00ff */
[----:B------:R-:W2:Y:S03]  /*37a0*/  MUFU.EX2 R167, R167 ;  /* 0x000000a700a77308 */ /* 0x000ea60000000800 */
[--C-:B------:R-:W-:Y:S01]  /*37b0*/  FFMA.FTZ R179, R16, UR7, -R180.reuse ;  /* 0x0000000710b37c23 */ /* 0x100fe200080108b4 */
[--C-:B------:R-:W-:Y:S06]  /*37c0*/  FFMA.FTZ R178, R17, UR7, -R180.reuse ;  /* 0x0000000711b27c23 */ /* 0x100fec00080108b4 */
[----:B------:R-:W3:Y:S01]  /*37d0*/  MUFU.EX2 R166, R166 ;  /* 0x000000a600a67308 */ /* 0x000ee20000000800 */
[--C-:B------:R-:W-:Y:S01]  /*37e0*/  FFMA.FTZ R181, R12, UR7, -R180.reuse ;  /* 0x000000070cb57c23 */ /* 0x100fe200080108b4 */
[----:B------:R-:W-:Y:S08]  /*37f0*/  FFMA.FTZ R180, R13, UR7, -R180 ;  /* 0x000000070db47c23 */ /* 0x000ff000080108b4 */
[----:B------:R-:W-:Y:S10]  /*3800*/  MUFU.EX2 R183, R183 ;  /* 0x000000b700b77308 */ /* 0x000ff40000000800 */
[----:B------:R-:W-:Y:S10]  /*3810*/  MUFU.EX2 R182, R182 ;  /* 0x000000b600b67308 */ /* 0x000ff40000000800 */
[----:B------:R-:W-:Y:S10]  /*3820*/  MUFU.EX2 R179, R179 ;  /* 0x000000b300b37308 */ /* 0x000ff40000000800 */
[----:B------:R-:W-:Y:S10]  /*3830*/  MUFU.EX2 R181, R181 ;  /* 0x000000b500b57308 */ /* 0x000ff40000000800 */
[----:B------:R-:W-:Y:S10]  /*3840*/  MUFU.EX2 R180, R180 ;  /* 0x000000b400b47308 */ /* 0x000ff40000000800 */
[----:B------:R-:W-:Y:S01]  /*3850*/  MUFU.EX2 R178, R178 ;  /* 0x000000b200b27308 */ /* 0x000fe20000000800 */
[----:B-1----:R-:W-:Y:S05]  /*3860*/  SHF.R.U32.HI R21, RZ, 0x7, R244 ;  /* 0x00000007ff157819 */ /* 0x002fea00000116f4 */
[----:B------:R-:W-:Y:S02]  /*3870*/  IMAD R26, R208, 0x2, R21 ;  /* 0x00000002d01a7824 */ /* 0x000fe400078e0215 */
[C---:B------:R-:W-:Y:S03]  /*3880*/  VIADD R21, R201.reuse, 0xbb67ae85 ;  /* 0xbb67ae85c9157836 */ /* 0x040fe60000000000 */
[----:B------:R-:W-:Y:S02]  /*3890*/  LOP3.LUT R26, R201, R26, R23, 0x96, !PT ;  /* 0x0000001ac91a7212 */ /* 0x000fe400078e9617 */
[----:B------:R-:W-:Y:S03]  /*38a0*/  LOP3.LUT R22, R21, R22, R29, 0x96, !PT ;  /* 0x0000001615167212 */ /* 0x000fe600078e961d */
[----:B------:R-:W-:Y:S04]  /*38b0*/  IMAD.WIDE.U32 R26, R26, -0x326172a9, RZ ;  /* 0xcd9e8d571a1a7825 */ /* 0x000fe800078e00ff */
[----:B------:R-:W-:Y:S01]  /*38c0*/  IMAD.WIDE.U32 R22, R22, -0x326172a9, RZ ;  /* 0xcd9e8d5716167825 */ /* 0x000fe200078e00ff */
[----:B------:R-:W-:Y:S03]  /*38d0*/  LOP3.LUT R20, R20, R24, R27, 0x96, !PT ;  /* 0x0000001814147212 */ /* 0x000fe600078e961b */
[----:B------:R-:W-:Y:S01]  /*38e0*/  VIADD R24, R201, 0x76cf5d0a ;  /* 0x76cf5d0ac9187836 */ /* 0x000fe20000000000 */
[----:B------:R-:W-:Y:S01]  /*38f0*/  LOP3.LUT R26, R25, R26, R23, 0x96, !PT ;  /* 0x0000001a191a7212 */ /* 0x000fe200078e9617 */
[----:B------:R-:W-:Y:S04]  /*3900*/  IMAD.WIDE.U32 R20, R20, -0x2daee0ad, RZ ;  /* 0xd2511f5314147825 */ /* 0x000fe800078e00ff */
[----:B------:R-:W-:Y:S01]  /*3910*/  IMAD.WIDE.U32 R26, R26, -0x2daee0ad, RZ ;  /* 0xd2511f531a1a7825 */ /* 0x000fe200078e00ff */
[----:B------:R-:W-:Y:S03]  /*3920*/  LOP3.LUT R24, R24, R28, R21, 0x96, !PT ;  /* 0x0000001c18187212 */ /* 0x000fe600078e9615 */
[----:B------:R-:W-:Y:S02]  /*3930*/  VIADD R23, R201, 0x32370b8f ;  /* 0x32370b8fc9177836 */ /* 0x000fe40000000000 */
[----:B------:R-:W-:Y:S03]  /*3940*/  IMAD.WIDE.U32 R24, R24, -0x326172a9, RZ ;  /* 0xcd9e8d5718187825 */ /* 0x000fe600078e00ff */
[----:B------:R-:W-:Y:S01]  /*3950*/  LOP3.LUT R20, R23, R20, R27, 0x96, !PT ;  /* 0x0000001417147212 */ /* 0x000fe200078e961b */
[C---:B------:R-:W-:Y:S02]  /*3960*/  VIADD R21, R200.reuse, 0xdaa66d2b ;  /* 0xdaa66d2bc8157836 */ /* 0x040fe40000000000 */
[----:B------:R-:W-:Y:S02]  /*3970*/  VIADD R23, R200, 0x78dde6e4 ;  /* 0x78dde6e4c8177836 */ /* 0x000fe40000000000 */
[----:B------:R-:W-:Y:S01]  /*3980*/  IMAD.WIDE.U32 R28, R20, -0x326172a9, RZ ;  /* 0xcd9e8d57141c7825 */ /* 0x000fe200078e00ff */
[----:B------:R-:W-:Y:S03]  /*3990*/  LOP3.LUT R21, R21, R22, R25, 0x96, !PT ;  /* 0x0000001615157212 */ /* 0x000fe600078e9619 */
[----:B------:R-:W-:Y:S01]  /*39a0*/  FMUL.FTZ R22, R226, 1.4426950216293334961 ;  /* 0x3fb8aa3be2167820 */ /* 0x000fe20000410000 */
[----:B------:R-:W-:Y:S01]  /*39b0*/  VIADD R25, R201, 0xa9066899 ;  /* 0xa9066899c9197836 */ /* 0x000fe20000000000 */
[----:B------:R-:W-:Y:S01]  /*39c0*/  LOP3.LUT R20, R23, R24, R29, 0x96, !PT ;  /* 0x0000001817147212 */ /* 0x000fe200078e961d */
[----:B------:R-:W-:Y:S03]  /*39d0*/  IMAD.WIDE.U32 R30, R21, -0x2daee0ad, RZ ;  /* 0xd2511f53151e7825 */ /* 0x000fe600078e00ff */
[----:B------:R-:W-:Y:S01]  /*39e0*/  FSEL R22, R22, RZ, P0 ;  /* 0x000000ff16167208 */ /* 0x000fe20000000000 */
[----:B------:R-:W-:Y:S01]  /*39f0*/  VIADD R21, R201, 0xed9eba14 ;  /* 0xed9eba14c9157836 */ /* 0x000fe20000000000 */
[----:B------:R-:W-:Y:S01]  /*3a00*/  LOP3.LUT P0, RZ, R244, 0x4, RZ, 0xc0, !PT ;  /* 0x00000004f4ff7812 */ /* 0x000fe2000780c0ff */
[----:B------:R-:W-:Y:S02]  /*3a10*/  VIADD R23, R200, 0x1715609d ;  /* 0x1715609dc8177836 */ /* 0x000fe40000000000 */
[--C-:B------:R-:W-:Y:S01]  /*3a20*/  FFMA.FTZ R168, R10, UR7, -R22.reuse ;  /* 0x000000070aa87c23 */ /* 0x100fe20008010816 */
[----:B------:R-:W-:Y:S01]  /*3a30*/  LOP3.LUT R26, R21, R26, R31, 0x96, !PT ;  /* 0x0000001a151a7212 */ /* 0x000fe200078e961f */
[----:B------:R-:W-:Y:S04]  /*3a40*/  IMAD.WIDE.U32 R20, R20, -0x2daee0ad, RZ ;  /* 0xd2511f5314147825 */ /* 0x000fe800078e00ff */
[--C-:B------:R-:W-:Y:S01]  /*3a50*/  FFMA.FTZ R176, R7, UR7, -R22.reuse ;  /* 0x0000000707b07c23 */ /* 0x100fe20008010816 */
[--C-:B------:R-:W-:Y:S01]  /*3a60*/  FFMA.FTZ R175, R11, UR7, -R22.reuse ;  /* 0x000000070baf7c23 */ /* 0x100fe20008010816 */
[----:B------:R-:W-:Y:S01]  /*3a70*/  IMAD.WIDE.U32 R26, R26, -0x326172a9, RZ ;  /* 0xcd9e8d571a1a7825 */ /* 0x000fe200078e00ff */
[----:B------:R-:W-:Y:S01]  /*3a80*/  LOP3.LUT R24, R25, R30, R21, 0x96, !PT ;  /* 0x0000001e19187212 */ /* 0x000fe200078e9615 */
[----:B------:R-:W1:Y:S02]  /*3a90*/  MUFU.EX2 R168, R168 ;  /* 0x000000a800a87308 */ /* 0x000e640000000800 */
[--C-:B------:R-:W-:Y:S01]  /*3aa0*/  FFMA.FTZ R177, R6, UR7, -R22.reuse ;  /* 0x0000000706b17c23 */ /* 0x100fe20008010816 */
[----:B------:R-:W-:Y:S01]  /*3ab0*/  VIADD R21, R200, 0xb54cda56 ;  /* 0xb54cda56c8157836 */ /* 0x000fe20000000000 */
[----:B------:R-:W-:Y:S01]  /*3ac0*/  LOP3.LUT R32, R23, R28, R27, 0x96, !PT ;  /* 0x0000001c17207212 */ /* 0x000fe200078e961b */
[----:B------:R-:W-:Y:S05]  /*3ad0*/  IMAD.WIDE.U32 R24, R24, -0x326172a9, RZ ;  /* 0xcd9e8d5718187825 */ /* 0x000fea00078e00ff */
[----:B------:R-:W4:Y:S01]  /*3ae0*/  MUFU.EX2 R176, R176 ;  /* 0x000000b000b07308 */ /* 0x000f220000000800 */
[--C-:B------:R-:W-:Y:S01]  /*3af0*/  FFMA.FTZ R173, R15, UR7, -R22.reuse ;  /* 0x000000070fad7c23 */ /* 0x100fe20008010816 */
[----:B------:R-:W-:Y:S01]  /*3b00*/  IMAD.WIDE.U32 R32, R32, -0x2daee0ad, RZ ;  /* 0xd2511f5320207825 */ /* 0x000fe200078e00ff */
[C---:B------:R-:W-:Y:S07]  /*3b10*/  PRMT R30, R24.reuse, 0x7770, RZ ;  /* 0x00007770181e7816 */ /* 0x040fee00000000ff */
[----:B------:R-:W4:Y:S01]  /*3b20*/  MUFU.EX2 R175, R175 ;  /* 0x000000af00af7308 */ /* 0x000f220000000800 */
[----:B------:R-:W-:Y:S01]  /*3b30*/  PRMT R29, R24, 0x7771, RZ ;  /* 0x00007771181d7816 */ /* 0x000fe200000000ff */
[----:B------:R-:W-:Y:S01]  /*3b40*/  VIADD R23, R201, 0x646e171e ;  /* 0x646e171ec9177836 */ /* 0x000fe20000000000 */
[----:B------:R-:W-:Y:S07]  /*3b50*/  ISETP.LE.U32.AND P2, PT, R30, UR6, PT ;  /* 0x000000061e007c0c */ /* 0x000fee000bf43070 */
[----:B------:R-:W-:Y:S01]  /*3b60*/  MUFU.EX2 R177, R177 ;  /* 0x000000b100b17308 */ /* 0x000fe20000000800 */
[----:B------:R-:W-:Y:S01]  /*3b70*/  ISETP.GT.U32.AND P6, PT, R29, UR6, PT ;  /* 0x000000061d007c0c */ /* 0x000fe2000bfc4070 */
[--C-:B------:R-:W-:Y:S01]  /*3b80*/  FFMA.FTZ R174, R14, UR7, -R22.reuse ;  /* 0x000000070eae7c23 */ /* 0x100fe20008010816 */
[----:B------:R-:W-:Y:S01]  /*3b90*/  LOP3.LUT R20, R23, R20, R33, 0x96, !PT ;  /* 0x0000001417147212 */ /* 0x000fe200078e9621 */
[--C-:B------:R-:W-:Y:S01]  /*3ba0*/  FFMA.FTZ R172, R18, UR7, -R22.reuse ;  /* 0x0000000712ac7c23 */ /* 0x100fe20008010816 */
[----:B------:R-:W-:Y:S01]  /*3bb0*/  PRMT R23, R32, 0x7773, RZ ;  /* 0x0000777320177816 */ /* 0x000fe200000000ff */
[----:B------:R-:W-:Y:S01]  /*3bc0*/  FFMA.FTZ R22, R19, UR7, -R22 ;  /* 0x0000000713167c23 */ /* 0x000fe20008010816 */
[----:B------:R-:W-:Y:S03]  /*3bd0*/  LOP3.LUT R21, R21, R26, R25, 0x96, !PT ;  /* 0x0000001a15157212 */ /* 0x000fe600078e9619 */
[----:B------:R-:W-:Y:S01]  /*3be0*/  MUFU.EX2 R173, R173 ;  /* 0x000000ad00ad7308 */ /* 0x000fe20000000800 */
[C---:B------:R-:W-:Y:S02]  /*3bf0*/  PRMT R28, R24.reuse, 0x7772, RZ ;  /* 0x00007772181c7816 */ /* 0x040fe400000000ff */
[----:B------:R-:W-:Y:S01]  /*3c00*/  PRMT R27, R24, 0x7773, RZ ;  /* 0x00007773181b7816 */ /* 0x000fe200000000ff */
[----:B--2---:R-:W-:Y:S01]  /*3c10*/  @!P2 FADD.FTZ R167, -R167, -RZ ;  /* 0x800000ffa7a7a221 */ /* 0x004fe20000010100 */
[----:B------:R-:W-:Y:S01]  /*3c20*/  ISETP.GT.U32.AND P2, PT, R23, UR6, PT ;  /* 0x0000000617007c0c */ /* 0x000fe2000bf44070 */
[----:B---3--:R-:W-:Y:S01]  /*3c30*/  @P6 FADD.FTZ R166, -R166, -RZ ;  /* 0x800000ffa6a66221 */ /* 0x008fe20000010100 */
[----:B------:R-:W-:Y:S03]  /*3c40*/  SHF.R.U32.HI R23, RZ, 0x18, R21 ;  /* 0x00000018ff177819 */ /* 0x000fe60000011615 */
[----:B------:R-:W-:Y:S01]  /*3c50*/  MUFU.EX2 R174, R174 ;  /* 0x000000ae00ae7308 */ /* 0x000fe20000000800 */
[----:B------:R-:W-:Y:S02]  /*3c60*/  ISETP.GT.U32.AND P5, PT, R28, UR6, PT ;  /* 0x000000061c007c0c */ /* 0x000fe4000bfa4070 */
[----:B------:R-:W-:Y:S07]  /*3c70*/  ISETP.LE.U32.AND P6, PT, R23, UR6, PT ;  /* 0x0000000617007c0c */ /* 0x000fee000bfc3070 */
[----:B------:R-:W2:Y:S01]  /*3c80*/  MUFU.EX2 R171, R22 ;  /* 0x0000001600ab7308 */ /* 0x000ea20000000800 */
[----:B------:R-:W-:Y:S01]  /*3c90*/  ISETP.GT.U32.AND P4, PT, R27, UR6, PT ;  /* 0x000000061b007c0c */ /* 0x000fe2000bf84070 */
[----:B------:R-:W-:Y:S01]  /*3ca0*/  IMAD.MOV.U32 R27, RZ, RZ, 0x10 ;  /* 0x00000010ff1b7424 */ /* 0x000fe200078e00ff */
[----:B------:R-:W-:Y:S07]  /*3cb0*/  LOP3.LUT R23, R21, 0xffff, RZ, 0xc0, !PT ;  /* 0x0000ffff15177812 */ /* 0x000fee00078ec0ff */
[----:B------:R-:W3:Y:S01]  /*3cc0*/  MUFU.EX2 R172, R172 ;  /* 0x000000ac00ac7308 */ /* 0x000ee20000000800 */
[C---:B------:R-:W-:Y:S02]  /*3cd0*/  PRMT R24, R32.reuse, 0x7771, RZ ;  /* 0x0000777120187816 */ /* 0x040fe400000000ff */
[----:B------:R-:W-:Y:S02]  /*3ce0*/  PRMT R25, R32, 0x7772, RZ ;  /* 0x0000777220197816 */ /* 0x000fe400000000ff */
[----:B------:R-:W-:Y:S01]  /*3cf0*/  SHF.R.U32.HI R23, RZ, 0x8, R23 ;  /* 0x00000008ff177819 */ /* 0x000fe20000011617 */
[----:B-1----:R-:W-:Y:S01]  /*3d00*/  @P5 FADD.FTZ R168, -R168, -RZ ;  /* 0x800000ffa8a85221 */ /* 0x002fe20000010100 */
[----:B------:R-:W-:Y:S01]  /*3d10*/  ISETP.GT.U32.AND P3, PT, R24, UR6, PT ;  /* 0x0000000618007c0c */ /* 0x000fe2000bf64070 */
[----:B----4-:R-:W-:Y:S01]  /*3d20*/  @!P6 FADD.FTZ R176, -R176, -RZ ;  /* 0x800000ffb0b0e221 */ /* 0x010fe20000010100 */
[----:B------:R-:W-:Y:S01]  /*3d30*/  SEL R24, R27, 0xfffffff0, !P0 ;  /* 0xfffffff01b187807 */ /* 0x000fe20004000000 */
[----:B------:R-:W-:Y:S01]  /*3d40*/  @P4 FADD.FTZ R175, -R175, -RZ ;  /* 0x800000ffafaf4221 */ /* 0x000fe20000010100 */
[----:B------:R-:W-:Y:S01]  /*3d50*/  ISETP.GT.U32.AND P0, PT, R25, UR6, PT ;  /* 0x0000000619007c0c */ /* 0x000fe2000bf04070 */
[----:B--2---:R-:W-:Y:S01]  /*3d60*/  @P2 FADD.FTZ R171, -R171, -RZ ;  /* 0x800000ffabab2221 */ /* 0x004fe20000010100 */
[----:B------:R-:W-:Y:S01]  /*3d70*/  LOP3.LUT R25, R21, 0xff, RZ, 0xc0, !PT ;  /* 0x000000ff15197812 */ /* 0x000fe200078ec0ff */
[--C-:B------:R-:W-:Y:S01]  /*3d80*/  IMAD.IADD R170, R213, 0x1, R24.reuse ;  /* 0x00000001d5aa7824 */ /* 0x100fe200078e0218 */
[----:B------:R-:W-:Y:S01]  /*3d90*/  LOP3.LUT R23, R23, 0xffff, RZ, 0xc0, !PT ;  /* 0x0000ffff17177812 */ /* 0x000fe200078ec0ff */
[----:B------:R-:W-:Y:S01]  /*3da0*/  IMAD.IADD R169, R235, 0x1, R24 ;  /* 0x00000001eba97824 */ /* 0x000fe200078e0218 */
[----:B------:R-:W-:Y:S02]  /*3db0*/  PRMT R26, R32, 0x7770, RZ ;  /* 0x00007770201a7816 */ /* 0x000fe400000000ff */
[----:B------:R-:W-:Y:S01]  /*3dc0*/  ISETP.LE.U32.AND P5, PT, R25, UR6, PT ;  /* 0x0000000619007c0c */ /* 0x000fe2000bfa3070 */
[----:B------:R-:W-:Y:S01]  /*3dd0*/  @P3 FADD.FTZ R178, -R178, -RZ ;  /* 0x800000ffb2b23221 */ /* 0x000fe20000010100 */
[----:B------:R-:W-:Y:S02]  /*3de0*/  ISETP.LE.U32.AND P6, PT, R23, UR6, PT ;  /* 0x0000000617007c0c */ /* 0x000fe4000bfc3070 */
[----:B------:R-:W-:Y:S01]  /*3df0*/  ISETP.LE.U32.AND P1, PT, R26, UR6, PT ;  /* 0x000000061a007c0c */ /* 0x000fe2000bf23070 */
[----:B---3--:R-:W-:Y:S01]  /*3e00*/  @P0 FADD.FTZ R172, -R172, -RZ ;  /* 0x800000ffacac0221 */ /* 0x008fe20000010100 */
[----:B------:R-:W-:Y:S02]  /*3e10*/  PRMT R21, R21, 0x7632, R21 ;  /* 0x0000763215157816 */ /* 0x000fe40000000015 */
[----:B------:R-:W-:Y:S02]  /*3e20*/  LOP3.LUT R25, R20, 0xff, RZ, 0xc0, !PT ;  /* 0x000000ff14197812 */ /* 0x000fe400078ec0ff */
[----:B------:R-:W-:Y:S02]  /*3e30*/  LOP3.LUT R21, R21, 0xff, RZ, 0xc0, !PT ;  /* 0x000000ff15157812 */ /* 0x000fe400078ec0ff */
[--C-:B------:R-:W-:Y:S01]  /*3e40*/  SHF.R.U32.HI R23, RZ, 0x18, R20.reuse ;  /* 0x00000018ff177819 */ /* 0x100fe20000011614 */
[----:B------:R-:W-:Y:S01]  /*3e50*/  @!P5 FADD.FTZ R183, -R183, -RZ ;  /* 0x800000ffb7b7d221 */ /* 0x000fe20000010100 */
[----:B------:R-:W-:Y:S01]  /*3e60*/  ISETP.LE.U32.AND P4, PT, R25, UR6, PT ;  /* 0x0000000619007c0c */ /* 0x000fe2000bf83070 */
[----:B------:R-:W-:Y:S01]  /*3e70*/  @!P6 FADD.FTZ R182, -R182, -RZ ;  /* 0x800000ffb6b6e221 */ /* 0x000fe20000010100 */
[----:B------:R-:W-:Y:S01]  /*3e80*/  ISETP.LE.U32.AND P5, PT, R23, UR6, PT ;  /* 0x0000000617007c0c */ /* 0x000fe2000bfa3070 */
[----:B------:R-:W-:Y:S01]  /*3e90*/  @!P1 FADD.FTZ R179, -R179, -RZ ;  /* 0x800000ffb3b39221 */ /* 0x000fe20000010100 */
[----:B------:R-:W-:Y:S02]  /*3ea0*/  ISETP.LE.U32.AND P1, PT, R21, UR6, PT ;  /* 0x0000000615007c0c */ /* 0x000fe4000bf23070 */
[----:B------:R-:W-:Y:S02]  /*3eb0*/  F2FP.RELU.BF16.F32.PACK_AB R26, R182, R183 ;  /* 0x000000b7b61a723e */ /* 0x000fe400000018ff */
[C---:B------:R-:W-:Y:S02]  /*3ec0*/  LOP3.LUT R21, R20.reuse, 0xffff, RZ, 0xc0, !PT ;  /* 0x0000ffff14157812 */ /* 0x040fe400078ec0ff */
[----:B------:R-:W-:Y:S01]  /*3ed0*/  PRMT R20, R20, 0x7632, R20 ;  /* 0x0000763214147816 */ /* 0x000fe20000000014 */
[----:B------:R1:W-:Y:S01]  /*3ee0*/  STS [R213], R26 ;  /* 0x0000001ad5007388 */ /* 0x0003e20000000800 */
[----:B------:R-:W-:Y:S01]  /*3ef0*/  SHF.R.U32.HI R21, RZ, 0x8, R21 ;  /* 0x00000008ff157819 */ /* 0x000fe20000011615 */
[----:B------:R-:W-:Y:S01]  /*3f00*/  @!P4 FADD.FTZ R181, -R181, -RZ ;  /* 0x800000ffb5b5c221 */ /* 0x000fe20000010100 */
[----:B------:R-:W-:Y:S01]  /*3f10*/  LOP3.LUT R20, R20, 0xff, RZ, 0xc0, !PT ;  /* 0x000000ff14147812 */ /* 0x000fe200078ec0ff */
[----:B------:R-:W-:Y:S01]  /*3f20*/  @!P5 FADD.FTZ R173, -R173, -RZ ;  /* 0x800000ffadadd221 */ /* 0x000fe20000010100 */
[----:B------:R-:W-:Y:S01]  /*3f30*/  LOP3.LUT R21, R21, 0xffff, RZ, 0xc0, !PT ;  /* 0x0000ffff15157812 */ /* 0x000fe200078ec0ff */
[----:B------:R-:W-:Y:S01]  /*3f40*/  @!P1 FADD.FTZ R177, -R177, -RZ ;  /* 0x800000ffb1b19221 */ /* 0x000fe20000010100 */
[----:B------:R-:W-:Y:S02]  /*3f50*/  ISETP.LE.U32.AND P1, PT, R20, UR6, PT ;  /* 0x0000000614007c0c */ /* 0x000fe4000bf23070 */
[----:B------:R-:W-:Y:S02]  /*3f60*/  ISETP.LE.U32.AND P6, PT, R21, UR6, PT ;  /* 0x0000000615007c0c */ /* 0x000fe4000bfc3070 */
[----:B------:R-:W-:Y:S02]  /*3f70*/  F2FP.RELU.BF16.F32.PACK_AB R20, R176, R177 ;  /* 0x000000b1b014723e */ /* 0x000fe400000018ff */
[----:B------:R-:W-:Y:S02]  /*3f80*/  F2FP.RELU.BF16.F32.PACK_AB R21, R166, R167 ;  /* 0x000000a7a615723e */ /* 0x000fe400000018ff */
        /* <DEDUP_REMOVED lines=15> */
[----:B------:R-:W-:Y:S04]  /*4080*/  STS [R235], R30 ;  /* 0x0000001eeb007388 */ /* 0x000fe80000000800 */
        /* <DEDUP_REMOVED lines=88> */
[C---:B------:R-:W-:Y:S02]  /*4610*/  FADD.FTZ R20, -R165.reuse, R20 ;  /* 0x00000014a5147221 */ /* 0x040fe40000010100 */
[-C--:B------:R-:W-:Y:S01]  /*4620*/  FSEL R149, R148, R165.reuse, P2 ;  /* 0x000000a594957208 */ /* 0x080fe20001000000 */
[----:B------:R-:W-:Y:S03]  /*4630*/  HMMA.16816.F32.BF16 R32, R156, R90, R32 ;  /* 0x0000005a9c20723c */ /* 0x000fe60000041820 */
[----:B------:R-:W-:Y:S01]  /*4640*/  FSETP.GE.FTZ.AND P2, PT, R166, RZ, PT ;  /* 0x000000ffa600720b */ /* 0x000fe20003f56000 */
[----:B------:R-:W-:Y:S01]  /*4650*/  FADD.FTZ R22, -R165, R25 ;  /* 0x00000019a5167221 */ /* 0x000fe20000010100 */
[-C--:B------:R-:W-:Y:S01]  /*4660*/  FSEL R23, R23, R164.reuse, P0 ;  /* 0x000000a417177208 */ /* 0x080fe20000000000 */
[C---:B------:R-:W-:Y:S01]  /*4670*/  FADD.FTZ R25, -R164.reuse, R26 ;  /* 0x0000001aa4197221 */ /* 0x040fe20000010100 */
[-C--:B------:R-:W-:Y:S01]  /*4680*/  FSEL R26, R21, R164.reuse, P1 ;  /* 0x000000a4151a7208 */ /* 0x080fe20000800000 */
[----:B------:R-:W-:Y:S01]  /*4690*/  FADD.FTZ R27, -R164, R27 ;  /* 0x0000001ba41b7221 */ /* 0x000fe20000010100 */
[----:B------:R-:W-:Y:S01]  /*46a0*/  FSETP.GE.FTZ.AND P0, PT, R175, RZ, PT ;  /* 0x000000ffaf00720b */ /* 0x000fe20003f16000 */
[C---:B------:R-:W-:Y:S01]  /*46b0*/  FADD.FTZ R28, -R165.reuse, R28 ;  /* 0x0000001ca51c7221 */ /* 0x040fe20000010100 */
[----:B------:R-:W-:Y:S01]  /*46c0*/  FSEL R21, R22, R165, P2 ;  /* 0x000000a516157208 */ /* 0x000fe20001000000 */
[----:B------:R-:W-:Y:S01]  /*46d0*/  FADD.FTZ R22, -R165, R29 ;  /* 0x0000001da5167221 */ /* 0x000fe20000010100 */
[----:B------:R-:W-:Y:S01]  /*46e0*/  FSETP.GE.FTZ.AND P1, PT, R168, RZ, PT ;  /* 0x000000ffa800720b */ /* 0x000fe20003f36000 */
[----:B------:R-:W-:Y:S01]  /*46f0*/  FADD.FTZ R29, -R164, R30 ;  /* 0x0000001ea41d7221 */ /* 0x000fe20000010100 */
[----:B------:R-:W-:Y:S01]  /*4700*/  FSEL R30, R27, R164, P0 ;  /* 0x000000a41b1e7208 */ /* 0x000fe20000000000 */
[----:B------:R-:W-:Y:S01]  /*4710*/  FMUL.FTZ R26, R177, R26 ;  /* 0x0000001ab11a7220 */ /* 0x000fe20000410000 */
[----:B------:R-:W-:Y:S01]  /*4720*/  FSETP.GE.FTZ.AND P0, PT, R181, RZ, PT ;  /* 0x000000ffb500720b */ /* 0x000fe20003f16000 */
[----:B------:R-:W-:Y:S01]  /*4730*/  FMUL.FTZ R23, R176, R23 ;  /* 0x00000017b0177220 */ /* 0x000fe20000410000 */
[-C--:B------:R-:W-:Y:S01]  /*4740*/  FSEL R25, R25, R164.reuse, P1 ;  /* 0x000000a419197208 */ /* 0x080fe20000800000 */
[----:B------:R-:W-:Y:S01]  /*4750*/  FADD.FTZ R31, -R164, R31 ;  /* 0x0000001fa41f7221 */ /* 0x000fe20000010100 */
[----:B------:R-:W-:Y:S01]  /*4760*/  FSETP.GE.FTZ.AND P1, PT, R174, RZ, PT ;  /* 0x000000ffae00720b */ /* 0x000fe20003f36000 */
[----:B------:R-:W-:Y:S01]  /*4770*/  FADD.FTZ R27, -R164, R34 ;  /* 0x00000022a41b7221 */ /* 0x000fe20000010100 */
[----:B------:R-:W-:Y:S01]  /*4780*/  FSETP.GE.FTZ.AND P2, PT, R180, RZ, PT ;  /* 0x000000ffb400720b */ /* 0x000fe20003f56000 */
[C---:B------:R-:W-:Y:S01]  /*4790*/  FADD.FTZ R24, -R165.reuse, R24 ;  /* 0x00000018a5187221 */ /* 0x040fe20000010100 */
[----:B------:R-:W-:Y:S01]  /*47a0*/  FSEL R28, R28, R165, P0 ;  /* 0x000000a51c1c7208 */ /* 0x000fe20000000000 */
[----:B------:R-:W-:Y:S01]  /*47b0*/  FADD.FTZ R32, -R165, R32 ;  /* 0x00000020a5207221 */ /* 0x000fe20000010100 */
[----:B------:R-:W-:Y:S01]  /*47c0*/  FSETP.GE.FTZ.AND P0, PT, R173, RZ, PT ;  /* 0x000000ffad00720b */ /* 0x000fe20003f16000 */
[----:B------:R-:W-:Y:S01]  /*47d0*/  FMUL.FTZ R149, R182, R149 ;  /* 0x00000095b6957220 */ /* 0x000fe20000410000 */
[----:B------:R-:W-:Y:S01]  /*47e0*/  FSEL R29, R29, R164, P1 ;  /* 0x000000a41d1d7208 */ /* 0x000fe20000800000 */
[----:B------:R-:W-:Y:S01]  /*47f0*/  FMUL.FTZ R21, R166, R21 ;  /* 0x00000015a6157220 */ /* 0x000fe20000410000 */
[----:B------:R-:W-:Y:S01]  /*4800*/  F2FP.BF16.F32.PACK_AB R26, R23, R26 ;  /* 0x0000001a171a723e */ /* 0x000fe200000010ff */
[----:B------:R-:W-:Y:S01]  /*4810*/  FMUL.FTZ R25, R168, R25 ;  /* 0x00000019a8197220 */ /* 0x000fe20000410000 */
[----:B------:R-:W-:Y:S01]  /*4820*/  FSETP.GE.FTZ.AND P1, PT, R172, RZ, PT ;  /* 0x000000ffac00720b */ /* 0x000fe20003f36000 */
[----:B------:R-:W-:Y:S01]  /*4830*/  FMUL.FTZ R30, R175, R30 ;  /* 0x0000001eaf1e7220 */ /* 0x000fe20000410000 */
[----:B------:R-:W-:Y:S01]  /*4840*/  FSEL R23, R22, R165, P2 ;  /* 0x000000a516177208 */ /* 0x000fe20001000000 */
[----:B------:R-:W-:Y:S01]  /*4850*/  FMUL.FTZ R28, R181, R28 ;  /* 0x0000001cb51c7220 */ /* 0x000fe20000410000 */
[----:B------:R-:W-:Y:S01]  /*4860*/  FSEL R22, R31, R164, P0 ;  /* 0x000000a41f167208 */ /* 0x000fe20000000000 */
[----:B------:R-:W-:Y:S01]  /*4870*/  FMUL.FTZ R29, R174, R29 ;  /* 0x0000001dae1d7220 */ /* 0x000fe20000410000 */
[----:B------:R-:W-:Y:S01]  /*4880*/  FSETP.GE.FTZ.AND P2, PT, R178, RZ, PT ;  /* 0x000000ffb200720b */ /* 0x000fe20003f56000 */
[----:B------:R-:W-:Y:S01]  /*4890*/  FMUL.FTZ R23, R180, R23 ;  /* 0x00000017b4177220 */ /* 0x000fe20000410000 */
[----:B------:R-:W-:Y:S01]  /*48a0*/  FSETP.GE.FTZ.AND P0, PT, R171, RZ, PT ;  /* 0x000000ffab00720b */ /* 0x000fe20003f16000 */
[----:B------:R-:W-:Y:S01]  /*48b0*/  FMUL.FTZ R22, R173, R22 ;  /* 0x00000016ad167220 */ /* 0x000fe20000410000 */
[----:B------:R-:W-:Y:S02]  /*48c0*/  FSEL R27, R27, R164, P1 ;  /* 0x000000a41b1b7208 */ /* 0x000fe40000800000 */
[----:B------:R-:W-:Y:S02]  /*48d0*/  FSEL R20, R20, R165, P3 ;  /* 0x000000a514147208 */ /* 0x000fe40001800000 */
[----:B------:R-:W-:Y:S01]  /*48e0*/  ISETP.GT.AND P1, PT, R230, R217, PT ;  /* 0x000000d9e600720c */ /* 0x000fe20003f24270 */
[----:B------:R-:W-:Y:S01]  /*48f0*/  FMUL.FTZ R27, R172, R27 ;  /* 0x0000001bac1b7220 */ /* 0x000fe20000410000 */
[----:B------:R-:W-:Y:S01]  /*4900*/  FSETP.GE.FTZ.AND P3, PT, R167, RZ, PT ;  /* 0x000000ffa700720b */ /* 0x000fe20003f76000 */
[----:B------:R-:W-:Y:S01]  /*4910*/  FMUL.FTZ R20, R183, R20 ;  /* 0x00000014b7147220 */ /* 0x000fe20000410000 */
[----:B------:R-:W-:Y:S02]  /*4920*/  F2FP.BF16.F32.PACK_AB R25, R30, R25 ;  /* 0x000000191e19723e */ /* 0x000fe400000010ff */
[-C--:B------:R-:W-:Y:S01]  /*4930*/  FSEL R24, R24, R165.reuse, P3 ;  /* 0x000000a518187208 */ /* 0x080fe20001800000 */
[----:B------:R-:W-:Y:S01]  /*4940*/  @P0 FADD.FTZ R164, -R164, R35 ;  /* 0x00000023a4a40221 */ /* 0x000fe20000010100 */
[----:B------:R-:W-:Y:S02]  /*4950*/  FSETP.GE.FTZ.AND P3, PT, R179, RZ, PT ;  /* 0x000000ffb300720b */ /* 0x000fe40003f76000 */
[----:B------:R-:W-:Y:S01]  /*4960*/  F2FP.BF16.F32.PACK_AB R20, R149, R20 ;  /* 0x000000149514723e */ /* 0x000fe200000010ff */
[----:B------:R-:W-:Y:S01]  /*4970*/  FMUL.FTZ R24, R167, R24 ;  /* 0x00000018a7187220 */ /* 0x000fe20000410000 */
[----:B------:R-:W-:Y:S01]  /*4980*/  FSEL R32, R32, R165, P3 ;  /* 0x000000a520207208 */ /* 0x000fe20001800000 */
[----:B------:R-:W-:Y:S01]  /*4990*/  @P2 FADD.FTZ R165, -R165, R33 ;  /* 0x00000021a5a52221 */ /* 0x000fe20000010100 */
        /* <DEDUP_REMOVED lines=33> */
.L_x_1939:
        /* <DEDUP_REMOVED lines=104> */
.L_x_1940:
        /* <DEDUP_REMOVED lines=497> */
.L_x_1942:
        /* <DEDUP_REMOVED lines=11> */
.L_x_1943:
[----:B------:R-:W1:Y:S01]  /*71f0*/  LDCU.64 UR6, c[0x0][0x5c8] ;  /* 0x0000b900ff0677ac */ /* 0x000e620008000a00 */
[----:B------:R-:W-:-:S05]  /*7200*/  IADD3 R58, PT, PT, R232, R233, RZ ;  /* 0x000000e9e83a7210 */ /* 0x000fca0007ffe0ff */
[C---:B-1----:R-:W-:Y:S02]  /*7210*/  IMAD R56, R58.reuse, UR7, RZ ;  /* 0x000000073a387c24 */ /* 0x042fe4000f8e02ff */
[----:B---3--:R-:W-:-:S05]  /*7220*/  IMAD.WIDE.U32 R58, R58, UR6, RZ ;  /* 0x000000063a3a7c25 */ /* 0x008fca000f8e00ff */
[----:B------:R-:W-:-:S07]  /*7230*/  IADD3 R56, PT, PT, R59, R56, RZ ;  /* 0x000000383b387210 */ /* 0x000fce0007ffe0ff */
.L_x_1944:
        /* <DEDUP_REMOVED lines=8> */
[----:B------:R-:W-:Y:S02]  /*72c0*/  LOP3.LUT R60, R206, 0x38, RZ, 0xc0, !PT ;  /* 0x00000038ce3c7812 */ /* 0x000fe400078ec0ff */
[----:B------:R-:W-:Y:S01]  /*72d0*/  IMAD R45, R7, R4, RZ ;  /* 0x00000004072d7224 */ /* 0x000fe200078e02ff */
[----:B------:R-:W-:-:S03]  /*72e0*/  LOP3.LUT R47, R48, 0x38, R206, 0xf8, !PT ;  /* 0x00000038302f7812 */ /* 0x000fc600078ef8ce */
        /* <DEDUP_REMOVED lines=23> */
[----:B------:R-:W-:-:S04]  /*7460*/  IMAD.WIDE.U32 R66, R207, R4, R62 ;  /* 0x00000004cf427225 */ /* 0x000fc800078e003e */
[----:B------:R-:W-:Y:S01]  /*7470*/  IMAD R62, R207, R5, R67 ;  /* 0x00000005cf3e7224 */ /* 0x000fe200078e0243 */
[----:B----4-:R-:W-:-:S04]  /*7480*/  LEA R68, P0, R66, UR4, 0x1 ;  /* 0x0000000442447c11 */ /* 0x010fc8000f8008ff */
[----:B------:R-:W-:-:S05]  /*7490*/  LEA.HI.X R69, R66, UR5, R62, 0x1, P0 ;  /* 0x0000000542457c11 */ /* 0x000fca00080f0c3e */
[----:B---3--:R3:W-:Y:S04]  /*74a0*/  STG.E.128 desc[UR20][R68.64+0x80], R48 ;  /* 0x0000803044007986 */ /* 0x0087e8000c101d14 */
[----:B--2---:R3:W-:Y:S04]  /*74b0*/  STG.E.128 desc[UR20][R68.64], R44 ;  /* 0x0000002c44007986 */ /* 0x0047e8000c101d14 */
[----:B-1----:R3:W-:Y:S02]  /*74c0*/  STG.E.128 desc[UR20][R68.64+0x100], R52 ;  /* 0x0001003444007986 */ /* 0x0027e4000c101d14 */
.L_x_1946:
[----:B------:R-:W-:Y:S05]  /*74d0*/  BSYNC.RECONVERGENT B0 ;  /* 0x0000000000007941 */ /* 0x000fea0003800200 */
.L_x_1945:
[----:B------:R-:W-:Y:S04]  /*74e0*/  BSSY.RECONVERGENT B0, `(.L_x_1947) ;  /* 0x000000e000007945 */ /* 0x000fe80003800200 */
[----:B------:R-:W-:Y:S05]  /*74f0*/  @P2 BRA `(.L_x_1948) ;  /* 0x0000000000302947 */ /* 0x000fea0003800000 */
[----:B------:R-:W4:Y:S01]  /*7500*/  LDCU.64 UR4, c[0x0][0x560] ;  /* 0x0000ac00ff0477ac */ /* 0x000f220008000a00 */
[----:B---3--:R-:W-:Y:S01]  /*7510*/  MOV R46, R64 ;  /* 0x00000040002e7202 */ /* 0x008fe20000000f00 */
[----:B------:R-:W-:Y:S01]  /*7520*/  IMAD R44, R57, R4, RZ ;  /* 0x00000004392c7224 */ /* 0x000fe200078e02ff */
[----:B------:R-:W-:-:S03]  /*7530*/  MOV R47, R61 ;  /* 0x0000003d002f7202 */ /* 0x000fc60000000f00 */
[C---:B------:R-:W-:Y:S02]  /*7540*/  IMAD R44, R59.reuse, R5, R44 ;  /* 0x000000053b2c7224 */ /* 0x040fe400078e022c */
[----:B------:R-:W-:-:S05]  /*7550*/  IMAD.WIDE.U32 R46, R59, R4, R46 ;  /* 0x000000043b2e7225 */ /* 0x000fca00078e002e */
[----:B------:R-:W-:Y:S02]  /*7560*/  IADD3 R44, PT, PT, R44, R47, RZ ;  /* 0x0000002f2c2c7210 */ /* 0x000fe40007ffe0ff */
[----:B----4-:R-:W-:-:S04]  /*7570*/  LEA R4, P0, R46, UR4, 0x1 ;  /* 0x000000042e047c11 */ /* 0x010fc8000f8008ff */
[----:B------:R-:W-:-:S05]  /*7580*/  LEA.HI.X R5, R46, UR5, R44, 0x1, P0 ;  /* 0x000000052e057c11 */ /* 0x000fca00080f0c2c */
[----:B------:R3:W-:Y:S04]  /*7590*/  STG.E.128 desc[UR20][R4.64], R40 ;  /* 0x0000002804007986 */ /* 0x0007e8000c101d14 */
[----:B-1----:R3:W-:Y:S04]  /*75a0*/  STG.E.128 desc[UR20][R4.64+0x80], R36 ;  /* 0x0000802404007986 */ /* 0x0027e8000c101d14 */
[----:B------:R3:W-:Y:S02]  /*75b0*/  STG.E.128 desc[UR20][R4.64+0x100], R32 ;  /* 0x0001002004007986 */ /* 0x0007e4000c101d14 */
.L_x_1948:
[----:B------:R-:W-:Y:S05]  /*75c0*/  BSYNC.RECONVERGENT B0 ;  /* 0x0000000000007941 */ /* 0x000fea0003800200 */
.L_x_1947:
[----:B------:R-:W-:Y:S01]  /*75d0*/  MOV R61, RZ ;  /* 0x000000ff003d7202 */ /* 0x000fe20000000f00 */
[----:B------:R-:W2:Y:S01]  /*75e0*/  LDCU.64 UR4, c[0x0][0x5e0] ;  /* 0x0000bc00ff0477ac */ /* 0x000ea20008000a00 */
[----:B------:R-:W-:Y:S01]  /*75f0*/  IMAD R7, R7, UR6, RZ ;  /* 0x0000000607077c24 */ /* 0x000fe2000f8e02ff */
[----:B------:R-:W-:Y:S01]  /*7600*/  BSSY.RECONVERGENT B0, `(.L_x_1949) ;  /* 0x0000011000007945 */ /* 0x000fe20003800200 */
[----:B------:R-:W-:-:S04]  /*7610*/  IMAD.WIDE.U32 R60, R6, UR6, R60 ;  /* 0x00000006063c7c25 */ /* 0x000fc8000f8e003c */
[----:B------:R-:W-:Y:S01]  /*7620*/  IMAD R7, R6, UR7, R7 ;  /* 0x0000000706077c24 */ /* 0x000fe2000f8e0207 */
[----:B------:R-:W-:-:S04]  /*7630*/  IADD3 R6, P0, PT, R58, R60, RZ ;  /* 0x0000003c3a067210 */ /* 0x000fc80007f1e0ff */
[----:B------:R-:W-:-:S03]  /*7640*/  IADD3.X R7, PT, PT, R56, R61, R7, P0, !PT ;  /* 0x0000003d38077210 */ /* 0x000fc600007fe407 */
[----:B--2---:R-:W-:-:S04]  /*7650*/  IMAD.WIDE.U32 R6, R202, UR4, R6 ;  /* 0x00000004ca067c25 */ /* 0x004fc8000f8e0006 */
[----:B---3--:R-:W-:Y:S01]  /*7660*/  IMAD R5, R202, UR5, R7 ;  /* 0x00000005ca057c24 */ /* 0x008fe2000f8e0207 */
        /* <DEDUP_REMOVED lines=10> */
.L_x_1950:
[----:B------:R-:W-:Y:S05]  /*7710*/  BSYNC.RECONVERGENT B0 ;  /* 0x0000000000007941 */ /* 0x000fea0003800200 */
.L_x_1949:
        /* <DEDUP_REMOVED lines=12> */
.L_x_1936:
[----:B------:R-:W-:Y:S05]  /*77e0*/  BSYNC.RECONVERGENT B1 ;  /* 0x0000000000017941 */ /* 0x000fea0003800200 */
.L_x_1914:
        /* <DEDUP_REMOVED lines=11> */
.L_x_1952:
        /* <DEDUP_REMOVED lines=14> */
.L_x_2188:


//--------------------- .text._ZN5flash44flash_bwd_dq_dk_dv_loop_seqk_parallel_kernelI23Flash_bwd_kernel_traitsILi192ELi64ELi64ELi8ELi4ELi2ELi2ELb0ELb0EN7cutlass10bfloat16_tE19Flash_kernel_traitsILi192ELi64ELi64ELi8ES3_EELb0ELb0ELb1ELb0ELb0ELb1ELb1EEEvNS_16Flash_bwd_paramsE --------------------------
	.section	.text._ZN5flash44flash_bwd_dq_dk_dv_loop_seqk_parallel_kernelI23Flash_bwd_kernel_traitsILi192ELi64ELi64ELi8ELi4ELi2ELi2ELb0ELb0EN7cutlass10bfloat16_tE19Flash_kernel_traitsILi192ELi64ELi64ELi8ES3_EELb0ELb0ELb1ELb0ELb0ELb1ELb1EEEvNS_16Flash_bwd_paramsE,"ax",@progbits
	.align	128
        .global         _ZN5flash44flash_bwd_dq_dk_dv_loop_seqk_parallel_kernelI23Flash_bwd_kernel_traitsILi192ELi64ELi64ELi8ELi4ELi2ELi2ELb0ELb0EN7cutlass10bfloat16_tE19Flash_kernel_traitsILi192ELi64ELi64ELi8ES3_EELb0ELb0ELb1ELb0ELb0ELb1ELb1EEEvNS_16Flash_bwd_paramsE
        .type           _ZN5flash44flash_bwd_dq_dk_dv_loop_seqk_parallel_kernelI23Flash_bwd_kernel_traitsILi192ELi64ELi64ELi8ELi4ELi2ELi2ELb0ELb0EN7cutlass10bfloat16_tE19Flash_kernel_traitsILi192ELi64ELi64ELi8ES3_EELb0ELb0ELb1ELb0ELb0ELb1ELb1EEEvNS_16Flash_bwd_paramsE,@function
        .size           _ZN5flash44flash_bwd_dq_dk_dv_loop_seqk_parallel_kernelI23Flash_bwd_kernel_traitsILi192ELi64ELi64ELi8ELi4ELi2ELi2ELb0ELb0EN7cutlass10bfloat16_tE19Flash_kernel_traitsILi192ELi64ELi64ELi8ES3_EELb0ELb0ELb1ELb0ELb0ELb1ELb1EEEvNS_16Flash_bwd_paramsE,(.L_x_2189 - _ZN5flash44flash_bwd_dq_dk_dv_loop_seqk_parallel_kernelI23Flash_bwd_kernel_traitsILi192ELi64ELi64ELi8ELi4ELi2ELi2ELb0ELb0EN7cutlass10bfloat16_tE19Flash_kernel_traitsILi192ELi64ELi64ELi8ES3_EELb0ELb0ELb1ELb0ELb0ELb1ELb1EEEvNS_16Flash_bwd_paramsE)
        .other          _ZN5flash44flash_bwd_dq_dk_dv_loop_seqk_parallel_kernelI23Flash_bwd_kernel_traitsILi192ELi64ELi64ELi8ELi4ELi2ELi2ELb0ELb0EN7cutlass10bfloat16_tE19Flash_kernel_traitsILi192ELi64ELi64ELi8ES3_EELb0ELb0ELb1ELb0ELb0ELb1ELb1EEEvNS_16Flash_bwd_paramsE,@"STO_CUDA_ENTRY STV_DEFAULT"
_ZN5flash44flash_bwd_dq_dk_dv_loop_seqk_parallel_kernelI23Flash_bwd_kernel_traitsILi192ELi64ELi64ELi8ELi4ELi2ELi2ELb0ELb0EN7cutlass10bfloat16_tE19Flash_kernel_traitsILi192ELi64ELi64ELi8ES3_EELb0ELb0ELb1ELb0ELb0ELb1ELb1EEEvNS_16Flash_bwd_paramsE:
.text._ZN5flash44flash_bwd_dq_dk_dv_loop_seqk_parallel_kernelI23Flash_bwd_kernel_traitsILi192ELi64ELi64ELi8ELi4ELi2ELi2ELb0ELb0EN7cutlass10bfloat16_tE19Flash_kernel_traitsILi192ELi64ELi64ELi8ES3_EELb0ELb0ELb1ELb0ELb0ELb1ELb1EEEvNS_16Flash_bwd_paramsE:
        /* <DEDUP_REMOVED lines=13> */
[----:B------:R-:W3:Y:S01]  /*00d0*/  S2R R193, SR_CTAID.Z ;  /* 0x0000000000c17919 */ /* 0x000ee20000002700 */
[----:B------:R-:W-:Y:S01]  /*00e0*/  IMAD.MOV.U32 R186, RZ, RZ, 0x40 ;  /* 0x00000040ffba7424 */ /* 0x000fe200078e00ff */
[----:B------:R-:W4:Y:S01]  /*00f0*/  LDCU.64 UR18, c[0x0][0x358] ;  /* 0x00006b00ff1277ac */ /* 0x000f220008000a00 */
[----:B------:R-:W-:Y:S02]  /*0100*/  IMAD.MOV.U32 R188, RZ, RZ, 0x20 ;  /* 0x00000020ffbc7424 */ /* 0x000fe400078e00ff */
[----:B------:R-:W3:Y:S01]  /*0110*/  S2UR UR16, SR_CTAID.X ;  /* 0x00000000001079c3 */ /* 0x000ee20000002500 */
[----:B------:R-:W-:Y:S01]  /*0120*/  UMOV UR17, URZ ;  /* 0x000000ff00117c82 */ /* 0x000fe20008000000 */
[----:B------:R-:W-:-:S06]  /*0130*/  UMOV UR20, URZ ;  /* 0x000000ff00147c82 */ /* 0x000fcc0008000000 */
[----:B------:R-:W3:Y:S08]  /*0140*/  LDC R11, c[0x0][0x438] ;  /* 0x00010e00ff0b7b82 */ /* 0x000ef00000000800 */
[----:B------:R-:W3:Y:S01]  /*0150*/  LDC.U8 R192, c[0x0][0x532] ;  /* 0x00014c80ffc07b82 */ /* 0x000ee20000000000 */
        /* <DEDUP_REMOVED lines=10> */
[----:B------:R-:W-:Y:S01]  /*0200*/  IMAD.SHL.U32 R196, R195, 0x8, RZ ;  /* 0x00000008c3c47824 */ /* 0x000fe200078e00ff */
[--C-:B------:R-:W-:Y:S01]  /*0210*/  LOP3.LUT R201, R0, 0x20, R3.reuse, 0x78, !PT ;  /* 0x0000002000c97812 */ /* 0x100fe200078e7803 */
[----:B------:R-:W-:Y:S01]  /*0220*/  UIADD3 UR5, UPT, UPT, UR6, 0x20000, URZ ;  /* 0x0002000006057890 */ /* 0x000fe2000fffe0ff */
[----:B------:R-:W-:-:S02]  /*0230*/  LOP3.LUT R194, R194, 0x7, R3, 0xf8, !PT ;  /* 0x00000007c2c27812 */ /* 0x000fc400078ef803 */
[C---:B------:R-:W-:Y:S02]  /*0240*/  LOP3.LUT R3, R2.reuse, 0x200, RZ, 0xc0, !PT ;  /* 0x0000020002037812 */ /* 0x040fe400078ec0ff */
[----:B------:R-:W-:Y:S02]  /*0250*/  LOP3.LUT R7, R2, 0xc00, RZ, 0xc0, !PT ;  /* 0x00000c0002077812 */ /* 0x000fe400078ec0ff */
[--C-:B------:R-:W-:Y:S02]  /*0260*/  LOP3.LUT R201, R201, 0x1c0, R8.reuse, 0xf8, !PT ;  /* 0x000001c0c9c97812 */ /* 0x100fe400078ef808 */
[----:B------:R-:W-:Y:S02]  /*0270*/  LOP3.LUT R6, R3, 0x3800, R8, 0xf8, !PT ;  /* 0x0000380003067812 */ /* 0x000fe400078ef808 */
[----:B------:R-:W-:Y:S02]  /*0280*/  SHF.R.U32.HI R197, RZ, 0x3, R195 ;  /* 0x00000003ffc57819 */ /* 0x000fe400000116c3 */
[----:B------:R-:W-:-:S02]  /*0290*/  LOP3.LUT R8, R8, 0x1c0, RZ, 0xc0, !PT ;  /* 0x000001c008087812 */ /* 0x000fc400078ec0ff */
[----:B------:R-:W-:Y:S01]  /*02a0*/  LOP3.LUT R0, R7, 0x6, R4, 0xf8, !PT ;  /* 0x0000000607007812 */ /* 0x000fe200078ef804 */
[----:B------:R-:W-:Y:S01]  /*02b0*/  VIADD R199, R197, 0x20 ;  /* 0x00000020c5c77836 */ /* 0x000fe20000000000 */
[----:B------:R-:W-:Y:S02]  /*02c0*/  LOP3.LUT R3, R2, 0x400, RZ, 0xc0, !PT ;  /* 0x0000040002037812 */ /* 0x000fe400078ec0ff */
[----:B------:R-:W-:Y:S02]  /*02d0*/  LOP3.LUT R7, R8, 0x18, R197, 0xf8, !PT ;  /* 0x0000001808077812 */ /* 0x000fe400078ef8c5 */
[----:B------:R-:W-:Y:S02]  /*02e0*/  LOP3.LUT R9, R189, 0x1c0, RZ, 0xc0, !PT ;  /* 0x000001c0bd097812 */ /* 0x000fe400078ec0ff */
[----:B------:R-:W-:Y:S02]  /*02f0*/  LOP3.LUT R201, R0, R201, RZ, 0xfc, !PT ;  /* 0x000000c900c97212 */ /* 0x000fe400078efcff */
[----:B------:R-:W-:-:S02]  /*0300*/  LOP3.LUT R0, R5, 0x10, RZ, 0xc0, !PT ;  /* 0x0000001005007812 */ /* 0x000fc400078ec0ff */
[--C-:B------:R-:W-:Y:S02]  /*0310*/  LOP3.LUT R3, R3, 0x6, R4.reuse, 0xf8, !PT ;  /* 0x0000000603037812 */ /* 0x100fe400078ef804 */
[----:B------:R-:W-:Y:S02]  /*0320*/  LOP3.LUT R200, R7, 0x38, R4, 0x78, !PT ;  /* 0x0000003807c87812 */ /* 0x000fe400078e7804 */
[----:B------:R-:W-:Y:S02]  /*0330*/  LOP3.LUT R181, R189, 0x200, RZ, 0xc0, !PT ;  /* 0x00000200bdb57812 */ /* 0x000fe400078ec0ff */
[----:B------:R-:W-:Y:S02]  /*0340*/  LOP3.LUT R8, R9, 0x38, R196, 0xf8, !PT ;  /* 0x0000003809087812 */ /* 0x000fe400078ef8c4 */
[----:B------:R-:W-:Y:S02]  /*0350*/  LOP3.LUT R4, R4, 0x20, RZ, 0xc0, !PT ;  /* 0x0000002004047812 */ /* 0x000fe400078ec0ff */
[----:B------:R-:W-:-:S02]  /*0360*/  LOP3.LUT R183, R0, 0x8, R195, 0xf8, !PT ;  /* 0x0000000800b77812 */ /* 0x000fc400078ef8c3 */
[C-C-:B------:R-:W-:Y:S02]  /*0370*/  LOP3.LUT R191, R181.reuse, 0xc00, R2.reuse, 0xf8, !PT ;  /* 0x00000c00b5bf7812 */ /* 0x140fe400078ef802 */
[C---:B------:R-:W-:Y:S02]  /*0380*/  LOP3.LUT R0, R8.reuse, 0x8, R5, 0x78, !PT ;  /* 0x0000000808007812 */ /* 0x040fe400078e7805 */
[----:B------:R-:W-:Y:S02]  /*0390*/  LOP3.LUT R187, R8, 0x8, R195, 0x78, !PT ;  /* 0x0000000808bb7812 */ /* 0x000fe400078e78c3 */
[----:B------:R-:W-:Y:S02]  /*03a0*/  LOP3.LUT R4, R4, 0x18, R197, 0xf8, !PT ;  /* 0x0000001804047812 */ /* 0x000fe400078ef8c5 */
[----:B------:R-:W-:Y:S02]  /*03b0*/  LOP3.LUT R181, R181, 0x400, R2, 0xf8, !PT ;  /* 0x00000400b5b57812 */ /* 0x000fe400078ef802 */
[----:B------:R-:W-:-:S02]  /*03c0*/  LOP3.LUT R183, R183, R8, RZ, 0x3c, !PT ;  /* 0x00000008b7b77212 */ /* 0x000fc400078e3cff */
[----:B------:R-:W-:Y:S02]  /*03d0*/  LOP3.LUT R200, R3, R200, RZ, 0xfc, !PT ;  /* 0x000000c803c87212 */ /* 0x000fe400078efcff */
[----:B------:R-:W-:Y:S02]  /*03e0*/  R2P PR, R195, 0xe ;  /* 0x0000000ec3007804 */ /* 0x000fe40000000000 */
[----:B------:R-:W-:Y:S02]  /*03f0*/  LOP3.LUT R187, R6, R187, RZ, 0xfc, !PT ;  /* 0x000000bb06bb7212 */ /* 0x000fe400078efcff */
[----:B------:R-:W-:Y:S02]  /*0400*/  LOP3.LUT R3, R4, 0x1c0, R189, 0xf8, !PT ;  /* 0x000001c004037812 */ /* 0x000fe400078ef8bd */
[-C--:B------:R-:W-:Y:S02]  /*0410*/  LOP3.LUT R191, R191, R0.reuse, RZ, 0xfc, !PT ;  /* 0x00000000bfbf7212 */ /* 0x080fe400078efcff */
[----:B------:R-:W-:-:S02]  /*0420*/  LOP3.LUT R181, R181, R0, RZ, 0xfc, !PT ;  /* 0x00000000b5b57212 */ /* 0x000fc400078efcff */
[----:B------:R-:W-:Y:S02]  /*0430*/  LOP3.LUT R0, R196, 0x1f8, RZ, 0xc0, !PT ;  /* 0x000001f8c4007812 */ /* 0x000fe400078ec0ff */
[----:B------:R-:W-:Y:S02]  /*0440*/  LOP3.LUT R183, R183, 0x200, R2, 0xf8, !PT ;  /* 0x00000200b7b77812 */ /* 0x000fe400078ef802 */
[----:B------:R-:W-:Y:S02]  /*0450*/  LOP3.LUT R2, R3, 0x38, R196, 0x78, !PT ;  /* 0x0000003803027812 */ /* 0x000fe400078e78c4 */
[----:B------:R-:W-:Y:S02]  /*0460*/  SEL R186, R186, 0xffffffc0, !P2 ;  /* 0xffffffc0baba7807 */ /* 0x000fe40005000000 */
[----:B------:R-:W-:Y:S02]  /*0470*/  LEA R187, R187, UR4, 0x1 ;  /* 0x00000004bbbb7c11 */ /* 0x000fe4000f8e08ff */
[----:B------:R-:W-:-:S02]  /*0480*/  LEA R191, R191, UR6, 0x1 ;  /* 0x00000006bfbf7c11 */ /* 0x000fc4000f8e08ff */
[----:B------:R-:W-:Y:S01]  /*0490*/  LEA R181, R181, UR6, 0x1 ;  /* 0x00000006b5b57c11 */ /* 0x000fe2000f8e08ff */
[--C-:B------:R-:W-:Y:S01]  /*04a0*/  IMAD.IADD R185, R187, 0x1, R186.reuse ;  /* 0x00000001bbb97824 */ /* 0x100fe200078e02ba */
[----:B------:R-:W-:Y:S01]  /*04b0*/  LOP3.LUT R3, R0, 0x38, R195, 0x78, !PT ;  /* 0x0000003800037812 */ /* 0x000fe200078e78c3 */
[----:B------:R-:W-:Y:S01]  /*04c0*/  IMAD.IADD R177, R191, 0x1, R186 ;  /* 0x00000001bfb17824 */ /* 0x000fe200078e02ba */
[----:B------:R-:W-:Y:S02]  /*04d0*/  LEA R201, R201, UR5, 0x1 ;  /* 0x00000005c9c97c11 */ /* 0x000fe4000f8e08ff */
[----:B------:R-:W-:Y:S01]  /*04e0*/  LOP3.LUT R189, R2, 0x200, R189, 0xf8, !PT ;  /* 0x0000020002bd7812 */ /* 0x000fe200078ef8bd */
[----:B------:R-:W-:Y:S01]  /*04f0*/  IMAD.IADD R2, R186, 0x1, R181 ;  /* 0x00000001ba027824 */ /* 0x000fe200078e02b5 */
[----:B------:R-:W-:Y:S01]  /*0500*/  SEL R188, R188, 0xffffffe0, !P1 ;  /* 0xffffffe0bcbc7807 */ /* 0x000fe20004800000 */
[----:B------:R-:W-:Y:S01]  /*0510*/  VIADD R223, R201, 0x20 ;  /* 0x00000020c9df7836 */ /* 0x000fe20000000000 */
[----:B------:R-:W-:Y:S01]  /*0520*/  LEA R183, R183, UR5, 0x1 ;  /* 0x00000005b7b77c11 */ /* 0x000fe2000f8e08ff */
[----:B------:R-:W-:Y:S01]  /*0530*/  @P3 VIADD R223, R201, 0xffffffe0 ;  /* 0xffffffe0c9df3836 */ /* 0x000fe20000000000 */
[----:B------:R-:W-:Y:S01]  /*0540*/  LOP3.LUT R202, R3, 0x1e00, R196, 0xf8, !PT ;  /* 0x00001e0003ca7812 */ /* 0x000fe200078ef8c4 */
        /* <DEDUP_REMOVED lines=9> */
[----:B---34-:R-:W-:-:S07]  /*05e0*/  LEA R189, R189, UR6, 0x1 ;  /* 0x00000006bdbd7c11 */ /* 0x018fce000f8e08ff */
.L_x_1991:
[----:B------:R-:W1:Y:S01]  /*05f0*/  LDC.64 R8, c[0x0][0x478] ;  /* 0x00011e00ff087b82 */ /* 0x000e620000000a00 */
[----:B------:R-:W2:Y:S01]  /*0600*/  S2R R10, SR_CTAID.Y ;  /* 0x00000000000a7919 */ /* 0x000ea20000002600 */
[----:B------:R-:W3:Y:S01]  /*0610*/  LDCU.64 UR4, c[0x0][0x470] ;  /* 0x00008e00ff0477ac */ /* 0x000ee20008000a00 */
[----:B------:R-:W-:-:S05]  /*0620*/  IMAD.MOV.U32 R220, RZ, RZ, RZ ;  /* 0x000000ffffdc7224 */ /* 0x000fca00078e00ff */
[----:B------:R-:W4:Y:S08]  /*0630*/  LDC.64 R4, c[0x0][0x460] ;  /* 0x00011800ff047b82 */ /* 0x000f300000000a00 */
[----:B------:R-:W2:Y:S01]  /*0640*/  LDC.64 R16, c[0x0][0x460] ;  /* 0x00011800ff107b82 */ /* 0x000ea20000000a00 */
[----:B---3--:R-:W-:Y:S02]  /*0650*/  ISETP.NE.U32.AND P5, PT, RZ, UR4, PT ;  /* 0x00000004ff007c0c */ /* 0x008fe4000bfa5070 */
[----:B-1----:R-:W-:-:S05]  /*0660*/  ISETP.NE.U32.AND P4, PT, R8, RZ, PT ;  /* 0x000000ff0800720c */ /* 0x002fca0003f85070 */
[----:B------:R-:W1:Y:S01]  /*0670*/  LDC.64 R6, c[0x0][0x468] ;  /* 0x00011a00ff067b82 */ /* 0x000e620000000a00 */
[----:B------:R-:W-:Y:S02]  /*0680*/  ISETP.NE.AND.EX P5, PT, RZ, UR5, PT, P5 ;  /* 0x00000005ff007c0c */ /* 0x000fe4000bfa5350 */
[----:B------:R-:W-:Y:S02]  /*0690*/  ISETP.NE.AND.EX P4, PT, R9, RZ, PT, P4 ;  /* 0x000000ff0900720c */ /* 0x000fe40003f85340 */
[----:B----4-:R-:W-:Y:S01]  /*06a0*/  ISETP.NE.U32.AND P3, PT, R4, RZ, PT ;  /* 0x000000ff0400720c */ /* 0x010fe20003f65070 */
[----:B--2---:R-:W-:Y:S01]  /*06b0*/  IMAD.SHL.U32 R13, R10, 0x4, RZ ;  /* 0x000000040a0d7824 */ /* 0x004fe200078e00ff */
[----:B------:R-:W-:Y:S02]  /*06c0*/  ISETP.NE.U32.AND P2, PT, R4, RZ, PT ;  /* 0x000000ff0400720c */ /* 0x000fe40003f45070 */
[----:B------:R-:W-:Y:S02]  /*06d0*/  SHF.R.U32.HI R14, RZ, 0x1e, R10 ;  /* 0x0000001eff0e7819 */ /* 0x000fe4000001160a */
[----:B------:R-:W-:-:S03]  /*06e0*/  ISETP.NE.AND.EX P3, PT, R5, RZ, PT, P3 ;  /* 0x000000ff0500720c */ /* 0x000fc60003f65330 */
[C---:B------:R-:W-:Y:S02]  /*06f0*/  @P5 IADD3 R18, P1, PT, R13.reuse, UR4, RZ ;  /* 0x000000040d125c10 */ /* 0x040fe4000ff3e0ff */
[----:B------:R-:W-:Y:S02]  /*0700*/  @P4 IADD3 R20, P0, PT, R13, R8, RZ ;  /* 0x000000080d144210 */ /* 0x000fe40007f1e0ff */
[----:B------:R-:W-:Y:S02]  /*0710*/  ISETP.NE.AND.EX P2, PT, R5, RZ, PT, P2 ;  /* 0x000000ff0500720c */ /* 0x000fe40003f45320 */
[C---:B------:R-:W-:Y:S01]  /*0720*/  @P5 IADD3.X R19, PT, PT, R14.reuse, UR5, RZ, P1, !PT ;  /* 0x000000050e135c10 */ /* 0x040fe20008ffe4ff */
[----:B------:R-:W-:Y:S01]  /*0730*/  @P4 IMAD.X R21, R14, 0x1, R9, P0 ;  /* 0x000000010e154824 */ /* 0x000fe200000e0609 */
[----:B------:R-:W2:Y:S01]  /*0740*/  @!P4 LDC.64 R4, c[0x0][0x488] ;  /* 0x00012200ff04cb82 */ /* 0x000ea20000000a00 */
[----:B------:R-:W-:Y:S02]  /*0750*/  IMAD.MOV.U32 R3, RZ, RZ, -0x1 ;  /* 0xffffffffff037424 */ /* 0x000fe400078e00ff */
[----:B------:R-:W-:Y:S01]  /*0760*/  IMAD.WIDE.U32 R16, R10, 0x4, R16 ;  /* 0x000000040a107825 */ /* 0x000fe200078e0010 */
[----:B------:R-:W3:Y:S04]  /*0770*/  @P5 LDG.E R220, desc[UR18][R18.64] ;  /* 0x0000001212dc5981 */ /* 0x000ee8000c1e1900 */
[----:B------:R-:W3:Y:S01]  /*0780*/  @P4 LDG.E R219, desc[UR18][R20.64] ;  /* 0x0000001214db4981 */ /* 0x000ee2000c1e1900 */
[----:B-1----:R-:W-:Y:S01]  /*0790*/  ISETP.EQ.U32.AND P1, PT, R6, RZ, PT ;  /* 0x000000ff0600720c */ /* 0x002fe20003f22070 */
[----:B------:R-:W-:Y:S01]  /*07a0*/  IMAD.MOV.U32 R221, RZ, RZ, -0x1 ;  /* 0xffffffffffdd7424 */ /* 0x000fe200078e00ff */
[----:B------:R-:W1:Y:S01]  /*07b0*/  @!P4 LDC R9, c[0x0][0x43c] ;  /* 0x00010f00ff09cb82 */ /* 0x000e620000000800 */
[----:B-----5:R4:W5:Y:S04]  /*07c0*/  @P3 LDG.E R3, desc[UR18][R16.64] ;  /* 0x0000001210033981 */ /* 0x020968000c1e1900 */
[----:B------:R4:W5:Y:S01]  /*07d0*/  @P2 LDG.E R8, desc[UR18][R16.64+0x4] ;  /* 0x0000041210082981 */ /* 0x000962000c1e1900 */
[----:B------:R-:W-:-:S02]  /*07e0*/  ISETP.NE.AND P5, PT, R192, RZ, PT ;  /* 0x000000ffc000720c */ /* 0x000fc40003fa5270 */
[----:B------:R-:W-:Y:S02]  /*07f0*/  IADD3 R12, P0, PT, R13, R6, RZ ;  /* 0x000000060d0c7210 */ /* 0x000fe40007f1e0ff */
[----:B------:R-:W-:-:S03]  /*0800*/  ISETP.EQ.OR.EX P1, PT, R7, RZ, !P5, P1 ;  /* 0x000000ff0700720c */ /* 0x000fc60006f22710 */
[----:B------:R-:W-:Y:S01]  /*0810*/  IMAD.X R13, R14, 0x1, R7, P0 ;  /* 0x000000010e0d7824 */ /* 0x000fe200000e0607 */
[----:B------:R-:W3:Y:S09]  /*0820*/  @!P2 LDC R222, c[0x0][0x434] ;  /* 0x00010d00ffdeab82 */ /* 0x000ef20000000800 */
[----:B------:R4:W5:Y:S01]  /*0830*/  @!P1 LDG.E R221, desc[UR18][R12.64] ;  /* 0x000000120cdd9981 */ /* 0x000962000c1e1900 */
[----:B------:R-:W-:-:S02]  /*0840*/  ISETP.NE.U32.AND P1, PT, R6, RZ, PT ;  /* 0x000000ff0600720c */ /* 0x000fc40003f25070 */
[----:B--2---:R-:W-:Y:S02]  /*0850*/  @!P4 ISETP.NE.U32.AND P0, PT, R4, RZ, PT ;  /* 0x000000ff0400c20c */ /* 0x004fe40003f05070 */
[----:B------:R-:W-:Y:S02]  /*0860*/  ISETP.NE.AND.EX P1, PT, R7, RZ, PT, P1 ;  /* 0x000000ff0700720c */ /* 0x000fe40003f25310 */
[----:B------:R-:W-:-:S04]  /*0870*/  @!P4 ISETP.NE.AND.EX P0, PT, R5, RZ, PT, P0 ;  /* 0x000000ff0500c20c */ /* 0x000fc80003f05300 */
[----:B-1----:R-:W-:Y:S01]  /*0880*/  @!P4 SEL R9, R9, RZ, P0 ;  /* 0x000000ff0909c207 */ /* 0x002fe20000000000 */
[----:B---3--:R-:W-:-:S06]  /*0890*/  @P4 IMAD.IADD R219, R219, 0x1, -R220 ;  /* 0x00000001dbdb4824 */ /* 0x008fcc00078e0adc */
[----:B----4-:R-:W-:Y:S05]  /*08a0*/  @!P1 BRA `(.L_x_1953) ;  /* 0x00000000000c9947 */ /* 0x010fea0003800000 */
[----:B------:R-:W2:Y:S02]  /*08b0*/  @P5 LDG.E R4, desc[UR18][R12.64+0x4] ;  /* 0x000004120c045981 */ /* 0x000ea4000c1e1900 */
[----:B--2--5:R-:W-:-:S06]  /*08c0*/  @P5 IADD3 R11, PT, PT, R4, -R221, RZ ;  /* 0x800000dd040b5210 */ /* 0x024fcc0007ffe0ff */
[----:B------:R1:W5:Y:S02]  /*08d0*/  @!P5 LDG.E R11, desc[UR18][R12.64] ;  /* 0x000000120c0bd981 */ /* 0x000364000c1e1900 */
.L_x_1953:
        /* <DEDUP_REMOVED lines=39> */
.L_x_1955:
[----:B------:R-:W2:Y:S01]  /*0b50*/  LDCU.64 UR12, c[0x0][0x3b8] ;  /* 0x00007700ff0c77ac */ /* 0x000ea20008000a00 */
[----:B------:R-:W-:-:S05]  /*0b60*/  IADD3 R16, PT, PT, R220, R221, RZ ;  /* 0x000000dddc107210 */ /* 0x000fca0007ffe0ff */
[C---:B--2---:R-:W-:Y:S02]  /*0b70*/  IMAD R14, R16.reuse, UR13, RZ ;  /* 0x0000000d100e7c24 */ /* 0x044fe4000f8e02ff */
[----:B------:R-:W-:-:S05]  /*0b80*/  IMAD.WIDE.U32 R16, R16, UR12, RZ ;  /* 0x0000000c10107c25 */ /* 0x000fca000f8e00ff */
[----:B------:R-:W-:Y:S02]  /*0b90*/  IADD3 R14, PT, PT, R17, R14, RZ ;  /* 0x0000000e110e7210 */ /* 0x000fe40007ffe0ff */
.L_x_1956:
        /* <DEDUP_REMOVED lines=38> */
.L_x_1957:
[----:B------:R-:W1:Y:S01]  /*0e00*/  LDCU.64 UR10, c[0x0][0x3c0] ;  /* 0x00007800ff0a77ac */ /* 0x000e620008000a00 */
[----:B------:R-:W-:-:S05]  /*0e10*/  IADD3 R4, PT, PT, R220, R221, RZ ;  /* 0x000000dddc047210 */ /* 0x000fca0007ffe0ff */
[C---:B-1----:R-:W-:Y:S02]  /*0e20*/  IMAD R15, R4.reuse, UR11, RZ ;  /* 0x0000000b040f7c24 */ /* 0x042fe4000f8e02ff */
[----:B------:R-:W-:-:S05]  /*0e30*/  IMAD.WIDE.U32 R4, R4, UR10, RZ ;  /* 0x0000000a04047c25 */ /* 0x000fca000f8e00ff */
[----:B------:R-:W-:Y:S02]  /*0e40*/  IADD3 R15, PT, PT, R5, R15, RZ ;  /* 0x0000000f050f7210 */ /* 0x000fe40007ffe0ff */
[----:B------:R-:W-:-:S07]  /*0e50*/  MOV R18, R4 ;  /* 0x0000000400127202 */ /* 0x000fce0000000f00 */
.L_x_1958:
        /* <DEDUP_REMOVED lines=11> */
[----:B------:R-:W1:Y:S01]  /*0f10*/  LDCU UR4, c[0x0][0x444] ;  /* 0x00008880ff0477ac */ /* 0x000e620008000800 */
[----:B------:R-:W-:Y:S01]  /*0f20*/  SHF.R.S32.HI R5, RZ, 0x1f, R32 ;  /* 0x0000001fff057819 */ /* 0x000fe20000011420 */
[----:B-1----:R-:W-:Y:S01]  /*0f30*/  USHF.R.S32.HI UR5, URZ, 0x1f, UR4 ;  /* 0x0000001fff057899 */ /* 0x002fe20008011404 */
[----:B------:R-:W-:Y:S01]  /*0f40*/  IMAD.WIDE.U32 R22, R10, UR4, RZ ;  /* 0x000000040a167c25 */ /* 0x000fe2000f8e00ff */
[----:B------:R-:W-:-:S04]  /*0f50*/  USHF.R.S32.HI UR4, URZ, 0x1f, UR6 ;  /* 0x0000001fff047899 */ /* 0x000fc80008011406 */
[----:B------:R-:W-:-:S05]  /*0f60*/  IMAD R7, R10, UR5, RZ ;  /* 0x000000050a077c24 */ /* 0x000fca000f8e02ff */
[----:B------:R-:W-:-:S05]  /*0f70*/  IADD3 R7, PT, PT, R23, R7, RZ ;  /* 0x0000000717077210 */ /* 0x000fca0007ffe0ff */
[-C--:B------:R-:W-:Y:S02]  /*0f80*/  IMAD R4, R7, R32.reuse, RZ ;  /* 0x0000002007047224 */ /* 0x080fe400078e02ff */
[----:B------:R-:W-:-:S04]  /*0f90*/  IMAD.WIDE.U32 R6, R22, R32, RZ ;  /* 0x0000002016067225 */ /* 0x000fc800078e00ff */
[----:B------:R-:W-:Y:S02]  /*0fa0*/  IMAD R5, R5, R22, R4 ;  /* 0x0000001605057224 */ /* 0x000fe400078e0204 */
[----:B------:R-:W-:-:S03]  /*0fb0*/  IMAD.WIDE.U32 R26, R6, UR6, RZ ;  /* 0x00000006061a7c25 */ /* 0x000fc6000f8e00ff */
[----:B------:R-:W-:-:S05]  /*0fc0*/  IADD3 R5, PT, PT, R7, R5, RZ ;  /* 0x0000000507057210 */ /* 0x000fca0007ffe0ff */
[----:B------:R-:W-:-:S04]  /*0fd0*/  IMAD R23, R5, UR6, RZ ;  /* 0x0000000605177c24 */ /* 0x000fc8000f8e02ff */
[----:B------:R-:W-:-:S05]  /*0fe0*/  IMAD R23, R6, UR4, R23 ;  /* 0x0000000406177c24 */ /* 0x000fca000f8e0217 */
[----:B------:R-:W-:Y:S01]  /*0ff0*/  IADD3 R23, PT, PT, R27, R23, RZ ;  /* 0x000000171b177210 */ /* 0x000fe20007ffe0ff */
[----:B------:R-:W-:Y:S06]  /*1000*/  BRA `(.L_x_1960) ;  /* 0x00000000000c7947 */ /* 0x000fec0003800000 */
.L_x_1959:
[-C--:B------:R-:W-:Y:S02]  /*1010*/  IMAD R23, R9, R3.reuse, RZ ;  /* 0x0000000309177224 */ /* 0x080fe400078e02ff */
[----:B------:R-:W-:-:S05]  /*1020*/  IMAD.WIDE.U32 R26, R8, R3, RZ ;  /* 0x00000003081a7225 */ /* 0x000fca00078e00ff */
[----:B------:R-:W-:Y:S02]  /*1030*/  IADD3 R23, PT, PT, R27, R23, RZ ;  /* 0x000000171b177210 */ /* 0x000fe40007ffe0ff */
.L_x_1960:
[----:B------:R-:W1:Y:S01]  /*1040*/  LDCU.U8 UR4, c[0x0][0x548] ;  /* 0x0000a900ff0477ac */ /* 0x000e620008000000 */
[----:B------:R-:W-:Y:S01]  /*1050*/  SHF.L.U32 R6, R10, 0x7, RZ ;  /* 0x000000070a067819 */ /* 0x000fe200000006ff */
[----:B------:R-:W-:Y:S01]  /*1060*/  IMAD R29, R193, UR6, RZ ;  /* 0x00000006c11d7c24 */ /* 0x000fe2000f8e02ff */
        /* <DEDUP_REMOVED lines=17> */
.L_x_1961:
[----:B------:R-:W1:Y:S01]  /*1180*/  LDC R17, c[0x0][0x434] ;  /* 0x00010d00ff117b82 */ /* 0x000e620000000800 */
[----:B------:R-:W-:-:S04]  /*1190*/  IMAD R4, R10, R32, R193 ;  /* 0x000000200a047224 */ /* 0x000fc800078e02c1 */
[----:B-1----:R-:W-:-:S03]  /*11a0*/  IMAD R17, R4, R17, RZ ;  /* 0x0000001104117224 */ /* 0x002fc600078e02ff */
.L_x_1962:
        /* <DEDUP_REMOVED lines=11> */
.L_x_1963:
[----:B------:R-:W1:Y:S01]  /*1260*/  LDC R27, c[0x0][0x444] ;  /* 0x00011100ff1b7b82 */ /* 0x000e620000000800 */
[----:B------:R-:W-:-:S04]  /*1270*/  IMAD R4, R10, R32, R193 ;  /* 0x000000200a047224 */ /* 0x000fc800078e02c1 */
[----:B-1----:R-:W-:-:S07]  /*1280*/  IMAD R27, R4, R27, RZ ;  /* 0x0000001b041b7224 */ /* 0x002fce00078e02ff */
.L_x_1964:
        /* <DEDUP_REMOVED lines=10> */
[----:B------:R-:W-:Y:S01]  /*1330*/  LEA R27, R218, R27, 0x6 ;  /* 0x0000001bda1b7211 */ /* 0x000fe200078e30ff */
[----:B------:R-:W-:Y:S01]  /*1340*/  BSSY.RECONVERGENT B1, `(.L_x_1954) ;  /* 0x00005f4000017945 */ /* 0x000fe20003800200 */
[----:B------:R-:W-:Y:S01]  /*1350*/  IADD3.X R22, PT, PT, R22, R23, R29, P2, P1 ;  /* 0x0000001716167210 */ /* 0x000fe200017e241d */
[----:B------:R-:W-:Y:S01]  /*1360*/  IMAD.MOV.U32 R23, RZ, RZ, RZ ;  /* 0x000000ffff177224 */ /* 0x000fe200078e00ff */
[----:B------:R-:W3:Y:S03]  /*1370*/  LDCU.64 UR4, c[0x0][0x570] ;  /* 0x0000ae00ff0477ac */ /* 0x000ee60008000a00 */
[----:B------:R-:W4:Y:S01]  /*1380*/  LDC.64 R6, c[0x0][0x3b0] ;  /* 0x0000ec00ff067b82 */ /* 0x000f220000000a00 */
[----:B------:R-:W3:Y:S01]  /*1390*/  LDCU.64 UR6, c[0x0][0x550] ;  /* 0x0000aa00ff0677ac */ /* 0x000ee20008000a00 */
[----:B--2---:R-:W-:-:S06]  /*13a0*/  IMAD.WIDE.U32 R38, R8, UR16, RZ ;  /* 0x0000001008267c25 */ /* 0x004fcc000f8e00ff */
[----:B------:R-:W2:Y:S01]  /*13b0*/  LDC.64 R230, c[0x0][0x420] ;  /* 0x00010800ffe67b82 */ /* 0x000ea20000000a00 */
[----:B------:R-:W-:Y:S01]  /*13c0*/  IMAD R9, R9, UR16, R39 ;  /* 0x0000001009097c24 */ /* 0x000fe2000f8e0227 */
[----:B------:R-:W-:Y:S02]  /*13d0*/  SEL R8, R38, RZ, P4 ;  /* 0x000000ff26087207 */ /* 0x000fe40002000000 */
[----:B-1----:R-:W-:Y:S02]  /*13e0*/  LOP3.LUT R28, R3, 0x1f, RZ, 0xc0, !PT ;  /* 0x0000001f031c7812 */ /* 0x002fe400078ec0ff */
[----:B------:R-:W-:Y:S02]  /*13f0*/  SEL R9, R9, RZ, P4 ;  /* 0x000000ff09097207 */ /* 0x000fe40002000000 */
[----:B-----5:R-:W-:Y:S01]  /*1400*/  SHF.L.U64.HI R209, R4, 0x5, R5 ;  /* 0x0000000504d17819 */ /* 0x020fe20000010205 */
[----:B------:R-:W-:Y:S02]  /*1410*/  IMAD R31, R195, R32, R28 ;  /* 0x00000020c31f7224 */ /* 0x000fe400078e021c */
[----:B----4-:R-:W-:-:S03]  /*1420*/  IMAD R34, R25, R6, RZ ;  /* 0x0000000619227224 */ /* 0x010fc600078e02ff */
[----:B------:R-:W-:Y:S02]  /*1430*/  IADD3 R29, P2, P1, R31, R26, R8 ;  /* 0x0000001a1f1d7210 */ /* 0x000fe4000795e008 */
[----:B------:R-:W-:Y:S01]  /*1440*/  SHF.R.S32.HI R31, RZ, 0x1f, R31 ;  /* 0x0000001fff1f7819 */ /* 0x000fe2000001141f */
[----:B------:R-:W1:Y:S01]  /*1450*/  LDC R26, c[0x0][0x508] ;  /* 0x00014200ff1a7b82 */ /* 0x000e620000000800 */
[----:B------:R-:W-:Y:S02]  /*1460*/  IMAD R34, R21, R7, R34 ;  /* 0x0000000715227224 */ /* 0x000fe400078e0222 */
[----:B------:R-:W-:Y:S01]  /*1470*/  IADD3.X R28, PT, PT, R31, R22, R9, P2, P1 ;  /* 0x000000161f1c7210 */ /* 0x000fe200017e2409 */
[----:B------:R-:W-:Y:S01]  /*1480*/  IMAD.MOV.U32 R22, RZ, RZ, R204 ;  /* 0x000000ffff167224 */ /* 0x000fe200078e00cc */
[----:B------:R-:W-:Y:S01]  /*1490*/  IADD3 R36, P1, PT, R204, R36, RZ ;  /* 0x00000024cc247210 */ /* 0x000fe20007f3e0ff */
[----:B--2---:R-:W-:Y:S02]  /*14a0*/  IMAD.WIDE R230, R17, 0x4, R230 ;  /* 0x0000000411e67825 */ /* 0x004fe400078e02e6 */
[----:B------:R-:W2:Y:S02]  /*14b0*/  LDC.64 R8, c[0x0][0x598] ;  /* 0x00016600ff087b82 */ /* 0x000ea40000000a00 */
[----:B------:R-:W-:-:S02]  /*14c0*/  IMAD.X R37, RZ, RZ, R30, P1 ;  /* 0x000000ffff257224 */ /* 0x000fc400008e061e */
[----:B------:R-:W-:Y:S02]  /*14d0*/  IMAD.SHL.U32 R30, R32, 0x40, RZ ;  /* 0x00000040201e7824 */ /* 0x000fe400078e00ff */
[----:B------:R-:W-:Y:S02]  /*14e0*/  IMAD R32, R25, R4, RZ ;  /* 0x0000000419207224 */ /* 0x000fe400078e02ff */
[----:B------:R-:W-:Y:S01]  /*14f0*/  IMAD.WIDE.U32 R38, R21, R6, R22 ;  /* 0x0000000615267225 */ /* 0x000fe200078e0016 */
[----:B------:R-:W-:-:S03]  /*1500*/  IADD3 R29, P1, PT, R30, R29, RZ ;  /* 0x0000001d1e1d7210 */ /* 0x000fc60007f3e0ff */
[C---:B------:R-:W-:Y:S01]  /*1510*/  IMAD R25, R21.reuse, R5, R32 ;  /* 0x0000000515197224 */ /* 0x040fe200078e0220 */
[----:B------:R-:W-:Y:S01]  /*1520*/  IADD3 R24, P2, PT, R24, R38, RZ ;  /* 0x0000002618187210 */ /* 0x000fe20007f5e0ff */
[----:B------:R-:W-:Y:S01]  /*1530*/  IMAD.WIDE.U32 R36, R21, R4, R36 ;  /* 0x0000000415247225 */ /* 0x000fe200078e0024 */
[----:B------:R-:W-:Y:S01]  /*1540*/  LEA.HI.X.SX32 R28, R30, R28, 0x1, P1 ;  /* 0x0000001c1e1c7211 */ /* 0x000fe200008f0eff */
[----:B------:R-:W4:Y:S01]  /*1550*/  LDC.64 R32, c[0x0][0x5e8] ;  /* 0x00017a00ff207b82 */ /* 0x000f220000000a00 */
[----:B-1----:R-:W-:Y:S01]  /*1560*/  IADD3 R217, PT, PT, R207, -R26, -R219 ;  /* 0x8000001acfd97210 */ /* 0x002fe20007ffe8db */
[----:B------:R-:W-:Y:S01]  /*1570*/  IMAD.IADD R37, R37, 0x1, R25 ;  /* 0x0000000125257824 */ /* 0x000fe200078e0219 */
[----:B------:R-:W-:Y:S02]  /*1580*/  IADD3.X R25, PT, PT, R19, R39, R34, P2, !PT ;  /* 0x0000002713197210 */ /* 0x000fe400017fe422 */
[----:B---3--:R-:W-:Y:S01]  /*1590*/  LEA R224, P1, R29, UR4, 0x2 ;  /* 0x000000041de07c11 */ /* 0x008fe2000f8210ff */
[----:B--2---:R-:W-:-:S03]  /*15a0*/  IMAD.WIDE.U32 R30, R193, R8, R36 ;  /* 0x00000008c11e7225 */ /* 0x004fc600078e0024 */
[----:B------:R-:W-:Y:S01]  /*15b0*/  LEA.HI.X R225, R29, UR5, R28, 0x2, P1 ;  /* 0x000000051de17c11 */ /* 0x000fe200088f141c */
        /* <DEDUP_REMOVED lines=14> */
[----:B----4-:R-:W-:Y:S01]  /*16a0*/  IMAD.WIDE R210, R27, 0x4, R32 ;  /* 0x000000041bd27825 */ /* 0x010fe200078e0220 */
[----:B------:R-:W-:Y:S02]  /*16b0*/  LEA.HI.X R229, R24, UR9, R8, 0x1, P2 ;  /* 0x0000000918e57c11 */ /* 0x000fe400090f0c08 */
[----:B------:R-:W-:Y:S01]  /*16c0*/  ISETP.GT.AND P2, PT, R20, R205, PT ;  /* 0x000000cd1400720c */ /* 0x000fe20003f44270 */
[----:B------:R-:W-:Y:S01]  /*16d0*/  IMAD.MOV.U32 R212, RZ, RZ, R210 ;  /* 0x000000ffffd47224 */ /* 0x000fe200078e00d2 */
[----:B------:R-:W-:Y:S01]  /*16e0*/  LEA.HI.X R227, R30, UR7, R9, 0x1, P1 ;  /* 0x000000071ee37c11 */ /* 0x000fe200088f0c09 */
[----:B------:R-:W-:Y:S01]  /*16f0*/  IMAD.SHL.U32 R9, R6, 0x20, RZ ;  /* 0x0000002006097824 */ /* 0x000fe200078e00ff */
[----:B------:R-:W-:-:S02]  /*1700*/  IADD3 R8, P1, PT, R197, 0x20, RZ ;  /* 0x00000020c5087810 */ /* 0x000fc40007f3e0ff */
        /* <DEDUP_REMOVED lines=15> */
.L_x_1966:
[----:B------:R-:W1:Y:S01]  /*1800*/  LDCU.64 UR8, c[0x0][0x5c0] ;  /* 0x0000b800ff0877ac */ /* 0x000e620008000a00 */
[----:B------:R-:W-:-:S05]  /*1810*/  IADD3 R3, PT, PT, R220, R221, RZ ;  /* 0x000000dddc037210 */ /* 0x000fca0007ffe0ff */
[C---:B-1----:R-:W-:Y:S02]  /*1820*/  IMAD R5, R3.reuse, UR9, RZ ;  /* 0x0000000903057c24 */ /* 0x042fe4000f8e02ff */
[----:B------:R-:W-:-:S05]  /*1830*/  IMAD.WIDE.U32 R6, R3, UR8, RZ ;  /* 0x0000000803067c25 */ /* 0x000fca000f8e00ff */
[----:B------:R-:W-:Y:S02]  /*1840*/  IADD3 R3, PT, PT, R7, R5, RZ ;  /* 0x0000000507037210 */ /* 0x000fe40007ffe0ff */
.L_x_1967:
        /* <DEDUP_REMOVED lines=12> */
.L_x_1968:
[----:B------:R-:W1:Y:S01]  /*1910*/  LDCU.64 UR6, c[0x0][0x5c8] ;  /* 0x0000b900ff0677ac */ /* 0x000e620008000a00 */
[----:B------:R-:W-:-:S05]  /*1920*/  IADD3 R220, PT, PT, R220, R221, RZ ;  /* 0x000000dddcdc7210 */ /* 0x000fca0007ffe0ff */
[C---:B-1----:R-:W-:Y:S02]  /*1930*/  IMAD R5, R220.reuse, UR7, RZ ;  /* 0x00000007dc057c24 */ /* 0x042fe4000f8e02ff */
[----:B------:R-:W-:-:S05]  /*1940*/  IMAD.WIDE.U32 R220, R220, UR6, RZ ;  /* 0x00000006dcdc7c25 */ /* 0x000fca000f8e00ff */
[----:B------:R-:W-:Y:S02]  /*1950*/  IADD3 R5, PT, PT, R221, R5, RZ ;  /* 0x00000005dd057210 */ /* 0x000fe40007ffe0ff */
[----:B------:R-:W-:Y:S02]  /*1960*/  MOV R12, R220 ;  /* 0x000000dc000c7202 */ /* 0x000fe40000000f00 */
.L_x_1969:
        /* <DEDUP_REMOVED lines=23> */
.L_x_1971:
[----:B------:R-:W-:Y:S05]  /*1ae0*/  BSYNC.RECONVERGENT B0 ;  /* 0x0000000000007941 */ /* 0x000fea0003800200 */
.L_x_1970:
        /* <DEDUP_REMOVED lines=14> */
.L_x_1973:
[----:B------:R-:W-:Y:S05]  /*1bd0*/  BSYNC.RECONVERGENT B0 ;  /* 0x0000000000007941 */ /* 0x000fea0003800200 */
.L_x_1972:
[----:B------:R-:W3:Y:S01]  /*1be0*/  LDCU.64 UR4, c[0x0][0x5e0] ;  /* 0x0000bc00ff0477ac */ /* 0x000ee20008000a00 */
[----:B--2---:R-:W-:Y:S01]  /*1bf0*/  IMAD.WIDE.U32 R6, R208, UR6, R22 ;  /* 0x00000006d0067c25 */ /* 0x004fe2000f8e0016 */
        /* <DEDUP_REMOVED lines=18> */
.L_x_1975:
[----:B------:R-:W-:Y:S05]  /*1d20*/  BSYNC.RECONVERGENT B0 ;  /* 0x0000000000007941 */ /* 0x000fea0003800200 */
.L_x_1974:
[----:B------:R-:W-:Y:S05]  /*1d30*/  @P1 BRA `(.L_x_1976) ;  /* 0x0000005400501947 */ /* 0x000fea0003800000 */
[----:B------:R-:W3:Y:S01]  /*1d40*/  LDCU.64 UR4, c[0x0][0x568] ;  /* 0x0000ad00ff0477ac */ /* 0x000ee20008000a00 */
[----:B------:R-:W-:Y:S01]  /*1d50*/  MOV R7, R3 ;  /* 0x0000000300077202 */ /* 0x000fe20000000f00 */
[----:B------:R-:W-:Y:S02]  /*1d60*/  IMAD R5, R4, UR6, RZ ;  /* 0x0000000604057c24 */ /* 0x000fe4000f8e02ff */
        /* <DEDUP_REMOVED lines=9> */
.L_x_1965:
[----:B------:R-:W1:Y:S01]  /*1e00*/  LDCU.64 UR6, c[0x0][0x3d0] ;  /* 0x00007a00ff0677ac */ /* 0x000e620008000a00 */
[----:B------:R-:W-:Y:S01]  /*1e10*/  LOP3.LUT R5, R218, 0x80000001, RZ, 0xc0, !PT ;  /* 0x80000001da057812 */ /* 0x000fe200078ec0ff */
[----:B------:R-:W-:Y:S01]  /*1e20*/  IMAD.WIDE.U32 R20, R208, UR12, R22 ;  /* 0x0000000cd0147c25 */ /* 0x000fe2000f8e0016 */
[----:B------:R-:W2:Y:S02]  /*1e30*/  LDCU.64 UR4, c[0x0][0x3d8] ;  /* 0x00007b00ff0477ac */ /* 0x000ea40008000a00 */
[----:B------:R-:W-:Y:S01]  /*1e40*/  ISETP.NE.AND P0, PT, R5, 0x1, PT ;  /* 0x000000010500780c */ /* 0x000fe20003f05270 */
[----:B------:R-:W-:Y:S01]  /*1e50*/  IMAD R6, R218, -0x40, R222 ;  /* 0xffffffc0da067824 */ /* 0x000fe200078e02de */
[----:B------:R-:W-:Y:S01]  /*1e60*/  IADD3 R20, P2, PT, R16, R20, RZ ;  /* 0x0000001410147210 */ /* 0x000fe20007f5e0ff */
[----:B------:R-:W-:-:S03]  /*1e70*/  IMAD.WIDE.U32 R22, R208, UR10, R22 ;  /* 0x0000000ad0167c25 */ /* 0x000fc6000f8e0016 */
[----:B------:R-:W-:Y:S01]  /*1e80*/  ISETP.GE.AND P5, PT, R199, R6, PT ;  /* 0x00000006c700720c */ /* 0x000fe20003fa6270 */
[C---:B------:R-:W-:Y:S01]  /*1e90*/  IMAD R17, R13.reuse, UR10, RZ ;  /* 0x0000000a0d117c24 */ /* 0x040fe2000f8e02ff */
[----:B------:R-:W-:Y:S01]  /*1ea0*/  IADD3 R18, P1, PT, R18, R22, RZ ;  /* 0x0000001612127210 */ /* 0x000fe20007f3e0ff */
[----:B------:R-:W-:Y:S01]  /*1eb0*/  IMAD R5, R13, UR12, RZ ;  /* 0x0000000c0d057c24 */ /* 0x000fe2000f8e02ff */
[----:B------:R-:W-:Y:S01]  /*1ec0*/  @P4 BAR.SYNC.DEFER_BLOCKING 0x0 ;  /* 0x0000000000004b1d */ /* 0x000fe20000010000 */
[C---:B------:R-:W-:Y:S02]  /*1ed0*/  IMAD R10, R208.reuse, UR11, R17 ;  /* 0x0000000bd00a7c24 */ /* 0x040fe4000f8e0211 */
[----:B------:R-:W-:Y:S02]  /*1ee0*/  IMAD R5, R208, UR13, R5 ;  /* 0x0000000dd0057c24 */ /* 0x000fe4000f8e0205 */
        /* <DEDUP_REMOVED lines=8> */
[C---:B------:R-:W-:Y:S01]  /*1f70*/  IMAD R5, R12.reuse, UR7, R5 ;  /* 0x000000070c057c24 */ /* 0x040fe2000f8e0205 */
[----:B------:R-:W-:Y:S01]  /*1f80*/  @!P5 LEA R16, P6, R9, R228, 0x1 ;  /* 0x000000e40910d211 */ /* 0x000fe200078c08ff */
[----:B------:R-:W-:Y:S01]  /*1f90*/  IMAD.WIDE.U32 R28, R12, UR6, R20 ;  /* 0x000000060c1c7c25 */ /* 0x000fe2000f8e0014 */
[----:B------:R-:W-:-:S03]  /*1fa0*/  @!P5 LEA R24, P4, R210, R226, 0x1 ;  /* 0x000000e2d218d211 */ /* 0x000fc600078808ff */
[----:B------:R-:W-:Y:S01]  /*1fb0*/  IMAD.MOV.U32 R215, RZ, RZ, 0x7f800000 ;  /* 0x7f800000ffd77424 */ /* 0x000fe200078e00ff */
[----:B------:R-:W-:Y:S01]  /*1fc0*/  @!P5 LEA.HI.X R17, R9, R229, R7, 0x1, P6 ;  /* 0x000000e50911d211 */ /* 0x000fe200030f0c07 */
[----:B------:R-:W-:Y:S01]  /*1fd0*/  IMAD R11, R12, UR5, R11 ;  /* 0x000000050c0b7c24 */ /* 0x000fe2000f8e020b */
[----:B------:R-:W-:Y:S01]  /*1fe0*/  @!P5 LEA.HI.X R25, R210, R227, R209, 0x1, P4 ;  /* 0x000000e3d219d211 */ /* 0x000fe200020f0cd1 */
[----:B------:R-:W-:Y:S01]  /*1ff0*/  IMAD.WIDE.U32 R18, R12, UR4, R18 ;  /* 0x000000040c127c25 */ /* 0x000fe2000f8e0012 */
[-C--:B------:R-:W-:Y:S01]  /*2000*/  ISETP.GE.AND P3, PT, R13, R6.reuse, PT ;  /* 0x000000060d00720c */ /* 0x080fe20003f66270 */
[----:B------:R-:W1:Y:S01]  /*2010*/  LDCU UR4, c[0x0][0x590] ;  /* 0x0000b200ff0477ac */ /* 0x000e620008000800 */
[-C--:B------:R-:W-:Y:S01]  /*2020*/  ISETP.GE.AND P6, PT, R197, R6.reuse, PT ;  /* 0x00000006c500720c */ /* 0x080fe20003fc6270 */
[----:B------:R-:W-:Y:S01]  /*2030*/  IMAD.IADD R29, R29, 0x1, R5 ;  /* 0x000000011d1d7824 */ /* 0x000fe200078e0205 */
[----:B------:R-:W-:Y:S01]  /*2040*/  ISETP.GE.AND P4, PT, R194, R6, PT ;  /* 0x00000006c200720c */ /* 0x000fe20003f86270 */
[----:B------:R-:W-:Y:S01]  /*2050*/  IMAD.IADD R19, R19, 0x1, R11 ;  /* 0x0000000113137824 */ /* 0x000fe200078e020b */
[----:B------:R-:W2:Y:S01]  /*2060*/  @!P2 LDC.64 R6, c[0x0][0x388] ;  /* 0x0000e200ff06ab82 */ /* 0x000ea20000000a00 */
[----:B------:R-:W-:-:S02]  /*2070*/  @!P1 IMAD R9, R4, UR12, RZ ;  /* 0x0000000c04099c24 */ /* 0x000fc4000f8e02ff */
[----:B------:R-:W-:Y:S01]  /*2080*/  IMAD.MOV.U32 R214, RZ, RZ, 0x7f800000 ;  /* 0x7f800000ffd67424 */ /* 0x000fe200078e00ff */
[----:B------:R-:W-:Y:S01]  /*2090*/  SHF.R.U32.HI R203, RZ, 0x2, R3 ;  /* 0x00000002ffcb7819 */ /* 0x000fe20000011603 */
[----:B------:R-:W-:Y:S01]  /*20a0*/  @!P1 IMAD.MOV.U32 R20, RZ, RZ, R28 ;  /* 0x000000ffff149224 */ /* 0x000fe200078e001c */
[----:B------:R-:W-:Y:S01]  /*20b0*/  CS2R R142, SRZ ;  /* 0x00000000008e7805 */ /* 0x000fe2000001ff00 */
[----:B------:R-:W-:Y:S01]  /*20c0*/  @!P1 IMAD.MOV.U32 R21, RZ, RZ, R29 ;  /* 0x000000ffff159224 */ /* 0x000fe200078e001d */
[----:B------:R-:W3:Y:S01]  /*20d0*/  @!P2 LDC.64 R10, c[0x0][0x390] ;  /* 0x0000e400ff0aab82 */ /* 0x000ee20000000a00 */
[----:B------:R-:W-:Y:S01]  /*20e0*/  @!P1 IMAD R5, R4, UR10, RZ ;  /* 0x0000000a04059c24 */ /* 0x000fe2000f8e02ff */
[----:B------:R-:W-:Y:S01]  /*20f0*/  SEL R4, RZ, 0x6000, P0 ;  /* 0x00006000ff047807 */ /* 0x000fe20000000000 */
[----:B------:R-:W-:Y:S01]  /*2100*/  @!P1 IMAD.MOV.U32 R22, RZ, RZ, R18 ;  /* 0x000000ffff169224 */ /* 0x000fe200078e0012 */
[----:B------:R-:W-:Y:S01]  /*2110*/  @!PT LDS RZ, [RZ] ;  /* 0x00000000fffff984 */ /* 0x000fe20000000800 */
[----:B------:R-:W-:Y:S01]  /*2120*/  @!PT LDS RZ, [RZ] ;  /* 0x00000000fffff984 */ /* 0x000fe20000000800 */
[----:B------:R-:W-:Y:S01]  /*2130*/  @!PT LDS RZ, [RZ] ;  /* 0x00000000fffff984 */ /* 0x000fe20000000800 */
[----:B------:R-:W-:Y:S01]  /*2140*/  @!P6 LDGSTS.E.BYPASS.LTC128B.128 [R202+0xc000], desc[UR18][R226.64] ;  /* 0x0c000000e2caefae */ /* 0x000fe2000b981a12 */
[----:B------:R-:W-:Y:S01]  /*2150*/  @!P1 IMAD.MOV.U32 R23, RZ, RZ, R19 ;  /* 0x000000ffff179224 */ /* 0x000fe200078e0013 */
[----:B------:R-:W-:Y:S01]  /*2160*/  CS2R R140, SRZ ;  /* 0x00000000008c7805 */ /* 0x000fe2000001ff00 */
[C---:B------:R-:W-:Y:S01]  /*2170*/  @!P1 IMAD R12, R8.reuse, UR13, R9 ;  /* 0x0000000d080c9c24 */ /* 0x040fe2000f8e0209 */
        /* <DEDUP_REMOVED lines=8> */
[----:B------:R4:W-:Y:S01]  /*2200*/  @P6 STS.128 [R202+0xc000], RZ ;  /* 0x00c000ffca006388 */ /* 0x0009e20000000c00 */
[----:B------:R-:W1:Y:S01]  /*2210*/  @!P1 LDC.64 R8, c[0x0][0x388] ;  /* 0x0000e200ff089b82 */ /* 0x000e620000000a00 */
[----:B------:R-:W-:Y:S01]  /*2220*/  CS2R R136, SRZ ;  /* 0x0000000000887805 */ /* 0x000fe2000001ff00 */
[C---:B------:R-:W-:Y:S01]  /*2230*/  @!P2 IMAD.WIDE.U32 R28, R197.reuse, UR12, R28 ;  /* 0x0000000cc51cac25 */ /* 0x040fe2000f8e001c */
[----:B------:R4:W-:Y:S01]  /*2240*/  @P6 STS.128 [R202+0xe000], RZ ;  /* 0x00e000ffca006388 */ /* 0x0009e20000000c00 */
[----:B------:R-:W-:Y:S02]  /*2250*/  CS2R R134, SRZ ;  /* 0x0000000000867805 */ /* 0x000fe4000001ff00 */
[----:B------:R-:W-:Y:S01]  /*2260*/  CS2R R132, SRZ ;  /* 0x0000000000847805 */ /* 0x000fe2000001ff00 */
[----:B------:R-:W-:Y:S01]  /*2270*/  @!P2 IMAD R14, R197, UR13, R29 ;  /* 0x0000000dc50eac24 */ /* 0x000fe2000f8e021d */
[----:B--2---:R-:W-:Y:S01]  /*2280*/  @!P2 LEA R26, P0, R28, R6, 0x1 ;  /* 0x000000061c1aa211 */ /* 0x004fe200078008ff */
[----:B------:R-:W-:Y:S01]  /*2290*/  @!P1 IMAD.IADD R12, R21, 0x1, R12 ;  /* 0x00000001150c9824 */ /* 0x000fe200078e020c */
[----:B------:R4:W-:Y:S01]  /*22a0*/  @P6 STS.128 [R202+0x10000], RZ ;  /* 0x010000ffca006388 */ /* 0x0009e20000000c00 */
[----:B------:R-:W-:Y:S01]  /*22b0*/  IMAD.IADD R216, R202, 0x1, R4 ;  /* 0x00000001cad87824 */ /* 0x000fe200078e0204 */
[----:B------:R-:W-:Y:S01]  /*22c0*/  @!P2 LEA.HI.X R27, R28, R7, R14, 0x1, P0 ;  /* 0x000000071c1ba211 */ /* 0x000fe200000f0c0e */
[----:B------:R-:W-:Y:S01]  /*22d0*/  @!P2 IMAD.WIDE.U32 R18, R197, UR10, R18 ;  /* 0x0000000ac512ac25 */ /* 0x000fe2000f8e0012 */
[----:B------:R-:W2:Y:S01]  /*22e0*/  @!P1 LDC.64 R6, c[0x0][0x390] ;  /* 0x0000e400ff069b82 */ /* 0x000ea20000000a00 */
[----:B------:R4:W-:Y:S01]  /*22f0*/  @P5 STS.128 [R202+0xd000], RZ ;  /* 0x00d000ffca005388 */ /* 0x0009e20000000c00 */
[----:B------:R-:W-:Y:S01]  /*2300*/  CS2R R126, SRZ ;  /* 0x00000000007e7805 */ /* 0x000fe2000001ff00 */
[----:B------:R-:W-:Y:S01]  /*2310*/  @!P1 IMAD.IADD R5, R23, 0x1, R5 ;  /* 0x0000000117059824 */ /* 0x000fe200078e0205 */
[----:B------:R-:W-:Y:S01]  /*2320*/  CS2R R124, SRZ ;  /* 0x00000000007c7805 */ /* 0x000fe2000001ff00 */
[----:B------:R4:W-:Y:S01]  /*2330*/  @P5 STS.128 [R202+0xf000], RZ ;  /* 0x00f000ffca005388 */ /* 0x0009e20000000c00 */
[----:B------:R-:W-:Y:S01]  /*2340*/  IMAD.IADD R190, R187, 0x1, R188 ;  /* 0x00000001bbbe7824 */ /* 0x000fe200078e02bc */
[----:B------:R-:W-:-:S02]  /*2350*/  CS2R R130, SRZ ;  /* 0x0000000000827805 */ /* 0x000fc4000001ff00 */
[----:B------:R-:W-:Y:S01]  /*2360*/  CS2R R128, SRZ ;  /* 0x0000000000807805 */ /* 0x000fe2000001ff00 */
[----:B------:R4:W-:Y:S01]  /*2370*/  @P5 STS.128 [R202+0x11000], RZ ;  /* 0x011000ffca005388 */ /* 0x0009e20000000c00 */
[----:B------:R-:W-:Y:S02]  /*2380*/  CS2R R122, SRZ ;  /* 0x00000000007a7805 */ /* 0x000fe4000001ff00 */
[C---:B-1----:R-:W-:Y:S01]  /*2390*/  @!P1 LEA R14, P0, R20.reuse, R8, 0x1 ;  /* 0x00000008140e9211 */ /* 0x042fe200078008ff */
[----:B------:R-:W-:Y:S01]  /*23a0*/  @!P2 IMAD R8, R197, UR11, R19 ;  /* 0x0000000bc508ac24 */ /* 0x000fe2000f8e0213 */
[----:B------:R-:W-:Y:S01]  /*23b0*/  @!PT LDS RZ, [RZ] ;  /* 0x00000000fffff984 */ /* 0x000fe20000000800 */
[----:B------:R-:W-:Y:S01]  /*23c0*/  @!PT LDS RZ, [RZ] ;  /* 0x00000000fffff984 */ /* 0x000fe20000000800 */
[----:B------:R-:W-:Y:S01]  /*23d0*/  @!PT LDS RZ, [RZ] ;  /* 0x00000000fffff984 */ /* 0x000fe20000000800 */
[----:B------:R-:W-:Y:S01]  /*23e0*/  @!P5 LDGSTS.E.BYPASS.LTC128B.128 [R202+0xd000], desc[UR18][R24.64] ;  /* 0x0d00000018cadfae */ /* 0x000fe2000b981a12 */
[----:B------:R-:W-:Y:S02]  /*23f0*/  CS2R R120, SRZ ;  /* 0x0000000000787805 */ /* 0x000fe4000001ff00 */
[----:B------:R-:W-:Y:S01]  /*2400*/  @!P1 LEA.HI.X R15, R20, R9, R12, 0x1, P0 ;  /* 0x00000009140f9211 */ /* 0x000fe200000f0c0c */
[----:B------:R-:W-:Y:S01]  /*2410*/  IMAD.WIDE.U32 R12, R194, 0x4, R230 ;  /* 0x00000004c20c7825 */ /* 0x000fe200078e00e6 */
[----:B------:R-:W-:Y:S01]  /*2420*/  @!P5 LDGSTS.E.BYPASS.LTC128B.128 [R202+0xf000], desc[UR18][R24.64+0x80] ;  /* 0x0f00008018cadfae */ /* 0x000fe2000b981a12 */
[----:B---3--:R-:W-:-:S02]  /*2430*/  @!P2 LEA R10, P0, R18, R10, 0x1 ;  /* 0x0000000a120aa211 */ /* 0x008fc400078008ff */
[----:B------:R-:W-:Y:S02]  /*2440*/  CS2R R118, SRZ ;  /* 0x0000000000767805 */ /* 0x000fe4000001ff00 */
[----:B------:R-:W-:Y:S01]  /*2450*/  CS2R R116, SRZ ;  /* 0x0000000000747805 */ /* 0x000fe2000001ff00 */
[----:B------:R-:W-:Y:S01]  /*2460*/  @!P5 LDGSTS.E.BYPASS.LTC128B.128 [R202+0x11000], desc[UR18][R24.64+0x100] ;  /* 0x1100010018cadfae */ /* 0x000fe2000b981a12 */
[----:B------:R-:W-:Y:S02]  /*2470*/  @!P2 LEA.HI.X R11, R18, R11, R8, 0x1, P0 ;  /* 0x0000000b120ba211 */ /* 0x000fe400000f0c08 */
[----:B------:R-:W-:Y:S02]  /*2480*/  CS2R R110, SRZ ;  /* 0x00000000006e7805 */ /* 0x000fe4000001ff00 */
[----:B--2---:R-:W-:Y:S01]  /*2490*/  @!P1 LEA R6, P0, R22, R6, 0x1 ;  /* 0x0000000616069211 */ /* 0x004fe200078008ff */
[----:B------:R-:W-:Y:S01]  /*24a0*/  @!P6 LDGSTS.E.BYPASS.LTC128B.128 [R216], desc[UR18][R228.64] ;  /* 0x00000000e4d8efae */ /* 0x000fe2000b981a12 */
[----:B------:R-:W-:-:S02]  /*24b0*/  CS2R R108, SRZ ;  /* 0x00000000006c7805 */ /* 0x000fc4000001ff00 */
[----:B------:R-:W-:Y:S02]  /*24c0*/  CS2R R114, SRZ ;  /* 0x0000000000727805 */ /* 0x000fe4000001ff00 */
[----:B------:R-:W-:Y:S01]  /*24d0*/  @!P1 LEA.HI.X R7, R22, R7, R5, 0x1, P0 ;  /* 0x0000000716079211 */ /* 0x000fe200000f0c05 */
        /* <DEDUP_REMOVED lines=36> */
[----:B------:R-:W1:Y:S03]  /*2720*/  LDCU UR5, c[0x0][0x3e0] ;  /* 0x00007c00ff0577ac */ /* 0x000e660008000800 */
[----:B------:R-:W-:Y:S01]  /*2730*/  @!P5 LDGSTS.E.BYPASS.LTC128B.128 [R216+0x3000], desc[UR18][R16.64+0x80] ;  /* 0x0300008010d8dfae */ /* 0x000fe2000b981a12 */
[----:B------:R-:W2:Y:S03]  /*2740*/  LDCU UR7, c[0x0][0x50c] ;  /* 0x0000a180ff0777ac */ /* 0x000ea60008000800 */
[----:B------:R-:W-:Y:S01]  /*2750*/  @!P5 LDGSTS.E.BYPASS.LTC128B.128 [R216+0x5000], desc[UR18][R16.64+0x100] ;  /* 0x0500010010d8dfae */ /* 0x000fe2000b981a12 */
[----:B------:R-:W3:Y:S03]  /*2760*/  LDCU UR6, c[0x0][0x45c] ;  /* 0x00008b80ff0677ac */ /* 0x000ee60008000800 */
        /* <DEDUP_REMOVED lines=34> */
[----:B------:R-:W-:Y:S01]  /*2990*/  CS2R R28, SRZ ;  /* 0x00000000001c7805 */ /* 0x000fe2000001ff00 */
[----:B------:R-:W-:Y:S01]  /*29a0*/  IMAD.IADD R3, R188, 0x1, R181 ;  /* 0x00000001bc037824 */ /* 0x000fe200078e02b5 */
[----:B----4-:R-:W-:-:S02]  /*29b0*/  CS2R R26, SRZ ;  /* 0x00000000001a7805 */ /* 0x010fc4000001ff00 */
[----:B------:R-:W-:Y:S02]  /*29c0*/  CS2R R24, SRZ ;  /* 0x0000000000187805 */ /* 0x000fe4000001ff00 */
[----:B------:R-:W-:Y:S02]  /*29d0*/  LOP3.LUT R8, R5, 0x6, RZ, 0xc0, !PT ;  /* 0x0000000605087812 */ /* 0x000fe400078ec0ff */
[----:B------:R-:W-:Y:S02]  /*29e0*/  CS2R R22, SRZ ;  /* 0x0000000000167805 */ /* 0x000fe4000001ff00 */
[----:B------:R-:W-:Y:S01]  /*29f0*/  CS2R R20, SRZ ;  /* 0x0000000000147805 */ /* 0x000fe2000001ff00 */
[--C-:B------:R-:W-:Y:S01]  /*2a00*/  IMAD.IADD R180, R191, 0x1, R4.reuse ;  /* 0x00000001bfb47824 */ /* 0x100fe200078e0204 */
[----:B------:R-:W-:Y:S01]  /*2a10*/  LOP3.LUT R203, R8, 0xe0, R203, 0xf8, !PT ;  /* 0x000000e008cb7812 */ /* 0x000fe200078ef8cb */
[----:B------:R-:W-:Y:S01]  /*2a20*/  IMAD.IADD R179, R189, 0x1, R4 ;  /* 0x00000001bdb37824 */ /* 0x000fe200078e0204 */
[----:B------:R-:W-:-:S03]  /*2a30*/  USHF.L.U32 UR4, UR4, 0x6, URZ ;  /* 0x0000000604047899 */ /* 0x000fc600080006ff */
[----:B--23--:R-:W-:-:S09]  /*2a40*/  IMAD.IADD R203, R208, 0x1, R203 ;  /* 0x00000001d0cb7824 */ /* 0x00cfd200078e02cb */
.L_x_1981:
[----:B------:R-:W0:Y:S01]  /*2a50*/  LDGDEPBAR ;  /* 0x00000000000079af */ /* 0x000e220000000000 */
[-C--:B------:R-:W-:Y:S02]  /*2a60*/  IADD3 R150, PT, PT, R188, R180.reuse, RZ ;  /* 0x000000b4bc967210 */ /* 0x080fe40007ffe0ff */
[----:B------:R-:W-:Y:S02]  /*2a70*/  IADD3 R149, PT, PT, R186, R180, RZ ;  /* 0x000000b4ba957210 */ /* 0x000fe40007ffe0ff */
[----:B------:R-:W-:Y:S02]  /*2a80*/  LEA R154, P0, R194, R212, 0x2 ;  /* 0x000000d4c29a7211 */ /* 0x000fe400078010ff */
[----:B------:R-:W-:Y:S02]  /*2a90*/  IADD3 R148, PT, PT, R188, R149, RZ ;  /* 0x00000095bc947210 */ /* 0x000fe40007ffe0ff */
[----:B------:R-:W-:Y:S02]  /*2aa0*/  MOV R213, R211 ;  /* 0x000000d300d57202 */ /* 0x000fe40000000f00 */
[----:B------:R-:W-:Y:S02]  /*2ab0*/  SHF.L.U32 R169, R218, 0x6, RZ ;  /* 0x00000006daa97819 */ /* 0x000fe400000006ff */
[----:B------:R-:W-:Y:S02]  /*2ac0*/  LEA.HI.X R155, R194, R213, RZ, 0x2, P0 ;  /* 0x000000d5c29b7211 */ /* 0x000fe400000f14ff */
        /* <DEDUP_REMOVED lines=95> */
[----:B------:R-:W-:Y:S05]  /*30c0*/  FMUL.FTZ R160, R11, UR7 ;  /* 0x000000070ba07c20 */ /* 0x000fea0008410000 */
[----:B------:R-:W3:Y:S01]  /*30d0*/  MUFU.TANH R154, R154 ;  /* 0x0000009a009a7308 */ /* 0x000ee20000002400 */
[C---:B-1----:R-:W-:Y:S09]  /*30e0*/  HMMA.16816.F32.BF16 R12, R92.reuse, R68, R12 ;  /* 0x000000445c0c723c */ /* 0x042ff2000004180c */
[----:B------:R-:W1:Y:S01]  /*30f0*/  MUFU.TANH R155, R155 ;  /* 0x0000009b009b7308 */ /* 0x000e620000002400 */
[----:B------:R-:W-:Y:S09]  /*3100*/  HMMA.16816.F32.BF16 R16, R92, R70, R16 ;  /* 0x000000465c10723c */ /* 0x000ff20000041810 */
[----:B------:R-:W4:Y:S01]  /*3110*/  MUFU.TANH R156, R156 ;  /* 0x0000009c009c7308 */ /* 0x000f220000002400 */
[----:B------:R-:W-:Y:S01]  /*3120*/  FMUL.FTZ R161, R12, UR7 ;  /* 0x000000070ca17c20 */ /* 0x000fe20008410000 */
[----:B------:R-:W-:Y:S01]  /*3130*/  FMUL.FTZ R162, R13, UR7 ;  /* 0x000000070da27c20 */ /* 0x000fe20008410000 */
[----:B------:R-:W-:Y:S01]  /*3140*/  FMUL.FTZ R163, R14, UR7 ;  /* 0x000000070ea37c20 */ /* 0x000fe20008410000 */
[----:B------:R-:W-:Y:S06]  /*3150*/  FMUL.FTZ R164, R15, UR7 ;  /* 0x000000070fa47c20 */ /* 0x000fec0008410000 */
[----:B------:R-:W1:Y:S01]  /*3160*/  MUFU.TANH R157, R157 ;  /* 0x0000009d009d7308 */ /* 0x000e620000002400 */
[----:B------:R-:W-:Y:S01]  /*3170*/  FMUL.FTZ R165, R16, UR7 ;  /* 0x0000000710a57c20 */ /* 0x000fe20008410000 */
[----:B------:R-:W-:Y:S01]  /*3180*/  FMUL.FTZ R166, R17, UR7 ;  /* 0x0000000711a67c20 */ /* 0x000fe20008410000 */
[----:B------:R-:W-:Y:S01]  /*3190*/  FMUL.FTZ R167, R18, UR7 ;  /* 0x0000000712a77c20 */ /* 0x000fe20008410000 */
[----:B------:R-:W-:Y:S06]  /*31a0*/  FMUL.FTZ R168, R19, UR7 ;  /* 0x0000000713a87c20 */ /* 0x000fec0008410000 */
        /* <DEDUP_REMOVED lines=36> */
.L_x_1977:
[----:B------:R-:W2:Y:S01]  /*33f0*/  LDC R4, c[0x0][0x504] ;  /* 0x00014100ff047b82 */ /* 0x000ea20000000800 */
[----:B------:R-:W-:Y:S02]  /*3400*/  IMAD.IADD R169, R194, 0x1, R169 ;  /* 0x00000001c2a97824 */ /* 0x000fe400078e02a9 */
[C---:B------:R-:W-:Y:S05]  /*3410*/  VIADD R97, R203.reuse, 0x1 ;  /* 0x00000001cb617836 */ /* 0x040fea0000000000 */
[----:B------:R-:W3:Y:S01]  /*3420*/  LDC R8, c[0x0][0x508] ;  /* 0x00014200ff087b82 */ /* 0x000ee20000000800 */
[C---:B------:R-:W-:Y:S02]  /*3430*/  VIADD R95, R203.reuse, 0x8 ;  /* 0x00000008cb5f7836 */ /* 0x040fe40000000000 */
[C---:B------:R-:W-:Y:S02]  /*3440*/  VIADD R69, R203.reuse, 0x19 ;  /* 0x00000019cb457836 */ /* 0x040fe40000000000 */
[C---:B------:R-:W-:Y:S02]  /*3450*/  VIADD R93, R203.reuse, 0x9 ;  /* 0x00000009cb5d7836 */ /* 0x040fe40000000000 */
[C---:B------:R-:W-:Y:S02]  /*3460*/  VIADD R75, R203.reuse, 0x10 ;  /* 0x00000010cb4b7836 */ /* 0x040fe40000000000 */
[C---:B------:R-:W-:Y:S02]  /*3470*/  VIADD R73, R203.reuse, 0x11 ;  /* 0x00000011cb497836 */ /* 0x040fe40000000000 */
[----:B------:R-:W-:Y:S01]  /*3480*/  VIADD R71, R203, 0x18 ;  /* 0x00000018cb477836 */ /* 0x000fe20000000000 */
[C-C-:B--2---:R-:W-:Y:S02]  /*3490*/  IADD3 R4, PT, PT, R219.reuse, -R4, -R222.reuse ;  /* 0x80000004db047210 */ /* 0x144fe40007ffe8de */
[----:B---3--:R-:W-:Y:S03]  /*34a0*/  IADD3 R8, PT, PT, R219, R8, -R222 ;  /* 0x00000008db087210 */ /* 0x008fe60007ffe8de */
[C---:B------:R-:W-:Y:S02]  /*34b0*/  IMAD.IADD R4, R169.reuse, 0x1, R4 ;  /* 0x00000001a9047824 */ /* 0x040fe400078e0204 */
[----:B------:R-:W-:Y:S03]  /*34c0*/  IMAD.IADD R8, R169, 0x1, R8 ;  /* 0x00000001a9087824 */ /* 0x000fe600078e0208 */
[----:B------:R-:W-:Y:S02]  /*34d0*/  VIMNMX R6, PT, PT, RZ, R4, !PT ;  /* 0x00000004ff067248 */ /* 0x000fe40007fe0100 */
[----:B------:R-:W-:Y:S02]  /*34e0*/  VIADDMNMX R4, R4, 0x8, RZ, !PT ;  /* 0x0000000804047846 */ /* 0x000fe400078001ff */
[-C--:B------:R-:W-:Y:S02]  /*34f0*/  ISETP.GE.AND P1, PT, R203, R6.reuse, PT ;  /* 0x00000006cb00720c */ /* 0x080fe40003f26270 */
[-C--:B------:R-:W-:Y:S02]  /*3500*/  ISETP.GE.AND P0, PT, R97, R6.reuse, PT ;  /* 0x000000066100720c */ /* 0x080fe40003f06270 */
[----:B------:R-:W-:Y:S02]  /*3510*/  FSEL R89, R153, -INF , P1 ;  /* 0xff80000099597808 */ /* 0x000fe40000800000 */
[-C--:B------:R-:W-:Y:S02]  /*3520*/  ISETP.GE.AND P6, PT, R95, R6.reuse, PT ;  /* 0x000000065f00720c */ /* 0x080fe40003fc6270 */
[-C--:B------:R-:W-:Y:S02]  /*3530*/  ISETP.GE.AND P1, PT, R69, R6.reuse, PT ;  /* 0x000000064500720c */ /* 0x080fe40003f26270 */
[----:B------:R-:W-:Y:S02]  /*3540*/  FSEL R91, R154, -INF , P0 ;  /* 0xff8000009a5b7808 */ /* 0x000fe40000000000 */
[----:B-1----:R-:W-:Y:S02]  /*3550*/  FSEL R83, R157, -INF , P6 ;  /* 0xff8000009d537808 */ /* 0x002fe40003000000 */
        /* <DEDUP_REMOVED lines=8> */
[--C-:B------:R-:W-:Y:S02]  /*35e0*/  VIADDMNMX R6, R8, 0x1, R219.reuse, PT ;  /* 0x0000000108067846 */ /* 0x100fe400038001db */
        /* <DEDUP_REMOVED lines=50> */
.L_x_1978:
[----:B------:R-:W1:Y:S01]  /*3910*/  S2R R213, SR_TID.X ;  /* 0x0000000000d57919 */ /* 0x000e620000002100 */
        /* <DEDUP_REMOVED lines=10> */
[----:B------:R-:W-:Y:S01]  /*39c0*/  MOV R148, 0x10 ;  /* 0x0000001000947802 */ /* 0x000fe20000000f00 */
        /* <DEDUP_REMOVED lines=8> */
[--C-:B------:R-:W-:Y:S01]  /*3a50*/  FFMA.FTZ R233, R19, UR6, -R6.reuse ;  /* 0x0000000613e97c23 */ /* 0x100fe20008010806 */
[--C-:B------:R-:W-:Y:S01]  /*3a60*/  FFMA.FTZ R232, R17, UR6, -R6.reuse ;  /* 0x0000000611e87c23 */ /* 0x100fe20008010806 */
[--C-:B------:R-:W-:Y:S01]  /*3a70*/  FFMA.FTZ R175, R11, UR6, -R6.reuse ;  /* 0x000000060baf7c23 */ /* 0x100fe20008010806 */
[----:B------:R-:W-:Y:S01]  /*3a80*/  MUFU.EX2 R239, R239 ;  /* 0x000000ef00ef7308 */ /* 0x000fe20000000800 */
[----:B------:R-:W-:Y:S01]  /*3a90*/  FFMA.FTZ R6, R9, UR6, -R6 ;  /* 0x0000000609067c23 */ /* 0x000fe20008010806 */
[--C-:B------:R-:W-:Y:S01]  /*3aa0*/  FFMA.FTZ R171, R15, UR6, -R4.reuse ;  /* 0x000000060fab7c23 */ /* 0x100fe20008010804 */
[--C-:B------:R-:W-:Y:S07]  /*3ab0*/  FFMA.FTZ R170, R13, UR6, -R4.reuse ;  /* 0x000000060daa7c23 */ /* 0x100fee0008010804 */
[----:B------:R-:W-:Y:S01]  /*3ac0*/  MUFU.EX2 R238, R238 ;  /* 0x000000ee00ee7308 */ /* 0x000fe20000000800 */
[--C-:B------:R-:W-:Y:S01]  /*3ad0*/  FFMA.FTZ R169, R7, UR6, -R4.reuse ;  /* 0x0000000607a97c23 */ /* 0x100fe20008010804 */
[----:B------:R-:W-:Y:S01]  /*3ae0*/  FFMA.FTZ R4, R5, UR6, -R4 ;  /* 0x0000000605047c23 */ /* 0x000fe20008010804 */
[----:B------:R-:W-:Y:S07]  /*3af0*/  IADD3 R190, PT, PT, R187, R188, RZ ;  /* 0x000000bcbbbe7210 */ /* 0x000fee0007ffe0ff */
[----:B------:R-:W-:Y:S01]  /*3b00*/  MUFU.EX2 R237, R237 ;  /* 0x000000ed00ed7308 */ /* 0x000fe20000000800 */
[----:B------:R-:W-:Y:S01]  /*3b10*/  ISETP.GT.AND P1, PT, R218, R205, PT ;  /* 0x000000cdda00720c */ /* 0x000fe20003f24270 */
[----:B------:R-:W-:Y:S01]  /*3b20*/  FFMA.FTZ R157, -R157, R157, 1 ;  /* 0x3f8000009d9d7423 */ /* 0x000fe2000001019d */
[----:B------:R-:W-:Y:S07]  /*3b30*/  FFMA.FTZ R158, -R158, R158, 1 ;  /* 0x3f8000009e9e7423 */ /* 0x000fee000001019e */
[----:B------:R-:W-:Y:S01]  /*3b40*/  MUFU.EX2 R236, R236 ;  /* 0x000000ec00ec7308 */ /* 0x000fe20000000800 */
[----:B------:R-:W-:Y:S01]  /*3b50*/  FFMA.FTZ R159, -R159, R159, 1 ;  /* 0x3f8000009f9f7423 */ /* 0x000fe2000001019f */
        /* <DEDUP_REMOVED lines=12> */
[----:B------:R-:W-:Y:S01]  /*3c20*/  FMUL.FTZ R153, R153, UR7 ;  /* 0x0000000799997c20 */ /* 0x000fe20008410000 */
[----:B------:R-:W-:Y:S07]  /*3c30*/  FMUL.FTZ R154, R154, UR7 ;  /* 0x000000079a9a7c20 */ /* 0x000fee0008410000 */
[----:B------:R-:W-:Y:S01]  /*3c40*/  MUFU.EX2 R172, R172 ;  /* 0x000000ac00ac7308 */ /* 0x000fe20000000800 */
[----:B------:R-:W-:Y:S01]  /*3c50*/  FMUL.FTZ R155, R155, UR7 ;  /* 0x000000079b9b7c20 */ /* 0x000fe20008410000 */
        /* <DEDUP_REMOVED lines=16> */
[----:B------:R-:W-:Y:S08]  /*3d60*/  FMUL.FTZ R168, R168, UR7 ;  /* 0x00000007a8a87c20 */ /* 0x000ff00008410000 */
[----:B------:R-:W-:Y:S10]  /*3d70*/  MUFU.EX2 R170, R170 ;  /* 0x000000aa00aa7308 */ /* 0x000ff40000000800 */
[----:B------:R-:W-:Y:S10]  /*3d80*/  MUFU.EX2 R175, R175 ;  /* 0x000000af00af7308 */ /* 0x000ff40000000800 */
[----:B------:R-:W-:Y:S10]  /*3d90*/  MUFU.EX2 R169, R169 ;  /* 0x000000a900a97308 */ /* 0x000ff40000000800 */
[----:B------:R-:W2:Y:S02]  /*3da0*/  MUFU.EX2 R150, R4 ;  /* 0x0000000400967308 */ /* 0x000ea40000000800 */
[----:B--2---:R-:W-:Y:S02]  /*3db0*/  F2FP.BF16.F32.PACK_AB R9, R150, R169 ;  /* 0x000000a99609723e */ /* 0x004fe400000010ff */
[----:B-1----:R-:W-:Y:S02]  /*3dc0*/  LOP3.LUT P0, RZ, R213, 0x4, RZ, 0xc0, !PT ;  /* 0x00000004d5ff7812 */ /* 0x002fe4000780c0ff */
[----:B------:R-:W-:Y:S02]  /*3dd0*/  F2FP.BF16.F32.PACK_AB R16, R238, R239 ;  /* 0x000000efee10723e */ /* 0x000fe400000010ff */
[----:B------:R-:W-:Y:S02]  /*3de0*/  F2FP.BF16.F32.PACK_AB R14, R236, R237 ;  /* 0x000000edec0e723e */ /* 0x000fe400000010ff */
[----:B------:R-:W-:Y:S01]  /*3df0*/  SEL R148, R148, 0xfffffff0, !P0 ;  /* 0xfffffff094947807 */ /* 0x000fe20004000000 */
[----:B------:R-:W-:Y:S01]  /*3e00*/  STS [R201], R16 ;  /* 0x00000010c9007388 */ /* 0x000fe20000000800 */
[----:B------:R-:W-:Y:S02]  /*3e10*/  F2FP.BF16.F32.PACK_AB R12, R234, R235 ;  /* 0x000000ebea0c723e */ /* 0x000fe400000010ff */
[----:B------:R-:W-:Y:S03]  /*3e20*/  F2FP.BF16.F32.PACK_AB R6, R172, R173 ;  /* 0x000000adac06723e */ /* 0x000fe600000010ff */
[----:B------:R-:W-:Y:S01]  /*3e30*/  STS [R201+0x400], R14 ;  /* 0x0004000ec9007388 */ /* 0x000fe20000000800 */
[-C--:B------:R-:W-:Y:S02]  /*3e40*/  IADD3 R149, PT, PT, R201, R148.reuse, RZ ;  /* 0x00000094c9957210 */ /* 0x080fe40007ffe0ff */
[----:B------:R-:W-:Y:S02]  /*3e50*/  F2FP.BF16.F32.PACK_AB R10, R232, R233 ;  /* 0x000000e9e80a723e */ /* 0x000fe400000010ff */
[----:B------:R-:W-:Y:S01]  /*3e60*/  F2FP.BF16.F32.PACK_AB R8, R170, R171 ;  /* 0x000000abaa08723e */ /* 0x000fe200000010ff */
[----:B------:R-:W-:Y:S01]  /*3e70*/  STS [R149], R12 ;  /* 0x0000000c95007388 */ /* 0x000fe20000000800 */
[----:B------:R-:W-:Y:S02]  /*3e80*/  F2FP.BF16.F32.PACK_AB R11, R174, R175 ;  /* 0x000000afae0b723e */ /* 0x000fe400000010ff */
[----:B------:R-:W-:Y:S03]  /*3e90*/  IADD3 R148, PT, PT, R223, R148, RZ ;  /* 0x00000094df947210 */ /* 0x000fe60007ffe0ff */
        /* <DEDUP_REMOVED lines=140> */
[----:B------:R-:W-:Y:S01]  /*4760*/  FMUL.FTZ R18, R18, R167 ;  /* 0x000000a712127220 */ /* 0x000fe20000410000 */
[----:B------:R-:W-:Y:S01]  /*4770*/  F2FP.BF16.F32.PACK_AB R86, R15, R14 ;  /* 0x0000000e0f56723e */ /* 0x000fe200000010ff */
        /* <DEDUP_REMOVED lines=30> */
.L_x_1979:
        /* <DEDUP_REMOVED lines=102> */
.L_x_1980:
        /* <DEDUP_REMOVED lines=14> */
[-C--:B--2---:R-:W-:Y:S08]  /*50a0*/  HMMA.16816.F32.BF16 R4, R148, R16.reuse, RZ ;  /* 0x000000109404723c */ /* 0x084ff000000418ff */
        /* <DEDUP_REMOVED lines=16> */
[----:B------:R-:W2:Y:S07]  /*51b0*/  LDSM.16.M88.4 R156, [R2+0x1f000] ;  /* 0x01f00000029c783b */ /* 0x000eae0000000200 */
[-C--:B------:R-:W-:Y:S08]  /*51c0*/  HMMA.16816.F32.BF16 R68, R152, R164.reuse, R68 ;  /* 0x000000a49844723c */ /* 0x080ff00000041844 */
[C---:B------:R-:W-:Y:S04]  /*51d0*/  HMMA.16816.F32.BF16 R72, R160.reuse, R164, R72 ;  /* 0x000000a4a048723c */ /* 0x040fe80000041848 */
[C---:B------:R-:W-:Y:S04]  /*51e0*/  IMAD.SHL.U32 R165, R232.reuse, 0x8, RZ ;  /* 0x00000008e8a57824 */ /* 0x040fe800078e00ff */
[-C--:B------:R-:W-:Y:S03]  /*51f0*/  HMMA.16816.F32.BF16 R76, R160, R166.reuse, R76 ;  /* 0x000000a6a04c723c */ /* 0x080fe6000004184c */
[C---:B------:R-:W-:Y:S04]  /*5200*/  LEA R234, P0, R165.reuse, R224, 0x2 ;  /* 0x000000e0a5ea7211 */ /* 0x040fe800078010ff */
[----:B------:R-:W-:Y:S01]  /*5210*/  LEA.HI.X.SX32 R235, R165, R225, 0x2, P0 ;  /* 0x000000e1a5eb7211 */ /* 0x000fe200000f16ff */
[C---:B------:R-:W-:Y:S01]  /*5220*/  HMMA.16816.F32.BF16 R80, R152.reuse, R166, R80 ;  /* 0x000000a69850723c */ /* 0x040fe20000041850 */
[----:B------:R-:W-:Y:S03]  /*5230*/  LDSM.16.MT88.4 R164, [R189+0x13800] ;  /* 0x01380000bda4783b */ /* 0x000fe60000004200 */
[C---:B------:R-:W-:Y:S04]  /*5240*/  LEA R236, P0, R232.reuse, R234, 0x5 ;  /* 0x000000eae8ec7211 */ /* 0x040fe800078028ff */
[-C--:B------:R-:W-:Y:S03]  /*5250*/  HMMA.16816.F32.BF16 R84, R152, R168.reuse, R84 ;  /* 0x000000a89854723c */ /* 0x080fe60000041854 */
[C---:B------:R-:W-:Y:S02]  /*5260*/  LEA.HI.X.SX32 R237, R232.reuse, R235, 0x5, P0 ;  /* 0x000000ebe8ed7211 */ /* 0x040fe400000f2eff */
[C---:B------:R-:W-:Y:S03]  /*5270*/  LEA R238, P0, R232.reuse, R236, 0x5 ;  /* 0x000000ece8ee7211 */ /* 0x040fe600078028ff */
[C---:B------:R-:W-:Y:S04]  /*5280*/  HMMA.16816.F32.BF16 R88, R160.reuse, R168, R88 ;  /* 0x000000a8a058723c */ /* 0x040fe80000041858 */
[C---:B------:R-:W-:Y:S04]  /*5290*/  LEA.HI.X.SX32 R239, R232.reuse, R237, 0x5, P0 ;  /* 0x000000ede8ef7211 */ /* 0x040fe800000f2eff */
[-C--:B------:R-:W-:Y:S01]  /*52a0*/  HMMA.16816.F32.BF16 R92, R160, R170.reuse, R92 ;  /* 0x000000aaa05c723c */ /* 0x080fe2000004185c */
[----:B------:R-:W-:Y:S07]  /*52b0*/  LDSM.16.MT88.4 R160, [R189+0x17000] ;  /* 0x01700000bda0783b */ /* 0x000fee0000004200 */
[----:B------:R-:W-:Y:S01]  /*52c0*/  HMMA.16816.F32.BF16 R96, R152, R170, R96 ;  /* 0x000000aa9860723c */ /* 0x000fe20000041860 */
[----:B------:R-:W3:Y:S04]  /*52d0*/  LDSM.16.MT88.4 R152, [R189+0x15000] ;  /* 0x01500000bd98783b */ /* 0x000ee80000004200 */
[----:B------:R-:W-:Y:S03]  /*52e0*/  LDSM.16.M88.4 R168, [R0+0x1f000] ;  /* 0x01f0000000a8783b */ /* 0x000fe60000000200 */
[-C--:B-1----:R-:W-:Y:S08]  /*52f0*/  HMMA.16816.F32.BF16 R4, R148, R172.reuse, R4 ;  /* 0x000000ac9404723c */ /* 0x082ff00000041804 */
[C---:B--2---:R-:W-:Y:S04]  /*5300*/  HMMA.16816.F32.BF16 R8, R156.reuse, R172, R8 ;  /* 0x000000ac9c08723c */ /* 0x044fe80000041808 */
[C---:B------:R-:W-:Y:S04]  /*5310*/  LEA R172, P0, R232.reuse, R238, 0x5 ;  /* 0x000000eee8ac7211 */ /* 0x040fe800078028ff */
[-C--:B------:R-:W-:Y:S03]  /*5320*/  HMMA.16816.F32.BF16 R12, R156, R174.reuse, R12 ;  /* 0x000000ae9c0c723c */ /* 0x080fe6000004180c */
[C---:B------:R-:W-:Y:S05]  /*5330*/  LEA.HI.X.SX32 R173, R232.reuse, R239, 0x5, P0 ;  /* 0x000000efe8ad7211 */ /* 0x040fea00000f2eff */
[C---:B------:R-:W-:Y:S04]  /*5340*/  HMMA.16816.F32.BF16 R16, R148.reuse, R174, R16 ;  /* 0x000000ae9410723c */ /* 0x040fe80000041810 */
[C---:B------:R-:W-:Y:S04]  /*5350*/  LEA R174, P0, R232.reuse, R172, 0x5 ;  /* 0x000000ace8ae7211 */ /* 0x040fe800078028ff */
[C---:B------:R-:W-:Y:S01]  /*5360*/  LEA.HI.X.SX32 R175, R232.reuse, R173, 0x5, P0 ;  /* 0x000000ade8af7211 */ /* 0x040fe200000f2eff */
[-C--:B---3--:R-:W-:Y:S03]  /*5370*/  HMMA.16816.F32.BF16 R68, R148, R152.reuse, R68 ;  /* 0x000000989444723c */ /* 0x088fe60000041844 */
[C---:B------:R-:W-:Y:S04]  /*5380*/  LEA R240, P0, R232.reuse, R174, 0x5 ;  /* 0x000000aee8f07211 */ /* 0x040fe800078028ff */
[C---:B------:R-:W-:Y:S01]  /*5390*/  LEA.HI.X.SX32 R241, R232.reuse, R175, 0x5, P0 ;  /* 0x000000afe8f17211 */ /* 0x040fe200000f2eff */
[C---:B------:R-:W-:Y:S04]  /*53a0*/  HMMA.16816.F32.BF16 R72, R156.reuse, R152, R72 ;  /* 0x000000989c48723c */ /* 0x040fe80000041848 */
[C---:B------:R-:W-:Y:S04]  /*53b0*/  LEA R242, P0, R232.reuse, R240, 0x5 ;  /* 0x000000f0e8f27211 */ /* 0x040fe800078028ff */
[-C--:B------:R-:W-:Y:S03]  /*53c0*/  HMMA.16816.F32.BF16 R76, R156, R154.reuse, R76 ;  /* 0x0000009a9c4c723c */ /* 0x080fe6000004184c */
[C---:B------:R-:W-:Y:S05]  /*53d0*/  LEA.HI.X.SX32 R243, R232.reuse, R241, 0x5, P0 ;  /* 0x000000f1e8f37211 */ /* 0x040fea00000f2eff */
[C---:B------:R-:W-:Y:S01]  /*53e0*/  HMMA.16816.F32.BF16 R80, R148.reuse, R154, R80 ;  /* 0x0000009a9450723c */ /* 0x040fe20000041850 */
[----:B------:R-:W1:Y:S03]  /*53f0*/  LDSM.16.M88.4 R152, [R0+0x1e000] ;  /* 0x01e000000098783b */ /* 0x000e660000000200 */
[C---:B------:R-:W-:Y:S04]  /*5400*/  IMAD.WIDE R244, R232.reuse, -0xc0, R242 ;  /* 0xffffff40e8f47825 */ /* 0x040fe800078e02f2 */
[-C--:B------:R-:W-:Y:S03]  /*5410*/  HMMA.16816.F32.BF16 R84, R148, R160.reuse, R84 ;  /* 0x000000a09454723c */ /* 0x080fe60000041854 */
[C---:B------:R-:W-:Y:S04]  /*5420*/  LEA R246, P0, R232.reuse, R244, 0x5 ;  /* 0x000000f4e8f67211 */ /* 0x040fe800078028ff */
[C---:B------:R-:W-:Y:S01]  /*5430*/  LEA.HI.X.SX32 R247, R232.reuse, R245, 0x5, P0 ;  /* 0x000000f5e8f77211 */ /* 0x040fe200000f2eff */
[C---:B------:R-:W-:Y:S04]  /*5440*/  HMMA.16816.F32.BF16 R88, R156.reuse, R160, R88 ;  /* 0x000000a09c58723c */ /* 0x040fe80000041858 */
[C---:B------:R-:W-:Y:S04]  /*5450*/  LEA R160, P0, R232.reuse, R246, 0x5 ;  /* 0x000000f6e8a07211 */ /* 0x040fe800078028ff */
[-C--:B------:R-:W-:Y:S01]  /*5460*/  HMMA.16816.F32.BF16 R92, R156, R162.reuse, R92 ;  /* 0x000000a29c5c723c */ /* 0x080fe2000004185c */
[----:B------:R-:W2:Y:S02]  /*5470*/  LDSM.16.MT88.4 R156, [R189+0x15800] ;  /* 0x01580000bd9c783b */ /* 0x000ea40000004200 */
[C---:B------:R-:W-:Y:S02]  /*5480*/  LEA.HI.X.SX32 R161, R232.reuse, R247, 0x5, P0 ;  /* 0x000000f7e8a17211 */ /* 0x040fe400000f2eff */
[C---:B------:R-:W-:Y:S03]  /*5490*/  LEA R248, P0, R232.reuse, R160, 0x5 ;  /* 0x000000a0e8f87211 */ /* 0x040fe600078028ff */
[----:B------:R-:W-:Y:S01]  /*54a0*/  HMMA.16816.F32.BF16 R96, R148, R162, R96 ;  /* 0x000000a29460723c */ /* 0x000fe20000041860 */
[----:B------:R-:W3:Y:S03]  /*54b0*/  LDSM.16.MT88.4 R148, [R189+0x17800] ;  /* 0x01780000bd94783b */ /* 0x000ee60000004200 */
        /* <DEDUP_REMOVED lines=19> */
[-C--:B---3--:R-:W-:Y:S03]  /*55f0*/  HMMA.16816.F32.BF16 R84, R152, R148.reuse, R84 ;  /* 0x000000949854723c */ /* 0x088fe60000041854 */
        /* <DEDUP_REMOVED lines=14> */
[----:B------:R2:W-:Y:S01]  /*56e0*/  REDG.E.ADD.F32.FTZ.RN.STRONG.GPU desc[UR18][R224.64], R4 ;  /* 0x00000004e00079a6 */ /* 0x0005e2000c12f312 */
[C---:B------:R-:W-:Y:S03]  /*56f0*/  LEA.HI.X.SX32 R151, R232.reuse, R169, 0x5, P0 ;  /* 0x000000a9e8977211 */ /* 0x040fe600000f2eff */
[----:B------:R3:W-:Y:S04]  /*5700*/  REDG.E.ADD.F32.FTZ.RN.STRONG.GPU desc[UR18][R234.64], R5 ;  /* 0x00000005ea0079a6 */ /* 0x0007e8000c12f312 */
[----:B------:R4:W-:Y:S04]  /*5710*/  REDG.E.ADD.F32.FTZ.RN.STRONG.GPU desc[UR18][R236.64], R6 ;  /* 0x00000006ec0079a6 */ /* 0x0009e8000c12f312 */
[----:B------:R4:W-:Y:S04]  /*5720*/  REDG.E.ADD.F32.FTZ.RN.STRONG.GPU desc[UR18][R238.64], R7 ;  /* 0x00000007ee0079a6 */ /* 0x0009e8000c12f312 */
[----:B------:R4:W-:Y:S04]  /*5730*/  REDG.E.ADD.F32.FTZ.RN.STRONG.GPU desc[UR18][R172.64], R8 ;  /* 0x00000008ac0079a6 */ /* 0x0009e8000c12f312 */
[----:B------:R4:W-:Y:S01]  /*5740*/  REDG.E.ADD.F32.FTZ.RN.STRONG.GPU desc[UR18][R174.64], R9 ;  /* 0x00000009ae0079a6 */ /* 0x0009e2000c12f312 */
[C---:B-1----:R-:W-:Y:S03]  /*5750*/  IMAD.WIDE R154, R232.reuse, -0xc0, R150 ;  /* 0xffffff40e89a7825 */ /* 0x042fe600078e0296 */
[----:B------:R1:W-:Y:S01]  /*5760*/  REDG.E.ADD.F32.FTZ.RN.STRONG.GPU desc[UR18][R240.64], R10 ;  /* 0x0000000af00079a6 */ /* 0x0003e2000c12f312 */
[C---:B------:R-:W-:Y:S03]  /*5770*/  LEA R152, P0, R232.reuse, R154, 0x5 ;  /* 0x0000009ae8987211 */ /* 0x040fe600078028ff */
[----:B------:R1:W-:Y:S01]  /*5780*/  REDG.E.ADD.F32.FTZ.RN.STRONG.GPU desc[UR18][R242.64], R11 ;  /* 0x0000000bf20079a6 */ /* 0x0003e2000c12f312 */
[C---:B------:R-:W-:Y:S03]  /*5790*/  LEA.HI.X.SX32 R153, R232.reuse, R155, 0x5, P0 ;  /* 0x0000009be8997211 */ /* 0x040fe600000f2eff */
[----:B------:R-:W-:Y:S01]  /*57a0*/  REDG.E.ADD.F32.FTZ.RN.STRONG.GPU desc[UR18][R224.64+0x80], R16 ;  /* 0x00008010e00079a6 */ /* 0x000fe2000c12f312 */
[C---:B--2---:R-:W-:Y:S03]  /*57b0*/  LEA R4, P0, R232.reuse, R152, 0x5 ;  /* 0x00000098e8047211 */ /* 0x044fe600078028ff */
[----:B------:R2:W-:Y:S01]  /*57c0*/  REDG.E.ADD.F32.FTZ.RN.STRONG.GPU desc[UR18][R244.64+0x80], R17 ;  /* 0x00008011f40079a6 */ /* 0x0005e2000c12f312 */
[C---:B---3--:R-:W-:Y:S02]  /*57d0*/  LEA.HI.X.SX32 R5, R232.reuse, R153, 0x5, P0 ;  /* 0x00000099e8057211 */ /* 0x048fe400000f2eff */
[C---:B------:R-:W-:Y:S01]  /*57e0*/  LEA R234, P0, R232.reuse, R4, 0x5 ;  /* 0x00000004e8ea7211 */ /* 0x040fe200078028ff */
[----:B------:R3:W-:Y:S03]  /*57f0*/  REDG.E.ADD.F32.FTZ.RN.STRONG.GPU desc[UR18][R246.64+0x80], R18 ;  /* 0x00008012f60079a6 */ /* 0x0007e6000c12f312 */
[C---:B------:R-:W-:Y:S01]  /*5800*/  LEA.HI.X.SX32 R235, R232.reuse, R5, 0x5, P0 ;  /* 0x00000005e8eb7211 */ /* 0x040fe200000f2eff */
[----:B------:R3:W-:Y:S01]  /*5810*/  REDG.E.ADD.F32.FTZ.RN.STRONG.GPU desc[UR18][R160.64+0x80], R19 ;  /* 0x00008013a00079a6 */ /* 0x0007e2000c12f312 */
[C---:B----4-:R-:W-:Y:S03]  /*5820*/  LEA R236, P0, R232.reuse, R234, 0x5 ;  /* 0x000000eae8ec7211 */ /* 0x050fe600078028ff */
        /* <DEDUP_REMOVED lines=30> */
[C---:B--2---:R-:W-:Y:S03]  /*5a10*/  LEA R244, P0, R232.reuse, R242, 0x5 ;  /* 0x000000f2e8f47211 */ /* 0x044fe600078028ff */
[----:B------:R1:W-:Y:S01]  /*5a20*/  REDG.E.ADD.F32.FTZ.RN.STRONG.GPU desc[UR18][R152.64+0x180], R82 ;  /* 0x00018052980079a6 */ /* 0x0003e2000c12f312 */
        /* <DEDUP_REMOVED lines=22> */
[C---:B-1----:R-:W-:Y:S03]  /*5b90*/  LEA R152, P0, R232.reuse, R158, 0x5 ;  /* 0x0000009ee8987211 */ /* 0x042fe600078028ff */
[----:B------:R-:W-:Y:S01]  /*5ba0*/  REDG.E.ADD.F32.FTZ.RN.STRONG.GPU desc[UR18][R10.64+0x200], R89 ;  /* 0x000200590a0079a6 */ /* 0x000fe2000c12f312 */
[----:B------:R-:W-:Y:S03]  /*5bb0*/  LEA.HI.X.SX32 R153, R232, R159, 0x5, P0 ;  /* 0x0000009fe8997211 */ /* 0x000fe600000f2eff */
[----:B------:R-:W-:Y:S04]  /*5bc0*/  LDSM.16.MT88.4 R4, [R183+-0x2000] ;  /* 0xffe00000b704783b */ /* 0x000fe80000004200 */
[----:B------:R-:W1:Y:S04]  /*5bd0*/  LDSM.16.MT88.4 R8, [R179] ;  /* 0x00000000b308783b */ /* 0x000e680000004200 */
[----:B------:R-:W2:Y:S04]  /*5be0*/  LDSM.16.MT88.4 R12, [R182+-0x2000] ;  /* 0xffe00000b60c783b */ /* 0x000ea80000004200 */
        /* <DEDUP_REMOVED lines=8> */
[-C--:B-1----:R-:W-:Y:S03]  /*5c70*/  HMMA.16816.F32.BF16 R100, R4, R8.reuse, R100 ;  /* 0x000000080464723c */ /* 0x082fe60000041864 */
[----:B------:R-:W1:Y:S04]  /*5c80*/  LDSM.16.MT88.4 R80, [R182+-0x1800] ;  /* 0xffe80000b650783b */ /* 0x000e680000004200 */
[----:B------:R-:W1:Y:S01]  /*5c90*/  LDSM.16.MT88.4 R84, [R179+0x2800] ;  /* 0x00280000b354783b */ /* 0x000e620000004200 */
[C---:B--2---:R-:W-:Y:S03]  /*5ca0*/  HMMA.16816.F32.BF16 R104, R12.reuse, R8, R104 ;  /* 0x000000080c68723c */ /* 0x044fe60000041868 */
[----:B------:R-:W-:Y:S04]  /*5cb0*/  LDSM.16.MT88.4 R88, [R179+0x1800] ;  /* 0x00180000b358783b */ /* 0x000fe80000004200 */
[----:B------:R-:W-:Y:S01]  /*5cc0*/  LDSM.16.MT88.4 R148, [R179+0x5800] ;  /* 0x00580000b394783b */ /* 0x000fe20000004200 */
[-C--:B------:R-:W-:Y:S03]  /*5cd0*/  HMMA.16816.F32.BF16 R108, R12, R10.reuse, R108 ;  /* 0x0000000a0c6c723c */ /* 0x080fe6000004186c */
[----:B------:R-:W-:Y:S04]  /*5ce0*/  REDG.E.ADD.F32.FTZ.RN.STRONG.GPU desc[UR18][R246.64+0x280], R98 ;  /* 0x00028062f60079a6 */ /* 0x000fe8000c12f312 */
[----:B------:R-:W-:Y:S01]  /*5cf0*/  REDG.E.ADD.F32.FTZ.RN.STRONG.GPU desc[UR18][R160.64+0x280], R99 ;  /* 0x00028063a00079a6 */ /* 0x000fe2000c12f312 */
[C---:B------:R-:W-:Y:S03]  /*5d00*/  HMMA.16816.F32.BF16 R112, R4.reuse, R10, R112 ;  /* 0x0000000a0470723c */ /* 0x040fe60000041870 */
[----:B------:R-:W2:Y:S04]  /*5d10*/  LDSM.16.MT88.4 R8, [R179+0x4800] ;  /* 0x00480000b308783b */ /* 0x000ea80000004200 */
        /* <DEDUP_REMOVED lines=71> */
[----:B------:R-:W-:Y:S01]  /*6190*/  ISETP.NE.AND P1, PT, R221, -0x1, PT ;  /* 0xffffffffdd00780c */ /* 0x000fe20003f25270 */
[----:B------:R-:W2:Y:S01]  /*61a0*/  S2R R8, SR_CTAID.Y ;  /* 0x0000000000087919 */ /* 0x000ea20000002600 */
[----:B------:R-:W-:Y:S02]  /*61b0*/  F2FP.BF16.F32.PACK_AB R21, R21, R20 ;  /* 0x000000141515723e */ /* 0x000fe400000010ff */
[----:B------:R-:W-:Y:S02]  /*61c0*/  F2FP.BF16.F32.PACK_AB R23, R23, R22 ;  /* 0x000000161717723e */ /* 0x000fe400000010ff */
[----:B------:R-:W-:Y:S02]  /*61d0*/  F2FP.BF16.F32.PACK_AB R32, R33, R32 ;  /* 0x000000202120723e */ /* 0x000fe400000010ff */
[----:B------:R-:W-:-:S02]  /*61e0*/  F2FP.BF16.F32.PACK_AB R34, R35, R34 ;  /* 0x000000222322723e */ /* 0x000fc400000010ff */
[----:B------:R-:W-:Y:S01]  /*61f0*/  F2FP.BF16.F32.PACK_AB R25, R25, R24 ;  /* 0x000000181919723e */ /* 0x000fe200000010ff */
[----:B------:R-:W-:Y:S01]  /*6200*/  @P0 VIADD R3, R200, 0xffffffc0 ;  /* 0xffffffc0c8030836 */ /* 0x000fe20000000000 */
[----:B------:R-:W-:Y:S01]  /*6210*/  F2FP.BF16.F32.PACK_AB R27, R27, R26 ;  /* 0x0000001a1b1b723e */ /* 0x000fe200000010ff */
[----:B------:R-:W3:Y:S01]  /*6220*/  @P1 LDC.64 R4, c[0x0][0x5c0] ;  /* 0x00017000ff041b82 */ /* 0x000ee20000000a00 */
        /* <DEDUP_REMOVED lines=138> */
[----:B---3--:R-:W-:-:S03]  /*6ad0*/  @P1 IMAD R44, R47, R5, RZ ;  /* 0x000000052f2c1224 */ /* 0x008fc600078e02ff */
[----:B------:R4:W-:Y:S01]  /*6ae0*/  STS [R200+0xb400], R59 ;  /* 0x00b4003bc8007388 */ /* 0x0009e20000000800 */
[----:B-1----:R-:W-:-:S03]  /*6af0*/  @P1 IMAD.WIDE.U32 R46, R47, R4, RZ ;  /* 0x000000042f2e1225 */ /* 0x002fc600078e00ff */
[----:B------:R4:W-:Y:S02]  /*6b00*/  STS [R3+0xb000], R60 ;  /* 0x00b0003c03007388 */ /* 0x0009e40000000800 */
[----:B------:R-:W-:Y:S02]  /*6b10*/  @P1 IADD3 R44, PT, PT, R47, R44, RZ ;  /* 0x0000002c2f2c1210 */ /* 0x000fe40007ffe0ff */
[----:B------:R4:W-:Y:S01]  /*6b20*/  STS [R3+0xb400], R62 ;  /* 0x00b4003e03007388 */ /* 0x0009e20000000800 */
[----:B--2---:R-:W-:Y:S05]  /*6b30*/  @P1 BRA `(.L_x_1982) ;  /* 0x0000000000241947 */ /* 0x004fea0003800000 */
[----:B------:R-:W1:Y:S01]  /*6b40*/  LDC.64 R4, c[0x0][0x5c0] ;  /* 0x00017000ff047b82 */ /* 0x000e620000000a00 */
[----:B----4-:R-:W-:-:S07]  /*6b50*/  SHF.R.S32.HI R3, RZ, 0x1f, R220 ;  /* 0x0000001fff037819 */ /* 0x010fce00000114dc */
[----:B------:R-:W2:Y:S01]  /*6b60*/  LDC.64 R6, c[0x0][0x5a8] ;  /* 0x00016a00ff067b82 */ /* 0x000ea20000000a00 */
[-C--:B-1----:R-:W-:Y:S02]  /*6b70*/  IMAD R3, R3, R4.reuse, RZ ;  /* 0x0000000403037224 */ /* 0x082fe400078e02ff */
[----:B------:R-:W-:-:S04]  /*6b80*/  IMAD.WIDE.U32 R10, R220, R4, RZ ;  /* 0x00000004dc0a7225 */ /* 0x000fc800078e00ff */
[----:B------:R-:W-:-:S05]  /*6b90*/  IMAD R3, R220, R5, R3 ;  /* 0x00000005dc037224 */ /* 0x000fca00078e0203 */
[----:B------:R-:W-:-:S03]  /*6ba0*/  IADD3 R11, PT, PT, R11, R3, RZ ;  /* 0x000000030b0b7210 */ /* 0x000fc60007ffe0ff */
[----:B--2---:R-:W-:-:S04]  /*6bb0*/  IMAD.WIDE.U32 R46, R8, R6, R10 ;  /* 0x00000006082e7225 */ /* 0x004fc800078e000a */
[----:B------:R-:W-:Y:S02]  /*6bc0*/  IMAD R44, R8, R7, R47 ;  /* 0x00000007082c7224 */ /* 0x000fe400078e022f */
.L_x_1982:
[----:B------:R-:W-:Y:S05]  /*6bd0*/  @P0 BRA `(.L_x_1983) ;  /* 0x0000000000280947 */ /* 0x000fea0003800000 */
[----:B------:R-:W1:Y:S01]  /*6be0*/  LDCU.64 UR6, c[0x0][0x5c8] ;  /* 0x0000b900ff0677ac */ /* 0x000e620008000a00 */
[----:B----4-:R-:W-:Y:S01]  /*6bf0*/  SHF.R.S32.HI R3, RZ, 0x1f, R220 ;  /* 0x0000001fff037819 */ /* 0x010fe200000114dc */
        /* <DEDUP_REMOVED lines=8> */
.L_x_1983:
[----:B------:R-:W1:Y:S01]  /*6c80*/  LDCU.64 UR6, c[0x0][0x5c8] ;  /* 0x0000b900ff0677ac */ /* 0x000e620008000a00 */
[----:B------:R-:W-:-:S05]  /*6c90*/  IADD3 R56, PT, PT, R220, R221, RZ ;  /* 0x000000dddc387210 */ /* 0x000fca0007ffe0ff */
[C---:B-1----:R-:W-:Y:S02]  /*6ca0*/  IMAD R6, R56.reuse, UR7, RZ ;  /* 0x0000000738067c24 */ /* 0x042fe4000f8e02ff */
[----:B----4-:R-:W-:-:S05]  /*6cb0*/  IMAD.WIDE.U32 R56, R56, UR6, RZ ;  /* 0x0000000638387c25 */ /* 0x010fca000f8e00ff */
[----:B------:R-:W-:-:S07]  /*6cc0*/  IADD3 R6, PT, PT, R57, R6, RZ ;  /* 0x0000000639067210 */ /* 0x000fce0007ffe0ff */
.L_x_1984:
        /* <DEDUP_REMOVED lines=40> */
.L_x_1986:
[----:B------:R-:W-:Y:S05]  /*6f50*/  BSYNC.RECONVERGENT B0 ;  /* 0x0000000000007941 */ /* 0x000fea0003800200 */
.L_x_1985:
        /* <DEDUP_REMOVED lines=14> */
.L_x_1988:
[----:B------:R-:W-:Y:S05]  /*7040*/  BSYNC.RECONVERGENT B0 ;  /* 0x0000000000007941 */ /* 0x000fea0003800200 */
.L_x_1987:
[----:B------:R-:W-:Y:S01]  /*7050*/  MOV R205, RZ ;  /* 0x000000ff00cd7202 */ /* 0x000fe20000000f00 */
[----:B------:R-:W2:Y:S01]  /*7060*/  LDCU.64 UR4, c[0x0][0x5e0] ;  /* 0x0000bc00ff0477ac */ /* 0x000ea20008000a00 */
[----:B---3--:R-:W-:Y:S01]  /*7070*/  IMAD R4, R7, UR6, RZ ;  /* 0x0000000607047c24 */ /* 0x008fe2000f8e02ff */
        /* <DEDUP_REMOVED lines=15> */
[----:B-1----:R2:W-:Y:S04]  /*7170*/  STG.E.128 desc[UR18][R34.64], R28 ;  /* 0x0000001c22007986 */ /* 0x0025e8000c101d12 */
[----:B------:R2:W-:Y:S04]  /*7180*/  STG.E.128 desc[UR18][R34.64+0x80], R20 ;  /* 0x0000801422007986 */ /* 0x0005e8000c101d12 */
[----:B------:R2:W-:Y:S02]  /*7190*/  STG.E.128 desc[UR18][R34.64+0x100], R12 ;  /* 0x0001000c22007986 */ /* 0x0005e4000c101d12 */
.L_x_1990:
[----:B------:R-:W-:Y:S05]  /*71a0*/  BSYNC.RECONVERGENT B0 ;  /* 0x0000000000007941 */ /* 0x000fea0003800200 */
.L_x_1989:
[----:B------:R-:W-:Y:S05]  /*71b0*/  @P2 BRA `(.L_x_1976) ;  /* 0x0000000000302947 */ /* 0x000fea0003800000 */
[----:B------:R-:W3:Y:S01]  /*71c0*/  LDCU.64 UR4, c[0x0][0x568] ;  /* 0x0000ad00ff0477ac */ /* 0x000ee20008000a00 */
[----:B------:R-:W-:Y:S01]  /*71d0*/  MOV R4, R6 ;  /* 0x0000000600047202 */ /* 0x000fe20000000f00 */
        /* <DEDUP_REMOVED lines=10> */
.L_x_1976:
[----:B------:R-:W-:Y:S05]  /*7280*/  BSYNC.RECONVERGENT B1 ;  /* 0x0000000000017941 */ /* 0x000fea0003800200 */
.L_x_1954:
        /* <DEDUP_REMOVED lines=11> */
.L_x_1992:
        /* <DEDUP_REMOVED lines=12> */
.L_x_2189:


//--------------------- .text._ZN5flash44flash_bwd_dq_dk_dv_loop_seqk_parallel_kernelI23Flash_bwd_kernel_traitsILi192ELi64ELi64ELi8ELi4ELi2ELi2ELb0ELb0EN7cutlass10bfloat16_tE19Flash_kernel_traitsILi192ELi64ELi64ELi8ES3_EELb1ELb0ELb1ELb1ELb0ELb0ELb0EEEvNS_16Flash_bwd_paramsE --------------------------
	.section	.text._ZN5flash44flash_bwd_dq_dk_dv_loop_seqk_parallel_kernelI23Flash_bwd_kernel_traitsILi192ELi64ELi64ELi8ELi4ELi2ELi2ELb0ELb0EN7cutlass10bfloat16_tE19Flash_kernel_traitsILi192ELi64ELi64ELi8ES3_EELb1ELb0ELb1ELb1ELb0ELb0ELb0EEEvNS_16Flash_bwd_paramsE,"ax",@progbits
	.align	128
        .global         _ZN5flash44flash_bwd_dq_dk_dv_loop_seqk_parallel_kernelI23Flash_bwd_kernel_traitsILi192ELi64ELi64ELi8ELi4ELi2ELi2ELb0ELb0EN7cutlass10bfloat16_tE19Flash_kernel_traitsILi192ELi64ELi64ELi8ES3_EELb1ELb0ELb1ELb1ELb0ELb0ELb0EEEvNS_16Flash_bwd_paramsE
        .type           _ZN5flash44flash_bwd_dq_dk_dv_loop_seqk_parallel_kernelI23Flash_bwd_kernel_traitsILi192ELi64ELi64ELi8ELi4ELi2ELi2ELb0ELb0EN7cutlass10bfloat16_tE19Flash_kernel_traitsILi192ELi64ELi64ELi8ES3_EELb1ELb0ELb1ELb1ELb0ELb0ELb0EEEvNS_16Flash_bwd_paramsE,@function
        .size           _ZN5flash44flash_bwd_dq_dk_dv_loop_seqk_parallel_kernelI23Flash_bwd_kernel_traitsILi192ELi64ELi64ELi8ELi4ELi2ELi2ELb0ELb0EN7cutlass10bfloat16_tE19Flash_kernel_traitsILi192ELi64ELi64ELi8ES3_EELb1ELb0ELb1ELb1ELb0ELb0ELb0EEEvNS_16Flash_bwd_paramsE,(.L_x_2190 - _ZN5flash44flash_bwd_dq_dk_dv_loop_seqk_parallel_kernelI23Flash_bwd_kernel_traitsILi192ELi64ELi64ELi8ELi4ELi2ELi2ELb0ELb0EN7cutlass10bfloat16_tE19Flash_kernel_traitsILi192ELi64ELi64ELi8ES3_EELb1ELb0ELb1ELb1ELb0ELb0ELb0EEEvNS_16Flash_bwd_paramsE)
        .other          _ZN5flash44flash_bwd_dq_dk_dv_loop_seqk_parallel_kernelI23Flash_bwd_kernel_traitsILi192ELi64ELi64ELi8ELi4ELi2ELi2ELb0ELb0EN7cutlass10bfloat16_tE19Flash_kernel_traitsILi192ELi64ELi64ELi8ES3_EELb1ELb0ELb1ELb1ELb0ELb0ELb0EEEvNS_16Flash_bwd_paramsE,@"STO_CUDA_ENTRY STV_DEFAULT"
_ZN5flash44flash_bwd_dq_dk_dv_loop_seqk_parallel_kernelI23Flash_bwd_kernel_traitsILi192ELi64ELi64ELi8ELi4ELi2ELi2ELb0ELb0EN7cutlass10bfloat16_tE19Flash_kernel_traitsILi192ELi64ELi64ELi8ES3_EELb1ELb0ELb1ELb1ELb0ELb0ELb0EEEvNS_16Flash_bwd_paramsE:
.text._ZN5flash44flash_bwd_dq_dk_dv_loop_seqk_parallel_kernelI23Flash_bwd_kernel_traitsILi192ELi64ELi64ELi8ELi4ELi2ELi2ELb0ELb0EN7cutlass10bfloat16_tE19Flash_kernel_traitsILi192ELi64ELi64ELi8ES3_EELb1ELb0ELb1ELb1ELb0ELb0ELb0EEEvNS_16Flash_bwd_paramsE:
        /* <DEDUP_REMOVED lines=33> */
[--C-:B------:R-:W-:Y:S01]  /*0210*/  LOP3.LUT R9, R9, 0x3800, R2.reuse, 0xf8, !PT ;  /* 0x0000380009097812 */ /* 0x100fe200078ef802 */
[----:B------:R-:W-:Y:S01]  /*0220*/  UIADD3 UR5, UPT, UPT, UR6, 0x20000, URZ ;  /* 0x0002000006057890 */ /* 0x000fe2000fffe0ff */
[----:B------:R-:W-:Y:S01]  /*0230*/  LOP3.LUT R202, R5, 0x1c0, R2, 0xf8, !PT ;  /* 0x000001c005ca7812 */ /* 0x000fe200078ef802 */
[----:B------:R-:W-:Y:S01]  /*0240*/  UIADD3 UR4, UPT, UPT, UR6, 0x12000, URZ ;  /* 0x0001200006047890 */ /* 0x000fe2000fffe0ff */
[----:B------:R-:W-:Y:S02]  /*0250*/  LOP3.LUT R2, R2, 0x1c0, RZ, 0xc0, !PT ;  /* 0x000001c002027812 */ /* 0x000fe400078ec0ff */
[----:B------:R-:W-:Y:S02]  /*0260*/  SHF.R.U32.HI R10, RZ, 0x1, R192 ;  /* 0x00000001ff0a7819 */ /* 0x000fe400000116c0 */
[C---:B------:R-:W-:Y:S02]  /*0270*/  LOP3.LUT R3, R4.reuse, 0xc00, RZ, 0xc0, !PT ;  /* 0x00000c0004037812 */ /* 0x040fe400078ec0ff */
[----:B------:R-:W-:-:S02]  /*0280*/  LOP3.LUT R5, R4, 0x400, RZ, 0xc0, !PT ;  /* 0x0000040004057812 */ /* 0x000fc400078ec0ff */
[----:B------:R-:W-:Y:S02]  /*0290*/  LOP3.LUT R201, R2, 0x18, R195, 0xf8, !PT ;  /* 0x0000001802c97812 */ /* 0x000fe400078ef8c3 */
[----:B------:R-:W-:Y:S02]  /*02a0*/  LOP3.LUT R191, R10, 0x30, RZ, 0xc0, !PT ;  /* 0x000000300abf7812 */ /* 0x000fe400078ec0ff */
[--C-:B------:R-:W-:Y:S02]  /*02b0*/  LOP3.LUT R3, R3, 0x6, R6.reuse, 0xf8, !PT ;  /* 0x0000000603037812 */ /* 0x100fe400078ef806 */
[--C-:B------:R-:W-:Y:S02]  /*02c0*/  LOP3.LUT R2, R5, 0x6, R6.reuse, 0xf8, !PT ;  /* 0x0000000605027812 */ /* 0x100fe400078ef806 */
[----:B------:R-:W-:Y:S02]  /*02d0*/  LOP3.LUT R201, R201, 0x38, R6, 0x78, !PT ;  /* 0x00000038c9c97812 */ /* 0x000fe400078e7806 */
[----:B------:R-:W-:Y:S01]  /*02e0*/  LOP3.LUT R191, R191, 0x7, R0, 0xf8, !PT ;  /* 0x00000007bfbf7812 */ /* 0x000fe200078ef800 */
[----:B------:R-:W-:Y:S01]  /*02f0*/  IMAD.SHL.U32 R0, R192, 0x40, RZ ;  /* 0x00000040c0007824 */ /* 0x000fe200078e00ff */
[----:B------:R-:W-:-:S02]  /*0300*/  LOP3.LUT R6, R6, 0x20, RZ, 0xc0, !PT ;  /* 0x0000002006067812 */ /* 0x000fc400078ec0ff */
[----:B------:R-:W-:Y:S02]  /*0310*/  LOP3.LUT R202, R3, R202, RZ, 0xfc, !PT ;  /* 0x000000ca03ca7212 */ /* 0x000fe400078efcff */
[----:B------:R-:W-:Y:S02]  /*0320*/  LOP3.LUT R7, R6, 0x18, R195, 0xf8, !PT ;  /* 0x0000001806077812 */ /* 0x000fe400078ef8c3 */
[----:B------:R-:W-:Y:S02]  /*0330*/  LOP3.LUT R8, R0, 0x1c0, RZ, 0xc0, !PT ;  /* 0x000001c000087812 */ /* 0x000fe400078ec0ff */
[----:B------:R-:W-:Y:S02]  /*0340*/  LOP3.LUT R3, R10, 0x10, RZ, 0xc0, !PT ;  /* 0x000000100a037812 */ /* 0x000fe400078ec0ff */
[----:B------:R-:W-:Y:S02]  /*0350*/  LOP3.LUT R201, R2, R201, RZ, 0xfc, !PT ;  /* 0x000000c902c97212 */ /* 0x000fe400078efcff */
[----:B------:R-:W-:-:S02]  /*0360*/  LOP3.LUT R2, R7, 0x1c0, R0, 0xf8, !PT ;  /* 0x000001c007027812 */ /* 0x000fc400078ef800 */
[--C-:B------:R-:W-:Y:S02]  /*0370*/  LOP3.LUT R5, R8, 0x38, R193.reuse, 0xf8, !PT ;  /* 0x0000003808057812 */ /* 0x100fe400078ef8c1 */
[----:B------:R-:W-:Y:S02]  /*0380*/  LOP3.LUT R8, R3, 0x8, R192, 0xf8, !PT ;  /* 0x0000000803087812 */ /* 0x000fe400078ef8c0 */
[----:B------:R-:W-:Y:S02]  /*0390*/  LOP3.LUT R185, R2, 0x38, R193, 0x78, !PT ;  /* 0x0000003802b97812 */ /* 0x000fe400078e78c1 */
[C---:B------:R-:W-:Y:S02]  /*03a0*/  LOP3.LUT R3, R5.reuse, 0x8, R10, 0x78, !PT ;  /* 0x0000000805037812 */ /* 0x040fe400078e780a */
[----:B------:R-:W-:Y:S02]  /*03b0*/  LOP3.LUT R181, R8, R5, RZ, 0x3c, !PT ;  /* 0x0000000508b57212 */ /* 0x000fe400078e3cff */
[----:B------:R-:W-:-:S02]  /*03c0*/  LOP3.LUT R184, R5, 0x8, R192, 0x78, !PT ;  /* 0x0000000805b87812 */ /* 0x000fc400078e78c0 */
[----:B------:R-:W-:Y:S02]  /*03d0*/  LOP3.LUT R5, R0, 0x200, RZ, 0xc0, !PT ;  /* 0x0000020000057812 */ /* 0x000fe400078ec0ff */
[----:B--2---:R-:W-:Y:S02]  /*03e0*/  LEA R198, P0, R189, R198, 0x2 ;  /* 0x000000c6bdc67211 */ /* 0x004fe400078010ff */
[----:B------:R-:W-:Y:S02]  /*03f0*/  LOP3.LUT R185, R185, 0x200, R0, 0xf8, !PT ;  /* 0x00000200b9b97812 */ /* 0x000fe400078ef800 */
[----:B------:R-:W1:Y:S01]  /*0400*/  LDC R0, c[0x0][0x438] ;  /* 0x00010e00ff007b82 */ /* 0x000e620000000800 */
[C-C-:B------:R-:W-:Y:S02]  /*0410*/  LOP3.LUT R186, R5.reuse, 0xc00, R4.reuse, 0xf8, !PT ;  /* 0x00000c0005ba7812 */ /* 0x140fe400078ef804 */
[----:B------:R-:W-:Y:S02]  /*0420*/  LOP3.LUT R182, R5, 0x400, R4, 0xf8, !PT ;  /* 0x0000040005b67812 */ /* 0x000fe400078ef804 */
[----:B------:R-:W-:-:S02]  /*0430*/  R2P PR, R192, 0xe ;  /* 0x0000000ec0007804 */ /* 0x000fc40000000000 */
[-C--:B------:R-:W-:Y:S02]  /*0440*/  LOP3.LUT R186, R186, R3.reuse, RZ, 0xfc, !PT ;  /* 0x00000003baba7212 */ /* 0x080fe400078efcff */
[----:B------:R-:W-:Y:S02]  /*0450*/  LOP3.LUT R182, R182, R3, RZ, 0xfc, !PT ;  /* 0x00000003b6b67212 */ /* 0x000fe400078efcff */
[----:B------:R-:W-:Y:S02]  /*0460*/  LOP3.LUT R3, R193, 0x1f8, RZ, 0xc0, !PT ;  /* 0x000001f8c1037812 */ /* 0x000fe400078ec0ff */
[----:B------:R-:W-:Y:S02]  /*0470*/  LEA R202, R202, UR5, 0x1 ;  /* 0x00000005caca7c11 */ /* 0x000fe4000f8e08ff */
[----:B------:R-:W-:Y:S02]  /*0480*/  LOP3.LUT R181, R181, 0x200, R4, 0xf8, !PT ;  /* 0x00000200b5b57812 */ /* 0x000fe400078ef804 */
[----:B------:R-:W-:Y:S01]  /*0490*/  LOP3.LUT R2, R3, 0x38, R192, 0x78, !PT ;  /* 0x0000003803027812 */ /* 0x000fe200078e78c0 */
[C---:B------:R-:W-:Y:S01]  /*04a0*/  VIADD R204, R202.reuse, 0x20 ;  /* 0x00000020cacc7836 */ /* 0x040fe20000000000 */
[C---:B------:R-:W-:Y:S01]  /*04b0*/  SEL R177, R209.reuse, 0xfffffff0, !P1 ;  /* 0xfffffff0d1b17807 */ /* 0x040fe20004800000 */
[----:B------:R-:W-:Y:S01]  /*04c0*/  @P3 VIADD R204, R202, 0xffffffe0 ;  /* 0xffffffe0cacc3836 */ /* 0x000fe20000000000 */
[----:B------:R-:W-:-:S02]  /*04d0*/  SEL R209, R209, 0xfffffff0, !P2 ;  /* 0xfffffff0d1d17807 */ /* 0x000fc40005000000 */
[----:B------:R-:W-:Y:S01]  /*04e0*/  SEL R183, R183, 0xffffffc0, !P2 ;  /* 0xffffffc0b7b77807 */ /* 0x000fe20005000000 */
[----:B------:R-:W-:Y:S01]  /*04f0*/  IMAD.SHL.U32 R177, R177, 0x2, RZ ;  /* 0x00000002b1b17824 */ /* 0x000fe200078e00ff */
[----:B------:R-:W-:Y:S01]  /*0500*/  LEA R181, R181, UR5, 0x1 ;  /* 0x00000005b5b57c11 */ /* 0x000fe2000f8e08ff */
[----:B------:R-:W-:Y:S01]  /*0510*/  IMAD.IADD R224, R202, 0x1, R209 ;  /* 0x00000001cae07824 */ /* 0x000fe200078e02d1 */
[----:B------:R-:W-:Y:S01]  /*0520*/  LEA R182, R182, UR6, 0x1 ;  /* 0x00000006b6b67c11 */ /* 0x000fe2000f8e08ff */
[----:B------:R-:W-:Y:S01]  /*0530*/  IMAD.IADD R209, R209, 0x1, R204 ;  /* 0x00000001d1d17824 */ /* 0x000fe200078e02cc */
[----:B------:R-:W-:Y:S01]  /*0540*/  LOP3.LUT R184, R9, R184, RZ, 0xfc, !PT ;  /* 0x000000b809b87212 */ /* 0x000fe200078efcff */
[----:B------:R-:W-:Y:S01]  /*0550*/  IMAD.IADD R179, R183, 0x1, R181 ;  /* 0x00000001b7b37824 */ /* 0x000fe200078e02b5 */
[----:B------:R-:W-:Y:S01]  /*0560*/  LOP3.LUT R194, R193, 0x38, RZ, 0xc0, !PT ;  /* 0x00000038c1c27812 */ /* 0x000fe200078ec0ff */
[----:B------:R-:W-:Y:S01]  /*0570*/  IMAD.IADD R3, R183, 0x1, R182 ;  /* 0x00000001b7037824 */ /* 0x000fe200078e02b6 */
[----:B------:R-:W-:-:S02]  /*0580*/  LOP3.LUT R203, R2, 0x1e00, R193, 0xf8, !PT ;  /* 0x00001e0002cb7812 */ /* 0x000fc400078ef8c1 */
[----:B------:R-:W-:Y:S02]  /*0590*/  LEA.HI.X R199, R189, R199, RZ, 0x2, P0 ;  /* 0x000000c7bdc77211 */ /* 0x000fe400000f14ff */
[----:B------:R-:W-:Y:S02]  /*05a0*/  SHF.R.U32.HI R192, RZ, 0x5, R192 ;  /* 0x00000005ffc07819 */ /* 0x000fe400000116c0 */
[C---:B------:R-:W-:Y:S02]  /*05b0*/  LOP3.LUT R200, R194.reuse, 0x40, RZ, 0xfc, !PT ;  /* 0x00000040c2c87812 */ /* 0x040fe400078efcff */
[----:B------:R-:W-:Y:S02]  /*05c0*/  LOP3.LUT R197, R194, 0x80, RZ, 0xfc, !PT ;  /* 0x00000080c2c57812 */ /* 0x000fe400078efcff */
[----:B------:R-:W-:Y:S02]  /*05d0*/  LEA R203, R203, UR6, 0x1 ;  /* 0x00000006cbcb7c11 */ /* 0x000fe4000f8e08ff */
[----:B------:R-:W-:-:S02]  /*05e0*/  LEA R201, R201, UR4, 0x1 ;  /* 0x00000004c9c97c11 */ /* 0x000fc4000f8e08ff */
[----:B------:R-:W-:Y:S02]  /*05f0*/  LEA R184, R184, UR4, 0x1 ;  /* 0x00000004b8b87c11 */ /* 0x000fe4000f8e08ff */
[----:B------:R-:W-:Y:S02]  /*0600*/  LEA R186, R186, UR6, 0x1 ;  /* 0x00000006baba7c11 */ /* 0x000fe4000f8e08ff */
[----:B-1-34-:R-:W-:-:S07]  /*0610*/  LEA R185, R185, UR6, 0x1 ;  /* 0x00000006b9b97c11 */ /* 0x01afce000f8e08ff */
.L_x_2058:
[----:B-1----:R-:W1:Y:S01]  /*0620*/  LDC.64 R4, c[0x0][0x478] ;  /* 0x00011e00ff047b82 */ /* 0x002e620000000a00 */
[----:B------:R-:W-:Y:S01]  /*0630*/  ISETP.NE.U32.AND P4, PT, RZ, UR8, PT ;  /* 0x00000008ff007c0c */ /* 0x000fe2000bf85070 */
[----:B------:R-:W-:Y:S02]  /*0640*/  IMAD.SHL.U32 R11, R189, 0x4, RZ ;  /* 0x00000004bd0b7824 */ /* 0x000fe400078e00ff */
        /* <DEDUP_REMOVED lines=41> */
.L_x_1993:
        /* <DEDUP_REMOVED lines=39> */
.L_x_1995:
[----:B------:R-:W2:Y:S01]  /*0b50*/  LDCU.64 UR14, c[0x0][0x3b8] ;  /* 0x00007700ff0e77ac */ /* 0x000ea20008000a00 */
[----:B-1----:R-:W-:-:S05]  /*0b60*/  IADD3 R10, PT, PT, R221, R222, RZ ;  /* 0x000000dedd0a7210 */ /* 0x002fca0007ffe0ff */
[C---:B--2---:R-:W-:Y:S02]  /*0b70*/  IMAD R9, R10.reuse, UR15, RZ ;  /* 0x0000000f0a097c24 */ /* 0x044fe4000f8e02ff */
[----:B------:R-:W-:-:S05]  /*0b80*/  IMAD.WIDE.U32 R10, R10, UR14, RZ ;  /* 0x0000000e0a0a7c25 */ /* 0x000fca000f8e00ff */
[----:B------:R-:W-:Y:S02]  /*0b90*/  IADD3 R9, PT, PT, R11, R9, RZ ;  /* 0x000000090b097210 */ /* 0x000fe40007ffe0ff */
.L_x_1996:
        /* <DEDUP_REMOVED lines=38> */
.L_x_1997:
[----:B------:R-:W1:Y:S01]  /*0e00*/  LDCU.64 UR12, c[0x0][0x3c0] ;  /* 0x00007800ff0c77ac */ /* 0x000e620008000a00 */
[----:B------:R-:W-:-:S05]  /*0e10*/  IADD3 R4, PT, PT, R221, R222, RZ ;  /* 0x000000dedd047210 */ /* 0x000fca0007ffe0ff */
[C---:B-1----:R-:W-:Y:S02]  /*0e20*/  IMAD R11, R4.reuse, UR13, RZ ;  /* 0x0000000d040b7c24 */ /* 0x042fe4000f8e02ff */
[----:B------:R-:W-:-:S05]  /*0e30*/  IMAD.WIDE.U32 R4, R4, UR12, RZ ;  /* 0x0000000c04047c25 */ /* 0x000fca000f8e00ff */
[----:B------:R-:W-:Y:S02]  /*0e40*/  IADD3 R11, PT, PT, R5, R11, RZ ;  /* 0x0000000b050b7210 */ /* 0x000fe40007ffe0ff */
[----:B------:R-:W-:-:S07]  /*0e50*/  MOV R12, R4 ;  /* 0x00000004000c7202 */ /* 0x000fce0000000f00 */
.L_x_1998:
        /* <DEDUP_REMOVED lines=27> */
.L_x_1999:
[-C--:B------:R-:W-:Y:S02]  /*1010*/  IMAD R20, R7, R13.reuse, RZ ;  /* 0x0000000d07147224 */ /* 0x080fe400078e02ff */
[----:B------:R-:W-:-:S05]  /*1020*/  IMAD.WIDE.U32 R30, R6, R13, RZ ;  /* 0x0000000d061e7225 */ /* 0x000fca00078e00ff */
[----:B------:R-:W-:Y:S02]  /*1030*/  IADD3 R20, PT, PT, R31, R20, RZ ;  /* 0x000000141f147210 */ /* 0x000fe40007ffe0ff */
.L_x_2000:
        /* <DEDUP_REMOVED lines=20> */
.L_x_2001:
[----:B------:R-:W1:Y:S01]  /*1180*/  LDC R14, c[0x0][0x434] ;  /* 0x00010d00ff0e7b82 */ /* 0x000e620000000800 */
[----:B------:R-:W-:-:S04]  /*1190*/  IMAD R5, R189, UR19, R190 ;  /* 0x00000013bd057c24 */ /* 0x000fc8000f8e02be */
[----:B-1----:R-:W-:-:S03]  /*11a0*/  IMAD R14, R5, R14, RZ ;  /* 0x0000000e050e7224 */ /* 0x002fc600078e02ff */
.L_x_2002:
        /* <DEDUP_REMOVED lines=11> */
.L_x_2003:
[----:B------:R-:W1:Y:S01]  /*1260*/  LDC R18, c[0x0][0x444] ;  /* 0x00011100ff127b82 */ /* 0x000e620000000800 */
[----:B------:R-:W-:-:S04]  /*1270*/  IMAD R5, R189, UR19, R190 ;  /* 0x00000013bd057c24 */ /* 0x000fc8000f8e02be */
[----:B-1----:R-:W-:-:S07]  /*1280*/  IMAD R18, R5, R18, RZ ;  /* 0x0000001205127224 */ /* 0x002fce00078e02ff */
.L_x_2004:
[----:B------:R-:W1:Y:S01]  /*1290*/  LDCU.128 UR4, c[0x0][0x590] ;  /* 0x0000b200ff0477ac */ /* 0x000e620008000c00 */
[----:B------:R-:W2:Y:S01]  /*12a0*/  S2R R13, SR_TID.X ;  /* 0x00000000000d7919 */ /* 0x000ea20000002100 */
[----:B------:R-:W3:Y:S01]  /*12b0*/  LDC.64 R4, c[0x0][0x3b0] ;  /* 0x0000ec00ff047b82 */ /* 0x000ee20000000a00 */
[----:B------:R-:W-:Y:S01]  /*12c0*/  IADD3 R26, P0, PT, R194, R26, RZ ;  /* 0x0000001ac21a7210 */ /* 0x000fe20007f1e0ff */
[----:B------:R-:W4:Y:S01]  /*12d0*/  LDCU.64 UR16, c[0x0][0x570] ;  /* 0x0000ae00ff1077ac */ /* 0x000f220008000a00 */
[----:B------:R-:W-:Y:S01]  /*12e0*/  ISETP.NE.AND P4, PT, RZ, UR10, PT ;  /* 0x0000000aff007c0c */ /* 0x000fe2000bf85270 */
[----:B------:R-:W-:Y:S02]  /*12f0*/  BSSY.RECONVERGENT B1, `(.L_x_1994) ;  /* 0x000079c000017945 */ /* 0x000fe40003800200 */
[----:B------:R-:W-:Y:S01]  /*1300*/  IMAD.X R27, RZ, RZ, R25, P0 ;  /* 0x000000ffff1b7224 */ /* 0x000fe200000e0619 */
[--C-:B------:R-:W-:Y:S01]  /*1310*/  IADD3 R25, P1, P0, R32, R30, R24.reuse ;  /* 0x0000001e20197210 */ /* 0x100fe2000783e018 */
[----:B------:R-:W5:Y:S01]  /*1320*/  LDC.64 R6, c[0x0][0x5f8] ;  /* 0x00017e00ff067b82 */ /* 0x000f620000000a00 */
[----:B------:R-:W-:Y:S01]  /*1330*/  SHF.R.S32.HI R24, RZ, 0x1f, R24 ;  /* 0x0000001fff187819 */ /* 0x000fe20000011418 */
[----:B------:R-:W4:Y:S03]  /*1340*/  LDCU.64 UR10, c[0x0][0x3c8] ;  /* 0x00007900ff0a77ac */ /* 0x000f260008000a00 */
[----:B------:R-:W-:Y:S01]  /*1350*/  IADD3.X R23, PT, PT, R23, R20, R24, P1, P0 ;  /* 0x0000001417177210 */ /* 0x000fe20000fe0418 */
[----:B------:R-:W-:Y:S01]  /*1360*/  IMAD R24, R21, UR19, RZ ;  /* 0x0000001315187c24 */ /* 0x000fe2000f8e02ff */
[----:B------:R-:W-:Y:S01]  /*1370*/  MOV R21, RZ ;  /* 0x000000ff00157202 */ /* 0x000fe20000000f00 */
[----:B-1----:R-:W-:Y:S01]  /*1380*/  IMAD R28, R19, UR4, RZ ;  /* 0x00000004131c7c24 */ /* 0x002fe2000f8e02ff */
[----:B------:R-:W1:Y:S01]  /*1390*/  LDC R218, c[0x0][0x508] ;  /* 0x00014200ffda7b82 */ /* 0x000e620000000800 */
[----:B------:R-:W-:Y:S01]  /*13a0*/  IMAD.WIDE.U32 R26, R17, UR4, R26 ;  /* 0x00000004111a7c25 */ /* 0x000fe2000f8e001a */
[----:B------:R-:W-:-:S03]  /*13b0*/  USHF.L.U64.HI UR24, UR4, 0x5, UR5 ;  /* 0x0000000504187899 */ /* 0x000fc60008010205 */
[----:B------:R-:W-:Y:S02]  /*13c0*/  IMAD R28, R17, UR5, R28 ;  /* 0x00000005111c7c24 */ /* 0x000fe4000f8e021c */
[----:B------:R-:W-:Y:S01]  /*13d0*/  IMAD.MOV.U32 R20, RZ, RZ, R194 ;  /* 0x000000ffff147224 */ /* 0x000fe200078e00c2 */
[----:B------:R-:W4:Y:S01]  /*13e0*/  LDC.64 R232, c[0x0][0x420] ;  /* 0x00010800ffe87b82 */ /* 0x000f220000000a00 */
[----:B------:R-:W-:Y:S02]  /*13f0*/  IMAD.IADD R29, R27, 0x1, R28 ;  /* 0x000000011b1d7824 */ /* 0x000fe400078e021c */
[----:B------:R-:W-:Y:S02]  /*1400*/  IMAD.MOV.U32 R28, RZ, RZ, R26 ;  /* 0x000000ffff1c7224 */ /* 0x000fe400078e001a */
[-C--:B---3--:R-:W-:Y:S01]  /*1410*/  IMAD R26, R19, R4.reuse, RZ ;  /* 0x00000004131a7224 */ /* 0x088fe200078e02ff */
[----:B--2---:R-:W-:Y:S01]  /*1420*/  LOP3.LUT R213, R13, 0x1f, RZ, 0xc0, !PT ;  /* 0x0000001f0dd57812 */ /* 0x004fe200078ec0ff */
[----:B------:R-:W-:-:S04]  /*1430*/  IMAD.WIDE.U32 R30, R17, R4, R20 ;  /* 0x00000004111e7225 */ /* 0x000fc800078e0014 */
[----:B------:R-:W-:Y:S01]  /*1440*/  IMAD R17, R17, R5, R26 ;  /* 0x0000000511117224 */ /* 0x000fe200078e021a */
[----:B------:R-:W-:Y:S01]  /*1450*/  IADD3 R26, P3, PT, R22, R30, RZ ;  /* 0x0000001e161a7210 */ /* 0x000fe20007f7e0ff */
[----:B-----5:R-:W-:-:S03]  /*1460*/  IMAD.WIDE.U32 R32, R6, UR18, RZ ;  /* 0x0000001206207c25 */ /* 0x020fc6000f8e00ff */
[----:B------:R-:W-:Y:S01]  /*1470*/  IADD3.X R27, PT, PT, R16, R31, R17, P3, !PT ;  /* 0x0000001f101b7210 */ /* 0x000fe20001ffe411 */
[----:B------:R-:W-:Y:S01]  /*1480*/  IMAD.WIDE.U32 R28, R190, UR6, R28 ;  /* 0x00000006be1c7c25 */ /* 0x000fe2000f8e001c */
[----:B------:R-:W-:Y:S02]  /*1490*/  SEL R19, R32, RZ, P4 ;  /* 0x000000ff20137207 */ /* 0x000fe40002000000 */
[----:B-1----:R-:W-:Y:S01]  /*14a0*/  IADD3 R218, PT, PT, R207, -R218, -R220 ;  /* 0x800000dacfda7210 */ /* 0x002fe20007ffe8dc */
[----:B------:R-:W-:Y:S02]  /*14b0*/  IMAD R6, R192, R24, R213 ;  /* 0x00000018c0067224 */ /* 0x000fe400078e02d5 */
[----:B------:R-:W-:Y:S01]  /*14c0*/  IMAD R29, R190, UR7, R29 ;  /* 0x00000007be1d7c24 */ /* 0x000fe2000f8e021d */
[----:B------:R-:W1:Y:S01]  /*14d0*/  LDCU.64 UR6, c[0x0][0x550] ;  /* 0x0000aa00ff0677ac */ /* 0x000e620008000a00 */
[----:B------:R-:W-:Y:S01]  /*14e0*/  IMAD R7, R7, UR18, R33 ;  /* 0x0000001207077c24 */ /* 0x000fe2000f8e0221 */
[----:B------:R-:W-:Y:S01]  /*14f0*/  IADD3 R19, P1, P0, R6, R25, R19 ;  /* 0x0000001906137210 */ /* 0x000fe2000783e013 */
[----:B----4-:R-:W-:Y:S01]  /*1500*/  IMAD.WIDE.U32 R26, R190, UR10, R26 ;  /* 0x0000000abe1a7c25 */ /* 0x010fe2000f8e001a */
[----:B------:R-:W-:-:S02]  /*1510*/  SHF.R.S32.HI R6, RZ, 0x1f, R6 ;  /* 0x0000001fff067819 */ /* 0x000fc40000011406 */
[----:B------:R-:W-:Y:S01]  /*1520*/  SEL R7, R7, RZ, P4 ;  /* 0x000000ff07077207 */ /* 0x000fe20002000000 */
[----:B------:R-:W-:Y:S01]  /*1530*/  IMAD R25, R190, UR11, R27 ;  /* 0x0000000bbe197c24 */ /* 0x000fe2000f8e021b */
[----:B------:R-:W2:Y:S01]  /*1540*/  LDCU.64 UR10, c[0x0][0x380] ;  /* 0x00007000ff0a77ac */ /* 0x000ea20008000a00 */
[----:B------:R-:W-:Y:S01]  /*1550*/  IMAD.SHL.U32 R24, R24, 0x40, RZ ;  /* 0x0000004018187824 */ /* 0x000fe200078e00ff */
[----:B------:R-:W-:Y:S01]  /*1560*/  IADD3.X R7, PT, PT, R6, R23, R7, P1, P0 ;  /* 0x0000001706077210 */ /* 0x000fe20000fe0407 */
[----:B------:R-:W-:Y:S01]  /*1570*/  VIADD R17, R218, 0xffffffc0 ;  /* 0xffffffc0da117836 */ /* 0x000fe20000000000 */
[----:B------:R-:W3:Y:S01]  /*1580*/  LDC.64 R22, c[0x0][0x5e8] ;  /* 0x00017a00ff167b82 */ /* 0x000ee20000000a00 */
[C---:B------:R-:W-:Y:S01]  /*1590*/  IMAD.WIDE.U32 R28, R195.reuse, UR4, R28 ;  /* 0x00000004c31c7c25 */ /* 0x040fe2000f8e001c */
[C---:B------:R-:W-:Y:S02]  /*15a0*/  IADD3 R16, P0, PT, R24.reuse, R19, RZ ;  /* 0x0000001318107210 */ /* 0x040fe40007f1e0ff */
[----:B------:R-:W-:Y:S01]  /*15b0*/  SHF.R.S32.HI R206, RZ, 0x1f, R17 ;  /* 0x0000001fffce7819 */ /* 0x000fe20000011411 */
[----:B------:R-:W-:Y:S01]  /*15c0*/  IMAD R6, R195, UR5, R29 ;  /* 0x00000005c3067c24 */ /* 0x000fe2000f8e021d */
[----:B------:R-:W-:Y:S01]  /*15d0*/  LEA.HI.X.SX32 R7, R24, R7, 0x1, P0 ;  /* 0x0000000718077211 */ /* 0x000fe200000f0eff */
[----:B------:R-:W-:Y:S01]  /*15e0*/  IMAD.MOV.U32 R24, RZ, RZ, R26 ;  /* 0x000000ffff187224 */ /* 0x000fe200078e001a */
[----:B------:R-:W-:-:S02]  /*15f0*/  LEA.HI R206, R206, R17, RZ, 0x6 ;  /* 0x00000011cece7211 */ /* 0x000fc400078f30ff */
[C---:B-1----:R-:W-:Y:S01]  /*1600*/  LEA R228, P1, R28.reuse, UR6, 0x1 ;  /* 0x000000061ce47c11 */ /* 0x042fe2000f8208ff */
[C---:B------:R-:W-:Y:S01]  /*1610*/  IMAD.WIDE.U32 R24, R195.reuse, R4, R24 ;  /* 0x00000004c3187225 */ /* 0x040fe200078e0018 */
[----:B------:R-:W-:Y:S01]  /*1620*/  SHF.R.S32.HI R206, RZ, 0x6, R206 ;  /* 0x00000006ffce7819 */ /* 0x000fe200000114ce */
[----:B------:R-:W-:Y:S01]  /*1630*/  USHF.L.U32 UR6, UR4, 0x5, URZ ;  /* 0x0000000504067899 */ /* 0x000fe200080006ff */
[----:B------:R-:W-:Y:S01]  /*1640*/  LEA.HI.X R229, R28, UR7, R6, 0x1, P1 ;  /* 0x000000071ce57c11 */ /* 0x000fe200088f0c06 */
[----:B------:R-:W-:Y:S01]  /*1650*/  IMAD R6, R195, R5, R25 ;  /* 0x00000005c3067224 */ /* 0x000fe200078e0219 */
[C---:B--2---:R-:W-:Y:S02]  /*1660*/  LEA R230, P1, R24.reuse, UR10, 0x1 ;  /* 0x0000000a18e67c11 */ /* 0x044fe4000f8208ff */
[----:B------:R-:W-:Y:S02]  /*1670*/  VIMNMX R206, PT, PT, RZ, R206, !PT ;  /* 0x000000ceffce7248 */ /* 0x000fe40007fe0100 */
[----:B------:R-:W-:-:S02]  /*1680*/  LEA.HI.X R231, R24, UR11, R6, 0x1, P1 ;  /* 0x0000000b18e77c11 */ /* 0x000fc400088f0c06 */
[----:B------:R-:W-:Y:S01]  /*1690*/  ISETP.GT.AND P1, PT, R15, R206, PT ;  /* 0x000000ce0f00720c */ /* 0x000fe20003f24270 */
[----:B------:R-:W-:Y:S01]  /*16a0*/  IMAD.SHL.U32 R15, R4, 0x20, RZ ;  /* 0x00000020040f7824 */ /* 0x000fe200078e00ff */
[C---:B------:R-:W-:Y:S02]  /*16b0*/  LEA R226, P0, R16.reuse, UR16, 0x2 ;  /* 0x0000001010e27c11 */ /* 0x040fe4000f8010ff */
[C---:B------:R-:W-:Y:S02]  /*16c0*/  LEA R17, R219.reuse, R18, 0x6 ;  /* 0x00000012db117211 */ /* 0x040fe400078e30ff */
[----:B------:R-:W-:Y:S01]  /*16d0*/  LEA.HI.X R227, R16, UR17, R7, 0x2, P0 ;  /* 0x0000001110e37c11 */ /* 0x000fe200080f1407 */
[----:B------:R-:W-:Y:S01]  /*16e0*/  IMAD R7, R219, 0x40, R14 ;  /* 0x00000040db077824 */ /* 0x000fe200078e020e */
[----:B------:R-:W-:Y:S01]  /*16f0*/  IADD3 R6, P0, PT, R195, 0x20, RZ ;  /* 0x00000020c3067810 */ /* 0x000fe20007f1e0ff */
[----:B---3--:R-:W-:-:S04]  /*1700*/  IMAD.WIDE R210, R17, 0x4, R22 ;  /* 0x0000000411d27825 */ /* 0x008fc800078e0216 */
[----:B------:R-:W-:Y:S01]  /*1710*/  IMAD.WIDE R232, R7, 0x4, R232 ;  /* 0x0000000407e87825 */ /* 0x000fe200078e02e8 */
[----:B------:R-:W-:Y:S02]  /*1720*/  SHF.L.U64.HI R7, R4, 0x5, R5 ;  /* 0x0000000504077819 */ /* 0x000fe40000010205 */
        /* <DEDUP_REMOVED lines=15> */
.L_x_2006:
[----:B------:R-:W1:Y:S01]  /*1820*/  LDCU.64 UR10, c[0x0][0x5c0] ;  /* 0x0000b800ff0a77ac */ /* 0x000e620008000a00 */
[----:B------:R-:W-:-:S05]  /*1830*/  IADD3 R0, PT, PT, R221, R222, RZ ;  /* 0x000000dedd007210 */ /* 0x000fca0007ffe0ff */
[C---:B-1----:R-:W-:Y:S02]  /*1840*/  IMAD R2, R0.reuse, UR11, RZ ;  /* 0x0000000b00027c24 */ /* 0x042fe4000f8e02ff */
[----:B------:R-:W-:-:S05]  /*1850*/  IMAD.WIDE.U32 R10, R0, UR10, RZ ;  /* 0x0000000a000a7c25 */ /* 0x000fca000f8e00ff */
[----:B------:R-:W-:Y:S02]  /*1860*/  IADD3 R0, PT, PT, R11, R2, RZ ;  /* 0x000000020b007210 */ /* 0x000fe40007ffe0ff */
[----:B------:R-:W-:Y:S02]  /*1870*/  MOV R2, R10 ;  /* 0x0000000a00027202 */ /* 0x000fe40000000f00 */
.L_x_2007:
        /* <DEDUP_REMOVED lines=11> */
.L_x_2008:
[----:B------:R-:W1:Y:S01]  /*1930*/  LDCU.64 UR6, c[0x0][0x5c8] ;  /* 0x0000b900ff0677ac */ /* 0x000e620008000a00 */
[----:B------:R-:W-:-:S05]  /*1940*/  IADD3 R221, PT, PT, R221, R222, RZ ;  /* 0x000000dedddd7210 */ /* 0x000fca0007ffe0ff */
[C---:B-1----:R-:W-:Y:S02]  /*1950*/  IMAD R9, R221.reuse, UR7, RZ ;  /* 0x00000007dd097c24 */ /* 0x042fe4000f8e02ff */
[----:B------:R-:W-:-:S05]  /*1960*/  IMAD.WIDE.U32 R10, R221, UR6, RZ ;  /* 0x00000006dd0a7c25 */ /* 0x000fca000f8e00ff */
[----:B------:R-:W-:Y:S02]  /*1970*/  IADD3 R9, PT, PT, R11, R9, RZ ;  /* 0x000000090b097210 */ /* 0x000fe40007ffe0ff */
.L_x_2009:
        /* <DEDUP_REMOVED lines=27> */
.L_x_2011:
[----:B------:R-:W-:Y:S05]  /*1b30*/  BSYNC.RECONVERGENT B0 ;  /* 0x0000000000007941 */ /* 0x000fea0003800200 */
.L_x_2010:
        /* <DEDUP_REMOVED lines=17> */
.L_x_2013:
[----:B------:R-:W-:Y:S05]  /*1c50*/  BSYNC.RECONVERGENT B0 ;  /* 0x0000000000007941 */ /* 0x000fea0003800200 */
.L_x_2012:
        /* <DEDUP_REMOVED lines=24> */
.L_x_2015:
[----:B------:R-:W-:Y:S05]  /*1de0*/  BSYNC.RECONVERGENT B0 ;  /* 0x0000000000007941 */ /* 0x000fea0003800200 */
.L_x_2014:
        /* <DEDUP_REMOVED lines=19> */
.L_x_2005:
        /* <DEDUP_REMOVED lines=28> */
.L_x_2019:
[----:B------:R2:W-:Y:S01]  /*20e0*/  STS.128 [R203+0x10000], RZ ;  /* 0x010000ffcb007388 */ /* 0x0005e20000000c00 */
[----:B------:R-:W-:Y:S05]  /*20f0*/  BRA `(.L_x_2020) ;  /* 0x00000000000c7947 */ /* 0x000fea0003800000 */
.L_x_2018:
[----:B------:R1:W-:Y:S04]  /*2100*/  STS.128 [R203+0xc000], RZ ;  /* 0x00c000ffcb007388 */ /* 0x0003e80000000c00 */
[----:B------:R1:W-:Y:S04]  /*2110*/  STS.128 [R203+0xe000], RZ ;  /* 0x00e000ffcb007388 */ /* 0x0003e80000000c00 */
[----:B------:R1:W-:Y:S02]  /*2120*/  STS.128 [R203+0x10000], RZ ;  /* 0x010000ffcb007388 */ /* 0x0003e40000000c00 */
.L_x_2020:
[----:B------:R-:W-:Y:S05]  /*2130*/  BSYNC.RECONVERGENT B0 ;  /* 0x0000000000007941 */ /* 0x000fea0003800200 */
.L_x_2017:
        /* <DEDUP_REMOVED lines=31> */
.L_x_2023:
[----:B------:R1:W-:Y:S02]  /*2330*/  STS.128 [R203+0x11000], RZ ;  /* 0x011000ffcb007388 */ /* 0x0003e40000000c00 */
.L_x_2022:
[----:B------:R-:W-:Y:S05]  /*2340*/  BSYNC.RECONVERGENT B0 ;  /* 0x0000000000007941 */ /* 0x000fea0003800200 */
.L_x_2021:
        /* <DEDUP_REMOVED lines=23> */
.L_x_2026:
[----:B------:R1:W-:Y:S01]  /*24c0*/  STS.128 [R217+0x4000], RZ ;  /* 0x004000ffd9007388 */ /* 0x0003e20000000c00 */
[----:B------:R-:W-:Y:S05]  /*24d0*/  BRA `(.L_x_2027) ;  /* 0x00000000000c7947 */ /* 0x000fea0003800000 */
.L_x_2025:
[----:B------:R1:W-:Y:S04]  /*24e0*/  STS.128 [R217], RZ ;  /* 0x000000ffd9007388 */ /* 0x0003e80000000c00 */
[----:B------:R1:W-:Y:S04]  /*24f0*/  STS.128 [R217+0x2000], RZ ;  /* 0x002000ffd9007388 */ /* 0x0003e80000000c00 */
[----:B------:R1:W-:Y:S02]  /*2500*/  STS.128 [R217+0x4000], RZ ;  /* 0x004000ffd9007388 */ /* 0x0003e40000000c00 */
.L_x_2027:
[----:B------:R-:W-:Y:S05]  /*2510*/  BSYNC.RECONVERGENT B0 ;  /* 0x0000000000007941 */ /* 0x000fea0003800200 */
.L_x_2024:
        /* <DEDUP_REMOVED lines=27> */
.L_x_2030:
[----:B------:R1:W-:Y:S02]  /*26d0*/  STS.128 [R217+0x5000], RZ ;  /* 0x005000ffd9007388 */ /* 0x0003e40000000c00 */
.L_x_2029:
[----:B------:R-:W-:Y:S05]  /*26e0*/  BSYNC.RECONVERGENT B0 ;  /* 0x0000000000007941 */ /* 0x000fea0003800200 */
.L_x_2028:
        /* <DEDUP_REMOVED lines=8> */
[----:B------:R-:W-:Y:S02]  /*2770*/  IMAD R7, R8, UR14, RZ ;  /* 0x0000000e08077c24 */ /* 0x000fe4000f8e02ff */
[----:B------:R-:W-:-:S04]  /*2780*/  IMAD.WIDE.U32 R16, R208, UR14, R20 ;  /* 0x0000000ed0107c25 */ /* 0x000fc8000f8e0014 */
[C---:B------:R-:W-:Y:S01]  /*2790*/  IMAD R14, R208.reuse, UR15, R7 ;  /* 0x0000000fd00e7c24 */ /* 0x040fe2000f8e0207 */
[----:B------:R-:W-:Y:S01]  /*27a0*/  IADD3 R7, PT, PT, -R208, R220, RZ ;  /* 0x000000dcd0077210 */ /* 0x000fe20007ffe1ff */
[----:B------:R2:W5:Y:S01]  /*27b0*/  @!P0 LDG.E R215, desc[UR20][R18.64+0x20] ;  /* 0x0000201412d78981 */ /* 0x000562000c1e1900 */
[----:B------:R-:W-:Y:S01]  /*27c0*/  IADD3 R16, P0, PT, R10, R16, RZ ;  /* 0x000000100a107210 */ /* 0x000fe20007f1e0ff */
[----:B------:R-:W-:Y:S01]  /*27d0*/  BSSY.RECONVERGENT B0, `(.L_x_2031) ;  /* 0x0000028000007945 */ /* 0x000fe20003800200 */
[----:B------:R-:W-:Y:S02]  /*27e0*/  ISETP.GE.AND P4, PT, R195, R7, PT ;  /* 0x00000007c300720c */ /* 0x000fe40003f86270 */
        /* <DEDUP_REMOVED lines=33> */
.L_x_2033:
[----:B------:R2:W-:Y:S01]  /*2a00*/  STS.128 [R203+0x16000], RZ ;  /* 0x016000ffcb007388 */ /* 0x0005e20000000c00 */
[----:B------:R-:W-:Y:S05]  /*2a10*/  BRA `(.L_x_2034) ;  /* 0x00000000000c7947 */ /* 0x000fea0003800000 */
.L_x_2032:
[----:B------:R1:W-:Y:S04]  /*2a20*/  STS.128 [R203+0x12000], RZ ;  /* 0x012000ffcb007388 */ /* 0x0003e80000000c00 */
[----:B------:R1:W-:Y:S04]  /*2a30*/  STS.128 [R203+0x14000], RZ ;  /* 0x014000ffcb007388 */ /* 0x0003e80000000c00 */
[----:B------:R1:W-:Y:S02]  /*2a40*/  STS.128 [R203+0x16000], RZ ;  /* 0x016000ffcb007388 */ /* 0x0003e40000000c00 */
.L_x_2034:
[----:B------:R-:W-:Y:S05]  /*2a50*/  BSYNC.RECONVERGENT B0 ;  /* 0x0000000000007941 */ /* 0x000fea0003800200 */
.L_x_2031:
        /* <DEDUP_REMOVED lines=34> */
.L_x_2037:
[----:B------:R2:W-:Y:S02]  /*2c80*/  STS.128 [R203+0x17000], RZ ;  /* 0x017000ffcb007388 */ /* 0x0005e40000000c00 */
.L_x_2036:
[----:B------:R-:W-:Y:S05]  /*2c90*/  BSYNC.RECONVERGENT B0 ;  /* 0x0000000000007941 */ /* 0x000fea0003800200 */
.L_x_2035:
        /* <DEDUP_REMOVED lines=39> */
.L_x_2040:
[----:B------:R3:W-:Y:S01]  /*2f10*/  STS.128 [R203+0x1c000], RZ ;  /* 0x01c000ffcb007388 */ /* 0x0007e20000000c00 */
[----:B------:R-:W-:Y:S05]  /*2f20*/  BRA `(.L_x_2041) ;  /* 0x00000000000c7947 */ /* 0x000fea0003800000 */
.L_x_2039:
[----:B------:R3:W-:Y:S04]  /*2f30*/  STS.128 [R203+0x18000], RZ ;  /* 0x018000ffcb007388 */ /* 0x0007e80000000c00 */
[----:B------:R3:W-:Y:S04]  /*2f40*/  STS.128 [R203+0x1a000], RZ ;  /* 0x01a000ffcb007388 */ /* 0x0007e80000000c00 */
[----:B------:R3:W-:Y:S02]  /*2f50*/  STS.128 [R203+0x1c000], RZ ;  /* 0x01c000ffcb007388 */ /* 0x0007e40000000c00 */
.L_x_2041:
[----:B------:R-:W-:Y:S05]  /*2f60*/  BSYNC.RECONVERGENT B0 ;  /* 0x0000000000007941 */ /* 0x000fea0003800200 */
.L_x_2038:
        /* <DEDUP_REMOVED lines=14> */
[C---:B----4-:R-:W-:Y:S02]  /*3050*/  LEA R4, P3, R8.reuse, UR4, 0x1 ;  /* 0x0000000408047c11 */ /* 0x050fe4000f8608ff */
        /* <DEDUP_REMOVED lines=17> */
.L_x_2043:
[----:B------:R-:W-:Y:S05]  /*3170*/  BSYNC.RECONVERGENT B0 ;  /* 0x0000000000007941 */ /* 0x000fea0003800200 */
.L_x_2042:
[----:B------:R-:W3:Y:S01]  /*3180*/  LDCU.64 UR4, c[0x0][0x538] ;  /* 0x0000a700ff0477ac */ /* 0x000ee20008000a00 */
[----:B------:R-:W4:Y:S01]  /*3190*/  LDC.64 R14, c[0x0][0x528] ;  /* 0x00014a00ff0e7b82 */ /* 0x000f220000000a00 */
[----:B------:R-:W0:Y:S01]  /*31a0*/  LDGDEPBAR ;  /* 0x00000000000079af */ /* 0x000e220000000000 */
[----:B------:R-:W1:Y:S01]  /*31b0*/  LDCU UR11, c[0x0][0x590] ;  /* 0x0000b200ff0b77ac */ /* 0x000e620008000800 */
[----:B------:R-:W-:Y:S01]  /*31c0*/  IMAD R2, R189, UR19, R190 ;  /* 0x00000013bd027c24 */ /* 0x000fe2000f8e02be */
[----:B------:R-:W-:Y:S01]  /*31d0*/  SHF.R.U32.HI R205, RZ, 0x2, R13 ;  /* 0x00000002ffcd7819 */ /* 0x000fe2000001160d */
[----:B------:R-:W1:Y:S01]  /*31e0*/  LDCU UR10, c[0x0][0x45c] ;  /* 0x00008b80ff0a77ac */ /* 0x000e620008000800 */
[----:B------:R-:W1:Y:S01]  /*31f0*/  LDCU.U8 UR7, c[0x0][0x4f8] ;  /* 0x00009f00ff0777ac */ /* 0x000e620008000000 */
[----:B---3--:R-:W-:-:S04]  /*3200*/  ISETP.NE.U32.AND P0, PT, RZ, UR4, PT ;  /* 0x00000004ff007c0c */ /* 0x008fc8000bf05070 */
[----:B------:R-:W-:Y:S01]  /*3210*/  ISETP.NE.AND.EX P0, PT, RZ, UR5, PT, P0 ;  /* 0x00000005ff007c0c */ /* 0x000fe2000bf05300 */
[----:B----4-:R-:W3:-:S12]  /*3220*/  LDG.E.64 R8, desc[UR20][R14.64+0x8] ;  /* 0x000008140e087981 */ /* 0x010ed8000c1e1b00 */
[----:B------:R-:W-:Y:S01]  /*3230*/  VOTEU.ANY UP0, P0 ;  /* 0x0000000000ff7886 */ /* 0x000fe20000000100 */
[----:B------:R-:W-:-:S13]  /*3240*/  PLOP3.LUT P0, PT, PT, PT, UP0, 0x80, 0x8 ;  /* 0x000000000008781c */ /* 0x000fda0003f0f008 */
[----:B--2---:R-:W2:Y:S01]  /*3250*/  @P0 LDC.64 R4, c[0x0][0x540] ;  /* 0x00015000ff040b82 */ /* 0x004ea20000000a00 */
[----:B------:R-:W-:Y:S02]  /*3260*/  @P0 IMAD.MOV.U32 R6, RZ, RZ, R190 ;  /* 0x000000ffff060224 */ /* 0x000fe400078e00be */
[----:B------:R-:W-:-:S05]  /*3270*/  @P0 IMAD.MOV.U32 R7, RZ, RZ, RZ ;  /* 0x000000ffff070224 */ /* 0x000fca00078e00ff */
[----:B-1----:R-:W1:Y:S01]  /*3280*/  @P0 LDC R10, c[0x0][0x458] ;  /* 0x00011600ff0a0b82 */ /* 0x002e620000000800 */
[----:B--2---:R-:W-:-:S04]  /*3290*/  @P0 IMAD.WIDE.U32 R6, R189, R4, R6 ;  /* 0x00000004bd060225 */ /* 0x004fc800078e0006 */
[----:B------:R-:W-:Y:S01]  /*32a0*/  @P0 IMAD R5, R189, R5, R7 ;  /* 0x00000005bd050224 */ /* 0x000fe200078e0207 */
[C---:B------:R-:W-:Y:S01]  /*32b0*/  @P0 LEA R16, P1, R6.reuse, UR4, 0x2 ;  /* 0x0000000406100c11 */ /* 0x040fe2000f8210ff */
[----:B-1----:R-:W1:Y:S03]  /*32c0*/  @P0 MUFU.RCP R0, R10 ;  /* 0x0000000a00000308 */ /* 0x002e660000001000 */
[----:B------:R-:W-:Y:S01]  /*32d0*/  @P0 LEA.HI.X R17, R6, UR5, R5, 0x2, P1 ;  /* 0x0000000506110c11 */ /* 0x000fe200088f1405 */
[----:B------:R-:W-:Y:S01]  /*32e0*/  IMAD.SHL.U32 R4, R13, 0x2, RZ ;  /* 0x000000020d047824 */ /* 0x000fe200078e00ff */
[----:B------:R-:W2:Y:S01]  /*32f0*/  LDG.E.64 R6, desc[UR20][R14.64] ;  /* 0x000000140e067981 */ /* 0x000ea2000c1e1b00 */
[----:B------:R-:W-:Y:S01]  /*3300*/  IMAD.SHL.U32 R2, R2, 0x20, RZ ;  /* 0x0000002002027824 */ /* 0x000fe200078e00ff */
[----:B------:R-:W-:Y:S01]  /*3310*/  CS2R R142, SRZ ;  /* 0x00000000008e7805 */ /* 0x000fe2000001ff00 */
[----:B------:R-:W-:Y:S01]  /*3320*/  IMAD.IADD R180, R186, 0x1, R178 ;  /* 0x00000001bab47824 */ /* 0x000fe200078e02b2 */
[----:B------:R-:W1:Y:S01]  /*3330*/  @P0 LDG.E R5, desc[UR20][R16.64] ;  /* 0x0000001410050981 */ /* 0x000e62000c1e1900 */
[----:B------:R-:W-:Y:S01]  /*3340*/  LOP3.LUT R4, R4, 0x6, RZ, 0xc0, !PT ;  /* 0x0000000604047812 */ /* 0x000fe200078ec0ff */
[----:B------:R-:W-:Y:S01]  /*3350*/  IMAD.MOV.U32 R214, RZ, RZ, R217 ;  /* 0x000000ffffd67224 */ /* 0x000fe200078e00d9 */
[----:B------:R-:W-:Y:S01]  /*3360*/  SHF.R.S32.HI R212, RZ, 0x1f, R2 ;  /* 0x0000001fffd47819 */ /* 0x000fe20000011402 */
[----:B------:R-:W-:Y:S01]  /*3370*/  IMAD.IADD R188, R184, 0x1, R177 ;  /* 0x00000001b8bc7824 */ /* 0x000fe200078e02b1 */
[----:B------:R-:W-:Y:S01]  /*3380*/  LOP3.LUT R205, R4, 0xe0, R205, 0xf8, !PT ;  /* 0x000000e004cd7812 */ /* 0x000fe200078ef8cd */
        /* <DEDUP_REMOVED lines=49> */
[----:B------:R-:W-:Y:S01]  /*36a0*/  IADD3 R205, PT, PT, R220, -R207, -R205 ;  /* 0x800000cfdccd7210 */ /* 0x000fe20007ffe8cd */
[----:B------:R-:W-:Y:S01]  /*36b0*/  UMOV UR31, URZ ;  /* 0x000000ff001f7c82 */ /* 0x000fe20008000000 */
[----:B------:R-:W4:Y:S01]  /*36c0*/  LDCU UR4, c[0x0][0x440] ;  /* 0x00008800ff0477ac */ /* 0x000f220008000800 */
[----:B------:R-:W1:Y:S01]  /*36d0*/  LDCU UR5, c[0x0][0x3e0] ;  /* 0x00007c00ff0577ac */ /* 0x000e620008000800 */
[----:B------:R-:W-:Y:S01]  /*36e0*/  USHF.L.U32 UR11, UR11, 0x6, URZ ;  /* 0x000000060b0b7899 */ /* 0x000fe200080006ff */
[----:B---3--:R-:W-:Y:S01]  /*36f0*/  IADD3 R213, P2, P1, R2, R8, R213 ;  /* 0x0000000802d57210 */ /* 0x008fe2000795e0d5 */
[----:B------:R-:W-:-:S03]  /*3700*/  IMAD.IADD R2, R177, 0x1, R3 ;  /* 0x00000001b1027824 */ /* 0x000fc600078e0203 */
[----:B------:R-:W-:Y:S01]  /*3710*/  IADD3.X R212, PT, PT, R212, R9, RZ, P2, P1 ;  /* 0x00000009d4d47210 */ /* 0x000fe200017e24ff */
[----:B-1----:R-:W-:Y:S01]  /*3720*/  @P0 FMUL.FTZ R0, R5, R0 ;  /* 0x0000000005000220 */ /* 0x002fe20000410000 */
[----:B--2---:R-:W-:Y:S02]  /*3730*/  R2UR UR32, R6 ;  /* 0x00000000062072ca */ /* 0x004fe400000e0000 */
[----:B------:R-:W-:Y:S02]  /*3740*/  R2UR UR33, R7 ;  /* 0x00000000072172ca */ /* 0x000fe400000e0000 */
[----:B------:R-:W-:Y:S01]  /*3750*/  @P0 R2UR UR30, R0 ;  /* 0x00000000001e02ca */ /* 0x000fe200000e0000 */
[----:B------:R-:W-:-:S04]  /*3760*/  IMAD.IADD R0, R183, 0x1, R184 ;  /* 0x00000001b7007824 */ /* 0x000fc800078e02b8 */
[----:B------:R-:W-:-:S04]  /*3770*/  IMAD.IADD R187, R0, 0x1, R177 ;  /* 0x0000000100bb7824 */ /* 0x000fc800078e02b1 */
        /* <DEDUP_REMOVED lines=11> */
[----:B------:R-:W-:Y:S01]  /*3830*/  UIADD3 UR12, UPT, UPT, UR33, 0x646e171e, URZ ;  /* 0x646e171e210c7890 */ /* 0x000fe2000fffe0ff */
[----:B----4-:R-:W-:-:S11]  /*3840*/  @UP0 UMOV UR31, UR30 ;  /* 0x0000001e001f0c82 */ /* 0x010fd60008000000 */
.L_x_2048:
[----:B------:R-:W0:Y:S01]  /*3850*/  LDGDEPBAR ;  /* 0x00000000000079af */ /* 0x000e220000000000 */
[----:B------:R-:W-:Y:S01]  /*3860*/  IMAD.IADD R149, R180, 0x1, R177 ;  /* 0x00000001b4957824 */ /* 0x000fe200078e02b1 */
[----:B------:R-:W-:Y:S01]  /*3870*/  LEA R154, P0, R191, R210, 0x2 ;  /* 0x000000d2bf9a7211 */ /* 0x000fe200078010ff */
        /* <DEDUP_REMOVED lines=151> */
.L_x_2044:
        /* <DEDUP_REMOVED lines=87> */
.L_x_2045:
[----:B------:R-:W1:Y:S01]  /*4760*/  S2R R69, SR_TID.X ;  /* 0x0000000000457919 */ /* 0x000e620000002100 */
[----:B------:R-:W-:Y:S01]  /*4770*/  LOP3.LUT R72, R192, 0x3, RZ, 0xc0, !PT ;  /* 0x00000003c0487812 */ /* 0x000fe200078ec0ff */
[----:B------:R-:W-:Y:S01]  /*4780*/  IMAD.WIDE.U32 R76, R213, -0x2daee0ad, RZ ;  /* 0xd2511f53d54c7825 */ /* 0x000fe200078e00ff */
[----:B------:R-:W-:Y:S02]  /*4790*/  FSETP.NEU.FTZ.AND P0, PT, R215, -INF , PT ;  /* 0xff800000d700780b */ /* 0x000fe40003f1d000 */
[----:B------:R-:W-:Y:S01]  /*47a0*/  FSETP.NEU.FTZ.AND P1, PT, R216, -INF , PT ;  /* 0xff800000d800780b */ /* 0x000fe20003f3d000 */
[----:B------:R-:W-:Y:S02]  /*47b0*/  IMAD R72, R219, 0x4, R72 ;  /* 0x00000004db487824 */ /* 0x000fe400078e0248 */
[--C-:B------:R-:W-:Y:S02]  /*47c0*/  IMAD.IADD R149, R186, 0x1, R177.reuse ;  /* 0x00000001ba957824 */ /* 0x100fe400078e02b1 */
[----:B------:R-:W-:Y:S04]  /*47d0*/  IMAD.WIDE.U32 R72, R72, -0x326172a9, RZ ;  /* 0xcd9e8d5748487825 */ /* 0x000fe800078e00ff */
[----:B------:R-:W-:Y:S01]  /*47e0*/  IMAD.IADD R188, R184, 0x1, R177 ;  /* 0x00000001b8bc7824 */ /* 0x000fe200078e02b1 */
[----:B------:R-:W-:Y:S01]  /*47f0*/  LOP3.LUT R70, R212, UR32, R73, 0x96, !PT ;  /* 0x00000020d4467c12 */ /* 0x000fe2000f8e9649 */
[----:B------:R-:W-:Y:S02]  /*4800*/  IMAD.IADD R150, R186, 0x1, R183 ;  /* 0x00000001ba967824 */ /* 0x000fe400078e02b7 */
[--C-:B------:R-:W-:Y:S02]  /*4810*/  IMAD.IADD R187, R0, 0x1, R177.reuse ;  /* 0x0000000100bb7824 */ /* 0x100fe400078e02b1 */
[----:B------:R-:W-:Y:S04]  /*4820*/  IMAD.WIDE.U32 R70, R70, -0x2daee0ad, RZ ;  /* 0xd2511f5346467825 */ /* 0x000fe800078e00ff */
[----:B------:R-:W-:Y:S01]  /*4830*/  IMAD.IADD R148, R150, 0x1, R177 ;  /* 0x0000000196947824 */ /* 0x000fe200078e02b1 */
[----:B------:R-:W-:Y:S02]  /*4840*/  LOP3.LUT R76, R76, UR28, R71, 0x96, !PT ;  /* 0x0000001c4c4c7c12 */ /* 0x000fe4000f8e9647 */
[----:B-1----:R-:W-:Y:S05]  /*4850*/  SHF.R.U32.HI R69, RZ, 0x7, R69 ;  /* 0x00000007ff457819 */ /* 0x002fea0000011645 */
[----:B------:R-:W-:Y:S05]  /*4860*/  IMAD R68, R196, 0x2, R69 ;  /* 0x00000002c4447824 */ /* 0x000fea00078e0245 */
[----:B------:R-:W-:Y:S01]  /*4870*/  LOP3.LUT R68, R68, UR33, R77, 0x96, !PT ;  /* 0x0000002144447c12 */ /* 0x000fe2000f8e964d */
[----:B------:R-:W-:Y:S04]  /*4880*/  IMAD.WIDE.U32 R76, R76, -0x326172a9, RZ ;  /* 0xcd9e8d574c4c7825 */ /* 0x000fe800078e00ff */
[----:B------:R-:W-:Y:S05]  /*4890*/  IMAD.WIDE.U32 R74, R68, -0x326172a9, RZ ;  /* 0xcd9e8d57444a7825 */ /* 0x000fea00078e00ff */
[----:B------:R-:W-:Y:S02]  /*48a0*/  LOP3.LUT R68, R72, UR29, R75, 0x96, !PT ;  /* 0x0000001d48447c12 */ /* 0x000fe4000f8e964b */
[----:B------:R-:W-:Y:S03]  /*48b0*/  LOP3.LUT R72, R74, UR27, R77, 0x96, !PT ;  /* 0x0000001b4a487c12 */ /* 0x000fe6000f8e964d */
[----:B------:R-:W-:Y:S04]  /*48c0*/  IMAD.WIDE.U32 R68, R68, -0x2daee0ad, RZ ;  /* 0xd2511f5344447825 */ /* 0x000fe800078e00ff */
[----:B------:R-:W-:Y:S01]  /*48d0*/  IMAD.WIDE.U32 R72, R72, -0x2daee0ad, RZ ;  /* 0xd2511f5348487825 */ /* 0x000fe200078e00ff */
[----:B------:R-:W-:Y:S03]  /*48e0*/  LOP3.LUT R70, R70, UR26, R69, 0x96, !PT ;  /* 0x0000001a46467c12 */ /* 0x000fe6000f8e9645 */
[----:B------:R-:W-:Y:S01]  /*48f0*/  FMUL.FTZ R69, R216, 1.4426950216293334961 ;  /* 0x3fb8aa3bd8457820 */ /* 0x000fe20000410000 */
[----:B------:R-:W-:Y:S01]  /*4900*/  LOP3.LUT R74, R68, UR19, R73, 0x96, !PT ;  /* 0x00000013444a7c12 */ /* 0x000fe2000f8e9649 */
[----:B------:R-:W-:Y:S04]  /*4910*/  IMAD.WIDE.U32 R70, R70, -0x326172a9, RZ ;  /* 0xcd9e8d5746467825 */ /* 0x000fe800078e00ff */
[----:B------:R-:W-:Y:S01]  /*4920*/  FMUL.FTZ R68, R215, 1.4426950216293334961 ;  /* 0x3fb8aa3bd7447820 */ /* 0x000fe20000410000 */
[----:B------:R-:W-:Y:S01]  /*4930*/  FSEL R69, R69, RZ, P1 ;  /* 0x000000ff45457208 */ /* 0x000fe20000800000 */
[----:B------:R-:W-:Y:S01]  /*4940*/  IMAD.WIDE.U32 R74, R74, -0x326172a9, RZ ;  /* 0xcd9e8d574a4a7825 */ /* 0x000fe200078e00ff */
[----:B------:R-:W-:Y:S02]  /*4950*/  LOP3.LUT R76, R76, UR25, R71, 0x96, !PT ;  /* 0x000000194c4c7c12 */ /* 0x000fe4000f8e9647 */
[----:B------:R-:W-:Y:S01]  /*4960*/  FSEL R68, R68, RZ, P0 ;  /* 0x000000ff44447208 */ /* 0x000fe20000000000 */
[----:B------:R-:W-:Y:S01]  /*4970*/  FFMA.FTZ R16, R16, UR10, -R69 ;  /* 0x0000000a10107c23 */ /* 0x000fe20008010845 */
[----:B------:R-:W-:Y:S01]  /*4980*/  LOP3.LUT R70, R70, UR17, R75, 0x96, !PT ;  /* 0x0000001146467c12 */ /* 0x000fe2000f8e964b */
[----:B------:R-:W-:Y:S04]  /*4990*/  IMAD.WIDE.U32 R76, R76, -0x2daee0ad, RZ ;  /* 0xd2511f534c4c7825 */ /* 0x000fe800078e00ff */
[--C-:B------:R-:W-:Y:S01]  /*49a0*/  FFMA.FTZ R17, R17, UR10, -R69.reuse ;  /* 0x0000000a11117c23 */ /* 0x100fe20008010845 */
[----:B------:R-:W-:Y:S01]  /*49b0*/  MUFU.EX2 R162, R16 ;  /* 0x0000001000a27308 */ /* 0x000fe20000000800 */
[----:B------:R-:W-:Y:S01]  /*49c0*/  FFMA.FTZ R166, R8, UR10, -R69 ;  /* 0x0000000a08a67c23 */ /* 0x000fe20008010845 */
[----:B------:R-:W-:Y:S01]  /*49d0*/  IMAD.WIDE.U32 R70, R70, -0x2daee0ad, RZ ;  /* 0xd2511f5346467825 */ /* 0x000fe200078e00ff */
[----:B------:R-:W-:Y:S07]  /*49e0*/  LOP3.LUT R72, R72, UR16, R77, 0x96, !PT ;  /* 0x0000001048487c12 */ /* 0x000fee000f8e964d */
[----:B------:R-:W-:Y:S01]  /*49f0*/  MUFU.EX2 R161, R17 ;  /* 0x0000001100a17308 */ /* 0x000fe20000000800 */
[--C-:B------:R-:W-:Y:S01]  /*4a00*/  FFMA.FTZ R9, R9, UR10, -R69.reuse ;  /* 0x0000000a09097c23 */ /* 0x100fe20008010845 */
[--C-:B------:R-:W-:Y:S01]  /*4a10*/  FFMA.FTZ R4, R4, UR10, -R69.reuse ;  /* 0x0000000a04047c23 */ /* 0x100fe20008010845 */
[--C-:B------:R-:W-:Y:S01]  /*4a20*/  FFMA.FTZ R5, R5, UR10, -R69.reuse ;  /* 0x0000000a05057c23 */ /* 0x100fe20008010845 */
[----:B------:R-:W-:Y:S04]  /*4a30*/  IMAD.WIDE.U32 R72, R72, -0x326172a9, RZ ;  /* 0xcd9e8d5748487825 */ /* 0x000fe800078e00ff */
[--C-:B------:R-:W-:Y:S02]  /*4a40*/  FFMA.FTZ R12, R12, UR10, -R69.reuse ;  /* 0x0000000a0c0c7c23 */ /* 0x100fe40008010845 */
[----:B------:R-:W-:Y:S01]  /*4a50*/  MUFU.EX2 R168, R4 ;  /* 0x0000000400a87308 */ /* 0x000fe20000000800 */
[----:B------:R-:W-:Y:S01]  /*4a60*/  FFMA.FTZ R13, R13, UR10, -R69 ;  /* 0x0000000a0d0d7c23 */ /* 0x000fe20008010845 */
[--C-:B------:R-:W-:Y:S01]  /*4a70*/  FFMA.FTZ R10, R10, UR10, -R68.reuse ;  /* 0x0000000a0a0a7c23 */ /* 0x100fe20008010844 */
[----:B------:R-:W-:Y:S01]  /*4a80*/  LOP3.LUT R69, R76, UR14, R71, 0x96, !PT ;  /* 0x0000000e4c457c12 */ /* 0x000fe2000f8e9647 */
[--C-:B------:R-:W-:Y:S01]  /*4a90*/  FFMA.FTZ R18, R18, UR10, -R68.reuse ;  /* 0x0000000a12127c23 */ /* 0x100fe20008010844 */
[----:B------:R-:W-:Y:S05]  /*4aa0*/  LOP3.LUT R8, R74, UR15, R73, 0x96, !PT ;  /* 0x0000000f4a087c12 */ /* 0x000fea000f8e9649 */
[----:B------:R1:W-:Y:S01]  /*4ab0*/  MUFU.EX2 R158, R10 ;  /* 0x0000000a009e7308 */ /* 0x0003e20000000800 */
[--C-:B------:R-:W-:Y:S01]  /*4ac0*/  FFMA.FTZ R11, R11, UR10, -R68.reuse ;  /* 0x0000000a0b0b7c23 */ /* 0x100fe20008010844 */
[----:B------:R-:W-:Y:S04]  /*4ad0*/  IMAD.WIDE.U32 R74, R69, -0x326172a9, RZ ;  /* 0xcd9e8d57454a7825 */ /* 0x000fe800078e00ff */
[--C-:B------:R-:W-:Y:S04]  /*4ae0*/  FFMA.FTZ R7, R7, UR10, -R68.reuse ;  /* 0x0000000a07077c23 */ /* 0x100fe80008010844 */
[----:B------:R-:W2:Y:S01]  /*4af0*/  MUFU.EX2 R166, R166 ;  /* 0x000000a600a67308 */ /* 0x000ea20000000800 */
[--C-:B------:R-:W-:Y:S01]  /*4b00*/  FFMA.FTZ R6, R6, UR10, -R68.reuse ;  /* 0x0000000a06067c23 */ /* 0x100fe20008010844 */
[--C-:B------:R-:W-:Y:S01]  /*4b10*/  FFMA.FTZ R15, R15, UR10, -R68.reuse ;  /* 0x0000000a0f0f7c23 */ /* 0x100fe20008010844 */
[--C-:B------:R-:W-:Y:S01]  /*4b20*/  FFMA.FTZ R14, R14, UR10, -R68.reuse ;  /* 0x0000000a0e0e7c23 */ /* 0x100fe20008010844 */
[----:B------:R-:W-:Y:S01]  /*4b30*/  FFMA.FTZ R68, R19, UR10, -R68 ;  /* 0x0000000a13447c23 */ /* 0x000fe20008010844 */
[----:B------:R-:W-:Y:S01]  /*4b40*/  PRMT R19, R74, 0x7770, RZ ;  /* 0x000077704a137816 */ /* 0x000fe200000000ff */
[----:B------:R-:W-:Y:S01]  /*4b50*/  IMAD.WIDE.U32 R76, R8, -0x2daee0ad, RZ ;  /* 0xd2511f53084c7825 */ /* 0x000fe200078e00ff */
[C---:B------:R-:W-:Y:S03]  /*4b60*/  PRMT R8, R74.reuse, 0x7773, RZ ;  /* 0x000077734a087816 */ /* 0x040fe600000000ff */
[----:B------:R-:W3:Y:S01]  /*4b70*/  MUFU.EX2 R165, R9 ;  /* 0x0000000900a57308 */ /* 0x000ee20000000800 */
[----:B------:R-:W-:Y:S02]  /*4b80*/  ISETP.LE.U32.AND P2, PT, R19, UR7, PT ;  /* 0x0000000713007c0c */ /* 0x000fe4000bf43070 */
[----:B-1----:R-:W-:Y:S07]  /*4b90*/  PRMT R10, R74, 0x7771, RZ ;  /* 0x000077714a0a7816 */ /* 0x002fee00000000ff */
[----:B------:R-:W1:Y:S01]  /*4ba0*/  MUFU.EX2 R157, R11 ;  /* 0x0000000b009d7308 */ /* 0x000e620000000800 */
[----:B------:R-:W-:Y:S02]  /*4bb0*/  LOP3.LUT R72, R72, UR13, R75, 0x96, !PT ;  /* 0x0000000d48487c12 */ /* 0x000fe4000f8e964b */
[----:B------:R-:W-:Y:S07]  /*4bc0*/  ISETP.GT.U32.AND P3, PT, R10, UR7, PT ;  /* 0x000000070a007c0c */ /* 0x000fee000bf64070 */
[----:B------:R-:W-:Y:S01]  /*4bd0*/  MUFU.EX2 R167, R5 ;  /* 0x0000000500a77308 */ /* 0x000fe20000000800 */
[----:B------:R-:W-:Y:S02]  /*4be0*/  ISETP.GT.U32.AND P1, PT, R8, UR7, PT ;  /* 0x0000000708007c0c */ /* 0x000fe4000bf24070 */
[----:B------:R-:W-:Y:S07]  /*4bf0*/  SHF.R.U32.HI R4, RZ, 0x18, R72 ;  /* 0x00000018ff047819 */ /* 0x000fee0000011648 */
[----:B------:R-:W4:Y:S01]  /*4c00*/  MUFU.EX2 R159, R7 ;  /* 0x00000007009f7308 */ /* 0x000f220000000800 */
[----:B------:R-:W-:Y:S01]  /*4c10*/  LOP3.LUT R8, R72, 0xff, RZ, 0xc0, !PT ;  /* 0x000000ff48087812 */ /* 0x000fe200078ec0ff */
[----:B--2---:R-:W-:Y:S01]  /*4c20*/  @!P2 FADD.FTZ R166, -R166, -RZ ;  /* 0x800000ffa6a6a221 */ /* 0x004fe20000010100 */
[----:B------:R-:W-:Y:S07]  /*4c30*/  ISETP.LE.U32.AND P2, PT, R4, UR7, PT ;  /* 0x0000000704007c0c */ /* 0x000fee000bf43070 */
[----:B------:R-:W2:Y:S01]  /*4c40*/  MUFU.EX2 R160, R6 ;  /* 0x0000000600a07308 */ /* 0x000ea20000000800 */
[----:B------:R-:W-:Y:S02]  /*4c50*/  PRMT R4, R72, 0x7632, R4 ;  /* 0x0000763248047816 */ /* 0x000fe40000000004 */
[----:B------:R-:W-:Y:S01]  /*4c60*/  LOP3.LUT R70, R70, UR12, R77, 0x96, !PT ;  /* 0x0000000c46467c12 */ /* 0x000fe2000f8e964d */
[----:B---3--:R-:W-:Y:S01]  /*4c70*/  @P3 FADD.FTZ R165, -R165, -RZ ;  /* 0x800000ffa5a53221 */ /* 0x008fe20000010100 */
[----:B------:R-:W-:Y:S01]  /*4c80*/  LOP3.LUT R4, R4, 0xff, RZ, 0xc0, !PT ;  /* 0x000000ff04047812 */ /* 0x000fe200078ec0ff */
[----:B-1----:R-:W-:Y:S01]  /*4c90*/  @P1 FADD.FTZ R157, -R157, -RZ ;  /* 0x800000ff9d9d1221 */ /* 0x002fe20000010100 */
[----:B------:R-:W-:Y:S03]  /*4ca0*/  ISETP.LE.U32.AND P3, PT, R8, UR7, PT ;  /* 0x0000000708007c0c */ /* 0x000fe6000bf63070 */
[----:B------:R-:W1:Y:S01]  /*4cb0*/  MUFU.EX2 R164, R12 ;  /* 0x0000000c00a47308 */ /* 0x000e620000000800 */
[----:B------:R-:W-:Y:S02]  /*4cc0*/  ISETP.LE.U32.AND P1, PT, R4, UR7, PT ;  /* 0x0000000704007c0c */ /* 0x000fe4000bf23070 */
[----:B------:R-:W-:Y:S01]  /*4cd0*/  LOP3.LUT R72, R72, 0xffff, RZ, 0xc0, !PT ;  /* 0x0000ffff48487812 */ /* 0x000fe200078ec0ff */
[----:B----4-:R-:W-:Y:S01]  /*4ce0*/  @!P2 FADD.FTZ R159, -R159, -RZ ;  /* 0x800000ff9f9fa221 */ /* 0x010fe20000010100 */
[----:B------:R-:W-:Y:S05]  /*4cf0*/  LOP3.LUT R5, R70, 0xff, RZ, 0xc0, !PT ;  /* 0x000000ff46057812 */ /* 0x000fea00078ec0ff */
[----:B------:R-:W3:Y:S01]  /*4d00*/  MUFU.EX2 R155, R15 ;  /* 0x0000000f009b7308 */ /* 0x000ee20000000800 */
[----:B------:R-:W-:Y:S02]  /*4d10*/  SHF.R.U32.HI R72, RZ, 0x8, R72 ;  /* 0x00000008ff487819 */ /* 0x000fe40000011648 */
[----:B------:R-:W-:Y:S07]  /*4d20*/  PRMT R69, R76, 0x7770, RZ ;  /* 0x000077704c457816 */ /* 0x000fee00000000ff */
[----:B------:R-:W-:Y:S01]  /*4d30*/  MUFU.EX2 R163, R13 ;  /* 0x0000000d00a37308 */ /* 0x000fe20000000800 */
[----:B------:R-:W-:Y:S01]  /*4d40*/  LOP3.LUT R4, R72, 0xffff, RZ, 0xc0, !PT ;  /* 0x0000ffff48047812 */ /* 0x000fe200078ec0ff */
[----:B------:R-:W-:Y:S01]  /*4d50*/  @!P3 FADD.FTZ R168, -R168, -RZ ;  /* 0x800000ffa8a8b221 */ /* 0x000fe20000010100 */
[----:B------:R-:W-:Y:S01]  /*4d60*/  ISETP.LE.U32.AND P3, PT, R5, UR7, PT ;  /* 0x0000000705007c0c */ /* 0x000fe2000bf63070 */
[----:B--2---:R-:W-:Y:S01]  /*4d70*/  @!P1 FADD.FTZ R160, -R160, -RZ ;  /* 0x800000ffa0a09221 */ /* 0x004fe20000010100 */
[--C-:B------:R-:W-:Y:S05]  /*4d80*/  SHF.R.U32.HI R5, RZ, 0x18, R70.reuse ;  /* 0x00000018ff057819 */ /* 0x100fea0000011646 */
[----:B------:R-:W2:Y:S01]  /*4d90*/  MUFU.EX2 R156, R14 ;  /* 0x0000000e009c7308 */ /* 0x000ea20000000800 */
[----:B------:R-:W-:Y:S02]  /*4da0*/  PRMT R9, R74, 0x7772, RZ ;  /* 0x000077724a097816 */ /* 0x000fe400000000ff */
[----:B------:R-:W-:Y:S07]  /*4db0*/  ISETP.LE.U32.AND P0, PT, R69, UR7, PT ;  /* 0x0000000745007c0c */ /* 0x000fee000bf03070 */
[----:B------:R-:W4:Y:S01]  /*4dc0*/  MUFU.EX2 R153, R18 ;  /* 0x0000001200997308 */ /* 0x000f220000000800 */
[----:B------:R-:W-:Y:S02]  /*4dd0*/  ISETP.LE.U32.AND P2, PT, R4, UR7, PT ;  /* 0x0000000704007c0c */ /* 0x000fe4000bf43070 */
[----:B------:R-:W-:Y:S07]  /*4de0*/  ISETP.LE.U32.AND P1, PT, R5, UR7, PT ;  /* 0x0000000705007c0c */ /* 0x000fee000bf23070 */
[----:B------:R-:W4:Y:S01]  /*4df0*/  MUFU.EX2 R154, R68 ;  /* 0x00000044009a7308 */ /* 0x000f220000000800 */
[----:B------:R-:W-:Y:S01]  /*4e00*/  F2FP.RELU.BF16.F32.PACK_AB R5, R159, R160 ;  /* 0x000000a09f05723e */ /* 0x000fe200000018ff */
[----:B-1----:R-:W-:Y:S01]  /*4e10*/  @!P3 FADD.FTZ R164, -R164, -RZ ;  /* 0x800000ffa4a4b221 */ /* 0x002fe20000010100 */
[C---:B------:R-:W-:Y:S02]  /*4e20*/  LOP3.LUT R4, R70.reuse, 0xffff, RZ, 0xc0, !PT ;  /* 0x0000ffff46047812 */ /* 0x040fe400078ec0ff */
[----:B------:R-:W-:Y:S01]  /*4e30*/  ISETP.GT.U32.AND P4, PT, R9, UR7, PT ;  /* 0x0000000709007c0c */ /* 0x000fe2000bf84070 */
[----:B------:R1:W-:Y:S01]  /*4e40*/  STS [R202+0x400], R5 ;  /* 0x00040005ca007388 */ /* 0x0003e20000000800 */
[----:B------:R-:W-:Y:S01]  /*4e50*/  PRMT R70, R70, 0x7632, R70 ;  /* 0x0000763246467816 */ /* 0x000fe20000000046 */
[----:B------:R-:W-:Y:S01]  /*4e60*/  @!P0 FADD.FTZ R162, -R162, -RZ ;  /* 0x800000ffa2a28221 */ /* 0x000fe20000010100 */
[----:B------:R-:W-:Y:S01]  /*4e70*/  SHF.R.U32.HI R4, RZ, 0x8, R4 ;  /* 0x00000008ff047819 */ /* 0x000fe20000011604 */
[----:B------:R-:W-:Y:S01]  /*4e80*/  @!P2 FADD.FTZ R167, -R167, -RZ ;  /* 0x800000ffa7a7a221 */ /* 0x000fe20000010100 */
[----:B------:R-:W-:Y:S01]  /*4e90*/  LOP3.LUT R70, R70, 0xff, RZ, 0xc0, !PT ;  /* 0x000000ff46467812 */ /* 0x000fe200078ec0ff */
[----:B---3--:R-:W-:Y:S01]  /*4ea0*/  @!P1 FADD.FTZ R155, -R155, -RZ ;  /* 0x800000ff9b9b9221 */ /* 0x008fe20000010100 */
[----:B------:R-:W-:Y:S02]  /*4eb0*/  LOP3.LUT R4, R4, 0xffff, RZ, 0xc0, !PT ;  /* 0x0000ffff04047812 */ /* 0x000fe400078ec0ff */
[C---:B------:R-:W-:Y:S02]  /*4ec0*/  PRMT R19, R76.reuse, 0x7771, RZ ;  /* 0x000077714c137816 */ /* 0x040fe400000000ff */
[----:B------:R-:W-:Y:S01]  /*4ed0*/  PRMT R11, R76, 0x7772, RZ ;  /* 0x000077724c0b7816 */ /* 0x000fe200000000ff */
[----:B------:R-:W-:Y:S01]  /*4ee0*/  @P4 FADD.FTZ R158, -R158, -RZ ;  /* 0x800000ff9e9e4221 */ /* 0x000fe20000010100 */
[----:B------:R-:W-:Y:S02]  /*4ef0*/  PRMT R7, R76, 0x7773, RZ ;  /* 0x000077734c077816 */ /* 0x000fe400000000ff */
[----:B------:R-:W-:Y:S02]  /*4f00*/  ISETP.LE.U32.AND P2, PT, R70, UR7, PT ;  /* 0x0000000746007c0c */ /* 0x000fe4000bf43070 */
[----:B------:R-:W-:Y:S02]  /*4f10*/  ISETP.LE.U32.AND P0, PT, R4, UR7, PT ;  /* 0x0000000704007c0c */ /* 0x000fe4000bf03070 */
[----:B------:R-:W-:Y:S02]  /*4f20*/  ISETP.GT.U32.AND P6, PT, R19, UR7, PT ;  /* 0x0000000713007c0c */ /* 0x000fe4000bfc4070 */
[----:B------:R-:W-:Y:S02]  /*4f30*/  ISETP.GT.U32.AND P5, PT, R11, UR7, PT ;  /* 0x000000070b007c0c */ /* 0x000fe4000bfa4070 */
[----:B------:R-:W-:Y:S02]  /*4f40*/  ISETP.GT.U32.AND P4, PT, R7, UR7, PT ;  /* 0x0000000707007c0c */ /* 0x000fe4000bf84070 */
[----:B------:R-:W-:Y:S02]  /*4f50*/  F2FP.RELU.BF16.F32.PACK_AB R11, R167, R168 ;  /* 0x000000a8a70b723e */ /* 0x000fe400000018ff */
[----:B------:R-:W-:Y:S01]  /*4f60*/  F2FP.RELU.BF16.F32.PACK_AB R9, R165, R166 ;  /* 0x000000a6a509723e */ /* 0x000fe200000018ff */
[----:B--2---:R-:W-:Y:S01]  /*4f70*/  @!P2 FADD.FTZ R156, -R156, -RZ ;  /* 0x800000ff9c9ca221 */ /* 0x004fe20000010100 */
[----:B------:R-:W-:Y:S01]  /*4f80*/  F2FP.RELU.BF16.F32.PACK_AB R13, R157, R158 ;  /* 0x0000009e9d0d723e */ /* 0x000fe200000018ff */
[----:B------:R-:W-:Y:S01]  /*4f90*/  @!P0 FADD.FTZ R163, -R163, -RZ ;  /* 0x800000ffa3a38221 */ /* 0x000fe20000010100 */
[----:B------:R-:W-:Y:S01]  /*4fa0*/  STS [R202], R11 ;  /* 0x0000000bca007388 */ /* 0x000fe20000000800 */
[----:B------:R-:W-:Y:S01]  /*4fb0*/  @P6 FADD.FTZ R161, -R161, -RZ ;  /* 0x800000ffa1a16221 */ /* 0x000fe20000010100 */
[----:B-1----:R-:W-:Y:S01]  /*4fc0*/  F2FP.RELU.BF16.F32.PACK_AB R5, R155, R156 ;  /* 0x0000009c9b05723e */ /* 0x002fe200000018ff */
[----:B----4-:R-:W-:Y:S01]  /*4fd0*/  @P5 FADD.FTZ R153, -R153, -RZ ;  /* 0x800000ff99995221 */ /* 0x010fe20000010100 */
[----:B------:R-:W-:Y:S01]  /*4fe0*/  F2FP.RELU.BF16.F32.PACK_AB R7, R163, R164 ;  /* 0x000000a4a307723e */ /* 0x000fe200000018ff */
[----:B------:R-:W-:Y:S01]  /*4ff0*/  @P4 FADD.FTZ R154, -R154, -RZ ;  /* 0x800000ff9a9a4221 */ /* 0x000fe20000010100 */
[----:B------:R-:W-:Y:S01]  /*5000*/  STS [R224], R9 ;  /* 0x00000009e0007388 */ /* 0x000fe20000000800 */
[----:B------:R-:W-:Y:S02]  /*5010*/  F2FP.RELU.BF16.F32.PACK_AB R14, R161, R162 ;  /* 0x000000a2a10e723e */ /* 0x000fe400000018ff */
[----:B------:R-:W-:Y:S01]  /*5020*/  FSETP.GE.FTZ.AND P0, PT, R159, RZ, PT ;  /* 0x000000ff9f00720b */ /* 0x000fe20003f16000 */
[----:B------:R-:W-:Y:S01]  /*5030*/  STS [R224+0x400], R13 ;  /* 0x0004000de0007388 */ /* 0x000fe20000000800 */
[----:B------:R-:W-:Y:S02]  /*5040*/  F2FP.RELU.BF16.F32.PACK_AB R12, R154, R153 ;  /* 0x000000999a0c723e */ /* 0x000fe400000018ff */
[----:B------:R-:W-:Y:S01]  /*5050*/  FSETP.GE.FTZ.AND P2, PT, R167, RZ, PT ;  /* 0x000000ffa700720b */ /* 0x000fe20003f56000 */
[----:B------:R-:W-:Y:S01]  /*5060*/  STS [R204], R7 ;  /* 0x00000007cc007388 */ /* 0x000fe20000000800 */
[----:B------:R-:W-:Y:S02]  /*5070*/  FSETP.GE.FTZ.AND P1, PT, R160, RZ, PT ;  /* 0x000000ffa000720b */ /* 0x000fe40003f36000 */
[----:B------:R-:W-:Y:S01]  /*5080*/  FSETP.GE.FTZ.AND P3, PT, R168, RZ, PT ;  /* 0x000000ffa800720b */ /* 0x000fe20003f76000 */
[----:B------:R-:W-:Y:S01]  /*5090*/  STS [R204+0x400], R5 ;  /* 0x00040005cc007388 */ /* 0x000fe20000000800 */
        /* <DEDUP_REMOVED lines=92> */
[-C--:B------:R-:W-:Y:S01]  /*5660*/  FSEL R4, R4, R151.reuse, P0 ;  /* 0x0000009704047208 */ /* 0x080fe20000000000 */
[C---:B------:R-:W-:Y:S01]  /*5670*/  FADD.FTZ R7, -R152.reuse, R8 ;  /* 0x0000000898077221 */ /* 0x040fe20000010100 */
[----:B------:R-:W-:Y:S01]  /*5680*/  FSETP.GE.FTZ.AND P0, PT, R157, RZ, PT ;  /* 0x000000ff9d00720b */ /* 0x000fe20003f16000 */
[----:B------:R-:W-:Y:S01]  /*5690*/  FADD.FTZ R8, -R151, R11 ;  /* 0x0000000b97087221 */ /* 0x000fe20000010100 */
[----:B------:R-:W-:Y:S01]  /*56a0*/  FSEL R68, R5, R152, P2 ;  /* 0x0000009805447208 */ /* 0x000fe20001000000 */
[----:B------:R-:W-:Y:S01]  /*56b0*/  FADD.FTZ R9, -R152, R9 ;  /* 0x0000000998097221 */ /* 0x000fe20000010100 */
[----:B------:R-:W-:Y:S01]  /*56c0*/  FSEL R5, R6, R151, P1 ;  /* 0x0000009706057208 */ /* 0x000fe20000800000 */
[----:B------:R-:W-:Y:S01]  /*56d0*/  FADD.FTZ R10, -R151, R10 ;  /* 0x0000000a970a7221 */ /* 0x000fe20000010100 */
[----:B------:R-:W-:Y:S01]  /*56e0*/  FSETP.GE.FTZ.AND P2, PT, R165, RZ, PT ;  /* 0x000000ffa500720b */ /* 0x000fe20003f56000 */
[----:B------:R-:W-:Y:S01]  /*56f0*/  FADD.FTZ R11, -R152, R12 ;  /* 0x0000000c980b7221 */ /* 0x000fe20000010100 */
[----:B------:R-:W-:Y:S01]  /*5700*/  FSETP.GE.FTZ.AND P1, PT, R158, RZ, PT ;  /* 0x000000ff9e00720b */ /* 0x000fe20003f36000 */
[----:B------:R-:W-:Y:S01]  /*5710*/  FMUL.FTZ R5, R160, R5 ;  /* 0x00000005a0057220 */ /* 0x000fe20000410000 */
[-C--:B------:R-:W-:Y:S01]  /*5720*/  FSEL R8, R8, R151.reuse, P0 ;  /* 0x0000009708087208 */ /* 0x080fe20000000000 */
[----:B------:R-:W-:Y:S01]  /*5730*/  FMUL.FTZ R4, R159, R4 ;  /* 0x000000049f047220 */ /* 0x000fe20000410000 */
[----:B------:R-:W-:Y:S01]  /*5740*/  FSETP.GE.FTZ.AND P0, PT, R164, RZ, PT ;  /* 0x000000ffa400720b */ /* 0x000fe20003f16000 */
[----:B------:R-:W-:Y:S01]  /*5750*/  FADD.FTZ R13, -R152, R13 ;  /* 0x0000000d980d7221 */ /* 0x000fe20000010100 */
[-C--:B------:R-:W-:Y:S01]  /*5760*/  FSEL R6, R9, R152.reuse, P2 ;  /* 0x0000009809067208 */ /* 0x080fe20001000000 */
[C---:B------:R-:W-:Y:S01]  /*5770*/  FADD.FTZ R14, -R151.reuse, R14 ;  /* 0x0000000e970e7221 */ /* 0x040fe20000010100 */
[----:B------:R-:W-:Y:S01]  /*5780*/  FSEL R9, R10, R151, P1 ;  /* 0x000000970a097208 */ /* 0x000fe20000800000 */
[----:B------:R-:W-:Y:S01]  /*5790*/  FADD.FTZ R10, -R151, R15 ;  /* 0x0000000f970a7221 */ /* 0x000fe20000010100 */
[----:B------:R-:W-:Y:S01]  /*57a0*/  FSEL R11, R11, R152, P0 ;  /* 0x000000980b0b7208 */ /* 0x000fe20000000000 */
[----:B------:R-:W-:Y:S01]  /*57b0*/  FADD.FTZ R18, -R151, R18 ;  /* 0x0000001297127221 */ /* 0x000fe20000010100 */
[----:B------:R-:W-:Y:S01]  /*57c0*/  FSETP.GE.FTZ.AND P2, PT, R163, RZ, PT ;  /* 0x000000ffa300720b */ /* 0x000fe20003f56000 */
[----:B------:R-:W-:Y:S01]  /*57d0*/  FMUL.FTZ R69, R168, R69 ;  /* 0x00000045a8457220 */ /* 0x000fe20000410000 */
[----:B------:R-:W-:Y:S01]  /*57e0*/  FSETP.GE.FTZ.AND P0, PT, R155, RZ, PT ;  /* 0x000000ff9b00720b */ /* 0x000fe20003f16000 */
[----:B------:R-:W-:Y:S01]  /*57f0*/  FMUL.FTZ R68, R167, R68 ;  /* 0x00000044a7447220 */ /* 0x000fe20000410000 */
[----:B------:R-:W-:Y:S01]  /*5800*/  F2FP.BF16.F32.PACK_AB R15, R4, R5 ;  /* 0x00000005040f723e */ /* 0x000fe200000010ff */
        /* <DEDUP_REMOVED lines=9> */
[----:B------:R-:W-:Y:S01]  /*58a0*/  FSETP.GE.FTZ.AND P3, PT, R166, RZ, PT ;  /* 0x000000ffa600720b */ /* 0x000fe20003f76000 */
[----:B------:R-:W-:Y:S01]  /*58b0*/  FMUL.FTZ R4, R163, R4 ;  /* 0x00000004a3047220 */ /* 0x000fe20000410000 */
[----:B------:R-:W-:Y:S01]  /*58c0*/  FSETP.GE.FTZ.AND P1, PT, R156, RZ, PT ;  /* 0x000000ff9c00720b */ /* 0x000fe20003f36000 */
[----:B------:R-:W-:Y:S01]  /*58d0*/  FMUL.FTZ R10, R155, R10 ;  /* 0x0000000a9b0a7220 */ /* 0x000fe20000410000 */
[-C--:B------:R-:W-:Y:S02]  /*58e0*/  FSEL R7, R7, R152.reuse, P3 ;  /* 0x0000009807077208 */ /* 0x080fe40001800000 */
[----:B------:R-:W-:Y:S02]  /*58f0*/  FSEL R5, R14, R151, P1 ;  /* 0x000000970e057208 */ /* 0x000fe40000800000 */
[----:B------:R-:W-:Y:S01]  /*5900*/  FSETP.GE.FTZ.AND P3, PT, R162, RZ, PT ;  /* 0x000000ffa200720b */ /* 0x000fe20003f76000 */
[----:B------:R-:W-:Y:S01]  /*5910*/  FMUL.FTZ R7, R166, R7 ;  /* 0x00000007a6077220 */ /* 0x000fe20000410000 */
[----:B------:R-:W-:Y:S01]  /*5920*/  FSETP.GE.FTZ.AND P1, PT, R153, RZ, PT ;  /* 0x000000ff9900720b */ /* 0x000fe20003f36000 */
[----:B------:R-:W-:Y:S01]  /*5930*/  FMUL.FTZ R5, R156, R5 ;  /* 0x000000059c057220 */ /* 0x000fe20000410000 */
[----:B------:R-:W-:Y:S01]  /*5940*/  FSEL R13, R13, R152, P3 ;  /* 0x000000980d0d7208 */ /* 0x000fe20001800000 */
[----:B------:R-:W-:Y:S01]  /*5950*/  @P2 FADD.FTZ R152, -R152, R17 ;  /* 0x0000001198982221 */ /* 0x000fe20000010100 */
        /* <DEDUP_REMOVED lines=69> */
.L_x_2046:
        /* <DEDUP_REMOVED lines=131> */
.L_x_2047:
        /* <DEDUP_REMOVED lines=284> */
[----:B------:R-:W-:Y:S02]  /*77a0*/  IADD3 R7, PT, PT, R201, 0x40, RZ ;  /* 0x00000040c9077810 */ /* 0x000fe40007ffe0ff */
[----:B------:R-:W-:Y:S01]  /*77b0*/  ISETP.NE.AND P1, PT, R222, -0x1, PT ;  /* 0xffffffffde00780c */ /* 0x000fe20003f25270 */
[----:B------:R-:W3:-:S12]  /*77c0*/  LDCU UR5, c[0x0][0x4fc] ;  /* 0x00009f80ff0577ac */ /* 0x000ed80008000800 */
[----:B------:R-:W4:Y:S01]  /*77d0*/  @P1 LDC.64 R4, c[0x0][0x5c0] ;  /* 0x00017000ff041b82 */ /* 0x000f220000000a00 */
        /* <DEDUP_REMOVED lines=68> */
[----:B---3--:R-:W-:Y:S01]  /*7c20*/  FMUL.FTZ R20, R20, UR5 ;  /* 0x0000000514147c20 */ /* 0x008fe20008410000 */
        /* <DEDUP_REMOVED lines=110> */
[----:B------:R-:W-:Y:S01]  /*8310*/  @P1 IADD3 R47, PT, PT, R221, R222, RZ ;  /* 0x000000dedd2f1210 */ /* 0x000fe20007ffe0ff */
[----:B------:R-:W-:Y:S01]  /*8320*/  STS [R201+0x8000], R36 ;  /* 0x00800024c9007388 */ /* 0x000fe20000000800 */
[----:B------:R-:W-:-:S03]  /*8330*/  ISETP.NE.AND P0, PT, R222, -0x1, PT ;  /* 0xffffffffde00780c */ /* 0x000fc60003f05270 */
        /* <DEDUP_REMOVED lines=12> */
[----:B----4-:R-:W-:-:S03]  /*8400*/  @P1 IMAD R44, R47, R5, RZ ;  /* 0x000000052f2c1224 */ /* 0x010fc600078e02ff */
[----:B------:R2:W-:Y:S01]  /*8410*/  STS [R201+0xb400], R58 ;  /* 0x00b4003ac9007388 */ /* 0x0005e20000000800 */
[----:B-1----:R-:W-:-:S03]  /*8420*/  @P1 IMAD.WIDE.U32 R46, R47, R4, RZ ;  /* 0x000000042f2e1225 */ /* 0x002fc600078e00ff */
        /* <DEDUP_REMOVED lines=13> */
.L_x_2049:
[----:B------:R-:W-:Y:S05]  /*8500*/  @P0 BRA `(.L_x_2050) ;  /* 0x0000000000280947 */ /* 0x000fea0003800000 */
[----:B------:R-:W1:Y:S01]  /*8510*/  LDCU.64 UR6, c[0x0][0x5c8] ;  /* 0x0000b900ff0677ac */ /* 0x000e620008000a00 */
[----:B------:R-:W-:Y:S01]  /*8520*/  SHF.R.S32.HI R0, RZ, 0x1f, R221 ;  /* 0x0000001fff007819 */ /* 0x000fe200000114dd */
[----:B------:R-:W3:Y:S04]  /*8530*/  LDCU.64 UR4, c[0x0][0x5b0] ;  /* 0x0000b600ff0477ac */ /* 0x000ee80008000a00 */
[----:B-1----:R-:W-:Y:S02]  /*8540*/  IMAD R0, R0, UR6, RZ ;  /* 0x0000000600007c24 */ /* 0x002fe4000f8e02ff */
[----:B--2---:R-:W-:-:S04]  /*8550*/  IMAD.WIDE.U32 R6, R221, UR6, RZ ;  /* 0x00000006dd067c25 */ /* 0x004fc8000f8e00ff */
[----:B------:R-:W-:-:S05]  /*8560*/  IMAD R0, R221, UR7, R0 ;  /* 0x00000007dd007c24 */ /* 0x000fca000f8e0200 */
[----:B------:R-:W-:-:S03]  /*8570*/  IADD3 R7, PT, PT, R7, R0, RZ ;  /* 0x0000000007077210 */ /* 0x000fc60007ffe0ff */
[----:B---3--:R-:W-:-:S04]  /*8580*/  IMAD.WIDE.U32 R6, R189, UR4, R6 ;  /* 0x00000004bd067c25 */ /* 0x008fc8000f8e0006 */
[----:B------:R-:W-:Y:S01]  /*8590*/  IMAD R2, R189, UR5, R7 ;  /* 0x00000005bd027c24 */ /* 0x000fe2000f8e0207 */
[----:B------:R-:W-:Y:S06]  /*85a0*/  BRA `(.L_x_2051) ;  /* 0x0000000000147947 */ /* 0x000fec0003800000 */
.L_x_2050:
[----:B------:R-:W1:Y:S01]  /*85b0*/  LDCU.64 UR6, c[0x0][0x5c8] ;  /* 0x0000b900ff0677ac */ /* 0x000e620008000a00 */
[----:B------:R-:W-:-:S05]  /*85c0*/  IADD3 R6, PT, PT, R221, R222, RZ ;  /* 0x000000dedd067210 */ /* 0x000fca0007ffe0ff */
[C---:B-1----:R-:W-:Y:S02]  /*85d0*/  IMAD R2, R6.reuse, UR7, RZ ;  /* 0x0000000706027c24 */ /* 0x042fe4000f8e02ff */
[----:B--2---:R-:W-:-:S05]  /*85e0*/  IMAD.WIDE.U32 R6, R6, UR6, RZ ;  /* 0x0000000606067c25 */ /* 0x004fca000f8e00ff */
[----:B------:R-:W-:-:S07]  /*85f0*/  IADD3 R2, PT, PT, R7, R2, RZ ;  /* 0x0000000207027210 */ /* 0x000fce0007ffe0ff */
.L_x_2051:
[----:B------:R-:W-:Y:S01]  /*8600*/  BAR.SYNC.DEFER_BLOCKING 0x0 ;  /* 0x0000000000007b1d */ /* 0x000fe20000010000 */
[C---:B------:R-:W-:Y:S01]  /*8610*/  IMAD.SHL.U32 R0, R196.reuse, 0x40, RZ ;  /* 0x00000040c4007824 */ /* 0x040fe200078e00ff */
[----:B------:R-:W-:-:S03]  /*8620*/  SHF.L.U32 R45, R196, 0x6, RZ ;  /* 0x00000006c42d7819 */ /* 0x000fc600000006ff */
[-C--:B------:R-:W-:Y:S01]  /*8630*/  IMAD.WIDE.U32 R50, R0, R4.reuse, RZ ;  /* 0x0000000400327225 */ /* 0x080fe200078e00ff */
[----:B------:R-:W-:Y:S01]  /*8640*/  SHF.R.S32.HI R7, RZ, 0x1f, R0 ;  /* 0x0000001fff077819 */ /* 0x000fe20000011400 */
[----:B------:R-:W1:Y:S01]  /*8650*/  LDCU.64 UR4, c[0x0][0x5d8] ;  /* 0x0000bb00ff0477ac */ /* 0x000e620008000a00 */
[----:B------:R-:W-:Y:S01]  /*8660*/  BSSY.RECONVERGENT B0, `(.L_x_2052) ;  /* 0x0000028000007945 */ /* 0x000fe20003800200 */
[----:B------:R-:W-:Y:S01]  /*8670*/  IMAD.IADD R220, R220, 0x1, -R45 ;  /* 0x00000001dcdc7824 */ /* 0x000fe200078e0a2d */
[----:B------:R-:W-:Y:S01]  /*8680*/  LOP3.LUT R49, R50, 0x38, R193, 0xf8, !PT ;  /* 0x0000003832317812 */ /* 0x000fe200078ef8c1 */
[----:B------:R-:W-:Y:S01]  /*8690*/  IMAD R47, R7, R4, RZ ;  /* 0x00000004072f7224 */ /* 0x000fe200078e02ff */
[C---:B------:R-:W-:Y:S02]  /*86a0*/  IADD3 R45, PT, PT, R195.reuse, 0x20, RZ ;  /* 0x00000020c32d7810 */ /* 0x040fe40007ffe0ff */
[----:B------:R-:W-:Y:S01]  /*86b0*/  IADD3 R60, P0, PT, R46, R49, RZ ;  /* 0x000000312e3c7210 */ /* 0x000fe20007f1e0ff */
[----:B------:R-:W-:Y:S01]  /*86c0*/  IMAD R47, R0, R5, R47 ;  /* 0x00000005002f7224 */ /* 0x000fe200078e022f */
[----:B------:R-:W-:-:S02]  /*86d0*/  ISETP.GE.AND P3, PT, R195, R220, PT ;  /* 0x000000dcc300720c */ /* 0x000fc40003f66270 */
[----:B------:R-:W-:Y:S02]  /*86e0*/  ISETP.GE.AND P5, PT, R45, R220, PT ;  /* 0x000000dc2d00720c */ /* 0x000fe40003fa6270 */
        /* <DEDUP_REMOVED lines=31> */
.L_x_2053:
[----:B------:R-:W-:Y:S05]  /*88e0*/  BSYNC.RECONVERGENT B0 ;  /* 0x0000000000007941 */ /* 0x000fea0003800200 */
.L_x_2052:
        /* <DEDUP_REMOVED lines=17> */
.L_x_2055:
[----:B------:R-:W-:Y:S05]  /*8a00*/  BSYNC.RECONVERGENT B0 ;  /* 0x0000000000007941 */ /* 0x000fea0003800200 */
.L_x_2054:
        /* <DEDUP_REMOVED lines=25> */
.L_x_2057:
[----:B------:R-:W-:Y:S05]  /*8ba0*/  BSYNC.RECONVERGENT B0 ;  /* 0x0000000000007941 */ /* 0x000fea0003800200 */
.L_x_2056:
        /* <DEDUP_REMOVED lines=16> */
.L_x_2016:
[----:B------:R-:W-:Y:S05]  /*8cb0*/  BSYNC.RECONVERGENT B1 ;  /* 0x0000000000017941 */ /* 0x000fea0003800200 */
.L_x_1994:
[----:B------:R-:W2:Y:S01]  /*8cc0*/  LDCU UR5, c[0x0][0x438] ;  /* 0x00008700ff0577ac */ /* 0x000ea20008000800 */
[----:B---34-:R-:W3:Y:S08]  /*8cd0*/  LDC R5, c[0x0][0x370] ;  /* 0x0000dc00ff057b82 */ /* 0x018ef00000000800 */
[----:B------:R-:W4:Y:S01]  /*8ce0*/  LDC R0, c[0x0][0x438] ;  /* 0x00010e00ff007b82 */ /* 0x000f220000000800 */
[----:B--2---:R-:W-:-:S04]  /*8cf0*/  UIADD3 UR5, UPT, UPT, UR5, 0x3f, URZ ;  /* 0x0000003f05057890 */ /* 0x004fc8000fffe0ff */
[----:B------:R-:W-:Y:S01]  /*8d00*/  USHF.R.S32.HI UR4, URZ, 0x1f, UR5 ;  /* 0x0000001fff047899 */ /* 0x000fe20008011405 */
[----:B---3--:R-:W-:-:S03]  /*8d10*/  IADD3 R196, PT, PT, R5, R196, RZ ;  /* 0x000000c405c47210 */ /* 0x008fc60007ffe0ff */
[----:B------:R-:W-:-:S04]  /*8d20*/  ULEA.HI UR4, UR4, UR5, URZ, 0x6 ;  /* 0x0000000504047291 */ /* 0x000fc8000f8f30ff */
[----:B------:R-:W-:-:S06]  /*8d30*/  USHF.R.S32.HI UR4, URZ, 0x6, UR4 ;  /* 0x00000006ff047899 */ /* 0x000fcc0008011404 */
[----:B------:R-:W-:-:S13]  /*8d40*/  ISETP.GE.AND P0, PT, R196, UR4, PT ;  /* 0x00000004c4007c0c */ /* 0x000fda000bf06270 */
[----:B----4-:R-:W-:Y:S05]  /*8d50*/  @!P0 BRA `(.L_x_2058) ;  /* 0xffffff7800308947 */ /* 0x010fea000383ffff */
[----:B------:R-:W-:Y:S05]  /*8d60*/  EXIT ;  /* 0x000000000000794d */ /* 0x000fea0003800000 */
.L_x_2059:
        /* <DEDUP_REMOVED lines=9> */
.L_x_2190:


//--------------------- .text._ZN5flash44flash_bwd_dq_dk_dv_loop_seqk_parallel_kernelI23Flash_bwd_kernel_traitsILi192ELi64ELi64ELi8ELi4ELi2ELi2ELb0ELb0EN7cutlass10bfloat16_tE19Flash_kernel_traitsILi192ELi64ELi64ELi8ES3_EELb0ELb0ELb1ELb1ELb0ELb0ELb1EEEvNS_16Flash_bwd_paramsE --------------------------
	.section	.text._ZN5flash44flash_bwd_dq_dk_dv_loop_seqk_parallel_kernelI23Flash_bwd_kernel_traitsILi192ELi64ELi64ELi8ELi4ELi2ELi2ELb0ELb0EN7cutlass10bfloat16_tE19Flash_kernel_traitsILi192ELi64ELi64ELi8ES3_EELb0ELb0ELb1ELb1ELb0ELb0ELb1EEEvNS_16Flash_bwd_paramsE,"ax",@progbits
	.align	128
        .global         _ZN5flash44flash_bwd_dq_dk_dv_loop_seqk_parallel_kernelI23Flash_bwd_kernel_traitsILi192ELi64ELi64ELi8ELi4ELi2ELi2ELb0ELb0EN7cutlass10bfloat16_tE19Flash_kernel_traitsILi192ELi64ELi64ELi8ES3_EELb0ELb0ELb1ELb1ELb0ELb0ELb1EEEvNS_16Flash_bwd_paramsE
        .type           _ZN5flash44flash_bwd_dq_dk_dv_loop_seqk_parallel_kernelI23Flash_bwd_kernel_traitsILi192ELi64ELi64ELi8ELi4ELi2ELi2ELb0ELb0EN7cutlass10bfloat16_tE19Flash_kernel_traitsILi192ELi64ELi64ELi8ES3_EELb0ELb0ELb1ELb1ELb0ELb0ELb1EEEvNS_16Flash_bwd_paramsE,@function
        .size           _ZN5flash44flash_bwd_dq_dk_dv_loop_seqk_parallel_kernelI23Flash_bwd_kernel_traitsILi192ELi64ELi64ELi8ELi4ELi2ELi2ELb0ELb0EN7cutlass10bfloat16_tE19Flash_kernel_traitsILi192ELi64ELi64ELi8ES3_EELb0ELb0ELb1ELb1ELb0ELb0ELb1EEEvNS_16Flash_bwd_paramsE,(.L_x_2191 - _ZN5flash44flash_bwd_dq_dk_dv_loop_seqk_parallel_kernelI23Flash_bwd_kernel_traitsILi192ELi64ELi64ELi8ELi4ELi2ELi2ELb0ELb0EN7cutlass10bfloat16_tE19Flash_kernel_traitsILi192ELi64ELi64ELi8ES3_EELb0ELb0ELb1ELb1ELb0ELb0ELb1EEEvNS_16Flash_bwd_paramsE)
        .other          _ZN5flash44flash_bwd_dq_dk_dv_loop_seqk_parallel_kernelI23Flash_bwd_kernel_traitsILi192ELi64ELi64ELi8ELi4ELi2ELi2ELb0ELb0EN7cutlass10bfloat16_tE19Flash_kernel_traitsILi192ELi64ELi64ELi8ES3_EELb0ELb0ELb1ELb1ELb0ELb0ELb1EEEvNS_16Flash_bwd_paramsE,@"STO_CUDA_ENTRY STV_DEFAULT"
_ZN5flash44flash_bwd_dq_dk_dv_loop_seqk_parallel_kernelI23Flash_bwd_kernel_traitsILi192ELi64ELi64ELi8ELi4ELi2ELi2ELb0ELb0EN7cutlass10bfloat16_tE19Flash_kernel_traitsILi192ELi64ELi64ELi8ES3_EELb0ELb0ELb1ELb1ELb0ELb0ELb1EEEvNS_16Flash_bwd_paramsE:
.text._ZN5flash44flash_bwd_dq_dk_dv_loop_seqk_parallel_kernelI23Flash_bwd_kernel_traitsILi192ELi64ELi64ELi8ELi4ELi2ELi2ELb0ELb0EN7cutlass10bfloat16_tE19Flash_kernel_traitsILi192ELi64ELi64ELi8ES3_EELb0ELb0ELb1ELb1ELb0ELb0ELb1EEEvNS_16Flash_bwd_paramsE:
        /* <DEDUP_REMOVED lines=16> */
[----:B------:R-:W4:Y:S02]  /*0100*/  S2R R200, SR_CTAID.Z ;  /* 0x0000000000c87919 */ /* 0x000f240000002700 */
        /* <DEDUP_REMOVED lines=16> */
[----:B------:R-:W-:Y:S01]  /*0210*/  IMAD.SHL.U32 R0, R209, 0x40, RZ ;  /* 0x00000040d1007824 */ /* 0x000fe200078e00ff */
[C---:B------:R-:W-:Y:S01]  /*0220*/  LOP3.LUT R5, R4.reuse, 0xc00, RZ, 0xc0, !PT ;  /* 0x00000c0004057812 */ /* 0x040fe200078ec0ff */
[----:B------:R-:W-:Y:S01]  /*0230*/  UIADD3 UR5, UPT, UPT, UR6, 0x20000, URZ ;  /* 0x0002000006057890 */ /* 0x000fe2000fffe0ff */
[----:B------:R-:W-:Y:S01]  /*0240*/  LOP3.LUT R9, R4, 0x200, RZ, 0xc0, !PT ;  /* 0x0000020004097812 */ /* 0x000fe200078ec0ff */
[----:B------:R-:W-:Y:S01]  /*0250*/  UIADD3 UR4, UPT, UPT, UR6, 0x12000, URZ ;  /* 0x0001200006047890 */ /* 0x000fe2000fffe0ff */
[----:B------:R-:W-:Y:S02]  /*0260*/  LOP3.LUT R190, R0, 0x1c0, RZ, 0xc0, !PT ;  /* 0x000001c000be7812 */ /* 0x000fe400078ec0ff */
[----:B------:R-:W-:Y:S02]  /*0270*/  LOP3.LUT R6, R3, 0x10, RZ, 0xc0, !PT ;  /* 0x0000001003067812 */ /* 0x000fe400078ec0ff */
[----:B------:R-:W-:-:S02]  /*0280*/  LOP3.LUT R5, R5, 0x6, R2, 0xf8, !PT ;  /* 0x0000000605057812 */ /* 0x000fc400078ef802 */
[--C-:B------:R-:W-:Y:S02]  /*0290*/  LOP3.LUT R208, R7, 0x1c0, R8.reuse, 0xf8, !PT ;  /* 0x000001c007d07812 */ /* 0x100fe400078ef808 */
[----:B------:R-:W-:Y:S02]  /*02a0*/  LOP3.LUT R9, R9, 0x3800, R8, 0xf8, !PT ;  /* 0x0000380009097812 */ /* 0x000fe400078ef808 */
[----:B------:R-:W-:Y:S02]  /*02b0*/  LOP3.LUT R190, R190, 0x38, R211, 0xf8, !PT ;  /* 0x00000038bebe7812 */ /* 0x000fe400078ef8d3 */
[--C-:B------:R-:W-:Y:S02]  /*02c0*/  LOP3.LUT R189, R6, 0x8, R209.reuse, 0xf8, !PT ;  /* 0x0000000806bd7812 */ /* 0x100fe400078ef8d1 */
[----:B------:R-:W-:Y:S02]  /*02d0*/  SHF.R.U32.HI R213, RZ, 0x3, R209 ;  /* 0x00000003ffd57819 */ /* 0x000fe400000116d1 */
[----:B------:R-:W-:-:S02]  /*02e0*/  LOP3.LUT R8, R8, 0x1c0, RZ, 0xc0, !PT ;  /* 0x000001c008087812 */ /* 0x000fc400078ec0ff */
[----:B------:R-:W-:Y:S01]  /*02f0*/  LOP3.LUT R208, R5, R208, RZ, 0xfc, !PT ;  /* 0x000000d005d07212 */ /* 0x000fe200078efcff */
[----:B------:R-:W-:Y:S01]  /*0300*/  VIADD R203, R213, 0x20 ;  /* 0x00000020d5cb7836 */ /* 0x000fe20000000000 */
[----:B------:R-:W-:Y:S02]  /*0310*/  LOP3.LUT R3, R190, 0x8, R3, 0x78, !PT ;  /* 0x00000008be037812 */ /* 0x000fe400078e7803 */
[----:B------:R-:W-:Y:S02]  /*0320*/  LOP3.LUT R189, R189, R190, RZ, 0x3c, !PT ;  /* 0x000000bebdbd7212 */ /* 0x000fe400078e3cff */
[----:B------:R-:W-:Y:S02]  /*0330*/  LOP3.LUT R11, R4, 0x400, RZ, 0xc0, !PT ;  /* 0x00000400040b7812 */ /* 0x000fe400078ec0ff */
[----:B------:R-:W-:Y:S02]  /*0340*/  LOP3.LUT R5, R8, 0x18, R213, 0xf8, !PT ;  /* 0x0000001808057812 */ /* 0x000fe400078ef8d5 */
[----:B------:R-:W-:-:S02]  /*0350*/  LOP3.LUT R190, R190, 0x8, R209, 0x78, !PT ;  /* 0x00000008bebe7812 */ /* 0x000fc400078e78d1 */
[--C-:B------:R-:W-:Y:S02]  /*0360*/  LOP3.LUT R11, R11, 0x6, R2.reuse, 0xf8, !PT ;  /* 0x000000060b0b7812 */ /* 0x100fe400078ef802 */
[----:B------:R-:W-:Y:S02]  /*0370*/  LOP3.LUT R206, R5, 0x38, R2, 0x78, !PT ;  /* 0x0000003805ce7812 */ /* 0x000fe400078e7802 */
[----:B------:R-:W-:Y:S02]  /*0380*/  LOP3.LUT R190, R9, R190, RZ, 0xfc, !PT ;  /* 0x000000be09be7212 */ /* 0x000fe400078efcff */
[----:B--2---:R-:W-:Y:S01]  /*0390*/  LEA R216, P0, R201, R216, 0x2 ;  /* 0x000000d8c9d87211 */ /* 0x004fe200078010ff */
[----:B------:R-:W1:Y:S01]  /*03a0*/  LDC R9, c[0x0][0x438] ;  /* 0x00010e00ff097b82 */ /* 0x000e620000000800 */
[----:B------:R-:W-:Y:S02]  /*03b0*/  LOP3.LUT R2, R2, 0x20, RZ, 0xc0, !PT ;  /* 0x0000002002027812 */ /* 0x000fe400078ec0ff */
[----:B------:R-:W-:-:S02]  /*03c0*/  LOP3.LUT R5, R0, 0x200, RZ, 0xc0, !PT ;  /* 0x0000020000057812 */ /* 0x000fc400078ec0ff */
[----:B------:R-:W-:Y:S02]  /*03d0*/  R2P PR, R209, 0xe ;  /* 0x0000000ed1007804 */ /* 0x000fe40000000000 */
[----:B------:R-:W-:Y:S02]  /*03e0*/  LOP3.LUT R7, R2, 0x18, R213, 0xf8, !PT ;  /* 0x0000001802077812 */ /* 0x000fe400078ef8d5 */
[C-C-:B------:R-:W-:Y:S02]  /*03f0*/  LOP3.LUT R192, R5.reuse, 0xc00, R4.reuse, 0xf8, !PT ;  /* 0x00000c0005c07812 */ /* 0x140fe400078ef804 */
[----:B------:R-:W-:Y:S02]  /*0400*/  LOP3.LUT R188, R5, 0x400, R4, 0xf8, !PT ;  /* 0x0000040005bc7812 */ /* 0x000fe400078ef804 */
[----:B------:R-:W-:Y:S02]  /*0410*/  LOP3.LUT R2, R7, 0x1c0, R0, 0xf8, !PT ;  /* 0x000001c007027812 */ /* 0x000fe400078ef800 */
[----:B------:R-:W-:-:S02]  /*0420*/  LOP3.LUT R192, R192, R3, RZ, 0xfc, !PT ;  /* 0x00000003c0c07212 */ /* 0x000fc400078efcff */
[----:B------:R-:W-:Y:S01]  /*0430*/  LOP3.LUT R188, R188, R3, RZ, 0xfc, !PT ;  /* 0x00000003bcbc7212 */ /* 0x000fe200078efcff */
[----:B------:R-:W-:Y:S01]  /*0440*/  IMAD.MOV.U32 R3, RZ, RZ, 0x10 ;  /* 0x00000010ff037424 */ /* 0x000fe200078e00ff */
        /* <DEDUP_REMOVED lines=8> */
[----:B------:R-:W-:Y:S02]  /*04d0*/  LOP3.LUT R206, R11, R206, RZ, 0xfc, !PT ;  /* 0x000000ce0bce7212 */ /* 0x000fe400078efcff */
[----:B------:R-:W-:Y:S01]  /*04e0*/  LOP3.LUT R189, R189, 0x200, R4, 0xf8, !PT ;  /* 0x00000200bdbd7812 */ /* 0x000fe200078ef804 */
[----:B------:R-:W-:Y:S01]  /*04f0*/  IMAD.IADD R239, R208, 0x1, R3 ;  /* 0x00000001d0ef7824 */ /* 0x000fe200078e0203 */
[----:B------:R-:W-:Y:S01]  /*0500*/  LOP3.LUT R191, R191, 0x200, R0, 0xf8, !PT ;  /* 0x00000200bfbf7812 */ /* 0x000fe200078ef800 */
[----:B------:R-:W-:Y:S01]  /*0510*/  IMAD.IADD R222, R3, 0x1, R202 ;  /* 0x0000000103de7824 */ /* 0x000fe200078e02ca */
[----:B------:R-:W-:Y:S02]  /*0520*/  LOP3.LUT R212, R211, 0x38, RZ, 0xc0, !PT ;  /* 0x00000038d3d47812 */ /* 0x000fe400078ec0ff */
[----:B------:R-:W-:Y:S02]  /*0530*/  LOP3.LUT R210, R210, 0x1e00, R211, 0xf8, !PT ;  /* 0x00001e00d2d27812 */ /* 0x000fe400078ef8d3 */
[----:B------:R-:W-:-:S02]  /*0540*/  LEA.HI.X R217, R201, R217, RZ, 0x2, P0 ;  /* 0x000000d9c9d97211 */ /* 0x000fc400000f14ff */
[----:B------:R-:W-:Y:S02]  /*0550*/  SHF.R.U32.HI R209, RZ, 0x5, R209 ;  /* 0x00000005ffd17819 */ /* 0x000fe400000116d1 */
[----:B------:R-:W-:Y:S02]  /*0560*/  SEL R193, R193, 0xffffffe0, !P2 ;  /* 0xffffffe0c1c17807 */ /* 0x000fe40005000000 */
[C---:B------:R-:W-:Y:S02]  /*0570*/  LOP3.LUT R205, R212.reuse, 0x40, RZ, 0xfc, !PT ;  /* 0x00000040d4cd7812 */ /* 0x040fe400078efcff */
[----:B------:R-:W-:Y:S02]  /*0580*/  LOP3.LUT R204, R212, 0x80, RZ, 0xfc, !PT ;  /* 0x00000080d4cc7812 */ /* 0x000fe400078efcff */
[----:B------:R-:W-:Y:S02]  /*0590*/  LEA R210, R210, UR6, 0x1 ;  /* 0x00000006d2d27c11 */ /* 0x000fe4000f8e08ff */
[----:B------:R-:W-:-:S02]  /*05a0*/  LEA R206, R206, UR4, 0x1 ;  /* 0x00000004cece7c11 */ /* 0x000fc4000f8e08ff */
[----:B------:R-:W-:Y:S02]  /*05b0*/  LEA R190, R190, UR4, 0x1 ;  /* 0x00000004bebe7c11 */ /* 0x000fe4000f8e08ff */
[----:B------:R-:W-:Y:S02]  /*05c0*/  LEA R189, R189, UR5, 0x1 ;  /* 0x00000005bdbd7c11 */ /* 0x000fe4000f8e08ff */
[----:B------:R-:W-:Y:S02]  /*05d0*/  LEA R192, R192, UR6, 0x1 ;  /* 0x00000006c0c07c11 */ /* 0x000fe4000f8e08ff */
[----:B------:R-:W-:Y:S02]  /*05e0*/  LEA R188, R188, UR6, 0x1 ;  /* 0x00000006bcbc7c11 */ /* 0x000fe4000f8e08ff */
[----:B-1-34-:R-:W-:-:S07]  /*05f0*/  LEA R191, R191, UR6, 0x1 ;  /* 0x00000006bfbf7c11 */ /* 0x01afce000f8e08ff */
.L_x_2126:
        /* <DEDUP_REMOVED lines=44> */
.L_x_2060:
        /* <DEDUP_REMOVED lines=39> */
.L_x_2062:
[----:B------:R-:W1:Y:S01]  /*0b30*/  LDCU.64 UR12, c[0x0][0x3b8] ;  /* 0x00007700ff0c77ac */ /* 0x000e620008000a00 */
[----:B------:R-:W-:-:S05]  /*0b40*/  IADD3 R14, PT, PT, R236, R237, RZ ;  /* 0x000000edec0e7210 */ /* 0x000fca0007ffe0ff */
[C---:B-1----:R-:W-:Y:S02]  /*0b50*/  IMAD R11, R14.reuse, UR13, RZ ;  /* 0x0000000d0e0b7c24 */ /* 0x042fe4000f8e02ff */
[----:B------:R-:W-:-:S05]  /*0b60*/  IMAD.WIDE.U32 R14, R14, UR12, RZ ;  /* 0x0000000c0e0e7c25 */ /* 0x000fca000f8e00ff */
[----:B------:R-:W-:Y:S02]  /*0b70*/  IADD3 R11, PT, PT, R15, R11, RZ ;  /* 0x0000000b0f0b7210 */ /* 0x000fe40007ffe0ff */
.L_x_2063:
        /* <DEDUP_REMOVED lines=11> */
[----:B------:R-:W-:Y:S01]  /*0c30*/  IMAD.HI.U32 R8, R9, R0, RZ ;  /* 0x0000000009087227 */ /* 0x000fe200078e00ff */
[----:B------:R-:W-:-:S03]  /*0c40*/  SHF.R.S32.HI R9, RZ, 0x1f, R221 ;  /* 0x0000001fff097819 */ /* 0x000fc600000114dd */
        /* <DEDUP_REMOVED lines=24> */
.L_x_2064:
[----:B------:R-:W1:Y:S01]  /*0dd0*/  LDCU.64 UR10, c[0x0][0x3c0] ;  /* 0x00007800ff0a77ac */ /* 0x000e620008000a00 */
[----:B------:R-:W-:-:S05]  /*0de0*/  IADD3 R2, PT, PT, R236, R237, RZ ;  /* 0x000000edec027210 */ /* 0x000fca0007ffe0ff */
[C---:B-1----:R-:W-:Y:S02]  /*0df0*/  IMAD R10, R2.reuse, UR11, RZ ;  /* 0x0000000b020a7c24 */ /* 0x042fe4000f8e02ff */
[----:B------:R-:W-:-:S05]  /*0e00*/  IMAD.WIDE.U32 R12, R2, UR10, RZ ;  /* 0x0000000a020c7c25 */ /* 0x000fca000f8e00ff */
[----:B------:R-:W-:-:S07]  /*0e10*/  IADD3 R10, PT, PT, R13, R10, RZ ;  /* 0x0000000a0d0a7210 */ /* 0x000fce0007ffe0ff */
.L_x_2065:
        /* <DEDUP_REMOVED lines=28> */
.L_x_2066:
[-C--:B------:R-:W-:Y:S02]  /*0fe0*/  IMAD R19, R25, R6.reuse, RZ ;  /* 0x0000000619137224 */ /* 0x080fe400078e02ff */
[----:B------:R-:W-:-:S05]  /*0ff0*/  IMAD.WIDE.U32 R2, R24, R6, RZ ;  /* 0x0000000618027225 */ /* 0x000fca00078e00ff */
[----:B------:R-:W-:Y:S02]  /*1000*/  IADD3 R19, PT, PT, R3, R19, RZ ;  /* 0x0000001303137210 */ /* 0x000fe40007ffe0ff */
[----:B------:R-:W-:-:S07]  /*1010*/  MOV R22, R2 ;  /* 0x0000000200167202 */ /* 0x000fce0000000f00 */
.L_x_2067:
        /* <DEDUP_REMOVED lines=20> */
.L_x_2068:
[----:B------:R-:W1:Y:S01]  /*1160*/  LDC R15, c[0x0][0x434] ;  /* 0x00010d00ff0f7b82 */ /* 0x000e620000000800 */
[----:B------:R-:W-:-:S04]  /*1170*/  IMAD R2, R201, UR6, R200 ;  /* 0x00000006c9027c24 */ /* 0x000fc8000f8e02c8 */
[----:B-1----:R-:W-:-:S03]  /*1180*/  IMAD R15, R2, R15, RZ ;  /* 0x0000000f020f7224 */ /* 0x002fc600078e02ff */
.L_x_2069:
        /* <DEDUP_REMOVED lines=11> */
.L_x_2070:
[----:B------:R-:W1:Y:S01]  /*1240*/  LDC R25, c[0x0][0x444] ;  /* 0x00011100ff197b82 */ /* 0x000e620000000800 */
[----:B------:R-:W-:-:S04]  /*1250*/  IMAD R2, R201, UR6, R200 ;  /* 0x00000006c9027c24 */ /* 0x000fc8000f8e02c8 */
[----:B-1----:R-:W-:-:S07]  /*1260*/  IMAD R25, R2, R25, RZ ;  /* 0x0000001902197224 */ /* 0x002fce00078e02ff */
.L_x_2071:
        /* <DEDUP_REMOVED lines=14> */
[----:B------:R-:W3:Y:S01]  /*1350*/  LDCU.64 UR4, c[0x0][0x570] ;  /* 0x0000ae00ff0477ac */ /* 0x000ee20008000a00 */
[----:B------:R-:W-:-:S02]  /*1360*/  IMAD.SHL.U32 R27, R28, 0x40, RZ ;  /* 0x000000401c1b7824 */ /* 0x000fc400078e00ff */
[----:B------:R-:W4:Y:S01]  /*1370*/  LDC.64 R4, c[0x0][0x3b0] ;  /* 0x0000ec00ff047b82 */ /* 0x000f220000000a00 */
[----:B------:R-:W3:Y:S01]  /*1380*/  LDCU.64 UR6, c[0x0][0x550] ;  /* 0x0000aa00ff0677ac */ /* 0x000ee20008000a00 */
[----:B--2---:R-:W-:-:S06]  /*1390*/  IMAD.WIDE.U32 R34, R6, UR16, RZ ;  /* 0x0000001006227c25 */ /* 0x004fcc000f8e00ff */
[----:B------:R-:W2:Y:S01]  /*13a0*/  LDC R233, c[0x0][0x508] ;  /* 0x00014200ffe97b82 */ /* 0x000ea20000000800 */
[----:B------:R-:W-:Y:S01]  /*13b0*/  IMAD R7, R7, UR16, R35 ;  /* 0x0000001007077c24 */ /* 0x000fe2000f8e0223 */
[----:B-1----:R-:W-:-:S04]  /*13c0*/  LOP3.LUT R24, R13, 0x1f, RZ, 0xc0, !PT ;  /* 0x0000001f0d187812 */ /* 0x002fc800078ec0ff */
[----:B------:R-:W-:Y:S02]  /*13d0*/  SEL R7, R7, RZ, P3 ;  /* 0x000000ff07077207 */ /* 0x000fe40001800000 */
[----:B------:R-:W1:Y:S01]  /*13e0*/  LDC.64 R246, c[0x0][0x420] ;  /* 0x00010800fff67b82 */ /* 0x000e620000000a00 */
[----:B-----5:R-:W-:Y:S01]  /*13f0*/  SHF.L.U64.HI R223, R2, 0x5, R3 ;  /* 0x0000000502df7819 */ /* 0x020fe20000010203 */
[----:B------:R-:W-:Y:S01]  /*1400*/  IMAD R29, R209, R28, R24 ;  /* 0x0000001cd11d7224 */ /* 0x000fe200078e0218 */
[----:B------:R-:W-:Y:S01]  /*1410*/  SEL R24, R34, RZ, P3 ;  /* 0x000000ff22187207 */ /* 0x000fe20001800000 */
[----:B------:R-:W-:-:S03]  /*1420*/  IMAD R28, R23, R2, RZ ;  /* 0x00000002171c7224 */ /* 0x000fc600078e02ff */
[----:B------:R-:W-:Y:S02]  /*1430*/  IADD3 R24, P1, P0, R29, R22, R24 ;  /* 0x000000161d187210 */ /* 0x000fe4000783e018 */
[----:B------:R-:W-:-:S04]  /*1440*/  SHF.R.S32.HI R29, RZ, 0x1f, R29 ;  /* 0x0000001fff1d7819 */ /* 0x000fc8000001141d */
[----:B------:R-:W-:Y:S01]  /*1450*/  IADD3.X R22, PT, PT, R29, R18, R7, P1, P0 ;  /* 0x000000121d167210 */ /* 0x000fe20000fe0407 */
[----:B------:R-:W-:Y:S01]  /*1460*/  IMAD.MOV.U32 R18, RZ, RZ, R212 ;  /* 0x000000ffff127224 */ /* 0x000fe200078e00d4 */
[----:B------:R-:W5:Y:S01]  /*1470*/  LDC.64 R6, c[0x0][0x598] ;  /* 0x00016600ff067b82 */ /* 0x000f620000000a00 */
[----:B------:R-:W-:Y:S02]  /*1480*/  IADD3 R30, P0, PT, R212, R30, RZ ;  /* 0x0000001ed41e7210 */ /* 0x000fe40007f1e0ff */
[----:B----4-:R-:W-:Y:S01]  /*1490*/  IMAD.WIDE.U32 R32, R21, R4, R18 ;  /* 0x0000000415207225 */ /* 0x010fe200078e0012 */
        /* <DEDUP_REMOVED lines=52> */
.L_x_2073:
[----:B------:R-:W1:Y:S01]  /*17e0*/  LDCU.64 UR8, c[0x0][0x5c0] ;  /* 0x0000b800ff0877ac */ /* 0x000e620008000a00 */
[----:B------:R-:W-:-:S05]  /*17f0*/  IADD3 R0, PT, PT, R236, R237, RZ ;  /* 0x000000edec007210 */ /* 0x000fca0007ffe0ff */
[C---:B-1----:R-:W-:Y:S02]  /*1800*/  IMAD R3, R0.reuse, UR9, RZ ;  /* 0x0000000900037c24 */ /* 0x042fe4000f8e02ff */
[----:B------:R-:W-:-:S05]  /*1810*/  IMAD.WIDE.U32 R4, R0, UR8, RZ ;  /* 0x0000000800047c25 */ /* 0x000fca000f8e00ff */
[----:B------:R-:W-:Y:S02]  /*1820*/  IADD3 R0, PT, PT, R5, R3, RZ ;  /* 0x0000000305007210 */ /* 0x000fe40007ffe0ff */
.L_x_2074:
        /* <DEDUP_REMOVED lines=12> */
.L_x_2075:
[----:B------:R-:W1:Y:S01]  /*18f0*/  LDCU.64 UR6, c[0x0][0x5c8] ;  /* 0x0000b900ff0677ac */ /* 0x000e620008000a00 */
[----:B------:R-:W-:-:S05]  /*1900*/  IADD3 R236, PT, PT, R236, R237, RZ ;  /* 0x000000edecec7210 */ /* 0x000fca0007ffe0ff */
[C---:B-1----:R-:W-:Y:S02]  /*1910*/  IMAD R5, R236.reuse, UR7, RZ ;  /* 0x00000007ec057c24 */ /* 0x042fe4000f8e02ff */
[----:B------:R-:W-:-:S05]  /*1920*/  IMAD.WIDE.U32 R236, R236, UR6, RZ ;  /* 0x00000006ecec7c25 */ /* 0x000fca000f8e00ff */
[----:B------:R-:W-:Y:S02]  /*1930*/  IADD3 R5, PT, PT, R237, R5, RZ ;  /* 0x00000005ed057210 */ /* 0x000fe40007ffe0ff */
[----:B------:R-:W-:Y:S02]  /*1940*/  MOV R8, R236 ;  /* 0x000000ec00087202 */ /* 0x000fe40000000f00 */
.L_x_2076:
[----:B------:R-:W1:Y:S01]  /*1950*/  LDCU.64 UR4, c[0x0][0x5d8] ;  /* 0x0000bb00ff0477ac */ /* 0x000e620008000a00 */
[----:B------:R-:W-:Y:S01]  /*1960*/  IMAD R10, R9, UR8, RZ ;  /* 0x00000008090a7c24 */ /* 0x000fe2000f8e02ff */
[----:B------:R-:W-:Y:S01]  /*1970*/  BSSY.RECONVERGENT B0, `(.L_x_2077) ;  /* 0x0000019000007945 */ /* 0x000fe20003800200 */
[----:B------:R-:W-:-:S04]  /*1980*/  IMAD.WIDE.U32 R12, R221, UR8, R18 ;  /* 0x00000008dd0c7c25 */ /* 0x000fc8000f8e0012 */
[C---:B------:R-:W-:Y:S01]  /*1990*/  IMAD R3, R221.reuse, UR9, R10 ;  /* 0x00000009dd037c24 */ /* 0x040fe2000f8e020a */
[----:B------:R-:W-:Y:S02]  /*19a0*/  IADD3 R10, P0, PT, R4, R12, RZ ;  /* 0x0000000c040a7210 */ /* 0x000fe40007f1e0ff */
[----:B------:R-:W-:Y:S02]  /*19b0*/  IADD3 R4, PT, PT, -R221, R235, RZ ;  /* 0x000000ebdd047210 */ /* 0x000fe40007ffe1ff */
[----:B------:R-:W-:Y:S02]  /*19c0*/  IADD3.X R11, PT, PT, R0, R13, R3, P0, !PT ;  /* 0x0000000d000b7210 */ /* 0x000fe400007fe403 */
[-C--:B------:R-:W-:Y:S02]  /*19d0*/  ISETP.GE.AND P5, PT, R213, R4.reuse, PT ;  /* 0x00000004d500720c */ /* 0x080fe40003fa6270 */
[----:B------:R-:W-:Y:S01]  /*19e0*/  ISETP.GE.AND P4, PT, R203, R4, PT ;  /* 0x00000004cb00720c */ /* 0x000fe20003f86270 */
[----:B-1----:R-:W-:-:S04]  /*19f0*/  IMAD.WIDE.U32 R10, R200, UR4, R10 ;  /* 0x00000004c80a7c25 */ /* 0x002fc8000f8e000a */
[----:B------:R-:W-:-:S06]  /*1a00*/  IMAD R3, R200, UR5, R11 ;  /* 0x00000005c8037c24 */ /* 0x000fcc000f8e020b */
        /* <DEDUP_REMOVED lines=15> */
.L_x_2078:
[----:B------:R-:W-:Y:S05]  /*1b00*/  BSYNC.RECONVERGENT B0 ;  /* 0x0000000000007941 */ /* 0x000fea0003800200 */
.L_x_2077:
        /* <DEDUP_REMOVED lines=17> */
.L_x_2080:
[----:B------:R-:W-:Y:S05]  /*1c20*/  BSYNC.RECONVERGENT B0 ;  /* 0x0000000000007941 */ /* 0x000fea0003800200 */
.L_x_2079:
        /* <DEDUP_REMOVED lines=24> */
.L_x_2082:
[----:B------:R-:W-:Y:S05]  /*1db0*/  BSYNC.RECONVERGENT B0 ;  /* 0x0000000000007941 */ /* 0x000fea0003800200 */
.L_x_2081:
        /* <DEDUP_REMOVED lines=18> */
.L_x_2072:
        /* <DEDUP_REMOVED lines=28> */
.L_x_2086:
[----:B------:R2:W-:Y:S01]  /*20a0*/  STS.128 [R210+0x10000], RZ ;  /* 0x010000ffd2007388 */ /* 0x0005e20000000c00 */
[----:B------:R-:W-:Y:S05]  /*20b0*/  BRA `(.L_x_2087) ;  /* 0x00000000000c7947 */ /* 0x000fea0003800000 */
.L_x_2085:
[----:B------:R1:W-:Y:S04]  /*20c0*/  STS.128 [R210+0xc000], RZ ;  /* 0x00c000ffd2007388 */ /* 0x0003e80000000c00 */
[----:B------:R1:W-:Y:S04]  /*20d0*/  STS.128 [R210+0xe000], RZ ;  /* 0x00e000ffd2007388 */ /* 0x0003e80000000c00 */
[----:B------:R1:W-:Y:S02]  /*20e0*/  STS.128 [R210+0x10000], RZ ;  /* 0x010000ffd2007388 */ /* 0x0003e40000000c00 */
.L_x_2087:
[----:B------:R-:W-:Y:S05]  /*20f0*/  BSYNC.RECONVERGENT B0 ;  /* 0x0000000000007941 */ /* 0x000fea0003800200 */
.L_x_2084:
        /* <DEDUP_REMOVED lines=28> */
.L_x_2090:
[----:B------:R1:W-:Y:S02]  /*22c0*/  STS.128 [R210+0x11000], RZ ;  /* 0x011000ffd2007388 */ /* 0x0003e40000000c00 */
.L_x_2089:
[----:B------:R-:W-:Y:S05]  /*22d0*/  BSYNC.RECONVERGENT B0 ;  /* 0x0000000000007941 */ /* 0x000fea0003800200 */
.L_x_2088:
        /* <DEDUP_REMOVED lines=23> */
.L_x_2093:
[----:B------:R1:W-:Y:S01]  /*2450*/  STS.128 [R232+0x4000], RZ ;  /* 0x004000ffe8007388 */ /* 0x0003e20000000c00 */
[----:B------:R-:W-:Y:S05]  /*2460*/  BRA `(.L_x_2094) ;  /* 0x00000000000c7947 */ /* 0x000fea0003800000 */
.L_x_2092:
[----:B------:R1:W-:Y:S04]  /*2470*/  STS.128 [R232], RZ ;  /* 0x000000ffe8007388 */ /* 0x0003e80000000c00 */
[----:B------:R1:W-:Y:S04]  /*2480*/  STS.128 [R232+0x2000], RZ ;  /* 0x002000ffe8007388 */ /* 0x0003e80000000c00 */
[----:B------:R1:W-:Y:S02]  /*2490*/  STS.128 [R232+0x4000], RZ ;  /* 0x004000ffe8007388 */ /* 0x0003e40000000c00 */
.L_x_2094:
[----:B------:R-:W-:Y:S05]  /*24a0*/  BSYNC.RECONVERGENT B0 ;  /* 0x0000000000007941 */ /* 0x000fea0003800200 */
.L_x_2091:
        /* <DEDUP_REMOVED lines=27> */
.L_x_2097:
[----:B------:R1:W-:Y:S02]  /*2660*/  STS.128 [R232+0x5000], RZ ;  /* 0x005000ffe8007388 */ /* 0x0003e40000000c00 */
.L_x_2096:
[----:B------:R-:W-:Y:S05]  /*2670*/  BSYNC.RECONVERGENT B0 ;  /* 0x0000000000007941 */ /* 0x000fea0003800200 */
.L_x_2095:
        /* <DEDUP_REMOVED lines=49> */
.L_x_2100:
[----:B------:R2:W-:Y:S01]  /*2990*/  STS.128 [R210+0x16000], RZ ;  /* 0x016000ffd2007388 */ /* 0x0005e20000000c00 */
[----:B------:R-:W-:Y:S05]  /*29a0*/  BRA `(.L_x_2101) ;  /* 0x00000000000c7947 */ /* 0x000fea0003800000 */
.L_x_2099:
[----:B------:R1:W-:Y:S04]  /*29b0*/  STS.128 [R210+0x12000], RZ ;  /* 0x012000ffd2007388 */ /* 0x0003e80000000c00 */
[----:B------:R1:W-:Y:S04]  /*29c0*/  STS.128 [R210+0x14000], RZ ;  /* 0x014000ffd2007388 */ /* 0x0003e80000000c00 */
[----:B------:R1:W-:Y:S02]  /*29d0*/  STS.128 [R210+0x16000], RZ ;  /* 0x016000ffd2007388 */ /* 0x0003e40000000c00 */
.L_x_2101:
[----:B------:R-:W-:Y:S05]  /*29e0*/  BSYNC.RECONVERGENT B0 ;  /* 0x0000000000007941 */ /* 0x000fea0003800200 */
.L_x_2098:
        /* <DEDUP_REMOVED lines=34> */
.L_x_2104:
[----:B------:R2:W-:Y:S02]  /*2c10*/  STS.128 [R210+0x17000], RZ ;  /* 0x017000ffd2007388 */ /* 0x0005e40000000c00 */
.L_x_2103:
[----:B------:R-:W-:Y:S05]  /*2c20*/  BSYNC.RECONVERGENT B0 ;  /* 0x0000000000007941 */ /* 0x000fea0003800200 */
.L_x_2102:
        /* <DEDUP_REMOVED lines=39> */
.L_x_2107:
[----:B------:R3:W-:Y:S01]  /*2ea0*/  STS.128 [R210+0x1c000], RZ ;  /* 0x01c000ffd2007388 */ /* 0x0007e20000000c00 */
[----:B------:R-:W-:Y:S05]  /*2eb0*/  BRA `(.L_x_2108) ;  /* 0x00000000000c7947 */ /* 0x000fea0003800000 */
.L_x_2106:
[----:B------:R3:W-:Y:S04]  /*2ec0*/  STS.128 [R210+0x18000], RZ ;  /* 0x018000ffd2007388 */ /* 0x0007e80000000c00 */
[----:B------:R3:W-:Y:S04]  /*2ed0*/  STS.128 [R210+0x1a000], RZ ;  /* 0x01a000ffd2007388 */ /* 0x0007e80000000c00 */
[----:B------:R3:W-:Y:S02]  /*2ee0*/  STS.128 [R210+0x1c000], RZ ;  /* 0x01c000ffd2007388 */ /* 0x0007e40000000c00 */
.L_x_2108:
[----:B------:R-:W-:Y:S05]  /*2ef0*/  BSYNC.RECONVERGENT B0 ;  /* 0x0000000000007941 */ /* 0x000fea0003800200 */
.L_x_2105:
[----:B------:R1:W-:Y:S01]  /*2f00*/  @P3 STS.128 [R210+0x19000], RZ ;  /* 0x019000ffd2003388 */ /* 0x0003e20000000c00 */
[----:B------:R-:W-:Y:S03]  /*2f10*/  BSSY.RECONVERGENT B0, `(.L_x_2109) ;  /* 0x0000022000007945 */ /* 0x000fe60003800200 */
[----:B------:R1:W-:Y:S04]  /*2f20*/  @P3 STS.128 [R210+0x1b000], RZ ;  /* 0x01b000ffd2003388 */ /* 0x0003e80000000c00 */
[----:B------:R1:W-:Y:S01]  /*2f30*/  @P3 STS.128 [R210+0x1d000], RZ ;  /* 0x01d000ffd2003388 */ /* 0x0003e20000000c00 */
[----:B------:R-:W-:Y:S05]  /*2f40*/  @P3 BRA `(.L_x_2110) ;  /* 0x0000000000783947 */ /* 0x000fea0003800000 */
[----:B------:R-:W2:Y:S01]  /*2f50*/  LDCU UR6, c[0x0][0x440] ;  /* 0x00008800ff0677ac */ /* 0x000ea20008000800 */
[----:B-1-3--:R-:W-:Y:S01]  /*2f60*/  MOV R9, R7 ;  /* 0x0000000700097202 */ /* 0x00afe20000000f00 */
        /* <DEDUP_REMOVED lines=27> */
.L_x_2111:
[----:B------:R2:W-:Y:S02]  /*3120*/  STS.128 [R210+0x1d000], RZ ;  /* 0x01d000ffd2007388 */ /* 0x0005e40000000c00 */
.L_x_2110:
[----:B------:R-:W-:Y:S05]  /*3130*/  BSYNC.RECONVERGENT B0 ;  /* 0x0000000000007941 */ /* 0x000fea0003800200 */
.L_x_2109:
[----:B------:R-:W3:Y:S01]  /*3140*/  LDCU.64 UR4, c[0x0][0x538] ;  /* 0x0000a700ff0477ac */ /* 0x000ee20008000a00 */
[----:B------:R-:W0:Y:S01]  /*3150*/  LDGDEPBAR ;  /* 0x00000000000079af */ /* 0x000e220000000000 */
[----:B------:R-:W-:Y:S01]  /*3160*/  SHF.R.U32.HI R215, RZ, 0x2, R13 ;  /* 0x00000002ffd77819 */ /* 0x000fe2000001160d */
[----:B------:R-:W-:Y:S01]  /*3170*/  IMAD.MOV.U32 R229, RZ, RZ, RZ ;  /* 0x000000ffffe57224 */ /* 0x000fe200078e00ff */
[----:B------:R-:W1:Y:S01]  /*3180*/  LDCU UR6, c[0x0][0x3e0] ;  /* 0x00007c00ff0677ac */ /* 0x000e620008000800 */
[----:B------:R-:W1:Y:S01]  /*3190*/  LDCU UR8, c[0x0][0x50c] ;  /* 0x0000a180ff0877ac */ /* 0x000e620008000800 */
[----:B------:R-:W1:Y:S01]  /*31a0*/  LDCU UR7, c[0x0][0x45c] ;  /* 0x00008b80ff0777ac */ /* 0x000e620008000800 */
[----:B---3--:R-:W-:-:S04]  /*31b0*/  ISETP.NE.U32.AND P1, PT, RZ, UR4, PT ;  /* 0x00000004ff007c0c */ /* 0x008fc8000bf25070 */
[----:B------:R-:W-:-:S13]  /*31c0*/  ISETP.NE.AND.EX P1, PT, RZ, UR5, PT, P1 ;  /* 0x00000005ff007c0c */ /* 0x000fda000bf25310 */
[----:B-12---:R-:W1:Y:S01]  /*31d0*/  @P1 LDC.64 R2, c[0x0][0x540] ;  /* 0x00015000ff021b82 */ /* 0x006e620000000a00 */
[----:B------:R-:W-:Y:S02]  /*31e0*/  @P1 IMAD.MOV.U32 R6, RZ, RZ, R200 ;  /* 0x000000ffff061224 */ /* 0x000fe400078e00c8 */
[----:B------:R-:W-:-:S05]  /*31f0*/  @P1 IMAD.MOV.U32 R7, RZ, RZ, RZ ;  /* 0x000000ffff071224 */ /* 0x000fca00078e00ff */
[----:B------:R-:W2:Y:S01]  /*3200*/  @P1 LDC R0, c[0x0][0x458] ;  /* 0x00011600ff001b82 */ /* 0x000ea20000000800 */
[----:B-1----:R-:W-:-:S04]  /*3210*/  @P1 IMAD.WIDE.U32 R6, R201, R2, R6 ;  /* 0x00000002c9061225 */ /* 0x002fc800078e0006 */
[----:B------:R-:W-:Y:S01]  /*3220*/  @P1 IMAD R3, R201, R3, R7 ;  /* 0x00000003c9031224 */ /* 0x000fe200078e0207 */
[C---:B------:R-:W-:Y:S01]  /*3230*/  @P1 LEA R8, P0, R6.reuse, UR4, 0x2 ;  /* 0x0000000406081c11 */ /* 0x040fe2000f8010ff */
[----:B------:R-:W1:Y:S03]  /*3240*/  LDCU UR4, c[0x0][0x590] ;  /* 0x0000b200ff0477ac */ /* 0x000e660008000800 */
[----:B------:R-:W-:Y:S01]  /*3250*/  @P1 LEA.HI.X R9, R6, UR5, R3, 0x2, P0 ;  /* 0x0000000506091c11 */ /* 0x000fe200080f1403 */
[----:B--2---:R-:W2:Y:S01]  /*3260*/  @P1 MUFU.RCP R0, R0 ;  /* 0x0000000000001308 */ /* 0x004ea20000001000 */
[----:B------:R-:W-:Y:S02]  /*3270*/  IMAD.SHL.U32 R2, R13, 0x2, RZ ;  /* 0x000000020d027824 */ /* 0x000fe400078e00ff */
[----:B------:R-:W-:Y:S01]  /*3280*/  IMAD.SHL.U32 R184, R193, 0x2, RZ ;  /* 0x00000002c1b87824 */ /* 0x000fe200078e00ff */
[----:B------:R-:W2:Y:S01]  /*3290*/  @P1 LDG.E R3, desc[UR18][R8.64] ;  /* 0x0000001208031981 */ /* 0x000ea2000c1e1900 */
[----:B------:R-:W-:Y:S01]  /*32a0*/  IMAD.SHL.U32 R185, R194, 0x2, RZ ;  /* 0x00000002c2b97824 */ /* 0x000fe200078e00ff */
[----:B------:R-:W-:Y:S01]  /*32b0*/  LOP3.LUT R2, R2, 0x6, RZ, 0xc0, !PT ;  /* 0x0000000602027812 */ /* 0x000fe200078ec0ff */
[--C-:B------:R-:W-:Y:S01]  /*32c0*/  IMAD.IADD R196, R190, 0x1, R184.reuse ;  /* 0x00000001bec47824 */ /* 0x100fe200078e02b8 */
[----:B------:R-:W-:Y:S01]  /*32d0*/  CS2R R142, SRZ ;  /* 0x00000000008e7805 */ /* 0x000fe2000001ff00 */
[----:B------:R-:W-:Y:S01]  /*32e0*/  IMAD.IADD R187, R192, 0x1, R5 ;  /* 0x00000001c0bb7824 */ /* 0x000fe200078e0205 */
[----:B------:R-:W-:Y:S01]  /*32f0*/  LOP3.LUT R215, R2, 0xe0, R215, 0xf8, !PT ;  /* 0x000000e002d77812 */ /* 0x000fe200078ef8d7 */
[----:B------:R-:W-:Y:S01]  /*3300*/  IMAD.IADD R2, R188, 0x1, R184 ;  /* 0x00000001bc027824 */ /* 0x000fe200078e02b8 */
[----:B------:R-:W-:Y:S01]  /*3310*/  CS2R R140, SRZ ;  /* 0x00000000008c7805 */ /* 0x000fe2000001ff00 */
[----:B------:R-:W-:Y:S01]  /*3320*/  IMAD.IADD R186, R191, 0x1, R5 ;  /* 0x00000001bfba7824 */ /* 0x000fe200078e0205 */
[----:B------:R-:W-:Y:S01]  /*3330*/  CS2R R146, SRZ ;  /* 0x0000000000927805 */ /* 0x000fe2000001ff00 */
[----:B------:R-:W-:Y:S01]  /*3340*/  IMAD.MOV.U32 R228, RZ, RZ, R232 ;  /* 0x000000ffffe47224 */ /* 0x000fe200078e00e8 */
        /* <DEDUP_REMOVED lines=46> */
[----:B------:R-:W-:Y:S01]  /*3630*/  IADD3 R215, PT, PT, R235, -R220, -R215 ;  /* 0x800000dcebd77210 */ /* 0x000fe20007ffe8d7 */
[----:B------:R-:W-:Y:S01]  /*3640*/  IMAD.IADD R195, R185, 0x1, R196 ;  /* 0x00000001b9c37824 */ /* 0x000fe200078e02c4 */
[----:B------:R-:W3:Y:S01]  /*3650*/  LDCU UR5, c[0x0][0x440] ;  /* 0x00008800ff0577ac */ /* 0x000ee20008000800 */
[----:B-1----:R-:W-:Y:S01]  /*3660*/  USHF.L.U32 UR4, UR4, 0x6, URZ ;  /* 0x0000000604047899 */ /* 0x002fe200080006ff */
[----:B--2---:R-:W-:Y:S01]  /*3670*/  @P1 FMUL.FTZ R229, R3, R0 ;  /* 0x0000000003e51220 */ /* 0x004fe20000410000 */
[----:B------:R-:W-:Y:S02]  /*3680*/  IMAD.IADD R3, R188, 0x1, R185 ;  /* 0x00000001bc037824 */ /* 0x000fe400078e02b9 */
[----:B---3--:R-:W-:-:S08]  /*3690*/  IMAD.IADD R0, R185, 0x1, R2 ;  /* 0x00000001b9007824 */ /* 0x008fd000078e0202 */
.L_x_2116:
[----:B------:R-:W0:Y:S01]  /*36a0*/  LDGDEPBAR ;  /* 0x00000000000079af */ /* 0x000e220000000000 */
[C---:B------:R-:W-:Y:S02]  /*36b0*/  IADD3 R149, PT, PT, R187.reuse, R185, RZ ;  /* 0x000000b9bb957210 */ /* 0x040fe40007ffe0ff */
[----:B------:R-:W-:Y:S02]  /*36c0*/  IADD3 R150, PT, PT, R187, R184, RZ ;  /* 0x000000b8bb967210 */ /* 0x000fe40007ffe0ff */
[----:B------:R-:W-:Y:S02]  /*36d0*/  LEA R154, P0, R207, R226, 0x2 ;  /* 0x000000e2cf9a7211 */ /* 0x000fe400078010ff */
[----:B------:R-:W-:Y:S02]  /*36e0*/  IADD3 R148, PT, PT, R185, R150, RZ ;  /* 0x00000096b9947210 */ /* 0x000fe40007ffe0ff */
[----:B------:R-:W-:Y:S02]  /*36f0*/  MOV R227, R225 ;  /* 0x000000e100e37202 */ /* 0x000fe40000000f00 */
[----:B------:R-:W-:Y:S02]  /*3700*/  SHF.L.U32 R248, R234, 0x6, RZ ;  /* 0x00000006eaf87819 */ /* 0x000fe400000006ff */
[----:B------:R-:W-:Y:S02]  /*3710*/  LEA.HI.X R155, R207, R227, RZ, 0x2, P0 ;  /* 0x000000e3cf9b7211 */ /* 0x000fe400000f14ff */
[C---:B------:R-:W-:Y:S02]  /*3720*/  LOP3.LUT R250, R248.reuse, R207, RZ, 0xfc, !PT ;  /* 0x000000cff8fa7212 */ /* 0x040fe400078efcff */
[----:B------:R-:W-:Y:S02]  /*3730*/  ISETP.GE.AND P0, PT, R248, R233, PT ;  /* 0x000000e9f800720c */ /* 0x000fe40003f06270 */
[----:B------:R-:W-:Y:S04]  /*3740*/  IADD3 R177, PT, PT, R250, R215, RZ ;  /* 0x000000d7fab17210 */ /* 0x000fe80007ffe0ff */
[C---:B------:R-:W-:Y:S01]  /*3750*/  IADD3 R163, PT, PT, R177.reuse, 0x48, RZ ;  /* 0x00000048b1a37810 */ /* 0x040fe20007ffe0ff */
[----:B------:R-:W-:Y:S04]  /*3760*/  DEPBAR.LE SB0, 0x0 ;  /* 0x000080000000791a */ /* 0x000fe80000000000 */
[----:B------:R-:W-:Y:S01]  /*3770*/  BAR.SYNC.DEFER_BLOCKING 0x0 ;  /* 0x0000000000007b1d */ /* 0x000fe20000010000 */
[C---:B------:R-:W-:Y:S02]  /*3780*/  IADD3 R161, PT, PT, R177.reuse, 0x47, RZ ;  /* 0x00000047b1a17810 */ /* 0x040fe40007ffe0ff */
[----:B------:R-:W-:Y:S02]  /*3790*/  IABS R163, R163 ;  /* 0x000000a300a37213 */ /* 0x000fe40000000000 */
[----:B------:R-:W-:Y:S02]  /*37a0*/  IABS R161, R161 ;  /* 0x000000a100a17213 */ /* 0x000fe40000000000 */
[----:B------:R-:W-:Y:S02]  /*37b0*/  I2FP.F32.S32 R163, R163 ;  /* 0x000000a300a37245 */ /* 0x000fe40000201400 */
[----:B------:R-:W-:Y:S02]  /*37c0*/  I2FP.F32.S32 R161, R161 ;  /* 0x000000a100a17245 */ /* 0x000fe40000201400 */
[C---:B------:R-:W-:Y:S02]  /*37d0*/  IADD3 R159, PT, PT, R177.reuse, 0x40, RZ ;  /* 0x00000040b19f7810 */ /* 0x040fe40007ffe0ff */
[C---:B------:R-:W-:Y:S02]  /*37e0*/  IADD3 R174, PT, PT, R177.reuse, 0x3f, RZ ;  /* 0x0000003fb1ae7810 */ /* 0x040fe40007ffe0ff */
[C---:B------:R-:W-:Y:S02]  /*37f0*/  IADD3 R178, PT, PT, R177.reuse, 0x38, RZ ;  /* 0x00000038b1b27810 */ /* 0x040fe40007ffe0ff */
[----:B------:R-:W-:Y:S02]  /*3800*/  IABS R159, R159 ;  /* 0x0000009f009f7213 */ /* 0x000fe40000000000 */
[C---:B------:R-:W-:Y:S02]  /*3810*/  IADD3 R172, PT, PT, R177.reuse, 0x37, RZ ;  /* 0x00000037b1ac7810 */ /* 0x040fe40007ffe0ff */
[C---:B------:R-:W-:Y:S02]  /*3820*/  IADD3 R170, PT, PT, R177.reuse, 0x30, RZ ;  /* 0x00000030b1aa7810 */ /* 0x040fe40007ffe0ff */
[C---:B------:R-:W-:Y:S01]  /*3830*/  IADD3 R252, PT, PT, R177.reuse, 0x2f, RZ ;  /* 0x0000002fb1fc7810 */ /* 0x040fe20007ffe0ff */
[----:B------:R-:W-:Y:S01]  /*3840*/  LDSM.16.M88.4 R68, [R187] ;  /* 0x00000000bb44783b */ /* 0x000fe20000000200 */
[C---:B------:R-:W-:Y:S02]  /*3850*/  IADD3 R171, PT, PT, R177.reuse, 0x28, RZ ;  /* 0x00000028b1ab7810 */ /* 0x040fe40007ffe0ff */
[----:B------:R-:W-:Y:S02]  /*3860*/  IADD3 R177, PT, PT, R177, 0x27, RZ ;  /* 0x00000027b1b17810 */ /* 0x000fe40007ffe0ff */
[----:B------:R-:W-:Y:S01]  /*3870*/  IABS R174, R174 ;  /* 0x000000ae00ae7213 */ /* 0x000fe20000000000 */
[----:B------:R-:W1:Y:S01]  /*3880*/  LDSM.16.M88.4 R72, [R190] ;  /* 0x00000000be48783b */ /* 0x000e620000000200 */
[----:B------:R-:W-:Y:S02]  /*3890*/  IABS R178, R178 ;  /* 0x000000b200b27213 */ /* 0x000fe40000000000 */
[----:B------:R-:W-:Y:S02]  /*38a0*/  I2FP.F32.S32 R159, R159 ;  /* 0x0000009f009f7245 */ /* 0x000fe40000201400 */
[----:B------:R-:W-:Y:S01]  /*38b0*/  IABS R172, R172 ;  /* 0x000000ac00ac7213 */ /* 0x000fe20000000000 */
[----:B------:R-:W2:Y:S01]  /*38c0*/  LDSM.16.M88.4 R76, [R190+0x800] ;  /* 0x00080000be4c783b */ /* 0x000ea20000000200 */
[----:B------:R-:W-:Y:S02]  /*38d0*/  IABS R170, R170 ;  /* 0x000000aa00aa7213 */ /* 0x000fe40000000000 */
[----:B------:R-:W-:Y:S02]  /*38e0*/  IABS R252, R252 ;  /* 0x000000fc00fc7213 */ /* 0x000fe40000000000 */
[----:B------:R-:W-:Y:S01]  /*38f0*/  IABS R171, R171 ;  /* 0x000000ab00ab7213 */ /* 0x000fe20000000000 */
[----:B------:R-:W-:Y:S01]  /*3900*/  LDSM.16.M88.4 R80, [R149] ;  /* 0x000000009550783b */ /* 0x000fe20000000200 */
[----:B------:R-:W-:Y:S02]  /*3910*/  IABS R177, R177 ;  /* 0x000000b100b17213 */ /* 0x000fe40000000000 */
[----:B------:R-:W-:Y:S02]  /*3920*/  I2FP.F32.S32 R174, R174 ;  /* 0x000000ae00ae7245 */ /* 0x000fe40000201400 */
[----:B------:R-:W-:Y:S01]  /*3930*/  I2FP.F32.S32 R178, R178 ;  /* 0x000000b200b27245 */ /* 0x000fe20000201400 */
[----:B------:R-:W3:Y:S01]  /*3940*/  LDSM.16.M88.4 R84, [R197] ;  /* 0x00000000c554783b */ /* 0x000ee20000000200 */
[----:B------:R-:W-:Y:S02]  /*3950*/  I2FP.F32.S32 R172, R172 ;  /* 0x000000ac00ac7245 */ /* 0x000fe40000201400 */
[----:B------:R-:W-:Y:S02]  /*3960*/  I2FP.F32.S32 R170, R170 ;  /* 0x000000aa00aa7245 */ /* 0x000fe40000201400 */
[----:B------:R-:W-:Y:S01]  /*3970*/  I2FP.F32.S32 R252, R252 ;  /* 0x000000fc00fc7245 */ /* 0x000fe20000201400 */
[----:B------:R-:W4:Y:S01]  /*3980*/  LDSM.16.M88.4 R88, [R197+0x800] ;  /* 0x00080000c558783b */ /* 0x000f220000000200 */
[----:B------:R-:W-:Y:S02]  /*3990*/  I2FP.F32.S32 R171, R171 ;  /* 0x000000ab00ab7245 */ /* 0x000fe40000201400 */
[----:B------:R-:W-:Y:S03]  /*39a0*/  I2FP.F32.S32 R177, R177 ;  /* 0x000000b100b17245 */ /* 0x000fe60000201400 */
[----:B------:R-:W-:Y:S06]  /*39b0*/  LDSM.16.M88.4 R92, [R196] ;  /* 0x00000000c45c783b */ /* 0x000fec0000000200 */
[----:B------:R-:W-:Y:S01]  /*39c0*/  LDSM.16.M88.4 R96, [R196+0x800] ;  /* 0x00080000c460783b */ /* 0x000fe20000000200 */
[C---:B-1----:R-:W-:Y:S05]  /*39d0*/  HMMA.16816.F32.BF16 R4, R68.reuse, R72, RZ ;  /* 0x000000484404723c */ /* 0x042fea00000418ff */
[----:B-----5:R-:W5:Y:S06]  /*39e0*/  LDG.E R152, desc[UR18][R154.64] ;  /* 0x000000129a987981 */ /* 0x020f6c000c1e1900 */
[----:B------:R1:W5:Y:S01]  /*39f0*/  LDG.E R151, desc[UR18][R154.64+0x20] ;  /* 0x000020129a977981 */ /* 0x000362000c1e1900 */
[C---:B------:R-:W-:Y:S05]  /*3a00*/  HMMA.16816.F32.BF16 R8, R68.reuse, R74, RZ ;  /* 0x0000004a4408723c */ /* 0x040fea00000418ff */
[----:B------:R-:W1:Y:S03]  /*3a10*/  LDSM.16.M88.4 R72, [R150] ;  /* 0x000000009648783b */ /* 0x000e660000000200 */
[C---:B--2---:R-:W-:Y:S08]  /*3a20*/  HMMA.16816.F32.BF16 R12, R68.reuse, R76, RZ ;  /* 0x0000004c440c723c */ /* 0x044ff000000418ff */
[----:B------:R-:W-:Y:S01]  /*3a30*/  HMMA.16816.F32.BF16 R16, R68, R78, RZ ;  /* 0x0000004e4410723c */ /* 0x000fe200000418ff */
[----:B------:R-:W-:Y:S06]  /*3a40*/  LDSM.16.M88.4 R68, [R148] ;  /* 0x000000009444783b */ /* 0x000fec0000000200 */
[----:B------:R-:W2:Y:S01]  /*3a50*/  LDSM.16.M88.4 R76, [R195] ;  /* 0x00000000c34c783b */ /* 0x000ea20000000200 */
[C---:B---3--:R-:W-:Y:S08]  /*3a60*/  HMMA.16816.F32.BF16 R4, R80.reuse, R84, R4 ;  /* 0x000000545004723c */ /* 0x048ff00000041804 */
[C---:B------:R-:W-:Y:S01]  /*3a70*/  HMMA.16816.F32.BF16 R8, R80.reuse, R86, R8 ;  /* 0x000000565008723c */ /* 0x040fe20000041808 */
[----:B------:R-:W3:Y:S07]  /*3a80*/  LDSM.16.M88.4 R84, [R195+0x800] ;  /* 0x00080000c354783b */ /* 0x000eee0000000200 */
[C---:B----4-:R-:W-:Y:S08]  /*3a90*/  HMMA.16816.F32.BF16 R12, R80.reuse, R88, R12 ;  /* 0x00000058500c723c */ /* 0x050ff0000004180c */
[----:B------:R-:W-:Y:S01]  /*3aa0*/  HMMA.16816.F32.BF16 R16, R80, R90, R16 ;  /* 0x0000005a5010723c */ /* 0x000fe20000041810 */
[----:B------:R-:W-:Y:S06]  /*3ab0*/  LDSM.16.M88.4 R80, [R187+0x2000] ;  /* 0x00200000bb50783b */ /* 0x000fec0000000200 */
[----:B------:R-:W4:Y:S01]  /*3ac0*/  LDSM.16.M88.4 R88, [R190+0x2000] ;  /* 0x00200000be58783b */ /* 0x000f220000000200 */
[C---:B-1----:R-:W-:Y:S08]  /*3ad0*/  HMMA.16816.F32.BF16 R4, R72.reuse, R92, R4 ;  /* 0x0000005c4804723c */ /* 0x042ff00000041804 */
[C---:B------:R-:W-:Y:S01]  /*3ae0*/  HMMA.16816.F32.BF16 R8, R72.reuse, R94, R8 ;  /* 0x0000005e4808723c */ /* 0x040fe20000041808 */
[----:B------:R-:W1:Y:S07]  /*3af0*/  LDSM.16.M88.4 R92, [R190+0x2800] ;  /* 0x00280000be5c783b */ /* 0x000e6e0000000200 */
[C---:B------:R-:W-:Y:S08]  /*3b00*/  HMMA.16816.F32.BF16 R12, R72.reuse, R96, R12 ;  /* 0x00000060480c723c */ /* 0x040ff0000004180c */
[----:B------:R-:W-:Y:S01]  /*3b10*/  HMMA.16816.F32.BF16 R16, R72, R98, R16 ;  /* 0x000000624810723c */ /* 0x000fe20000041810 */
[----:B------:R-:W-:Y:S06]  /*3b20*/  LDSM.16.M88.4 R72, [R149+0x2000] ;  /* 0x002000009548783b */ /* 0x000fec0000000200 */
[----:B------:R-:W-:Y:S01]  /*3b30*/  LDSM.16.M88.4 R96, [R195+0x2000] ;  /* 0x00200000c360783b */ /* 0x000fe20000000200 */
[C---:B--2---:R-:W-:Y:S08]  /*3b40*/  HMMA.16816.F32.BF16 R4, R68.reuse, R76, R4 ;  /* 0x0000004c4404723c */ /* 0x044ff00000041804 */
[C---:B------:R-:W-:Y:S01]  /*3b50*/  HMMA.16816.F32.BF16 R8, R68.reuse, R78, R8 ;  /* 0x0000004e4408723c */ /* 0x040fe20000041808 */
[----:B------:R-:W2:Y:S07]  /*3b60*/  LDSM.16.M88.4 R76, [R197+0x2000] ;  /* 0x00200000c54c783b */ /* 0x000eae0000000200 */
[C---:B---3--:R-:W-:Y:S08]  /*3b70*/  HMMA.16816.F32.BF16 R12, R68.reuse, R84, R12 ;  /* 0x00000054440c723c */ /* 0x048ff0000004180c */
[----:B------:R-:W-:Y:S01]  /*3b80*/  HMMA.16816.F32.BF16 R16, R68, R86, R16 ;  /* 0x000000564410723c */ /* 0x000fe20000041810 */
[----:B------:R-:W3:Y:S06]  /*3b90*/  LDSM.16.M88.4 R68, [R197+0x2800] ;  /* 0x00280000c544783b */ /* 0x000eec0000000200 */
[----:B------:R-:W-:Y:S01]  /*3ba0*/  LDSM.16.M88.4 R84, [R150+0x2000] ;  /* 0x002000009654783b */ /* 0x000fe20000000200 */
[C---:B----4-:R-:W-:Y:S08]  /*3bb0*/  HMMA.16816.F32.BF16 R4, R80.reuse, R88, R4 ;  /* 0x000000585004723c */ /* 0x050ff00000041804 */
[C---:B------:R-:W-:Y:S01]  /*3bc0*/  HMMA.16816.F32.BF16 R8, R80.reuse, R90, R8 ;  /* 0x0000005a5008723c */ /* 0x040fe20000041808 */
[----:B------:R-:W4:Y:S07]  /*3bd0*/  LDSM.16.M88.4 R88, [R196+0x2000] ;  /* 0x00200000c458783b */ /* 0x000f2e0000000200 */
        /* <DEDUP_REMOVED lines=44> */
[----:B------:R-:W-:Y:S01]  /*3ea0*/  FMUL.FTZ R154, R6, UR8 ;  /* 0x00000008069a7c20 */ /* 0x000fe20008410000 */
[----:B------:R-:W-:Y:S01]  /*3eb0*/  FMUL.FTZ R156, R7, UR8 ;  /* 0x00000008079c7c20 */ /* 0x000fe20008410000 */
[----:B------:R-:W-:Y:S01]  /*3ec0*/  FMUL.FTZ R198, R4, UR8 ;  /* 0x0000000804c67c20 */ /* 0x000fe20008410000 */
[----:B------:R-:W-:Y:S02]  /*3ed0*/  FMUL.FTZ R183, R5, UR8 ;  /* 0x0000000805b77c20 */ /* 0x000fe40008410000 */
[----:B------:R-:W-:Y:S01]  /*3ee0*/  HMMA.16816.F32.BF16 R16, R76, R70, R16 ;  /* 0x000000464c10723c */ /* 0x000fe20000041810 */
[----:B------:R-:W1:Y:S02]  /*3ef0*/  MUFU.TANH R154, R154 ;  /* 0x0000009a009a7308 */ /* 0x000e640000002400 */
[----:B------:R-:W-:Y:S01]  /*3f00*/  FMUL.FTZ R164, R10, UR8 ;  /* 0x000000080aa47c20 */ /* 0x000fe20008410000 */
[----:B------:R-:W-:Y:S01]  /*3f10*/  FMUL.FTZ R175, R8, UR8 ;  /* 0x0000000808af7c20 */ /* 0x000fe20008410000 */
[----:B------:R-:W-:Y:S01]  /*3f20*/  FMUL.FTZ R162, R11, UR8 ;  /* 0x000000080ba27c20 */ /* 0x000fe20008410000 */
[----:B------:R-:W-:Y:S05]  /*3f30*/  FMUL.FTZ R181, R9, UR8 ;  /* 0x0000000809b57c20 */ /* 0x000fea0008410000 */
[----:B------:R-:W2:Y:S01]  /*3f40*/  MUFU.TANH R156, R156 ;  /* 0x0000009c009c7308 */ /* 0x000ea20000002400 */
[----:B------:R-:W-:Y:S01]  /*3f50*/  FMUL.FTZ R160, R14, UR8 ;  /* 0x000000080ea07c20 */ /* 0x000fe20008410000 */
[----:B------:R-:W-:Y:S01]  /*3f60*/  FMUL.FTZ R173, R12, UR8 ;  /* 0x000000080cad7c20 */ /* 0x000fe20008410000 */
[----:B------:R-:W-:Y:S01]  /*3f70*/  FMUL.FTZ R158, R15, UR8 ;  /* 0x000000080f9e7c20 */ /* 0x000fe20008410000 */
[----:B------:R-:W-:Y:S06]  /*3f80*/  FMUL.FTZ R179, R13, UR8 ;  /* 0x000000080db37c20 */ /* 0x000fec0008410000 */
[----:B------:R-:W3:Y:S01]  /*3f90*/  MUFU.TANH R164, R164 ;  /* 0x000000a400a47308 */ /* 0x000ee20000002400 */
[----:B------:R-:W-:Y:S01]  /*3fa0*/  FMUL.FTZ R155, R18, UR8 ;  /* 0x00000008129b7c20 */ /* 0x000fe20008410000 */
[----:B------:R-:W-:Y:S01]  /*3fb0*/  FMUL.FTZ R153, R19, UR8 ;  /* 0x0000000813997c20 */ /* 0x000fe20008410000 */
[----:B------:R-:W-:Y:S01]  /*3fc0*/  FMUL.FTZ R169, R16, UR8 ;  /* 0x0000000810a97c20 */ /* 0x000fe20008410000 */
[----:B------:R-:W-:Y:S01]  /*3fd0*/  FMUL.FTZ R157, R17, UR8 ;  /* 0x00000008119d7c20 */ /* 0x000fe20008410000 */
[-C--:B-1----:R-:W-:Y:S01]  /*3fe0*/  FFMA.FTZ R182, R163, -R229.reuse, R154 ;  /* 0x800000e5a3b67223 */ /* 0x082fe2000001009a */
[----:B------:R-:W-:Y:S04]  /*3ff0*/  FFMA.FTZ R167, -R154, R154, 1 ;  /* 0x3f8000009aa77423 */ /* 0x000fe8000001019a */
[----:B------:R-:W1:Y:S01]  /*4000*/  MUFU.TANH R198, R198 ;  /* 0x000000c600c67308 */ /* 0x000e620000002400 */
[-C--:B--2---:R-:W-:Y:S01]  /*4010*/  FFMA.FTZ R176, R161, -R229.reuse, R156 ;  /* 0x800000e5a1b07223 */ /* 0x084fe2000001009c */
[----:B------:R-:W-:Y:S01]  /*4020*/  FFMA.FTZ R165, -R156, R156, 1 ;  /* 0x3f8000009ca57423 */ /* 0x000fe2000001019c */
[----:B------:R-:W-:Y:S03]  /*4030*/  FMUL.FTZ R167, R167, UR8 ;  /* 0x00000008a7a77c20 */ /* 0x000fe60008410000 */
[----:B------:R-:W-:Y:S04]  /*4040*/  FMUL.FTZ R165, R165, UR8 ;  /* 0x00000008a5a57c20 */ /* 0x000fe80008410000 */
[----:B------:R-:W2:Y:S01]  /*4050*/  MUFU.TANH R183, R183 ;  /* 0x000000b700b77308 */ /* 0x000ea20000002400 */
[-C--:B---3--:R-:W-:Y:S01]  /*4060*/  FFMA.FTZ R180, R159, -R229.reuse, R164 ;  /* 0x800000e59fb47223 */ /* 0x088fe200000100a4 */
[----:B------:R-:W-:Y:S04]  /*4070*/  FFMA.FTZ R163, -R164, R164, 1 ;  /* 0x3f800000a4a37423 */ /* 0x000fe800000101a4 */
[----:B------:R-:W-:Y:S04]  /*4080*/  FMUL.FTZ R163, R163, UR8 ;  /* 0x00000008a3a37c20 */ /* 0x000fe80008410000 */
[----:B------:R-:W3:Y:S01]  /*4090*/  MUFU.TANH R175, R175 ;  /* 0x000000af00af7308 */ /* 0x000ee20000002400 */
[----:B-1----:R-:W-:Y:S01]  /*40a0*/  FFMA.FTZ R168, -R198, R198, 1 ;  /* 0x3f800000c6a87423 */ /* 0x002fe200000101c6 */
[----:B------:R-:W-:Y:S03]  /*40b0*/  FFMA.FTZ R198, R159, -R229, R198 ;  /* 0x800000e59fc67223 */ /* 0x000fe600000100c6 */
[----:B------:R-:W-:Y:S05]  /*40c0*/  FMUL.FTZ R168, R168, UR8 ;  /* 0x00000008a8a87c20 */ /* 0x000fea0008410000 */
[----:B------:R-:W1:Y:S01]  /*40d0*/  MUFU.TANH R162, R162 ;  /* 0x000000a200a27308 */ /* 0x000e620000002400 */
[----:B--2---:R-:W-:Y:S01]  /*40e0*/  FFMA.FTZ R166, -R183, R183, 1 ;  /* 0x3f800000b7a67423 */ /* 0x004fe200000101b7 */
[----:B------:R-:W-:Y:S03]  /*40f0*/  FFMA.FTZ R183, R174, -R229, R183 ;  /* 0x800000e5aeb77223 */ /* 0x000fe600000100b7 */
[----:B------:R-:W-:Y:S05]  /*4100*/  FMUL.FTZ R166, R166, UR8 ;  /* 0x00000008a6a67c20 */ /* 0x000fea0008410000 */
[----:B------:R-:W2:Y:S01]  /*4110*/  MUFU.TANH R160, R160 ;  /* 0x000000a000a07308 */ /* 0x000ea20000002400 */
[----:B---3--:R-:W-:Y:S01]  /*4120*/  FFMA.FTZ R164, -R175, R175, 1 ;  /* 0x3f800000afa47423 */ /* 0x008fe200000101af */
[-C--:B------:R-:W-:Y:S03]  /*4130*/  FFMA.FTZ R175, R178, -R229.reuse, R175 ;  /* 0x800000e5b2af7223 */ /* 0x080fe600000100af */
[----:B------:R-:W-:Y:S05]  /*4140*/  FMUL.FTZ R164, R164, UR8 ;  /* 0x00000008a4a47c20 */ /* 0x000fea0008410000 */
[----:B------:R-:W3:Y:S01]  /*4150*/  MUFU.TANH R181, R181 ;  /* 0x000000b500b57308 */ /* 0x000ee20000002400 */
[-C--:B-1----:R-:W-:Y:S01]  /*4160*/  FFMA.FTZ R174, R174, -R229.reuse, R162 ;  /* 0x800000e5aeae7223 */ /* 0x082fe200000100a2 */
[----:B------:R-:W-:Y:S04]  /*4170*/  FFMA.FTZ R161, -R162, R162, 1 ;  /* 0x3f800000a2a17423 */ /* 0x000fe800000101a2 */
[----:B------:R-:W-:Y:S04]  /*4180*/  FMUL.FTZ R161, R161, UR8 ;  /* 0x00000008a1a17c20 */ /* 0x000fe80008410000 */
[----:B------:R-:W1:Y:S01]  /*4190*/  MUFU.TANH R173, R173 ;  /* 0x000000ad00ad7308 */ /* 0x000e620000002400 */
[----:B--2---:R-:W-:Y:S01]  /*41a0*/  FFMA.FTZ R178, R178, -R229, R160 ;  /* 0x800000e5b2b27223 */ /* 0x004fe200000100a0 */
[----:B------:R-:W-:Y:S04]  /*41b0*/  FFMA.FTZ R159, -R160, R160, 1 ;  /* 0x3f800000a09f7423 */ /* 0x000fe800000101a0 */
[----:B------:R-:W-:Y:S04]  /*41c0*/  FMUL.FTZ R159, R159, UR8 ;  /* 0x000000089f9f7c20 */ /* 0x000fe80008410000 */
[----:B------:R-:W2:Y:S01]  /*41d0*/  MUFU.TANH R158, R158 ;  /* 0x0000009e009e7308 */ /* 0x000ea20000002400 */
[----:B---3--:R-:W-:Y:S01]  /*41e0*/  FFMA.FTZ R162, -R181, R181, 1 ;  /* 0x3f800000b5a27423 */ /* 0x008fe200000101b5 */
[----:B------:R-:W-:Y:S03]  /*41f0*/  FFMA.FTZ R181, R172, -R229, R181 ;  /* 0x800000e5acb57223 */ /* 0x000fe600000100b5 */
[----:B------:R-:W-:Y:S05]  /*4200*/  FMUL.FTZ R162, R162, UR8 ;  /* 0x00000008a2a27c20 */ /* 0x000fea0008410000 */
[----:B------:R-:W3:Y:S01]  /*4210*/  MUFU.TANH R155, R155 ;  /* 0x0000009b009b7308 */ /* 0x000ee20000002400 */
[----:B-1----:R-:W-:Y:S01]  /*4220*/  FFMA.FTZ R160, -R173, R173, 1 ;  /* 0x3f800000ada07423 */ /* 0x002fe200000101ad */
[-C--:B------:R-:W-:Y:S03]  /*4230*/  FFMA.FTZ R173, R170, -R229.reuse, R173 ;  /* 0x800000e5aaad7223 */ /* 0x080fe600000100ad */
[----:B------:R-:W-:Y:S05]  /*4240*/  FMUL.FTZ R160, R160, UR8 ;  /* 0x00000008a0a07c20 */ /* 0x000fea0008410000 */
[----:B------:R-:W1:Y:S01]  /*4250*/  MUFU.TANH R156, R169 ;  /* 0x000000a9009c7308 */ /* 0x000e620000002400 */
[-C--:B--2---:R-:W-:Y:S09]  /*4260*/  FFMA.FTZ R172, R172, -R229.reuse, R158 ;  /* 0x800000e5acac7223 */ /* 0x084ff2000001009e */
[----:B------:R2:W4:Y:S01]  /*4270*/  MUFU.TANH R154, R157 ;  /* 0x0000009d009a7308 */ /* 0x0005220000002400 */
[----:B---3--:R-:W-:Y:S01]  /*4280*/  FFMA.FTZ R170, R170, -R229, R155 ;  /* 0x800000e5aaaa7223 */ /* 0x008fe2000001009b */
[----:B------:R-:W-:Y:S04]  /*4290*/  FFMA.FTZ R155, -R155, R155, 1 ;  /* 0x3f8000009b9b7423 */ /* 0x000fe8000001019b */
[----:B------:R-:W-:Y:S04]  /*42a0*/  FMUL.FTZ R155, R155, UR8 ;  /* 0x000000089b9b7c20 */ /* 0x000fe80008410000 */
[----:B------:R-:W3:Y:S01]  /*42b0*/  MUFU.TANH R153, R153 ;  /* 0x0000009900997308 */ /* 0x000ee20000002400 */
[-C--:B-1----:R-:W-:Y:S01]  /*42c0*/  FFMA.FTZ R171, R171, -R229.reuse, R156 ;  /* 0x800000e5abab7223 */ /* 0x082fe2000001009c */
[----:B------:R-:W-:Y:S04]  /*42d0*/  FFMA.FTZ R156, -R156, R156, 1 ;  /* 0x3f8000009c9c7423 */ /* 0x000fe8000001019c */
[----:B------:R-:W-:Y:S04]  /*42e0*/  FMUL.FTZ R156, R156, UR8 ;  /* 0x000000089c9c7c20 */ /* 0x000fe80008410000 */
[----:B------:R-:W1:Y:S01]  /*42f0*/  MUFU.TANH R179, R179 ;  /* 0x000000b300b37308 */ /* 0x000e620000002400 */
[----:B--2---:R-:W-:Y:S01]  /*4300*/  FFMA.FTZ R157, -R158, R158, 1 ;  /* 0x3f8000009e9d7423 */ /* 0x004fe2000001019e */
[-C--:B----4-:R-:W-:Y:S01]  /*4310*/  FFMA.FTZ R177, R177, -R229.reuse, R154 ;  /* 0x800000e5b1b17223 */ /* 0x090fe2000001009a */
[----:B------:R-:W-:Y:S02]  /*4320*/  FFMA.FTZ R154, -R154, R154, 1 ;  /* 0x3f8000009a9a7423 */ /* 0x000fe4000001019a */
[----:B------:R-:W-:Y:S02]  /*4330*/  FMUL.FTZ R157, R157, UR8 ;  /* 0x000000089d9d7c20 */ /* 0x000fe40008410000 */
[----:B------:R-:W-:Y:S01]  /*4340*/  FMUL.FTZ R154, R154, UR8 ;  /* 0x000000089a9a7c20 */ /* 0x000fe20008410000 */
[C---:B---3--:R-:W-:Y:S01]  /*4350*/  FFMA.FTZ R169, R252.reuse, -R229, R153 ;  /* 0x800000e5fca97223 */ /* 0x048fe20000010099 */
[----:B------:R-:W-:Y:S04]  /*4360*/  FFMA.FTZ R153, -R153, R153, 1 ;  /* 0x3f80000099997423 */ /* 0x000fe80000010199 */
[----:B------:R-:W-:Y:S01]  /*4370*/  FMUL.FTZ R153, R153, UR8 ;  /* 0x0000000899997c20 */ /* 0x000fe20008410000 */
[----:B-1----:R-:W-:Y:S01]  /*4380*/  FFMA.FTZ R158, -R179, R179, 1 ;  /* 0x3f800000b39e7423 */ /* 0x002fe200000101b3 */
[----:B------:R-:W-:Y:S03]  /*4390*/  FFMA.FTZ R179, R252, -R229, R179 ;  /* 0x800000e5fcb37223 */ /* 0x000fe600000100b3 */
[----:B------:R-:W-:Y:S01]  /*43a0*/  FMUL.FTZ R158, R158, UR8 ;  /* 0x000000089e9e7c20 */ /* 0x000fe20008410000 */
        /* <DEDUP_REMOVED lines=10> */
.L_x_2112:
        /* <DEDUP_REMOVED lines=11> */
[----:B------:R-:W-:Y:S02]  /*4500*/  VIADDMNMX R10, R4, 0x1, R235, PT ;  /* 0x00000001040a7846 */ /* 0x000fe400038001eb */
        /* <DEDUP_REMOVED lines=75> */
.L_x_2113:
[C---:B------:R-:W-:Y:S01]  /*49c0*/  FMUL.FTZ R5, R230.reuse, 1.4426950216293334961 ;  /* 0x3fb8aa3be6057820 */ /* 0x040fe20000410000 */
[----:B------:R-:W-:Y:S01]  /*49d0*/  FSETP.NEU.FTZ.AND P0, PT, R230, -INF , PT ;  /* 0xff800000e600780b */ /* 0x000fe20003f1d000 */
[C---:B------:R-:W-:Y:S01]  /*49e0*/  FMUL.FTZ R4, R231.reuse, 1.4426950216293334961 ;  /* 0x3fb8aa3be7047820 */ /* 0x040fe20000410000 */
        /* <DEDUP_REMOVED lines=8> */
[----:B------:R1:W-:Y:S01]  /*4a70*/  MUFU.EX2 R175, R6 ;  /* 0x0000000600af7308 */ /* 0x0003e20000000800 */
[--C-:B------:R-:W-:Y:S01]  /*4a80*/  FFMA.FTZ R183, R183, UR7, -R4.reuse ;  /* 0x00000007b7b77c23 */ /* 0x100fe20008010804 */
[--C-:B------:R-:W-:Y:S01]  /*4a90*/  FFMA.FTZ R9, R180, UR7, -R5.reuse ;  /* 0x00000007b4097c23 */ /* 0x100fe20008010805 */
[--C-:B------:R-:W-:Y:S07]  /*4aa0*/  FFMA.FTZ R8, R174, UR7, -R5.reuse ;  /* 0x00000007ae087c23 */ /* 0x100fee0008010805 */
[----:B------:R2:W-:Y:S01]  /*4ab0*/  MUFU.EX2 R176, R7 ;  /* 0x0000000700b07308 */ /* 0x0005e20000000800 */
[--C-:B------:R-:W-:Y:S01]  /*4ac0*/  FFMA.FTZ R181, R181, UR7, -R4.reuse ;  /* 0x00000007b5b57c23 */ /* 0x100fe20008010804 */
[--C-:B------:R-:W-:Y:S01]  /*4ad0*/  FFMA.FTZ R180, R173, UR7, -R4.reuse ;  /* 0x00000007adb47c23 */ /* 0x100fe20008010804 */
[--C-:B------:R-:W-:Y:S07]  /*4ae0*/  FFMA.FTZ R179, R179, UR7, -R4.reuse ;  /* 0x00000007b3b37c23 */ /* 0x100fee0008010804 */
[----:B------:R-:W-:Y:S01]  /*4af0*/  MUFU.EX2 R198, R198 ;  /* 0x000000c600c67308 */ /* 0x000fe20000000800 */
[--C-:B------:R-:W-:Y:S01]  /*4b00*/  FFMA.FTZ R170, R170, UR7, -R5.reuse ;  /* 0x00000007aaaa7c23 */ /* 0x100fe20008010805 */
[----:B------:R-:W-:Y:S08]  /*4b10*/  IADD3 R197, PT, PT, R190, R185, RZ ;  /* 0x000000b9bec57210 */ /* 0x000ff00007ffe0ff */
[----:B------:R-:W-:Y:S01]  /*4b20*/  MUFU.EX2 R183, R183 ;  /* 0x000000b700b77308 */ /* 0x000fe20000000800 */
[-C--:B------:R-:W-:Y:S01]  /*4b30*/  IADD3 R150, PT, PT, R192, R184.reuse, RZ ;  /* 0x000000b8c0967210 */ /* 0x080fe20007ffe0ff */
[--C-:B-1----:R-:W-:Y:S01]  /*4b40*/  FFMA.FTZ R6, R172, UR7, -R5.reuse ;  /* 0x00000007ac067c23 */ /* 0x102fe20008010805 */
[----:B------:R-:W-:Y:S07]  /*4b50*/  IADD3 R196, PT, PT, R190, R184, RZ ;  /* 0x000000b8bec47210 */ /* 0x000fee0007ffe0ff */
[----:B------:R-:W-:Y:S01]  /*4b60*/  MUFU.EX2 R174, R9 ;  /* 0x0000000900ae7308 */ /* 0x000fe20000000800 */
[----:B------:R-:W-:Y:S01]  /*4b70*/  IADD3 R148, PT, PT, R185, R150, RZ ;  /* 0x00000096b9947210 */ /* 0x000fe20007ffe0ff */
[--C-:B--2---:R-:W-:Y:S01]  /*4b80*/  FFMA.FTZ R7, R178, UR7, -R5.reuse ;  /* 0x00000007b2077c23 */ /* 0x104fe20008010805 */
[--C-:B------:R-:W-:Y:S07]  /*4b90*/  FFMA.FTZ R178, R171, UR7, -R4.reuse ;  /* 0x00000007abb27c23 */ /* 0x100fee0008010804 */
[----:B------:R-:W-:Y:S01]  /*4ba0*/  MUFU.EX2 R182, R182 ;  /* 0x000000b600b67308 */ /* 0x000fe20000000800 */
[----:B------:R-:W-:Y:S01]  /*4bb0*/  FFMA.FTZ R5, R169, UR7, -R5 ;  /* 0x00000007a9057c23 */ /* 0x000fe20008010805 */
[----:B------:R-:W-:Y:S01]  /*4bc0*/  FFMA.FTZ R4, R177, UR7, -R4 ;  /* 0x00000007b1047c23 */ /* 0x000fe20008010804 */
        /* <DEDUP_REMOVED lines=117> */
[----:B------:R-:W-:Y:S01]  /*5320*/  FADD.FTZ R6, -R152, R9 ;  /* 0x0000000998067221 */ /* 0x000fe20000010100 */
[----:B------:R-:W-:Y:S01]  /*5330*/  FADD.FTZ R9, -R151, R10 ;  /* 0x0000000a97097221 */ /* 0x000fe20000010100 */
[----:B------:R-:W-:Y:S01]  /*5340*/  FMUL.FTZ R176, R176, R5 ;  /* 0x00000005b0b07220 */ /* 0x000fe20000410000 */
[----:B------:R-:W-:Y:S01]  /*5350*/  FADD.FTZ R5, -R152, R8 ;  /* 0x0000000898057221 */ /* 0x000fe20000010100 */
[----:B------:R-:W-:Y:S01]  /*5360*/  FMUL.FTZ R181, R181, R6 ;  /* 0x00000006b5b57220 */ /* 0x000fe20000410000 */
[----:B------:R-:W-:Y:S01]  /*5370*/  FMUL.FTZ R174, R174, R9 ;  /* 0x00000009aeae7220 */ /* 0x000fe20000410000 */
[C---:B------:R-:W-:Y:S01]  /*5380*/  FADD.FTZ R8, -R151.reuse, R11 ;  /* 0x0000000b97087221 */ /* 0x040fe20000010100 */
        /* <DEDUP_REMOVED lines=102> */
.L_x_2114:
        /* <DEDUP_REMOVED lines=127> */
.L_x_2115:
        /* <DEDUP_REMOVED lines=449> */
.L_x_2117:
        /* <DEDUP_REMOVED lines=11> */
.L_x_2118:
[----:B------:R-:W1:Y:S01]  /*7ea0*/  LDCU.64 UR6, c[0x0][0x5c8] ;  /* 0x0000b900ff0677ac */ /* 0x000e620008000a00 */
[----:B------:R-:W-:-:S05]  /*7eb0*/  IADD3 R54, PT, PT, R236, R237, RZ ;  /* 0x000000edec367210 */ /* 0x000fca0007ffe0ff */
[C---:B-1----:R-:W-:Y:S02]  /*7ec0*/  IMAD R52, R54.reuse, UR7, RZ ;  /* 0x0000000736347c24 */ /* 0x042fe4000f8e02ff */
[----:B--2---:R-:W-:-:S05]  /*7ed0*/  IMAD.WIDE.U32 R54, R54, UR6, RZ ;  /* 0x0000000636367c25 */ /* 0x004fca000f8e00ff */
[----:B------:R-:W-:-:S07]  /*7ee0*/  IADD3 R52, PT, PT, R55, R52, RZ ;  /* 0x0000003437347210 */ /* 0x000fce0007ffe0ff */
.L_x_2119:
        /* <DEDUP_REMOVED lines=44> */
.L_x_2121:
[----:B------:R-:W-:Y:S05]  /*81b0*/  BSYNC.RECONVERGENT B0 ;  /* 0x0000000000007941 */ /* 0x000fea0003800200 */
.L_x_2120:
        /* <DEDUP_REMOVED lines=18> */
.L_x_2123:
[----:B------:R-:W-:Y:S05]  /*82e0*/  BSYNC.RECONVERGENT B0 ;  /* 0x0000000000007941 */ /* 0x000fea0003800200 */
.L_x_2122:
        /* <DEDUP_REMOVED lines=25> */
.L_x_2125:
[----:B------:R-:W-:Y:S05]  /*8480*/  BSYNC.RECONVERGENT B0 ;  /* 0x0000000000007941 */ /* 0x000fea0003800200 */
.L_x_2124:
        /* <DEDUP_REMOVED lines=16> */
.L_x_2083:
[----:B------:R-:W-:Y:S05]  /*8590*/  BSYNC.RECONVERGENT B1 ;  /* 0x0000000000017941 */ /* 0x000fea0003800200 */
.L_x_2061:
        /* <DEDUP_REMOVED lines=11> */
.L_x_2127:
        /* <DEDUP_REMOVED lines=11> */
.L_x_2191:


//--------------------- .text._ZN5flash25flash_bwd_dot_do_o_kernelILb0E23Flash_bwd_kernel_traitsILi192ELi64ELi64ELi8ELi4ELi2ELi2ELb0ELb0EN7cutlass10bfloat16_tE19Flash_kernel_traitsILi192ELi64ELi64ELi8ES3_EEEEvNS_16Flash_bwd_paramsE --------------------------
	.section	.text._ZN5flash25flash_bwd_dot_do_o_kernelILb0E23Flash_bwd_kernel_traitsILi192ELi64ELi64ELi8ELi4ELi2ELi2ELb0ELb0EN7cutlass10bfloat16_tE19Flash_kernel_traitsILi192ELi64ELi64ELi8ES3_EEEEvNS_16Flash_bwd_paramsE,"ax",@progbits
	.align	128
        .global         _ZN5flash25flash_bwd_dot_do_o_kernelILb0E23Flash_bwd_kernel_traitsILi192ELi64ELi64ELi8ELi4ELi2ELi2ELb0ELb0EN7cutlass10bfloat16_tE19Flash_kernel_traitsILi192ELi64ELi64ELi8ES3_EEEEvNS_16Flash_bwd_paramsE
        .type           _ZN5flash25flash_bwd_dot_do_o_kernelILb0E23Flash_bwd_kernel_traitsILi192ELi64ELi64ELi8ELi4ELi2ELi2ELb0ELb0EN7cutlass10bfloat16_tE19Flash_kernel_traitsILi192ELi64ELi64ELi8ES3_EEEEvNS_16Flash_bwd_paramsE,@function
        .size           _ZN5flash25flash_bwd_dot_do_o_kernelILb0E23Flash_bwd_kernel_traitsILi192ELi64ELi64ELi8ELi4ELi2ELi2ELb0ELb0EN7cutlass10bfloat16_tE19Flash_kernel_traitsILi192ELi64ELi64ELi8ES3_EEEEvNS_16Flash_bwd_paramsE,(.L_x_2192 - _ZN5flash25flash_bwd_dot_do_o_kernelILb0E23Flash_bwd_kernel_traitsILi192ELi64ELi64ELi8ELi4ELi2ELi2ELb0ELb0EN7cutlass10bfloat16_tE19Flash_kernel_traitsILi192ELi64ELi64ELi8ES3_EEEEvNS_16Flash_bwd_paramsE)
        .other          _ZN5flash25flash_bwd_dot_do_o_kernelILb0E23Flash_bwd_kernel_traitsILi192ELi64ELi64ELi8ELi4ELi2ELi2ELb0ELb0EN7cutlass10bfloat16_tE19Flash_kernel_traitsILi192ELi64ELi64ELi8ES3_EEEEvNS_16Flash_bwd_paramsE,@"STO_CUDA_ENTRY STV_DEFAULT"
_ZN5flash25flash_bwd_dot_do_o_kernelILb0E23Flash_bwd_kernel_traitsILi192ELi64ELi64ELi8ELi4ELi2ELi2ELb0ELb0EN7cutlass10bfloat16_tE19Flash_kernel_traitsILi192ELi64ELi64ELi8ES3_EEEEvNS_16Flash_bwd_paramsE:
.text._ZN5flash25flash_bwd_dot_do_o_kernelILb0E23Flash_bwd_kernel_traitsILi192ELi64ELi64ELi8ELi4ELi2ELi2ELb0ELb0EN7cutlass10bfloat16_tE19Flash_kernel_traitsILi192ELi64ELi64ELi8ES3_EEEEvNS_16Flash_bwd_paramsE:
        /* <DEDUP_REMOVED lines=51> */
.L_x_2128:
[----:B------:R-:W0:Y:S08]  /*0330*/  LDC R58, c[0x0][0x3e0] ;  /* 0x0000f800ff3a7b82 */ /* 0x000e300000000800 */
[----:B------:R-:W1:Y:S01]  /*0340*/  LDC R3, c[0x0][0x444] ;  /* 0x00011100ff037b82 */ /* 0x000e620000000800 */
[----:B0-----:R-:W-:-:S04]  /*0350*/  IMAD R58, R7, R58, UR5 ;  /* 0x00000005073a7e24 */ /* 0x001fc8000f8e023a */
[----:B-1----:R-:W-:-:S07]  /*0360*/  IMAD R58, R58, R3, RZ ;  /* 0x000000033a3a7224 */ /* 0x002fce00078e02ff */
.L_x_2129:
        /* <DEDUP_REMOVED lines=56> */
.L_x_2131:
[----:B------:R-:W-:Y:S05]  /*06f0*/  BSYNC.RECONVERGENT B0 ;  /* 0x0000000000007941 */ /* 0x000fea0003800200 */
.L_x_2130:
        /* <DEDUP_REMOVED lines=19> */
.L_x_2133:
[----:B------:R-:W-:Y:S05]  /*0830*/  BSYNC.RECONVERGENT B0 ;  /* 0x0000000000007941 */ /* 0x000fea0003800200 */
.L_x_2132:
        /* <DEDUP_REMOVED lines=21> */
.L_x_2135:
[----:B------:R-:W-:Y:S05]  /*0990*/  BSYNC.RECONVERGENT B0 ;  /* 0x0000000000007941 */ /* 0x000fea0003800200 */
.L_x_2134:
        /* <DEDUP_REMOVED lines=25> */
.L_x_2137:
[----:B------:R-:W-:Y:S05]  /*0b30*/  BSYNC.RECONVERGENT B0 ;  /* 0x0000000000007941 */ /* 0x000fea0003800200 */
.L_x_2136:
        /* <DEDUP_REMOVED lines=173> */
.L_x_2138:
        /* <DEDUP_REMOVED lines=15> */
.L_x_2192:


//--------------------- .text._ZN5flash25flash_bwd_dot_do_o_kernelILb1E23Flash_bwd_kernel_traitsILi192ELi64ELi64ELi8ELi4ELi2ELi2ELb0ELb0EN7cutlass10bfloat16_tE19Flash_kernel_traitsILi192ELi64ELi64ELi8ES3_EEEEvNS_16Flash_bwd_paramsE --------------------------
	.section	.text._ZN5flash25flash_bwd_dot_do_o_kernelILb1E23Flash_bwd_kernel_traitsILi192ELi64ELi64ELi8ELi4ELi2ELi2ELb0ELb0EN7cutlass10bfloat16_tE19Flash_kernel_traitsILi192ELi64ELi64ELi8ES3_EEEEvNS_16Flash_bwd_paramsE,"ax",@progbits
	.align	128
        .global         _ZN5flash25flash_bwd_dot_do_o_kernelILb1E23Flash_bwd_kernel_traitsILi192ELi64ELi64ELi8ELi4ELi2ELi2ELb0ELb0EN7cutlass10bfloat16_tE19Flash_kernel_traitsILi192ELi64ELi64ELi8ES3_EEEEvNS_16Flash_bwd_paramsE
        .type           _ZN5flash25flash_bwd_dot_do_o_kernelILb1E23Flash_bwd_kernel_traitsILi192ELi64ELi64ELi8ELi4ELi2ELi2ELb0ELb0EN7cutlass10bfloat16_tE19Flash_kernel_traitsILi192ELi64ELi64ELi8ES3_EEEEvNS_16Flash_bwd_paramsE,@function
        .size           _ZN5flash25flash_bwd_dot_do_o_kernelILb1E23Flash_bwd_kernel_traitsILi192ELi64ELi64ELi8ELi4ELi2ELi2ELb0ELb0EN7cutlass10bfloat16_tE19Flash_kernel_traitsILi192ELi64ELi64ELi8ES3_EEEEvNS_16Flash_bwd_paramsE,(.L_x_2193 - _ZN5flash25flash_bwd_dot_do_o_kernelILb1E23Flash_bwd_kernel_traitsILi192ELi64ELi64ELi8ELi4ELi2ELi2ELb0ELb0EN7cutlass10bfloat16_tE19Flash_kernel_traitsILi192ELi64ELi64ELi8ES3_EEEEvNS_16Flash_bwd_paramsE)
        .other          _ZN5flash25flash_bwd_dot_do_o_kernelILb1E23Flash_bwd_kernel_traitsILi192ELi64ELi64ELi8ELi4ELi2ELi2ELb0ELb0EN7cutlass10bfloat16_tE19Flash_kernel_traitsILi192ELi64ELi64ELi8ES3_EEEEvNS_16Flash_bwd_paramsE,@"STO_CUDA_ENTRY STV_DEFAULT"
_ZN5flash25flash_bwd_dot_do_o_kernelILb1E23Flash_bwd_kernel_traitsILi192ELi64ELi64ELi8ELi4ELi2ELi2ELb0ELb0EN7cutlass10bfloat16_tE19Flash_kernel_traitsILi192ELi64ELi64ELi8ES3_EEEEvNS_16Flash_bwd_paramsE:
.text._ZN5flash25flash_bwd_dot_do_o_kernelILb1E23Flash_bwd_kernel_traitsILi192ELi64ELi64ELi8ELi4ELi2ELi2ELb0ELb0EN7cutlass10bfloat16_tE19Flash_kernel_traitsILi192ELi64ELi64ELi8ES3_EEEEvNS_16Flash_bwd_paramsE:
        /* <DEDUP_REMOVED lines=58> */
.L_x_2139:
[-C--:B------:R-:W-:Y:S02]  /*03a0*/  IMAD R5, R13, R2.reuse, RZ ;  /* 0x000000020d057224 */ /* 0x080fe400078e02ff */
[----:B------:R-:W-:-:S04]  /*03b0*/  IMAD.WIDE.U32 R10, R12, R2, RZ ;  /* 0x000000020c0a7225 */ /* 0x000fc800078e00ff */
[----:B------:R-:W-:Y:S02]  /*03c0*/  IMAD.IADD R16, R11, 0x1, R5 ;  /* 0x000000010b107824 */ /* 0x000fe400078e0205 */
[----:B------:R-:W-:-:S07]  /*03d0*/  IMAD.MOV.U32 R15, RZ, RZ, R10 ;  /* 0x000000ffff0f7224 */ /* 0x000fce00078e000a */
.L_x_2140:
        /* <DEDUP_REMOVED lines=21> */
.L_x_2141:
[----:B------:R-:W0:Y:S01]  /*0530*/  LDC R2, c[0x0][0x444] ;  /* 0x00011100ff027b82 */ /* 0x000e220000000800 */
[----:B------:R-:W-:-:S04]  /*0540*/  IMAD R3, R3, R54, R61 ;  /* 0x0000003603037224 */ /* 0x000fc800078e023d */
[----:B0-----:R-:W-:-:S07]  /*0550*/  IMAD R55, R3, R2, RZ ;  /* 0x0000000203377224 */ /* 0x001fce00078e02ff */
.L_x_2142:
        /* <DEDUP_REMOVED lines=59> */
.L_x_2144:
[----:B------:R-:W-:Y:S05]  /*0910*/  BSYNC.RECONVERGENT B0 ;  /* 0x0000000000007941 */ /* 0x000fea0003800200 */
.L_x_2143:
        /* <DEDUP_REMOVED lines=21> */
.L_x_2146:
[----:B------:R-:W-:Y:S05]  /*0a70*/  BSYNC.RECONVERGENT B0 ;  /* 0x0000000000007941 */ /* 0x000fea0003800200 */
.L_x_2145:
        /* <DEDUP_REMOVED lines=28> */
.L_x_2148:
[----:B------:R-:W-:Y:S05]  /*0c40*/  BSYNC.RECONVERGENT B0 ;  /* 0x0000000000007941 */ /* 0x000fea0003800200 */
.L_x_2147:
        /* <DEDUP_REMOVED lines=26> */
.L_x_2150:
[----:B------:R-:W-:Y:S05]  /*0df0*/  BSYNC.RECONVERGENT B0 ;  /* 0x0000000000007941 */ /* 0x000fea0003800200 */
.L_x_2149:
        /* <DEDUP_REMOVED lines=197> */
.L_x_2151:
        /* <DEDUP_REMOVED lines=11> */
.L_x_2193:


//--------------------- .nv.shared._ZN5flash44flash_bwd_dq_dk_dv_loop_seqk_parallel_kernelI23Flash_bwd_kernel_traitsILi192ELi64ELi64ELi8ELi4ELi2ELi2ELb1ELb1EN7cutlass10bfloat16_tE19Flash_kernel_traitsILi192ELi64ELi64ELi8ES3_EELb0ELb0ELb0ELb0ELb0ELb0ELb0EEEvNS_16Flash_bwd_paramsE --------------------------
	.section	.nv.shared._ZN5flash44flash_bwd_dq_dk_dv_loop_seqk_parallel_kernelI23Flash_bwd_kernel_traitsILi192ELi64ELi64ELi8ELi4ELi2ELi2ELb1ELb1EN7cutlass10bfloat16_tE19Flash_kernel_traitsILi192ELi64ELi64ELi8ES3_EELb0ELb0ELb0ELb0ELb0ELb0ELb0EEEvNS_16Flash_bwd_paramsE,"aw",@nobits
	.sectionflags	@""
	.align	16
	.zero		1024


//--------------------- .nv.shared.reserved.0     --------------------------
	.section	.nv.shared.reserved.0,"aw",@nobits
	.weak		__nv_reservedSMEM_offset_0_alias
	.size		__nv_reservedSMEM_offset_0_alias, 0, 64
	.other		__nv_reservedSMEM_offset_0_alias,@"STO_CUDA_RESERVED_SHARED STV_DEFAULT"
__nv_reservedSMEM_offset_0_alias:
	.zero		0
	.zero		64


//--------------------- .nv.global                --------------------------
	.section	.nv.global,"aw",@nobits
.nv.global:
	.type		_ZN66_INTERNAL_f8426be4_30_flash_bwd_hdim192_bf16_sm80_cu_a6473388_31284cute1_E,@object
	.size		_ZN66_INTERNAL_f8426be4_30_flash_bwd_hdim192_bf16_sm80_cu_a6473388_31284cute1_E,(_ZN66_INTERNAL_f8426be4_30_flash_bwd_hdim192_bf16_sm80_cu_a6473388_31284cuda3std3__45__cpo6cbeginE - _ZN66_INTERNAL_f8426be4_30_flash_bwd_hdim192_bf16_sm80_cu_a6473388_31284cute1_E)
_ZN66_INTERNAL_f8426be4_30_flash_bwd_hdim192_bf16_sm80_cu_a6473388_31284cute1_E:
	.zero		1
	.type		_ZN66_INTERNAL_f8426be4_30_flash_bwd_hdim192_bf16_sm80_cu_a6473388_31284cuda3std3__45__cpo6cbeginE,@object
	.size		_ZN66_INTERNAL_f8426be4_30_flash_bwd_hdim192_bf16_sm80_cu_a6473388_31284cuda3std3__45__cpo6cbeginE,(_ZN66_INTERNAL_f8426be4_30_flash_bwd_hdim192_bf16_sm80_cu_a6473388_31284cuda3std3__48in_placeE - _ZN66_INTERNAL_f8426be4_30_flash_bwd_hdim192_bf16_sm80_cu_a6473388_31284cuda3std3__45__cpo6cbeginE)
_ZN66_INTERNAL_f8426be4_30_flash_bwd_hdim192_bf16_sm80_cu_a6473388_31284cuda3std3__45__cpo6cbeginE:
	.zero		1
	.type		_ZN66_INTERNAL_f8426be4_30_flash_bwd_hdim192_bf16_sm80_cu_a6473388_31284cuda3std3__48in_placeE,@object
	.size		_ZN66_INTERNAL_f8426be4_30_flash_bwd_hdim192_bf16_sm80_cu_a6473388_31284cuda3std3__48in_placeE,(_ZN66_INTERNAL_f8426be4_30_flash_bwd_hdim192_bf16_sm80_cu_a6473388_31284cuda3std6ranges3__45__cpo9iter_moveE - _ZN66_INTERNAL_f8426be4_30_flash_bwd_hdim192_bf16_sm80_cu_a6473388_31284cuda3std3__48in_placeE)
_ZN66_INTERNAL_f8426be4_30_flash_bwd_hdim192_bf16_sm80_cu_a6473388_31284cuda3std3__48in_placeE:
	.zero		1
	.type		_ZN66_INTERNAL_f8426be4_30_flash_bwd_hdim192_bf16_sm80_cu_a6473388_31284cuda3std6ranges3__45__cpo9iter_moveE,@object
	.size		_ZN66_INTERNAL_f8426be4_30_flash_bwd_hdim192_bf16_sm80_cu_a6473388_31284cuda3std6ranges3__45__cpo9iter_moveE,(_ZN66_INTERNAL_f8426be4_30_flash_bwd_hdim192_bf16_sm80_cu_a6473388_31284cuda3std3__45__cpo5beginE - _ZN66_INTERNAL_f8426be4_30_flash_bwd_hdim192_bf16_sm80_cu_a6473388_31284cuda3std6ranges3__45__cpo9iter_moveE)
_ZN66_INTERNAL_f8426be4_30_flash_bwd_hdim192_bf16_sm80_cu_a6473388_31284cuda3std6ranges3__45__cpo9iter_moveE:
	.zero		1
	.type		_ZN66_INTERNAL_f8426be4_30_flash_bwd_hdim192_bf16_sm80_cu_a6473388_31284cuda3std3__45__cpo5beginE,@object
	.size		_ZN66_INTERNAL_f8426be4_30_flash_bwd_hdim192_bf16_sm80_cu_a6473388_31284cuda3std3__45__cpo5beginE,(_ZN66_INTERNAL_f8426be4_30_flash_bwd_hdim192_bf16_sm80_cu_a6473388_31284cuda3std3__468_GLOBAL__N__f8426be4_30_flash_bwd_hdim192_bf16_sm80_cu_a6473388_31286ignoreE - _ZN66_INTERNAL_f8426be4_30_flash_bwd_hdim192_bf16_sm80_cu_a6473388_31284cuda3std3__45__cpo5beginE)
_ZN66_INTERNAL_f8426be4_30_flash_bwd_hdim192_bf16_sm80_cu_a6473388_31284cuda3std3__45__cpo5beginE:
	.zero		1
	.type		_ZN66_INTERNAL_f8426be4_30_flash_bwd_hdim192_bf16_sm80_cu_a6473388_31284cuda3std3__468_GLOBAL__N__f8426be4_30_flash_bwd_hdim192_bf16_sm80_cu_a6473388_31286ignoreE,@object
	.size		_ZN66_INTERNAL_f8426be4_30_flash_bwd_hdim192_bf16_sm80_cu_a6473388_31284cuda3std3__468_GLOBAL__N__f8426be4_30_flash_bwd_hdim192_bf16_sm80_cu_a6473388_31286ignoreE,(_ZN66_INTERNAL_f8426be4_30_flash_bwd_hdim192_bf16_sm80_cu_a6473388_31284cute7productE - _ZN66_INTERNAL_f8426be4_30_flash_bwd_hdim192_bf16_sm80_cu_a6473388_31284cuda3std3__468_GLOBAL__N__f8426be4_30_flash_bwd_hdim192_bf16_sm80_cu_a6473388_31286ignoreE)
_ZN66_INTERNAL_f8426be4_30_flash_bwd_hdim192_bf16_sm80_cu_a6473388_31284cuda3std3__468_GLOBAL__N__f8426be4_30_flash_bwd_hdim192_bf16_sm80_cu_a6473388_31286ignoreE:
	.zero		1
	.type		_ZN66_INTERNAL_f8426be4_30_flash_bwd_hdim192_bf16_sm80_cu_a6473388_31284cute7productE,@object
	.size		_ZN66_INTERNAL_f8426be4_30_flash_bwd_hdim192_bf16_sm80_cu_a6473388_31284cute7productE,(_ZN66_INTERNAL_f8426be4_30_flash_bwd_hdim192_bf16_sm80_cu_a6473388_31284cuda3std3__45__cpo3endE - _ZN66_INTERNAL_f8426be4_30_flash_bwd_hdim192_bf16_sm80_cu_a6473388_31284cute7productE)
_ZN66_INTERNAL_f8426be4_30_flash_bwd_hdim192_bf16_sm80_cu_a6473388_31284cute7productE:
	.zero		1
	.type		_ZN66_INTERNAL_f8426be4_30_flash_bwd_hdim192_bf16_sm80_cu_a6473388_31284cuda3std3__45__cpo3endE,@object
	.size		_ZN66_INTERNAL_f8426be4_30_flash_bwd_hdim192_bf16_sm80_cu_a6473388_31284cuda3std3__45__cpo3endE,(_ZN66_INTERNAL_f8426be4_30_flash_bwd_hdim192_bf16_sm80_cu_a6473388_31284cuda3std3__419piecewise_constructE - _ZN66_INTERNAL_f8426be4_30_flash_bwd_hdim192_bf16_sm80_cu_a6473388_31284cuda3std3__45__cpo3endE)
_ZN66_INTERNAL_f8426be4_30_flash_bwd_hdim192_bf16_sm80_cu_a6473388_31284cuda3std3__45__cpo3endE:
	.zero		1
	.type		_ZN66_INTERNAL_f8426be4_30_flash_bwd_hdim192_bf16_sm80_cu_a6473388_31284cuda3std3__419piecewise_constructE,@object
	.size		_ZN66_INTERNAL_f8426be4_30_flash_bwd_hdim192_bf16_sm80_cu_a6473388_31284cuda3std3__419piecewise_constructE,(_ZN66_INTERNAL_f8426be4_30_flash_bwd_hdim192_bf16_sm80_cu_a6473388_31284cuda3std3__45__cpo4cendE - _ZN66_INTERNAL_f8426be4_30_flash_bwd_hdim192_bf16_sm80_cu_a6473388_31284cuda3std3__419piecewise_constructE)
_ZN66_INTERNAL_f8426be4_30_flash_bwd_hdim192_bf16_sm80_cu_a6473388_31284cuda3std3__419piecewise_constructE:
	.zero		1
	.type		_ZN66_INTERNAL_f8426be4_30_flash_bwd_hdim192_bf16_sm80_cu_a6473388_31284cuda3std3__45__cpo4cendE,@object
	.size		_ZN66_INTERNAL_f8426be4_30_flash_bwd_hdim192_bf16_sm80_cu_a6473388_31284cuda3std3__45__cpo4cendE,(_ZN66_INTERNAL_f8426be4_30_flash_bwd_hdim192_bf16_sm80_cu_a6473388_31284cuda3std6ranges3__45__cpo4swapE - _ZN66_INTERNAL_f8426be4_30_flash_bwd_hdim192_bf16_sm80_cu_a6473388_31284cuda3std3__45__cpo4cendE)
_ZN66_INTERNAL_f8426be4_30_flash_bwd_hdim192_bf16_sm80_cu_a6473388_31284cuda3std3__45__cpo4cendE:
	.zero		1
	.type		_ZN66_INTERNAL_f8426be4_30_flash_bwd_hdim192_bf16_sm80_cu_a6473388_31284cuda3std6ranges3__45__cpo4swapE,@object
	.size		_ZN66_INTERNAL_f8426be4_30_flash_bwd_hdim192_bf16_sm80_cu_a6473388_31284cuda3std6ranges3__45__cpo4swapE,(.L_7 - _ZN66_INTERNAL_f8426be4_30_flash_bwd_hdim192_bf16_sm80_cu_a6473388_31284cuda3std6ranges3__45__cpo4swapE)
_ZN66_INTERNAL_f8426be4_30_flash_bwd_hdim192_bf16_sm80_cu_a6473388_31284cuda3std6ranges3__45__cpo4swapE:
	.zero		1
.L_7:


//--------------------- .nv.shared._ZN5flash44flash_bwd_dq_dk_dv_loop_seqk_parallel_kernelI23Flash_bwd_kernel_traitsILi192ELi64ELi64ELi8ELi4ELi2ELi2ELb1ELb1EN7cutlass10bfloat16_tE19Flash_kernel_traitsILi192ELi64ELi64ELi8ES3_EELb0ELb0ELb1ELb0ELb0ELb0ELb0EEEvNS_16Flash_bwd_paramsE --------------------------
	.section	.nv.shared._ZN5flash44flash_bwd_dq_dk_dv_loop_seqk_parallel_kernelI23Flash_bwd_kernel_traitsILi192ELi64ELi64ELi8ELi4ELi2ELi2ELb1ELb1EN7cutlass10bfloat16_tE19Flash_kernel_traitsILi192ELi64ELi64ELi8ES3_EELb0ELb0ELb1ELb0ELb0ELb0ELb0EEEvNS_16Flash_bwd_paramsE,"aw",@nobits
	.sectionflags	@""
	.align	16
	.zero		1024


//--------------------- .nv.shared._ZN5flash44flash_bwd_dq_dk_dv_loop_seqk_parallel_kernelI23Flash_bwd_kernel_traitsILi192ELi64ELi64ELi8ELi4ELi2ELi2ELb1ELb1EN7cutlass10bfloat16_tE19Flash_kernel_traitsILi192ELi64ELi64ELi8ES3_EELb0ELb0ELb0ELb0ELb0ELb1ELb0EEEvNS_16Flash_bwd_paramsE --------------------------
	.section	.nv.shared._ZN5flash44flash_bwd_dq_dk_dv_loop_seqk_parallel_kernelI23Flash_bwd_kernel_traitsILi192ELi64ELi64ELi8ELi4ELi2ELi2ELb1ELb1EN7cutlass10bfloat16_tE19Flash_kernel_traitsILi192ELi64ELi64ELi8ES3_EELb0ELb0ELb0ELb0ELb0ELb1ELb0EEEvNS_16Flash_bwd_paramsE,"aw",@nobits
	.sectionflags	@""
	.align	16
	.zero		1024


//--------------------- .nv.shared._ZN5flash44flash_bwd_dq_dk_dv_loop_seqk_parallel_kernelI23Flash_bwd_kernel_traitsILi192ELi64ELi64ELi8ELi4ELi2ELi2ELb1ELb1EN7cutlass10bfloat16_tE19Flash_kernel_traitsILi192ELi64ELi64ELi8ES3_EELb0ELb0ELb0ELb1ELb0ELb0ELb0EEEvNS_16Flash_bwd_paramsE --------------------------
	.section	.nv.shared._ZN5flash44flash_bwd_dq_dk_dv_loop_seqk_parallel_kernelI23Flash_bwd_kernel_traitsILi192ELi64ELi64ELi8ELi4ELi2ELi2ELb1ELb1EN7cutlass10bfloat16_tE19Flash_kernel_traitsILi192ELi64ELi64ELi8ES3_EELb0ELb0ELb0ELb1ELb0ELb0ELb0EEEvNS_16Flash_bwd_paramsE,"aw",@nobits
	.sectionflags	@""
	.align	16
	.zero		1024


//--------------------- .nv.shared._ZN5flash44flash_bwd_dq_dk_dv_loop_seqk_parallel_kernelI23Flash_bwd_kernel_traitsILi192ELi64ELi64ELi8ELi4ELi2ELi2ELb1ELb1EN7cutlass10bfloat16_tE19Flash_kernel_traitsILi192ELi64ELi64ELi8ES3_EELb0ELb0ELb1ELb0ELb0ELb1ELb0EEEvNS_16Flash_bwd_paramsE --------------------------
	.section	.nv.shared._ZN5flash44flash_bwd_dq_dk_dv_loop_seqk_parallel_kernelI23Flash_bwd_kernel_traitsILi192ELi64ELi64ELi8ELi4ELi2ELi2ELb1ELb1EN7cutlass10bfloat16_tE19Flash_kernel_traitsILi192ELi64ELi64ELi8ES3_EELb0ELb0ELb1ELb0ELb0ELb1ELb0EEEvNS_16Flash_bwd_paramsE,"aw",@nobits
	.sectionflags	@""
	.align	16
	.zero		1024


//--------------------- .nv.shared._ZN5flash44flash_bwd_dq_dk_dv_loop_seqk_parallel_kernelI23Flash_bwd_kernel_traitsILi192ELi64ELi64ELi8ELi4ELi2ELi2ELb1ELb1EN7cutlass10bfloat16_tE19Flash_kernel_traitsILi192ELi64ELi64ELi8ES3_EELb0ELb0ELb1ELb1ELb0ELb0ELb0EEEvNS_16Flash_bwd_paramsE --------------------------
	.section	.nv.shared._ZN5flash44flash_bwd_dq_dk_dv_loop_seqk_parallel_kernelI23Flash_bwd_kernel_traitsILi192ELi64ELi64ELi8ELi4ELi2ELi2ELb1ELb1EN7cutlass10bfloat16_tE19Flash_kernel_traitsILi192ELi64ELi64ELi8ES3_EELb0ELb0ELb1ELb1ELb0ELb0ELb0EEEvNS_16Flash_bwd_paramsE,"aw",@nobits
	.sectionflags	@""
	.align	16
	.zero		1024


//--------------------- .nv.shared._ZN5flash44flash_bwd_dq_dk_dv_loop_seqk_parallel_kernelI23Flash_bwd_kernel_traitsILi192ELi64ELi64ELi8ELi4ELi2ELi2ELb0ELb0EN7cutlass10bfloat16_tE19Flash_kernel_traitsILi192ELi64ELi64ELi8ES3_EELb0ELb0ELb0ELb0ELb0ELb0ELb0EEEvNS_16Flash_bwd_paramsE --------------------------
	.section	.nv.shared._ZN5flash44flash_bwd_dq_dk_dv_loop_seqk_parallel_kernelI23Flash_bwd_kernel_traitsILi192ELi64ELi64ELi8ELi4ELi2ELi2ELb0ELb0EN7cutlass10bfloat16_tE19Flash_kernel_traitsILi192ELi64ELi64ELi8ES3_EELb0ELb0ELb0ELb0ELb0ELb0ELb0EEEvNS_16Flash_bwd_paramsE,"aw",@nobits
	.sectionflags	@""
	.align	16
	.zero		1024


//--------------------- .nv.shared._ZN5flash44flash_bwd_dq_dk_dv_loop_seqk_parallel_kernelI23Flash_bwd_kernel_traitsILi192ELi64ELi64ELi8ELi4ELi2ELi2ELb0ELb0EN7cutlass10bfloat16_tE19Flash_kernel_traitsILi192ELi64ELi64ELi8ES3_EELb0ELb0ELb1ELb0ELb0ELb0ELb0EEEvNS_16Flash_bwd_paramsE --------------------------
	.section	.nv.shared._ZN5flash44flash_bwd_dq_dk_dv_loop_seqk_parallel_kernelI23Flash_bwd_kernel_traitsILi192ELi64ELi64ELi8ELi4ELi2ELi2ELb0ELb0EN7cutlass10bfloat16_tE19Flash_kernel_traitsILi192ELi64ELi64ELi8ES3_EELb0ELb0ELb1ELb0ELb0ELb0ELb0EEEvNS_16Flash_bwd_paramsE,"aw",@nobits
	.sectionflags	@""
	.align	16
	.zero		1024


//--------------------- .nv.shared._ZN5flash44flash_bwd_dq_dk_dv_loop_seqk_parallel_kernelI23Flash_bwd_kernel_traitsILi192ELi64ELi64ELi8ELi4ELi2ELi2ELb0ELb0EN7cutlass10bfloat16_tE19Flash_kernel_traitsILi192ELi64ELi64ELi8ES3_EELb0ELb0ELb0ELb0ELb0ELb1ELb0EEEvNS_16Flash_bwd_paramsE --------------------------
	.section	.nv.shared._ZN5flash44flash_bwd_dq_dk_dv_loop_seqk_parallel_kernelI23Flash_bwd_kernel_traitsILi192ELi64ELi64ELi8ELi4ELi2ELi2ELb0ELb0EN7cutlass10bfloat16_tE19Flash_kernel_traitsILi192ELi64ELi64ELi8ES3_EELb0ELb0ELb0ELb0ELb0ELb1ELb0EEEvNS_16Flash_bwd_paramsE,"aw",@nobits
	.sectionflags	@""
	.align	16
	.zero		1024


//--------------------- .nv.shared._ZN5flash44flash_bwd_dq_dk_dv_loop_seqk_parallel_kernelI23Flash_bwd_kernel_traitsILi192ELi64ELi64ELi8ELi4ELi2ELi2ELb0ELb0EN7cutlass10bfloat16_tE19Flash_kernel_traitsILi192ELi64ELi64ELi8ES3_EELb0ELb0ELb0ELb1ELb0ELb0ELb0EEEvNS_16Flash_bwd_paramsE --------------------------
	.section	.nv.shared._ZN5flash44flash_bwd_dq_dk_dv_loop_seqk_parallel_kernelI23Flash_bwd_kernel_traitsILi192ELi64ELi64ELi8ELi4ELi2ELi2ELb0ELb0EN7cutlass10bfloat16_tE19Flash_kernel_traitsILi192ELi64ELi64ELi8ES3_EELb0ELb0ELb0ELb1ELb0ELb0ELb0EEEvNS_16Flash_bwd_paramsE,"aw",@nobits
	.sectionflags	@""
	.align	16
	.zero		1024


//--------------------- .nv.shared._ZN5flash44flash_bwd_dq_dk_dv_loop_seqk_parallel_kernelI23Flash_bwd_kernel_traitsILi192ELi64ELi64ELi8ELi4ELi2ELi2ELb0ELb0EN7cutlass10bfloat16_tE19Flash_kernel_traitsILi192ELi64ELi64ELi8ES3_EELb0ELb0ELb1ELb0ELb0ELb1ELb0EEEvNS_16Flash_bwd_paramsE --------------------------
	.section	.nv.shared._ZN5flash44flash_bwd_dq_dk_dv_loop_seqk_parallel_kernelI23Flash_bwd_kernel_traitsILi192ELi64ELi64ELi8ELi4ELi2ELi2ELb0ELb0EN7cutlass10bfloat16_tE19Flash_kernel_traitsILi192ELi64ELi64ELi8ES3_EELb0ELb0ELb1ELb0ELb0ELb1ELb0EEEvNS_16Flash_bwd_paramsE,"aw",@nobits
	.sectionflags	@""
	.align	16
	.zero		1024


//--------------------- .nv.shared._ZN5flash44flash_bwd_dq_dk_dv_loop_seqk_parallel_kernelI23Flash_bwd_kernel_traitsILi192ELi64ELi64ELi8ELi4ELi2ELi2ELb0ELb0EN7cutlass10bfloat16_tE19Flash_kernel_traitsILi192ELi64ELi64ELi8ES3_EELb0ELb0ELb1ELb1ELb0ELb0ELb0EEEvNS_16Flash_bwd_paramsE --------------------------
	.section	.nv.shared._ZN5flash44flash_bwd_dq_dk_dv_loop_seqk_parallel_kernelI23Flash_bwd_kernel_traitsILi192ELi64ELi64ELi8ELi4ELi2ELi2ELb0ELb0EN7cutlass10bfloat16_tE19Flash_kernel_traitsILi192ELi64ELi64ELi8ES3_EELb0ELb0ELb1ELb1ELb0ELb0ELb0EEEvNS_16Flash_bwd_paramsE,"aw",@nobits
	.sectionflags	@""
	.align	16
	.zero		1024


//--------------------- .nv.shared._ZN5flash27flash_bwd_convert_dq_kernelI23Flash_bwd_kernel_traitsILi192ELi64ELi64ELi8ELi4ELi2ELi2ELb1ELb1EN7cutlass10bfloat16_tE19Flash_kernel_traitsILi192ELi64ELi64ELi8ES3_EEEEvNS_16Flash_bwd_paramsEi --------------------------
	.section	.nv.shared._ZN5flash27flash_bwd_convert_dq_kernelI23Flash_bwd_kernel_traitsILi192ELi64ELi64ELi8ELi4ELi2ELi2ELb1ELb1EN7cutlass10bfloat16_tE19Flash_kernel_traitsILi192ELi64ELi64ELi8ES3_EEEEvNS_16Flash_bwd_paramsEi,"aw",@nobits
	.sectionflags	@""
	.align	16
	.zero		1024


//--------------------- .nv.shared._ZN5flash44flash_bwd_dq_dk_dv_loop_seqk_parallel_kernelI23Flash_bwd_kernel_traitsILi192ELi64ELi64ELi8ELi4ELi2ELi2ELb1ELb1EN7cutlass10bfloat16_tE19Flash_kernel_traitsILi192ELi64ELi64ELi8ES3_EELb1ELb0ELb0ELb0ELb0ELb0ELb0EEEvNS_16Flash_bwd_paramsE --------------------------
	.section	.nv.shared._ZN5flash44flash_bwd_dq_dk_dv_loop_seqk_parallel_kernelI23Flash_bwd_kernel_traitsILi192ELi64ELi64ELi8ELi4ELi2ELi2ELb1ELb1EN7cutlass10bfloat16_tE19Flash_kernel_traitsILi192ELi64ELi64ELi8ES3_EELb1ELb0ELb0ELb0ELb0ELb0ELb0EEEvNS_16Flash_bwd_paramsE,"aw",@nobits
	.sectionflags	@""
	.align	16
	.zero		1024


//--------------------- .nv.shared._ZN5flash44flash_bwd_dq_dk_dv_loop_seqk_parallel_kernelI23Flash_bwd_kernel_traitsILi192ELi64ELi64ELi8ELi4ELi2ELi2ELb1ELb1EN7cutlass10bfloat16_tE19Flash_kernel_traitsILi192ELi64ELi64ELi8ES3_EELb0ELb0ELb0ELb0ELb0ELb0ELb1EEEvNS_16Flash_bwd_paramsE --------------------------
	.section	.nv.shared._ZN5flash44flash_bwd_dq_dk_dv_loop_seqk_parallel_kernelI23Flash_bwd_kernel_traitsILi192ELi64ELi64ELi8ELi4ELi2ELi2ELb1ELb1EN7cutlass10bfloat16_tE19Flash_kernel_traitsILi192ELi64ELi64ELi8ES3_EELb0ELb0ELb0ELb0ELb0ELb0ELb1EEEvNS_16Flash_bwd_paramsE,"aw",@nobits
	.sectionflags	@""
	.align	16
	.zero		1024


//--------------------- .nv.shared._ZN5flash44flash_bwd_dq_dk_dv_loop_seqk_parallel_kernelI23Flash_bwd_kernel_traitsILi192ELi64ELi64ELi8ELi4ELi2ELi2ELb1ELb1EN7cutlass10bfloat16_tE19Flash_kernel_traitsILi192ELi64ELi64ELi8ES3_EELb1ELb0ELb1ELb0ELb0ELb0ELb0EEEvNS_16Flash_bwd_paramsE --------------------------
	.section	.nv.shared._ZN5flash44flash_bwd_dq_dk_dv_loop_seqk_parallel_kernelI23Flash_bwd_kernel_traitsILi192ELi64ELi64ELi8ELi4ELi2ELi2ELb1ELb1EN7cutlass10bfloat16_tE19Flash_kernel_traitsILi192ELi64ELi64ELi8ES3_EELb1ELb0ELb1ELb0ELb0ELb0ELb0EEEvNS_16Flash_bwd_paramsE,"aw",@nobits
	.sectionflags	@""
	.align	16
	.zero		1024


//--------------------- .nv.shared._ZN5flash44flash_bwd_dq_dk_dv_loop_seqk_parallel_kernelI23Flash_bwd_kernel_traitsILi192ELi64ELi64ELi8ELi4ELi2ELi2ELb1ELb1EN7cutlass10bfloat16_tE19Flash_kernel_traitsILi192ELi64ELi64ELi8ES3_EELb0ELb0ELb1ELb0ELb0ELb0ELb1EEEvNS_16Flash_bwd_paramsE --------------------------
	.section	.nv.shared._ZN5flash44flash_bwd_dq_dk_dv_loop_seqk_parallel_kernelI23Flash_bwd_kernel_traitsILi192ELi64ELi64ELi8ELi4ELi2ELi2ELb1ELb1EN7cutlass10bfloat16_tE19Flash_kernel_traitsILi192ELi64ELi64ELi8ES3_EELb0ELb0ELb1ELb0ELb0ELb0ELb1EEEvNS_16Flash_bwd_paramsE,"aw",@nobits
	.sectionflags	@""
	.align	16
	.zero		1024


//--------------------- .nv.shared._ZN5flash44flash_bwd_dq_dk_dv_loop_seqk_parallel_kernelI23Flash_bwd_kernel_traitsILi192ELi64ELi64ELi8ELi4ELi2ELi2ELb1ELb1EN7cutlass10bfloat16_tE19Flash_kernel_traitsILi192ELi64ELi64ELi8ES3_EELb1ELb0ELb0ELb0ELb0ELb1ELb0EEEvNS_16Flash_bwd_paramsE --------------------------
	.section	.nv.shared._ZN5flash44flash_bwd_dq_dk_dv_loop_seqk_parallel_kernelI23Flash_bwd_kernel_traitsILi192ELi64ELi64ELi8ELi4ELi2ELi2ELb1ELb1EN7cutlass10bfloat16_tE19Flash_kernel_traitsILi192ELi64ELi64ELi8ES3_EELb1ELb0ELb0ELb0ELb0ELb1ELb0EEEvNS_16Flash_bwd_paramsE,"aw",@nobits
	.sectionflags	@""
	.align	16
	.zero		1024


//--------------------- .nv.shared._ZN5flash44flash_bwd_dq_dk_dv_loop_seqk_parallel_kernelI23Flash_bwd_kernel_traitsILi192ELi64ELi64ELi8ELi4ELi2ELi2ELb1ELb1EN7cutlass10bfloat16_tE19Flash_kernel_traitsILi192ELi64ELi64ELi8ES3_EELb0ELb0ELb0ELb0ELb0ELb1ELb1EEEvNS_16Flash_bwd_paramsE --------------------------
	.section	.nv.shared._ZN5flash44flash_bwd_dq_dk_dv_loop_seqk_parallel_kernelI23Flash_bwd_kernel_traitsILi192ELi64ELi64ELi8ELi4ELi2ELi2ELb1ELb1EN7cutlass10bfloat16_tE19Flash_kernel_traitsILi192ELi64ELi64ELi8ES3_EELb0ELb0ELb0ELb0ELb0ELb1ELb1EEEvNS_16Flash_bwd_paramsE,"aw",@nobits
	.sectionflags	@""
	.align	16
	.zero		1024


//--------------------- .nv.shared._ZN5flash44flash_bwd_dq_dk_dv_loop_seqk_parallel_kernelI23Flash_bwd_kernel_traitsILi192ELi64ELi64ELi8ELi4ELi2ELi2ELb1ELb1EN7cutlass10bfloat16_tE19Flash_kernel_traitsILi192ELi64ELi64ELi8ES3_EELb1ELb0ELb0ELb1ELb0ELb0ELb0EEEvNS_16Flash_bwd_paramsE --------------------------
	.section	.nv.shared._ZN5flash44flash_bwd_dq_dk_dv_loop_seqk_parallel_kernelI23Flash_bwd_kernel_traitsILi192ELi64ELi64ELi8ELi4ELi2ELi2ELb1ELb1EN7cutlass10bfloat16_tE19Flash_kernel_traitsILi192ELi64ELi64ELi8ES3_EELb1ELb0ELb0ELb1ELb0ELb0ELb0EEEvNS_16Flash_bwd_paramsE,"aw",@nobits
	.sectionflags	@""
	.align	16
	.zero		1024


//--------------------- .nv.shared._ZN5flash44flash_bwd_dq_dk_dv_loop_seqk_parallel_kernelI23Flash_bwd_kernel_traitsILi192ELi64ELi64ELi8ELi4ELi2ELi2ELb1ELb1EN7cutlass10bfloat16_tE19Flash_kernel_traitsILi192ELi64ELi64ELi8ES3_EELb0ELb0ELb0ELb1ELb0ELb0ELb1EEEvNS_16Flash_bwd_paramsE --------------------------
	.section	.nv.shared._ZN5flash44flash_bwd_dq_dk_dv_loop_seqk_parallel_kernelI23Flash_bwd_kernel_traitsILi192ELi64ELi64ELi8ELi4ELi2ELi2ELb1ELb1EN7cutlass10bfloat16_tE19Flash_kernel_traitsILi192ELi64ELi64ELi8ES3_EELb0ELb0ELb0ELb1ELb0ELb0ELb1EEEvNS_16Flash_bwd_paramsE,"aw",@nobits
	.sectionflags	@""
	.align	16
	.zero		1024


//--------------------- .nv.shared._ZN5flash44flash_bwd_dq_dk_dv_loop_seqk_parallel_kernelI23Flash_bwd_kernel_traitsILi192ELi64ELi64ELi8ELi4ELi2ELi2ELb1ELb1EN7cutlass10bfloat16_tE19Flash_kernel_traitsILi192ELi64ELi64ELi8ES3_EELb1ELb0ELb1ELb0ELb0ELb1ELb0EEEvNS_16Flash_bwd_paramsE --------------------------
	.section	.nv.shared._ZN5flash44flash_bwd_dq_dk_dv_loop_seqk_parallel_kernelI23Flash_bwd_kernel_traitsILi192ELi64ELi64ELi8ELi4ELi2ELi2ELb1ELb1EN7cutlass10bfloat16_tE19Flash_kernel_traitsILi192ELi64ELi64ELi8ES3_EELb1ELb0ELb1ELb0ELb0ELb1ELb0EEEvNS_16Flash_bwd_paramsE,"aw",@nobits
	.sectionflags	@""
	.align	16
	.zero		1024


//--------------------- .nv.shared._ZN5flash44flash_bwd_dq_dk_dv_loop_seqk_parallel_kernelI23Flash_bwd_kernel_traitsILi192ELi64ELi64ELi8ELi4ELi2ELi2ELb1ELb1EN7cutlass10bfloat16_tE19Flash_kernel_traitsILi192ELi64ELi64ELi8ES3_EELb0ELb0ELb1ELb0ELb0ELb1ELb1EEEvNS_16Flash_bwd_paramsE --------------------------
	.section	.nv.shared._ZN5flash44flash_bwd_dq_dk_dv_loop_seqk_parallel_kernelI23Flash_bwd_kernel_traitsILi192ELi64ELi64ELi8ELi4ELi2ELi2ELb1ELb1EN7cutlass10bfloat16_tE19Flash_kernel_traitsILi192ELi64ELi64ELi8ES3_EELb0ELb0ELb1ELb0ELb0ELb1ELb1EEEvNS_16Flash_bwd_paramsE,"aw",@nobits
	.sectionflags	@""
	.align	16
	.zero		1024


//--------------------- .nv.shared._ZN5flash44flash_bwd_dq_dk_dv_loop_seqk_parallel_kernelI23Flash_bwd_kernel_traitsILi192ELi64ELi64ELi8ELi4ELi2ELi2ELb1ELb1EN7cutlass10bfloat16_tE19Flash_kernel_traitsILi192ELi64ELi64ELi8ES3_EELb1ELb0ELb1ELb1ELb0ELb0ELb0EEEvNS_16Flash_bwd_paramsE --------------------------
	.section	.nv.shared._ZN5flash44flash_bwd_dq_dk_dv_loop_seqk_parallel_kernelI23Flash_bwd_kernel_traitsILi192ELi64ELi64ELi8ELi4ELi2ELi2ELb1ELb1EN7cutlass10bfloat16_tE19Flash_kernel_traitsILi192ELi64ELi64ELi8ES3_EELb1ELb0ELb1ELb1ELb0ELb0ELb0EEEvNS_16Flash_bwd_paramsE,"aw",@nobits
	.sectionflags	@""
	.align	16
	.zero		1024


//--------------------- .nv.shared._ZN5flash44flash_bwd_dq_dk_dv_loop_seqk_parallel_kernelI23Flash_bwd_kernel_traitsILi192ELi64ELi64ELi8ELi4ELi2ELi2ELb1ELb1EN7cutlass10bfloat16_tE19Flash_kernel_traitsILi192ELi64ELi64ELi8ES3_EELb0ELb0ELb1ELb1ELb0ELb0ELb1EEEvNS_16Flash_bwd_paramsE --------------------------
	.section	.nv.shared._ZN5flash44flash_bwd_dq_dk_dv_loop_seqk_parallel_kernelI23Flash_bwd_kernel_traitsILi192ELi64ELi64ELi8ELi4ELi2ELi2ELb1ELb1EN7cutlass10bfloat16_tE19Flash_kernel_traitsILi192ELi64ELi64ELi8ES3_EELb0ELb0ELb1ELb1ELb0ELb0ELb1EEEvNS_16Flash_bwd_paramsE,"aw",@nobits
	.sectionflags	@""
	.align	16
	.zero		1024


//--------------------- .nv.shared._ZN5flash25flash_bwd_dot_do_o_kernelILb0E23Flash_bwd_kernel_traitsILi192ELi64ELi64ELi8ELi4ELi2ELi2ELb1ELb1EN7cutlass10bfloat16_tE19Flash_kernel_traitsILi192ELi64ELi64ELi8ES3_EEEEvNS_16Flash_bwd_paramsE --------------------------
	.section	.nv.shared._ZN5flash25flash_bwd_dot_do_o_kernelILb0E23Flash_bwd_kernel_traitsILi192ELi64ELi64ELi8ELi4ELi2ELi2ELb1ELb1EN7cutlass10bfloat16_tE19Flash_kernel_traitsILi192ELi64ELi64ELi8ES3_EEEEvNS_16Flash_bwd_paramsE,"aw",@nobits
	.sectionflags	@""
	.align	16
	.zero		1024


//--------------------- .nv.shared._ZN5flash25flash_bwd_dot_do_o_kernelILb1E23Flash_bwd_kernel_traitsILi192ELi64ELi64ELi8ELi4ELi2ELi2ELb1ELb1EN7cutlass10bfloat16_tE19Flash_kernel_traitsILi192ELi64ELi64ELi8ES3_EEEEvNS_16Flash_bwd_paramsE --------------------------
	.section	.nv.shared._ZN5flash25flash_bwd_dot_do_o_kernelILb1E23Flash_bwd_kernel_traitsILi192ELi64ELi64ELi8ELi4ELi2ELi2ELb1ELb1EN7cutlass10bfloat16_tE19Flash_kernel_traitsILi192ELi64ELi64ELi8ES3_EEEEvNS_16Flash_bwd_paramsE,"aw",@nobits
	.sectionflags	@""
	.align	16
	.zero		1024


//--------------------- .nv.shared._ZN5flash27flash_bwd_convert_dq_kernelI23Flash_bwd_kernel_traitsILi192ELi64ELi64ELi8ELi4ELi2ELi2ELb0ELb0EN7cutlass10bfloat16_tE19Flash_kernel_traitsILi192ELi64ELi64ELi8ES3_EEEEvNS_16Flash_bwd_paramsEi --------------------------
	.section	.nv.shared._ZN5flash27flash_bwd_convert_dq_kernelI23Flash_bwd_kernel_traitsILi192ELi64ELi64ELi8ELi4ELi2ELi2ELb0ELb0EN7cutlass10bfloat16_tE19Flash_kernel_traitsILi192ELi64ELi64ELi8ES3_EEEEvNS_16Flash_bwd_paramsEi,"aw",@nobits
	.sectionflags	@""
	.align	16
	.zero		1024


//--------------------- .nv.shared._ZN5flash44flash_bwd_dq_dk_dv_loop_seqk_parallel_kernelI23Flash_bwd_kernel_traitsILi192ELi64ELi64ELi8ELi4ELi2ELi2ELb0ELb0EN7cutlass10bfloat16_tE19Flash_kernel_traitsILi192ELi64ELi64ELi8ES3_EELb1ELb0ELb0ELb0ELb0ELb0ELb0EEEvNS_16Flash_bwd_paramsE --------------------------
	.section	.nv.shared._ZN5flash44flash_bwd_dq_dk_dv_loop_seqk_parallel_kernelI23Flash_bwd_kernel_traitsILi192ELi64ELi64ELi8ELi4ELi2ELi2ELb0ELb0EN7cutlass10bfloat16_tE19Flash_kernel_traitsILi192ELi64ELi64ELi8ES3_EELb1ELb0ELb0ELb0ELb0ELb0ELb0EEEvNS_16Flash_bwd_paramsE,"aw",@nobits
	.sectionflags	@""
	.align	16
	.zero		1024


//--------------------- .nv.shared._ZN5flash44flash_bwd_dq_dk_dv_loop_seqk_parallel_kernelI23Flash_bwd_kernel_traitsILi192ELi64ELi64ELi8ELi4ELi2ELi2ELb0ELb0EN7cutlass10bfloat16_tE19Flash_kernel_traitsILi192ELi64ELi64ELi8ES3_EELb0ELb0ELb0ELb0ELb0ELb0ELb1EEEvNS_16Flash_bwd_paramsE --------------------------
	.section	.nv.shared._ZN5flash44flash_bwd_dq_dk_dv_loop_seqk_parallel_kernelI23Flash_bwd_kernel_traitsILi192ELi64ELi64ELi8ELi4ELi2ELi2ELb0ELb0EN7cutlass10bfloat16_tE19Flash_kernel_traitsILi192ELi64ELi64ELi8ES3_EELb0ELb0ELb0ELb0ELb0ELb0ELb1EEEvNS_16Flash_bwd_paramsE,"aw",@nobits
	.sectionflags	@""
	.align	16
	.zero		1024


//--------------------- .nv.shared._ZN5flash44flash_bwd_dq_dk_dv_loop_seqk_parallel_kernelI23Flash_bwd_kernel_traitsILi192ELi64ELi64ELi8ELi4ELi2ELi2ELb0ELb0EN7cutlass10bfloat16_tE19Flash_kernel_traitsILi192ELi64ELi64ELi8ES3_EELb1ELb0ELb1ELb0ELb0ELb0ELb0EEEvNS_16Flash_bwd_paramsE --------------------------
	.section	.nv.shared._ZN5flash44flash_bwd_dq_dk_dv_loop_seqk_parallel_kernelI23Flash_bwd_kernel_traitsILi192ELi64ELi64ELi8ELi4ELi2ELi2ELb0ELb0EN7cutlass10bfloat16_tE19Flash_kernel_traitsILi192ELi64ELi64ELi8ES3_EELb1ELb0ELb1ELb0ELb0ELb0ELb0EEEvNS_16Flash_bwd_paramsE,"aw",@nobits
	.sectionflags	@""
	.align	16
	.zero		1024


//--------------------- .nv.shared._ZN5flash44flash_bwd_dq_dk_dv_loop_seqk_parallel_kernelI23Flash_bwd_kernel_traitsILi192ELi64ELi64ELi8ELi4ELi2ELi2ELb0ELb0EN7cutlass10bfloat16_tE19Flash_kernel_traitsILi192ELi64ELi64ELi8ES3_EELb0ELb0ELb1ELb0ELb0ELb0ELb1EEEvNS_16Flash_bwd_paramsE --------------------------
	.section	.nv.shared._ZN5flash44flash_bwd_dq_dk_dv_loop_seqk_parallel_kernelI23Flash_bwd_kernel_traitsILi192ELi64ELi64ELi8ELi4ELi2ELi2ELb0ELb0EN7cutlass10bfloat16_tE19Flash_kernel_traitsILi192ELi64ELi64ELi8ES3_EELb0ELb0ELb1ELb0ELb0ELb0ELb1EEEvNS_16Flash_bwd_paramsE,"aw",@nobits
	.sectionflags	@""
	.align	16
	.zero		1024


//--------------------- .nv.shared._ZN5flash44flash_bwd_dq_dk_dv_loop_seqk_parallel_kernelI23Flash_bwd_kernel_traitsILi192ELi64ELi64ELi8ELi4ELi2ELi2ELb0ELb0EN7cutlass10bfloat16_tE19Flash_kernel_traitsILi192ELi64ELi64ELi8ES3_EELb1ELb0ELb0ELb0ELb0ELb1ELb0EEEvNS_16Flash_bwd_paramsE --------------------------
	.section	.nv.shared._ZN5flash44flash_bwd_dq_dk_dv_loop_seqk_parallel_kernelI23Flash_bwd_kernel_traitsILi192ELi64ELi64ELi8ELi4ELi2ELi2ELb0ELb0EN7cutlass10bfloat16_tE19Flash_kernel_traitsILi192ELi64ELi64ELi8ES3_EELb1ELb0ELb0ELb0ELb0ELb1ELb0EEEvNS_16Flash_bwd_paramsE,"aw",@nobits
	.sectionflags	@""
	.align	16
	.zero		1024


//--------------------- .nv.shared._ZN5flash44flash_bwd_dq_dk_dv_loop_seqk_parallel_kernelI23Flash_bwd_kernel_traitsILi192ELi64ELi64ELi8ELi4ELi2ELi2ELb0ELb0EN7cutlass10bfloat16_tE19Flash_kernel_traitsILi192ELi64ELi64ELi8ES3_EELb0ELb0ELb0ELb0ELb0ELb1ELb1EEEvNS_16Flash_bwd_paramsE --------------------------
	.section	.nv.shared._ZN5flash44flash_bwd_dq_dk_dv_loop_seqk_parallel_kernelI23Flash_bwd_kernel_traitsILi192ELi64ELi64ELi8ELi4ELi2ELi2ELb0ELb0EN7cutlass10bfloat16_tE19Flash_kernel_traitsILi192ELi64ELi64ELi8ES3_EELb0ELb0ELb0ELb0ELb0ELb1ELb1EEEvNS_16Flash_bwd_paramsE,"aw",@nobits
	.sectionflags	@""
	.align	16
	.zero		1024


//--------------------- .nv.shared._ZN5flash44flash_bwd_dq_dk_dv_loop_seqk_parallel_kernelI23Flash_bwd_kernel_traitsILi192ELi64ELi64ELi8ELi4ELi2ELi2ELb0ELb0EN7cutlass10bfloat16_tE19Flash_kernel_traitsILi192ELi64ELi64ELi8ES3_EELb1ELb0ELb0ELb1ELb0ELb0ELb0EEEvNS_16Flash_bwd_paramsE --------------------------
	.section	.nv.shared._ZN5flash44flash_bwd_dq_dk_dv_loop_seqk_parallel_kernelI23Flash_bwd_kernel_traitsILi192ELi64ELi64ELi8ELi4ELi2ELi2ELb0ELb0EN7cutlass10bfloat16_tE19Flash_kernel_traitsILi192ELi64ELi64ELi8ES3_EELb1ELb0ELb0ELb1ELb0ELb0ELb0EEEvNS_16Flash_bwd_paramsE,"aw",@nobits
	.sectionflags	@""
	.align	16
	.zero		1024


//--------------------- .nv.shared._ZN5flash44flash_bwd_dq_dk_dv_loop_seqk_parallel_kernelI23Flash_bwd_kernel_traitsILi192ELi64ELi64ELi8ELi4ELi2ELi2ELb0ELb0EN7cutlass10bfloat16_tE19Flash_kernel_traitsILi192ELi64ELi64ELi8ES3_EELb0ELb0ELb0ELb1ELb0ELb0ELb1EEEvNS_16Flash_bwd_paramsE --------------------------
	.section	.nv.shared._ZN5flash44flash_bwd_dq_dk_dv_loop_seqk_parallel_kernelI23Flash_bwd_kernel_traitsILi192ELi64ELi64ELi8ELi4ELi2ELi2ELb0ELb0EN7cutlass10bfloat16_tE19Flash_kernel_traitsILi192ELi64ELi64ELi8ES3_EELb0ELb0ELb0ELb1ELb0ELb0ELb1EEEvNS_16Flash_bwd_paramsE,"aw",@nobits
	.sectionflags	@""
	.align	16
	.zero		1024


//--------------------- .nv.shared._ZN5flash44flash_bwd_dq_dk_dv_loop_seqk_parallel_kernelI23Flash_bwd_kernel_traitsILi192ELi64ELi64ELi8ELi4ELi2ELi2ELb0ELb0EN7cutlass10bfloat16_tE19Flash_kernel_traitsILi192ELi64ELi64ELi8ES3_EELb1ELb0ELb1ELb0ELb0ELb1ELb0EEEvNS_16Flash_bwd_paramsE --------------------------
	.section	.nv.shared._ZN5flash44flash_bwd_dq_dk_dv_loop_seqk_parallel_kernelI23Flash_bwd_kernel_traitsILi192ELi64ELi64ELi8ELi4ELi2ELi2ELb0ELb0EN7cutlass10bfloat16_tE19Flash_kernel_traitsILi192ELi64ELi64ELi8ES3_EELb1ELb0ELb1ELb0ELb0ELb1ELb0EEEvNS_16Flash_bwd_paramsE,"aw",@nobits
	.sectionflags	@""
	.align	16
	.zero		1024


//--------------------- .nv.shared._ZN5flash44flash_bwd_dq_dk_dv_loop_seqk_parallel_kernelI23Flash_bwd_kernel_traitsILi192ELi64ELi64ELi8ELi4ELi2ELi2ELb0ELb0EN7cutlass10bfloat16_tE19Flash_kernel_traitsILi192ELi64ELi64ELi8ES3_EELb0ELb0ELb1ELb0ELb0ELb1ELb1EEEvNS_16Flash_bwd_paramsE --------------------------
	.section	.nv.shared._ZN5flash44flash_bwd_dq_dk_dv_loop_seqk_parallel_kernelI23Flash_bwd_kernel_traitsILi192ELi64ELi64ELi8ELi4ELi2ELi2ELb0ELb0EN7cutlass10bfloat16_tE19Flash_kernel_traitsILi192ELi64ELi64ELi8ES3_EELb0ELb0ELb1ELb0ELb0ELb1ELb1EEEvNS_16Flash_bwd_paramsE,"aw",@nobits
	.sectionflags	@""
	.align	16
	.zero		1024


//--------------------- .nv.shared._ZN5flash44flash_bwd_dq_dk_dv_loop_seqk_parallel_kernelI23Flash_bwd_kernel_traitsILi192ELi64ELi64ELi8ELi4ELi2ELi2ELb0ELb0EN7cutlass10bfloat16_tE19Flash_kernel_traitsILi192ELi64ELi64ELi8ES3_EELb1ELb0ELb1ELb1ELb0ELb0ELb0EEEvNS_16Flash_bwd_paramsE --------------------------
	.section	.nv.shared._ZN5flash44flash_bwd_dq_dk_dv_loop_seqk_parallel_kernelI23Flash_bwd_kernel_traitsILi192ELi64ELi64ELi8ELi4ELi2ELi2ELb0ELb0EN7cutlass10bfloat16_tE19Flash_kernel_traitsILi192ELi64ELi64ELi8ES3_EELb1ELb0ELb1ELb1ELb0ELb0ELb0EEEvNS_16Flash_bwd_paramsE,"aw",@nobits
	.sectionflags	@""
	.align	16
	.zero		1024


//--------------------- .nv.shared._ZN5flash44flash_bwd_dq_dk_dv_loop_seqk_parallel_kernelI23Flash_bwd_kernel_traitsILi192ELi64ELi64ELi8ELi4ELi2ELi2ELb0ELb0EN7cutlass10bfloat16_tE19Flash_kernel_traitsILi192ELi64ELi64ELi8ES3_EELb0ELb0ELb1ELb1ELb0ELb0ELb1EEEvNS_16Flash_bwd_paramsE --------------------------
	.section	.nv.shared._ZN5flash44flash_bwd_dq_dk_dv_loop_seqk_parallel_kernelI23Flash_bwd_kernel_traitsILi192ELi64ELi64ELi8ELi4ELi2ELi2ELb0ELb0EN7cutlass10bfloat16_tE19Flash_kernel_traitsILi192ELi64ELi64ELi8ES3_EELb0ELb0ELb1ELb1ELb0ELb0ELb1EEEvNS_16Flash_bwd_paramsE,"aw",@nobits
	.sectionflags	@""
	.align	16
	.zero		1024


//--------------------- .nv.shared._ZN5flash25flash_bwd_dot_do_o_kernelILb0E23Flash_bwd_kernel_traitsILi192ELi64ELi64ELi8ELi4ELi2ELi2ELb0ELb0EN7cutlass10bfloat16_tE19Flash_kernel_traitsILi192ELi64ELi64ELi8ES3_EEEEvNS_16Flash_bwd_paramsE --------------------------
	.section	.nv.shared._ZN5flash25flash_bwd_dot_do_o_kernelILb0E23Flash_bwd_kernel_traitsILi192ELi64ELi64ELi8ELi4ELi2ELi2ELb0ELb0EN7cutlass10bfloat16_tE19Flash_kernel_traitsILi192ELi64ELi64ELi8ES3_EEEEvNS_16Flash_bwd_paramsE,"aw",@nobits
	.sectionflags	@""
	.align	16
	.zero		1024


//--------------------- .nv.shared._ZN5flash25flash_bwd_dot_do_o_kernelILb1E23Flash_bwd_kernel_traitsILi192ELi64ELi64ELi8ELi4ELi2ELi2ELb0ELb0EN7cutlass10bfloat16_tE19Flash_kernel_traitsILi192ELi64ELi64ELi8ES3_EEEEvNS_16Flash_bwd_paramsE --------------------------
	.section	.nv.shared._ZN5flash25flash_bwd_dot_do_o_kernelILb1E23Flash_bwd_kernel_traitsILi192ELi64ELi64ELi8ELi4ELi2ELi2ELb0ELb0EN7cutlass10bfloat16_tE19Flash_kernel_traitsILi192ELi64ELi64ELi8ES3_EEEEvNS_16Flash_bwd_paramsE,"aw",@nobits
	.sectionflags	@""
	.align	16
	.zero		1024


//--------------------- .nv.constant0._ZN5flash44flash_bwd_dq_dk_dv_loop_seqk_parallel_kernelI23Flash_bwd_kernel_traitsILi192ELi64ELi64ELi8ELi4ELi2ELi2ELb1ELb1EN7cutlass10bfloat16_tE19Flash_kernel_traitsILi192ELi64ELi64ELi8ES3_EELb0ELb0ELb0ELb0ELb0ELb0ELb0EEEvNS_16Flash_bwd_paramsE --------------------------
	.section	.nv.constant0._ZN5flash44flash_bwd_dq_dk_dv_loop_seqk_parallel_kernelI23Flash_bwd_kernel_traitsILi192ELi64ELi64ELi8ELi4ELi2ELi2ELb1ELb1EN7cutlass10bfloat16_tE19Flash_kernel_traitsILi192ELi64ELi64ELi8ES3_EELb0ELb0ELb0ELb0ELb0ELb0ELb0EEEvNS_16Flash_bwd_paramsE,"a",@progbits
	.sectionflags	@""
	.align	4
.nv.constant0._ZN5flash44flash_bwd_dq_dk_dv_loop_seqk_parallel_kernelI23Flash_bwd_kernel_traitsILi192ELi64ELi64ELi8ELi4ELi2ELi2ELb1ELb1EN7cutlass10bfloat16_tE19Flash_kernel_traitsILi192ELi64ELi64ELi8ES3_EELb0ELb0ELb0ELb0ELb0ELb0ELb0EEEvNS_16Flash_bwd_paramsE:
	.zero		1536


//--------------------- .nv.constant0._ZN5flash44flash_bwd_dq_dk_dv_loop_seqk_parallel_kernelI23Flash_bwd_kernel_traitsILi192ELi64ELi64ELi8ELi4ELi2ELi2ELb1ELb1EN7cutlass10bfloat16_tE19Flash_kernel_traitsILi192ELi64ELi64ELi8ES3_EELb0ELb0ELb1ELb0ELb0ELb0ELb0EEEvNS_16Flash_bwd_paramsE --------------------------
	.section	.nv.constant0._ZN5flash44flash_bwd_dq_dk_dv_loop_seqk_parallel_kernelI23Flash_bwd_kernel_traitsILi192ELi64ELi64ELi8ELi4ELi2ELi2ELb1ELb1EN7cutlass10bfloat16_tE19Flash_kernel_traitsILi192ELi64ELi64ELi8ES3_EELb0ELb0ELb1ELb0ELb0ELb0ELb0EEEvNS_16Flash_bwd_paramsE,"a",@progbits
	.sectionflags	@""
	.align	4
.nv.constant0._ZN5flash44flash_bwd_dq_dk_dv_loop_seqk_parallel_kernelI23Flash_bwd_kernel_traitsILi192ELi64ELi64ELi8ELi4ELi2ELi2ELb1ELb1EN7cutlass10bfloat16_tE19Flash_kernel_traitsILi192ELi64ELi64ELi8ES3_EELb0ELb0ELb1ELb0ELb0ELb0ELb0EEEvNS_16Flash_bwd_paramsE:
	.zero		1536


//--------------------- .nv.constant0._ZN5flash44flash_bwd_dq_dk_dv_loop_seqk_parallel_kernelI23Flash_bwd_kernel_traitsILi192ELi64ELi64ELi8ELi4ELi2ELi2ELb1ELb1EN7cutlass10bfloat16_tE19Flash_kernel_traitsILi192ELi64ELi64ELi8ES3_EELb0ELb0ELb0ELb0ELb0ELb1ELb0EEEvNS_16Flash_bwd_paramsE --------------------------
	.section	.nv.constant0._ZN5flash44flash_bwd_dq_dk_dv_loop_seqk_parallel_kernelI23Flash_bwd_kernel_traitsILi192ELi64ELi64ELi8ELi4ELi2ELi2ELb1ELb1EN7cutlass10bfloat16_tE19Flash_kernel_traitsILi192ELi64ELi64ELi8ES3_EELb0ELb0ELb0ELb0ELb0ELb1ELb0EEEvNS_16Flash_bwd_paramsE,"a",@progbits
	.sectionflags	@""
	.align	4
.nv.constant0._ZN5flash44flash_bwd_dq_dk_dv_loop_seqk_parallel_kernelI23Flash_bwd_kernel_traitsILi192ELi64ELi64ELi8ELi4ELi2ELi2ELb1ELb1EN7cutlass10bfloat16_tE19Flash_kernel_traitsILi192ELi64ELi64ELi8ES3_EELb0ELb0ELb0ELb0ELb0ELb1ELb0EEEvNS_16Flash_bwd_paramsE:
	.zero		1536


//--------------------- .nv.constant0._ZN5flash44flash_bwd_dq_dk_dv_loop_seqk_parallel_kernelI23Flash_bwd_kernel_traitsILi192ELi64ELi64ELi8ELi4ELi2ELi2ELb1ELb1EN7cutlass10bfloat16_tE19Flash_kernel_traitsILi192ELi64ELi64ELi8ES3_EELb0ELb0ELb0ELb1ELb0ELb0ELb0EEEvNS_16Flash_bwd_paramsE --------------------------
	.section	.nv.constant0._ZN5flash44flash_bwd_dq_dk_dv_loop_seqk_parallel_kernelI23Flash_bwd_kernel_traitsILi192ELi64ELi64ELi8ELi4ELi2ELi2ELb1ELb1EN7cutlass10bfloat16_tE19Flash_kernel_traitsILi192ELi64ELi64ELi8ES3_EELb0ELb0ELb0ELb1ELb0ELb0ELb0EEEvNS_16Flash_bwd_paramsE,"a",@progbits
	.sectionflags	@""
	.align	4
.nv.constant0._ZN5flash44flash_bwd_dq_dk_dv_loop_seqk_parallel_kernelI23Flash_bwd_kernel_traitsILi192ELi64ELi64ELi8ELi4ELi2ELi2ELb1ELb1EN7cutlass10bfloat16_tE19Flash_kernel_traitsILi192ELi64ELi64ELi8ES3_EELb0ELb0ELb0ELb1ELb0ELb0ELb0EEEvNS_16Flash_bwd_paramsE:
	.zero		1536


//--------------------- .nv.constant0._ZN5flash44flash_bwd_dq_dk_dv_loop_seqk_parallel_kernelI23Flash_bwd_kernel_traitsILi192ELi64ELi64ELi8ELi4ELi2ELi2ELb1ELb1EN7cutlass10bfloat16_tE19Flash_kernel_traitsILi192ELi64ELi64ELi8ES3_EELb0ELb0ELb1ELb0ELb0ELb1ELb0EEEvNS_16Flash_bwd_paramsE --------------------------
	.section	.nv.constant0._ZN5flash44flash_bwd_dq_dk_dv_loop_seqk_parallel_kernelI23Flash_bwd_kernel_traitsILi192ELi64ELi64ELi8ELi4ELi2ELi2ELb1ELb1EN7cutlass10bfloat16_tE19Flash_kernel_traitsILi192ELi64ELi64ELi8ES3_EELb0ELb0ELb1ELb0ELb0ELb1ELb0EEEvNS_16Flash_bwd_paramsE,"a",@progbits
	.sectionflags	@""
	.align	4
.nv.constant0._ZN5flash44flash_bwd_dq_dk_dv_loop_seqk_parallel_kernelI23Flash_bwd_kernel_traitsILi192ELi64ELi64ELi8ELi4ELi2ELi2ELb1ELb1EN7cutlass10bfloat16_tE19Flash_kernel_traitsILi192ELi64ELi64ELi8ES3_EELb0ELb0ELb1ELb0ELb0ELb1ELb0EEEvNS_16Flash_bwd_paramsE:
	.zero		1536


//--------------------- .nv.constant0._ZN5flash44flash_bwd_dq_dk_dv_loop_seqk_parallel_kernelI23Flash_bwd_kernel_traitsILi192ELi64ELi64ELi8ELi4ELi2ELi2ELb1ELb1EN7cutlass10bfloat16_tE19Flash_kernel_traitsILi192ELi64ELi64ELi8ES3_EELb0ELb0ELb1ELb1ELb0ELb0ELb0EEEvNS_16Flash_bwd_paramsE --------------------------
	.section	.nv.constant0._ZN5flash44flash_bwd_dq_dk_dv_loop_seqk_parallel_kernelI23Flash_bwd_kernel_traitsILi192ELi64ELi64ELi8ELi4ELi2ELi2ELb1ELb1EN7cutlass10bfloat16_tE19Flash_kernel_traitsILi192ELi64ELi64ELi8ES3_EELb0ELb0ELb1ELb1ELb0ELb0ELb0EEEvNS_16Flash_bwd_paramsE,"a",@progbits
	.sectionflags	@""
	.align	4
.nv.constant0._ZN5flash44flash_bwd_dq_dk_dv_loop_seqk_parallel_kernelI23Flash_bwd_kernel_traitsILi192ELi64ELi64ELi8ELi4ELi2ELi2ELb1ELb1EN7cutlass10bfloat16_tE19Flash_kernel_traitsILi192ELi64ELi64ELi8ES3_EELb0ELb0ELb1ELb1ELb0ELb0ELb0EEEvNS_16Flash_bwd_paramsE:
	.zero		1536


//--------------------- .nv.constant0._ZN5flash44flash_bwd_dq_dk_dv_loop_seqk_parallel_kernelI23Flash_bwd_kernel_traitsILi192ELi64ELi64ELi8ELi4ELi2ELi2ELb0ELb0EN7cutlass10bfloat16_tE19Flash_kernel_traitsILi192ELi64ELi64ELi8ES3_EELb0ELb0ELb0ELb0ELb0ELb0ELb0EEEvNS_16Flash_bwd_paramsE --------------------------
	.section	.nv.constant0._ZN5flash44flash_bwd_dq_dk_dv_loop_seqk_parallel_kernelI23Flash_bwd_kernel_traitsILi192ELi64ELi64ELi8ELi4ELi2ELi2ELb0ELb0EN7cutlass10bfloat16_tE19Flash_kernel_traitsILi192ELi64ELi64ELi8ES3_EELb0ELb0ELb0ELb0ELb0ELb0ELb0EEEvNS_16Flash_bwd_paramsE,"a",@progbits
	.sectionflags	@""
	.align	4
.nv.constant0._ZN5flash44flash_bwd_dq_dk_dv_loop_seqk_parallel_kernelI23Flash_bwd_kernel_traitsILi192ELi64ELi64ELi8ELi4ELi2ELi2ELb0ELb0EN7cutlass10bfloat16_tE19Flash_kernel_traitsILi192ELi64ELi64ELi8ES3_EELb0ELb0ELb0ELb0ELb0ELb0ELb0EEEvNS_16Flash_bwd_paramsE:
	.zero		1536


//--------------------- .nv.constant0._ZN5flash44flash_bwd_dq_dk_dv_loop_seqk_parallel_kernelI23Flash_bwd_kernel_traitsILi192ELi64ELi64ELi8ELi4ELi2ELi2ELb0ELb0EN7cutlass10bfloat16_tE19Flash_kernel_traitsILi192ELi64ELi64ELi8ES3_EELb0ELb0ELb1ELb0ELb0ELb0ELb0EEEvNS_16Flash_bwd_paramsE --------------------------
	.section	.nv.constant0._ZN5flash44flash_bwd_dq_dk_dv_loop_seqk_parallel_kernelI23Flash_bwd_kernel_traitsILi192ELi64ELi64ELi8ELi4ELi2ELi2ELb0ELb0EN7cutlass10bfloat16_tE19Flash_kernel_traitsILi192ELi64ELi64ELi8ES3_EELb0ELb0ELb1ELb0ELb0ELb0ELb0EEEvNS_16Flash_bwd_paramsE,"a",@progbits
	.sectionflags	@""
	.align	4
.nv.constant0._ZN5flash44flash_bwd_dq_dk_dv_loop_seqk_parallel_kernelI23Flash_bwd_kernel_traitsILi192ELi64ELi64ELi8ELi4ELi2ELi2ELb0ELb0EN7cutlass10bfloat16_tE19Flash_kernel_traitsILi192ELi64ELi64ELi8ES3_EELb0ELb0ELb1ELb0ELb0ELb0ELb0EEEvNS_16Flash_bwd_paramsE:
	.zero		1536


//--------------------- .nv.constant0._ZN5flash44flash_bwd_dq_dk_dv_loop_seqk_parallel_kernelI23Flash_bwd_kernel_traitsILi192ELi64ELi64ELi8ELi4ELi2ELi2ELb0ELb0EN7cutlass10bfloat16_tE19Flash_kernel_traitsILi192ELi64ELi64ELi8ES3_EELb0ELb0ELb0ELb0ELb0ELb1ELb0EEEvNS_16Flash_bwd_paramsE --------------------------
	.section	.nv.constant0._ZN5flash44flash_bwd_dq_dk_dv_loop_seqk_parallel_kernelI23Flash_bwd_kernel_traitsILi192ELi64ELi64ELi8ELi4ELi2ELi2ELb0ELb0EN7cutlass10bfloat16_tE19Flash_kernel_traitsILi192ELi64ELi64ELi8ES3_EELb0ELb0ELb0ELb0ELb0ELb1ELb0EEEvNS_16Flash_bwd_paramsE,"a",@progbits
	.sectionflags	@""
	.align	4
.nv.constant0._ZN5flash44flash_bwd_dq_dk_dv_loop_seqk_parallel_kernelI23Flash_bwd_kernel_traitsILi192ELi64ELi64ELi8ELi4ELi2ELi2ELb0ELb0EN7cutlass10bfloat16_tE19Flash_kernel_traitsILi192ELi64ELi64ELi8ES3_EELb0ELb0ELb0ELb0ELb0ELb1ELb0EEEvNS_16Flash_bwd_paramsE:
	.zero		1536


//--------------------- .nv.constant0._ZN5flash44flash_bwd_dq_dk_dv_loop_seqk_parallel_kernelI23Flash_bwd_kernel_traitsILi192ELi64ELi64ELi8ELi4ELi2ELi2ELb0ELb0EN7cutlass10bfloat16_tE19Flash_kernel_traitsILi192ELi64ELi64ELi8ES3_EELb0ELb0ELb0ELb1ELb0ELb0ELb0EEEvNS_16Flash_bwd_paramsE --------------------------
	.section	.nv.constant0._ZN5flash44flash_bwd_dq_dk_dv_loop_seqk_parallel_kernelI23Flash_bwd_kernel_traitsILi192ELi64ELi64ELi8ELi4ELi2ELi2ELb0ELb0EN7cutlass10bfloat16_tE19Flash_kernel_traitsILi192ELi64ELi64ELi8ES3_EELb0ELb0ELb0ELb1ELb0ELb0ELb0EEEvNS_16Flash_bwd_paramsE,"a",@progbits
	.sectionflags	@""
	.align	4
.nv.constant0._ZN5flash44flash_bwd_dq_dk_dv_loop_seqk_parallel_kernelI23Flash_bwd_kernel_traitsILi192ELi64ELi64ELi8ELi4ELi2ELi2ELb0ELb0EN7cutlass10bfloat16_tE19Flash_kernel_traitsILi192ELi64ELi64ELi8ES3_EELb0ELb0ELb0ELb1ELb0ELb0ELb0EEEvNS_16Flash_bwd_paramsE:
	.zero		1536


//--------------------- .nv.constant0._ZN5flash44flash_bwd_dq_dk_dv_loop_seqk_parallel_kernelI23Flash_bwd_kernel_traitsILi192ELi64ELi64ELi8ELi4ELi2ELi2ELb0ELb0EN7cutlass10bfloat16_tE19Flash_kernel_traitsILi192ELi64ELi64ELi8ES3_EELb0ELb0ELb1ELb0ELb0ELb1ELb0EEEvNS_16Flash_bwd_paramsE --------------------------
	.section	.nv.constant0._ZN5flash44flash_bwd_dq_dk_dv_loop_seqk_parallel_kernelI23Flash_bwd_kernel_traitsILi192ELi64ELi64ELi8ELi4ELi2ELi2ELb0ELb0EN7cutlass10bfloat16_tE19Flash_kernel_traitsILi192ELi64ELi64ELi8ES3_EELb0ELb0ELb1ELb0ELb0ELb1ELb0EEEvNS_16Flash_bwd_paramsE,"a",@progbits
	.sectionflags	@""
	.align	4
.nv.constant0._ZN5flash44flash_bwd_dq_dk_dv_loop_seqk_parallel_kernelI23Flash_bwd_kernel_traitsILi192ELi64ELi64ELi8ELi4ELi2ELi2ELb0ELb0EN7cutlass10bfloat16_tE19Flash_kernel_traitsILi192ELi64ELi64ELi8ES3_EELb0ELb0ELb1ELb0ELb0ELb1ELb0EEEvNS_16Flash_bwd_paramsE:
	.zero		1536


//--------------------- .nv.constant0._ZN5flash44flash_bwd_dq_dk_dv_loop_seqk_parallel_kernelI23Flash_bwd_kernel_traitsILi192ELi64ELi64ELi8ELi4ELi2ELi2ELb0ELb0EN7cutlass10bfloat16_tE19Flash_kernel_traitsILi192ELi64ELi64ELi8ES3_EELb0ELb0ELb1ELb1ELb0ELb0ELb0EEEvNS_16Flash_bwd_paramsE --------------------------
	.section	.nv.constant0._ZN5flash44flash_bwd_dq_dk_dv_loop_seqk_parallel_kernelI23Flash_bwd_kernel_traitsILi192ELi64ELi64ELi8ELi4ELi2ELi2ELb0ELb0EN7cutlass10bfloat16_tE19Flash_kernel_traitsILi192ELi64ELi64ELi8ES3_EELb0ELb0ELb1ELb1ELb0ELb0ELb0EEEvNS_16Flash_bwd_paramsE,"a",@progbits
	.sectionflags	@""
	.align	4
.nv.constant0._ZN5flash44flash_bwd_dq_dk_dv_loop_seqk_parallel_kernelI23Flash_bwd_kernel_traitsILi192ELi64ELi64ELi8ELi4ELi2ELi2ELb0ELb0EN7cutlass10bfloat16_tE19Flash_kernel_traitsILi192ELi64ELi64ELi8ES3_EELb0ELb0ELb1ELb1ELb0ELb0ELb0EEEvNS_16Flash_bwd_paramsE:
	.zero		1536


//--------------------- .nv.constant0._ZN5flash27flash_bwd_convert_dq_kernelI23Flash_bwd_kernel_traitsILi192ELi64ELi64ELi8ELi4ELi2ELi2ELb1ELb1EN7cutlass10bfloat16_tE19Flash_kernel_traitsILi192ELi64ELi64ELi8ES3_EEEEvNS_16Flash_bwd_paramsEi --------------------------
	.section	.nv.constant0._ZN5flash27flash_bwd_convert_dq_kernelI23Flash_bwd_kernel_traitsILi192ELi64ELi64ELi8ELi4ELi2ELi2ELb1ELb1EN7cutlass10bfloat16_tE19Flash_kernel_traitsILi192ELi64ELi64ELi8ES3_EEEEvNS_16Flash_bwd_paramsEi,"a",@progbits
	.sectionflags	@""
	.align	4
.nv.constant0._ZN5flash27flash_bwd_convert_dq_kernelI23Flash_bwd_kernel_traitsILi192ELi64ELi64ELi8ELi4ELi2ELi2ELb1ELb1EN7cutlass10bfloat16_tE19Flash_kernel_traitsILi192ELi64ELi64ELi8ES3_EEEEvNS_16Flash_bwd_paramsEi:
	.zero		1540


//--------------------- .nv.constant0._ZN5flash44flash_bwd_dq_dk_dv_loop_seqk_parallel_kernelI23Flash_bwd_kernel_traitsILi192ELi64ELi64ELi8ELi4ELi2ELi2ELb1ELb1EN7cutlass10bfloat16_tE19Flash_kernel_traitsILi192ELi64ELi64ELi8ES3_EELb1ELb0ELb0ELb0ELb0ELb0ELb0EEEvNS_16Flash_bwd_paramsE --------------------------
	.section	.nv.constant0._ZN5flash44flash_bwd_dq_dk_dv_loop_seqk_parallel_kernelI23Flash_bwd_kernel_traitsILi192ELi64ELi64ELi8ELi4ELi2ELi2ELb1ELb1EN7cutlass10bfloat16_tE19Flash_kernel_traitsILi192ELi64ELi64ELi8ES3_EELb1ELb0ELb0ELb0ELb0ELb0ELb0EEEvNS_16Flash_bwd_paramsE,"a",@progbits
	.sectionflags	@""
	.align	4
.nv.constant0._ZN5flash44flash_bwd_dq_dk_dv_loop_seqk_parallel_kernelI23Flash_bwd_kernel_traitsILi192ELi64ELi64ELi8ELi4ELi2ELi2ELb1ELb1EN7cutlass10bfloat16_tE19Flash_kernel_traitsILi192ELi64ELi64ELi8ES3_EELb1ELb0ELb0ELb0ELb0ELb0ELb0EEEvNS_16Flash_bwd_paramsE:
	.zero		1536


//--------------------- .nv.constant0._ZN5flash44flash_bwd_dq_dk_dv_loop_seqk_parallel_kernelI23Flash_bwd_kernel_traitsILi192ELi64ELi64ELi8ELi4ELi2ELi2ELb1ELb1EN7cutlass10bfloat16_tE19Flash_kernel_traitsILi192ELi64ELi64ELi8ES3_EELb0ELb0ELb0ELb0ELb0ELb0ELb1EEEvNS_16Flash_bwd_paramsE --------------------------
	.section	.nv.constant0._ZN5flash44flash_bwd_dq_dk_dv_loop_seqk_parallel_kernelI23Flash_bwd_kernel_traitsILi192ELi64ELi64ELi8ELi4ELi2ELi2ELb1ELb1EN7cutlass10bfloat16_tE19Flash_kernel_traitsILi192ELi64ELi64ELi8ES3_EELb0ELb0ELb0ELb0ELb0ELb0ELb1EEEvNS_16Flash_bwd_paramsE,"a",@progbits
	.sectionflags	@""
	.align	4
.nv.constant0._ZN5flash44flash_bwd_dq_dk_dv_loop_seqk_parallel_kernelI23Flash_bwd_kernel_traitsILi192ELi64ELi64ELi8ELi4ELi2ELi2ELb1ELb1EN7cutlass10bfloat16_tE19Flash_kernel_traitsILi192ELi64ELi64ELi8ES3_EELb0ELb0ELb0ELb0ELb0ELb0ELb1EEEvNS_16Flash_bwd_paramsE:
	.zero		1536


//--------------------- .nv.constant0._ZN5flash44flash_bwd_dq_dk_dv_loop_seqk_parallel_kernelI23Flash_bwd_kernel_traitsILi192ELi64ELi64ELi8ELi4ELi2ELi2ELb1ELb1EN7cutlass10bfloat16_tE19Flash_kernel_traitsILi192ELi64ELi64ELi8ES3_EELb1ELb0ELb1ELb0ELb0ELb0ELb0EEEvNS_16Flash_bwd_paramsE --------------------------
	.section	.nv.constant0._ZN5flash44flash_bwd_dq_dk_dv_loop_seqk_parallel_kernelI23Flash_bwd_kernel_traitsILi192ELi64ELi64ELi8ELi4ELi2ELi2ELb1ELb1EN7cutlass10bfloat16_tE19Flash_kernel_traitsILi192ELi64ELi64ELi8ES3_EELb1ELb0ELb1ELb0ELb0ELb0ELb0EEEvNS_16Flash_bwd_paramsE,"a",@progbits
	.sectionflags	@""
	.align	4
.nv.constant0._ZN5flash44flash_bwd_dq_dk_dv_loop_seqk_parallel_kernelI23Flash_bwd_kernel_traitsILi192ELi64ELi64ELi8ELi4ELi2ELi2ELb1ELb1EN7cutlass10bfloat16_tE19Flash_kernel_traitsILi192ELi64ELi64ELi8ES3_EELb1ELb0ELb1ELb0ELb0ELb0ELb0EEEvNS_16Flash_bwd_paramsE:
	.zero		1536


//--------------------- .nv.constant0._ZN5flash44flash_bwd_dq_dk_dv_loop_seqk_parallel_kernelI23Flash_bwd_kernel_traitsILi192ELi64ELi64ELi8ELi4ELi2ELi2ELb1ELb1EN7cutlass10bfloat16_tE19Flash_kernel_traitsILi192ELi64ELi64ELi8ES3_EELb0ELb0ELb1ELb0ELb0ELb0ELb1EEEvNS_16Flash_bwd_paramsE --------------------------
	.section	.nv.constant0._ZN5flash44flash_bwd_dq_dk_dv_loop_seqk_parallel_kernelI23Flash_bwd_kernel_traitsILi192ELi64ELi64ELi8ELi4ELi2ELi2ELb1ELb1EN7cutlass10bfloat16_tE19Flash_kernel_traitsILi192ELi64ELi64ELi8ES3_EELb0ELb0ELb1ELb0ELb0ELb0ELb1EEEvNS_16Flash_bwd_paramsE,"a",@progbits
	.sectionflags	@""
	.align	4
.nv.constant0._ZN5flash44flash_bwd_dq_dk_dv_loop_seqk_parallel_kernelI23Flash_bwd_kernel_traitsILi192ELi64ELi64ELi8ELi4ELi2ELi2ELb1ELb1EN7cutlass10bfloat16_tE19Flash_kernel_traitsILi192ELi64ELi64ELi8ES3_EELb0ELb0ELb1ELb0ELb0ELb0ELb1EEEvNS_16Flash_bwd_paramsE:
	.zero		1536


//--------------------- .nv.constant0._ZN5flash44flash_bwd_dq_dk_dv_loop_seqk_parallel_kernelI23Flash_bwd_kernel_traitsILi192ELi64ELi64ELi8ELi4ELi2ELi2ELb1ELb1EN7cutlass10bfloat16_tE19Flash_kernel_traitsILi192ELi64ELi64ELi8ES3_EELb1ELb0ELb0ELb0ELb0ELb1ELb0EEEvNS_16Flash_bwd_paramsE --------------------------
	.section	.nv.constant0._ZN5flash44flash_bwd_dq_dk_dv_loop_seqk_parallel_kernelI23Flash_bwd_kernel_traitsILi192ELi64ELi64ELi8ELi4ELi2ELi2ELb1ELb1EN7cutlass10bfloat16_tE19Flash_kernel_traitsILi192ELi64ELi64ELi8ES3_EELb1ELb0ELb0ELb0ELb0ELb1ELb0EEEvNS_16Flash_bwd_paramsE,"a",@progbits
	.sectionflags	@""
	.align	4
.nv.constant0._ZN5flash44flash_bwd_dq_dk_dv_loop_seqk_parallel_kernelI23Flash_bwd_kernel_traitsILi192ELi64ELi64ELi8ELi4ELi2ELi2ELb1ELb1EN7cutlass10bfloat16_tE19Flash_kernel_traitsILi192ELi64ELi64ELi8ES3_EELb1ELb0ELb0ELb0ELb0ELb1ELb0EEEvNS_16Flash_bwd_paramsE:
	.zero		1536


//--------------------- .nv.constant0._ZN5flash44flash_bwd_dq_dk_dv_loop_seqk_parallel_kernelI23Flash_bwd_kernel_traitsILi192ELi64ELi64ELi8ELi4ELi2ELi2ELb1ELb1EN7cutlass10bfloat16_tE19Flash_kernel_traitsILi192ELi64ELi64ELi8ES3_EELb0ELb0ELb0ELb0ELb0ELb1ELb1EEEvNS_16Flash_bwd_paramsE --------------------------
	.section	.nv.constant0._ZN5flash44flash_bwd_dq_dk_dv_loop_seqk_parallel_kernelI23Flash_bwd_kernel_traitsILi192ELi64ELi64ELi8ELi4ELi2ELi2ELb1ELb1EN7cutlass10bfloat16_tE19Flash_kernel_traitsILi192ELi64ELi64ELi8ES3_EELb0ELb0ELb0ELb0ELb0ELb1ELb1EEEvNS_16Flash_bwd_paramsE,"a",@progbits
	.sectionflags	@""
	.align	4
.nv.constant0._ZN5flash44flash_bwd_dq_dk_dv_loop_seqk_parallel_kernelI23Flash_bwd_kernel_traitsILi192ELi64ELi64ELi8ELi4ELi2ELi2ELb1ELb1EN7cutlass10bfloat16_tE19Flash_kernel_traitsILi192ELi64ELi64ELi8ES3_EELb0ELb0ELb0ELb0ELb0ELb1ELb1EEEvNS_16Flash_bwd_paramsE:
	.zero		1536


//--------------------- .nv.constant0._ZN5flash44flash_bwd_dq_dk_dv_loop_seqk_parallel_kernelI23Flash_bwd_kernel_traitsILi192ELi64ELi64ELi8ELi4ELi2ELi2ELb1ELb1EN7cutlass10bfloat16_tE19Flash_kernel_traitsILi192ELi64ELi64ELi8ES3_EELb1ELb0ELb0ELb1ELb0ELb0ELb0EEEvNS_16Flash_bwd_paramsE --------------------------
	.section	.nv.constant0._ZN5flash44flash_bwd_dq_dk_dv_loop_seqk_parallel_kernelI23Flash_bwd_kernel_traitsILi192ELi64ELi64ELi8ELi4ELi2ELi2ELb1ELb1EN7cutlass10bfloat16_tE19Flash_kernel_traitsILi192ELi64ELi64ELi8ES3_EELb1ELb0ELb0ELb1ELb0ELb0ELb0EEEvNS_16Flash_bwd_paramsE,"a",@progbits
	.sectionflags	@""
	.align	4
.nv.constant0._ZN5flash44flash_bwd_dq_dk_dv_loop_seqk_parallel_kernelI23Flash_bwd_kernel_traitsILi192ELi64ELi64ELi8ELi4ELi2ELi2ELb1ELb1EN7cutlass10bfloat16_tE19Flash_kernel_traitsILi192ELi64ELi64ELi8ES3_EELb1ELb0ELb0ELb1ELb0ELb0ELb0EEEvNS_16Flash_bwd_paramsE:
	.zero		1536


//--------------------- .nv.constant0._ZN5flash44flash_bwd_dq_dk_dv_loop_seqk_parallel_kernelI23Flash_bwd_kernel_traitsILi192ELi64ELi64ELi8ELi4ELi2ELi2ELb1ELb1EN7cutlass10bfloat16_tE19Flash_kernel_traitsILi192ELi64ELi64ELi8ES3_EELb0ELb0ELb0ELb1ELb0ELb0ELb1EEEvNS_16Flash_bwd_paramsE --------------------------
	.section	.nv.constant0._ZN5flash44flash_bwd_dq_dk_dv_loop_seqk_parallel_kernelI23Flash_bwd_kernel_traitsILi192ELi64ELi64ELi8ELi4ELi2ELi2ELb1ELb1EN7cutlass10bfloat16_tE19Flash_kernel_traitsILi192ELi64ELi64ELi8ES3_EELb0ELb0ELb0ELb1ELb0ELb0ELb1EEEvNS_16Flash_bwd_paramsE,"a",@progbits
	.sectionflags	@""
	.align	4
.nv.constant0._ZN5flash44flash_bwd_dq_dk_dv_loop_seqk_parallel_kernelI23Flash_bwd_kernel_traitsILi192ELi64ELi64ELi8ELi4ELi2ELi2ELb1ELb1EN7cutlass10bfloat16_tE19Flash_kernel_traitsILi192ELi64ELi64ELi8ES3_EELb0ELb0ELb0ELb1ELb0ELb0ELb1EEEvNS_16Flash_bwd_paramsE:
	.zero		1536


//--------------------- .nv.constant0._ZN5flash44flash_bwd_dq_dk_dv_loop_seqk_parallel_kernelI23Flash_bwd_kernel_traitsILi192ELi64ELi64ELi8ELi4ELi2ELi2ELb1ELb1EN7cutlass10bfloat16_tE19Flash_kernel_traitsILi192ELi64ELi64ELi8ES3_EELb1ELb0ELb1ELb0ELb0ELb1ELb0EEEvNS_16Flash_bwd_paramsE --------------------------
	.section	.nv.constant0._ZN5flash44flash_bwd_dq_dk_dv_loop_seqk_parallel_kernelI23Flash_bwd_kernel_traitsILi192ELi64ELi64ELi8ELi4ELi2ELi2ELb1ELb1EN7cutlass10bfloat16_tE19Flash_kernel_traitsILi192ELi64ELi64ELi8ES3_EELb1ELb0ELb1ELb0ELb0ELb1ELb0EEEvNS_16Flash_bwd_paramsE,"a",@progbits
	.sectionflags	@""
	.align	4
.nv.constant0._ZN5flash44flash_bwd_dq_dk_dv_loop_seqk_parallel_kernelI23Flash_bwd_kernel_traitsILi192ELi64ELi64ELi8ELi4ELi2ELi2ELb1ELb1EN7cutlass10bfloat16_tE19Flash_kernel_traitsILi192ELi64ELi64ELi8ES3_EELb1ELb0ELb1ELb0ELb0ELb1ELb0EEEvNS_16Flash_bwd_paramsE:
	.zero		1536


//--------------------- .nv.constant0._ZN5flash44flash_bwd_dq_dk_dv_loop_seqk_parallel_kernelI23Flash_bwd_kernel_traitsILi192ELi64ELi64ELi8ELi4ELi2ELi2ELb1ELb1EN7cutlass10bfloat16_tE19Flash_kernel_traitsILi192ELi64ELi64ELi8ES3_EELb0ELb0ELb1ELb0ELb0ELb1ELb1EEEvNS_16Flash_bwd_paramsE --------------------------
	.section	.nv.constant0._ZN5flash44flash_bwd_dq_dk_dv_loop_seqk_parallel_kernelI23Flash_bwd_kernel_traitsILi192ELi64ELi64ELi8ELi4ELi2ELi2ELb1ELb1EN7cutlass10bfloat16_tE19Flash_kernel_traitsILi192ELi64ELi64ELi8ES3_EELb0ELb0ELb1ELb0ELb0ELb1ELb1EEEvNS_16Flash_bwd_paramsE,"a",@progbits
	.sectionflags	@""
	.align	4
.nv.constant0._ZN5flash44flash_bwd_dq_dk_dv_loop_seqk_parallel_kernelI23Flash_bwd_kernel_traitsILi192ELi64ELi64ELi8ELi4ELi2ELi2ELb1ELb1EN7cutlass10bfloat16_tE19Flash_kernel_traitsILi192ELi64ELi64ELi8ES3_EELb0ELb0ELb1ELb0ELb0ELb1ELb1EEEvNS_16Flash_bwd_paramsE:
	.zero		1536


//--------------------- .nv.constant0._ZN5flash44flash_bwd_dq_dk_dv_loop_seqk_parallel_kernelI23Flash_bwd_kernel_traitsILi192ELi64ELi64ELi8ELi4ELi2ELi2ELb1ELb1EN7cutlass10bfloat16_tE19Flash_kernel_traitsILi192ELi64ELi64ELi8ES3_EELb1ELb0ELb1ELb1ELb0ELb0ELb0EEEvNS_16Flash_bwd_paramsE --------------------------
	.section	.nv.constant0._ZN5flash44flash_bwd_dq_dk_dv_loop_seqk_parallel_kernelI23Flash_bwd_kernel_traitsILi192ELi64ELi64ELi8ELi4ELi2ELi2ELb1ELb1EN7cutlass10bfloat16_tE19Flash_kernel_traitsILi192ELi64ELi64ELi8ES3_EELb1ELb0ELb1ELb1ELb0ELb0ELb0EEEvNS_16Flash_bwd_paramsE,"a",@progbits
	.sectionflags	@""
	.align	4
.nv.constant0._ZN5flash44flash_bwd_dq_dk_dv_loop_seqk_parallel_kernelI23Flash_bwd_kernel_traitsILi192ELi64ELi64ELi8ELi4ELi2ELi2ELb1ELb1EN7cutlass10bfloat16_tE19Flash_kernel_traitsILi192ELi64ELi64ELi8ES3_EELb1ELb0ELb1ELb1ELb0ELb0ELb0EEEvNS_16Flash_bwd_paramsE:
	.zero		1536


//--------------------- .nv.constant0._ZN5flash44flash_bwd_dq_dk_dv_loop_seqk_parallel_kernelI23Flash_bwd_kernel_traitsILi192ELi64ELi64ELi8ELi4ELi2ELi2ELb1ELb1EN7cutlass10bfloat16_tE19Flash_kernel_traitsILi192ELi64ELi64ELi8ES3_EELb0ELb0ELb1ELb1ELb0ELb0ELb1EEEvNS_16Flash_bwd_paramsE --------------------------
	.section	.nv.constant0._ZN5flash44flash_bwd_dq_dk_dv_loop_seqk_parallel_kernelI23Flash_bwd_kernel_traitsILi192ELi64ELi64ELi8ELi4ELi2ELi2ELb1ELb1EN7cutlass10bfloat16_tE19Flash_kernel_traitsILi192ELi64ELi64ELi8ES3_EELb0ELb0ELb1ELb1ELb0ELb0ELb1EEEvNS_16Flash_bwd_paramsE,"a",@progbits
	.sectionflags	@""
	.align	4
.nv.constant0._ZN5flash44flash_bwd_dq_dk_dv_loop_seqk_parallel_kernelI23Flash_bwd_kernel_traitsILi192ELi64ELi64ELi8ELi4ELi2ELi2ELb1ELb1EN7cutlass10bfloat16_tE19Flash_kernel_traitsILi192ELi64ELi64ELi8ES3_EELb0ELb0ELb1ELb1ELb0ELb0ELb1EEEvNS_16Flash_bwd_paramsE:
	.zero		1536


//--------------------- .nv.constant0._ZN5flash25flash_bwd_dot_do_o_kernelILb0E23Flash_bwd_kernel_traitsILi192ELi64ELi64ELi8ELi4ELi2ELi2ELb1ELb1EN7cutlass10bfloat16_tE19Flash_kernel_traitsILi192ELi64ELi64ELi8ES3_EEEEvNS_16Flash_bwd_paramsE --------------------------
	.section	.nv.constant0._ZN5flash25flash_bwd_dot_do_o_kernelILb0E23Flash_bwd_kernel_traitsILi192ELi64ELi64ELi8ELi4ELi2ELi2ELb1ELb1EN7cutlass10bfloat16_tE19Flash_kernel_traitsILi192ELi64ELi64ELi8ES3_EEEEvNS_16Flash_bwd_paramsE,"a",@progbits
	.sectionflags	@""
	.align	4
.nv.constant0._ZN5flash25flash_bwd_dot_do_o_kernelILb0E23Flash_bwd_kernel_traitsILi192ELi64ELi64ELi8ELi4ELi2ELi2ELb1ELb1EN7cutlass10bfloat16_tE19Flash_kernel_traitsILi192ELi64ELi64ELi8ES3_EEEEvNS_16Flash_bwd_paramsE:
	.zero		1536


//--------------------- .nv.constant0._ZN5flash25flash_bwd_dot_do_o_kernelILb1E23Flash_bwd_kernel_traitsILi192ELi64ELi64ELi8ELi4ELi2ELi2ELb1ELb1EN7cutlass10bfloat16_tE19Flash_kernel_traitsILi192ELi64ELi64ELi8ES3_EEEEvNS_16Flash_bwd_paramsE --------------------------
	.section	.nv.constant0._ZN5flash25flash_bwd_dot_do_o_kernelILb1E23Flash_bwd_kernel_traitsILi192ELi64ELi64ELi8ELi4ELi2ELi2ELb1ELb1EN7cutlass10bfloat16_tE19Flash_kernel_traitsILi192ELi64ELi64ELi8ES3_EEEEvNS_16Flash_bwd_paramsE,"a",@progbits
	.sectionflags	@""
	.align	4
.nv.constant0._ZN5flash25flash_bwd_dot_do_o_kernelILb1E23Flash_bwd_kernel_traitsILi192ELi64ELi64ELi8ELi4ELi2ELi2ELb1ELb1EN7cutlass10bfloat16_tE19Flash_kernel_traitsILi192ELi64ELi64ELi8ES3_EEEEvNS_16Flash_bwd_paramsE:
	.zero		1536


//--------------------- .nv.constant0._ZN5flash27flash_bwd_convert_dq_kernelI23Flash_bwd_kernel_traitsILi192ELi64ELi64ELi8ELi4ELi2ELi2ELb0ELb0EN7cutlass10bfloat16_tE19Flash_kernel_traitsILi192ELi64ELi64ELi8ES3_EEEEvNS_16Flash_bwd_paramsEi --------------------------
	.section	.nv.constant0._ZN5flash27flash_bwd_convert_dq_kernelI23Flash_bwd_kernel_traitsILi192ELi64ELi64ELi8ELi4ELi2ELi2ELb0ELb0EN7cutlass10bfloat16_tE19Flash_kernel_traitsILi192ELi64ELi64ELi8ES3_EEEEvNS_16Flash_bwd_paramsEi,"a",@progbits
	.sectionflags	@""
	.align	4
.nv.constant0._ZN5flash27flash_bwd_convert_dq_kernelI23Flash_bwd_kernel_traitsILi192ELi64ELi64ELi8ELi4ELi2ELi2ELb0ELb0EN7cutlass10bfloat16_tE19Flash_kernel_traitsILi192ELi64ELi64ELi8ES3_EEEEvNS_16Flash_bwd_paramsEi:
	.zero		1540


//--------------------- .nv.constant0._ZN5flash44flash_bwd_dq_dk_dv_loop_seqk_parallel_kernelI23Flash_bwd_kernel_traitsILi192ELi64ELi64ELi8ELi4ELi2ELi2ELb0ELb0EN7cutlass10bfloat16_tE19Flash_kernel_traitsILi192ELi64ELi64ELi8ES3_EELb1ELb0ELb0ELb0ELb0ELb0ELb0EEEvNS_16Flash_bwd_paramsE --------------------------
	.section	.nv.constant0._ZN5flash44flash_bwd_dq_dk_dv_loop_seqk_parallel_kernelI23Flash_bwd_kernel_traitsILi192ELi64ELi64ELi8ELi4ELi2ELi2ELb0ELb0EN7cutlass10bfloat16_tE19Flash_kernel_traitsILi192ELi64ELi64ELi8ES3_EELb1ELb0ELb0ELb0ELb0ELb0ELb0EEEvNS_16Flash_bwd_paramsE,"a",@progbits
	.sectionflags	@""
	.align	4
.nv.constant0._ZN5flash44flash_bwd_dq_dk_dv_loop_seqk_parallel_kernelI23Flash_bwd_kernel_traitsILi192ELi64ELi64ELi8ELi4ELi2ELi2ELb0ELb0EN7cutlass10bfloat16_tE19Flash_kernel_traitsILi192ELi64ELi64ELi8ES3_EELb1ELb0ELb0ELb0ELb0ELb0ELb0EEEvNS_16Flash_bwd_paramsE:
	.zero		1536


//--------------------- .nv.constant0._ZN5flash44flash_bwd_dq_dk_dv_loop_seqk_parallel_kernelI23Flash_bwd_kernel_traitsILi192ELi64ELi64ELi8ELi4ELi2ELi2ELb0ELb0EN7cutlass10bfloat16_tE19Flash_kernel_traitsILi192ELi64ELi64ELi8ES3_EELb0ELb0ELb0ELb0ELb0ELb0ELb1EEEvNS_16Flash_bwd_paramsE --------------------------
	.section	.nv.constant0._ZN5flash44flash_bwd_dq_dk_dv_loop_seqk_parallel_kernelI23Flash_bwd_kernel_traitsILi192ELi64ELi64ELi8ELi4ELi2ELi2ELb0ELb0EN7cutlass10bfloat16_tE19Flash_kernel_traitsILi192ELi64ELi64ELi8ES3_EELb0ELb0ELb0ELb0ELb0ELb0ELb1EEEvNS_16Flash_bwd_paramsE,"a",@progbits
	.sectionflags	@""
	.align	4
.nv.constant0._ZN5flash44flash_bwd_dq_dk_dv_loop_seqk_parallel_kernelI23Flash_bwd_kernel_traitsILi192ELi64ELi64ELi8ELi4ELi2ELi2ELb0ELb0EN7cutlass10bfloat16_tE19Flash_kernel_traitsILi192ELi64ELi64ELi8ES3_EELb0ELb0ELb0ELb0ELb0ELb0ELb1EEEvNS_16Flash_bwd_paramsE:
	.zero		1536


//--------------------- .nv.constant0._ZN5flash44flash_bwd_dq_dk_dv_loop_seqk_parallel_kernelI23Flash_bwd_kernel_traitsILi192ELi64ELi64ELi8ELi4ELi2ELi2ELb0ELb0EN7cutlass10bfloat16_tE19Flash_kernel_traitsILi192ELi64ELi64ELi8ES3_EELb1ELb0ELb1ELb0ELb0ELb0ELb0EEEvNS_16Flash_bwd_paramsE --------------------------
	.section	.nv.constant0._ZN5flash44flash_bwd_dq_dk_dv_loop_seqk_parallel_kernelI23Flash_bwd_kernel_traitsILi192ELi64ELi64ELi8ELi4ELi2ELi2ELb0ELb0EN7cutlass10bfloat16_tE19Flash_kernel_traitsILi192ELi64ELi64ELi8ES3_EELb1ELb0ELb1ELb0ELb0ELb0ELb0EEEvNS_16Flash_bwd_paramsE,"a",@progbits
	.sectionflags	@""
	.align	4
.nv.constant0._ZN5flash44flash_bwd_dq_dk_dv_loop_seqk_parallel_kernelI23Flash_bwd_kernel_traitsILi192ELi64ELi64ELi8ELi4ELi2ELi2ELb0ELb0EN7cutlass10bfloat16_tE19Flash_kernel_traitsILi192ELi64ELi64ELi8ES3_EELb1ELb0ELb1ELb0ELb0ELb0ELb0EEEvNS_16Flash_bwd_paramsE:
	.zero		1536


//--------------------- .nv.constant0._ZN5flash44flash_bwd_dq_dk_dv_loop_seqk_parallel_kernelI23Flash_bwd_kernel_traitsILi192ELi64ELi64ELi8ELi4ELi2ELi2ELb0ELb0EN7cutlass10bfloat16_tE19Flash_kernel_traitsILi192ELi64ELi64ELi8ES3_EELb0ELb0ELb1ELb0ELb0ELb0ELb1EEEvNS_16Flash_bwd_paramsE --------------------------
	.section	.nv.constant0._ZN5flash44flash_bwd_dq_dk_dv_loop_seqk_parallel_kernelI23Flash_bwd_kernel_traitsILi192ELi64ELi64ELi8ELi4ELi2ELi2ELb0ELb0EN7cutlass10bfloat16_tE19Flash_kernel_traitsILi192ELi64ELi64ELi8ES3_EELb0ELb0ELb1ELb0ELb0ELb0ELb1EEEvNS_16Flash_bwd_paramsE,"a",@progbits
	.sectionflags	@""
	.align	4
.nv.constant0._ZN5flash44flash_bwd_dq_dk_dv_loop_seqk_parallel_kernelI23Flash_bwd_kernel_traitsILi192ELi64ELi64ELi8ELi4ELi2ELi2ELb0ELb0EN7cutlass10bfloat16_tE19Flash_kernel_traitsILi192ELi64ELi64ELi8ES3_EELb0ELb0ELb1ELb0ELb0ELb0ELb1EEEvNS_16Flash_bwd_paramsE:
	.zero		1536


//--------------------- .nv.constant0._ZN5flash44flash_bwd_dq_dk_dv_loop_seqk_parallel_kernelI23Flash_bwd_kernel_traitsILi192ELi64ELi64ELi8ELi4ELi2ELi2ELb0ELb0EN7cutlass10bfloat16_tE19Flash_kernel_traitsILi192ELi64ELi64ELi8ES3_EELb1ELb0ELb0ELb0ELb0ELb1ELb0EEEvNS_16Flash_bwd_paramsE --------------------------
	.section	.nv.constant0._ZN5flash44flash_bwd_dq_dk_dv_loop_seqk_parallel_kernelI23Flash_bwd_kernel_traitsILi192ELi64ELi64ELi8ELi4ELi2ELi2ELb0ELb0EN7cutlass10bfloat16_tE19Flash_kernel_traitsILi192ELi64ELi64ELi8ES3_EELb1ELb0ELb0ELb0ELb0ELb1ELb0EEEvNS_16Flash_bwd_paramsE,"a",@progbits
	.sectionflags	@""
	.align	4
.nv.constant0._ZN5flash44flash_bwd_dq_dk_dv_loop_seqk_parallel_kernelI23Flash_bwd_kernel_traitsILi192ELi64ELi64ELi8ELi4ELi2ELi2ELb0ELb0EN7cutlass10bfloat16_tE19Flash_kernel_traitsILi192ELi64ELi64ELi8ES3_EELb1ELb0ELb0ELb0ELb0ELb1ELb0EEEvNS_16Flash_bwd_paramsE:
	.zero		1536


//--------------------- .nv.constant0._ZN5flash44flash_bwd_dq_dk_dv_loop_seqk_parallel_kernelI23Flash_bwd_kernel_traitsILi192ELi64ELi64ELi8ELi4ELi2ELi2ELb0ELb0EN7cutlass10bfloat16_tE19Flash_kernel_traitsILi192ELi64ELi64ELi8ES3_EELb0ELb0ELb0ELb0ELb0ELb1ELb1EEEvNS_16Flash_bwd_paramsE --------------------------
	.section	.nv.constant0._ZN5flash44flash_bwd_dq_dk_dv_loop_seqk_parallel_kernelI23Flash_bwd_kernel_traitsILi192ELi64ELi64ELi8ELi4ELi2ELi2ELb0ELb0EN7cutlass10bfloat16_tE19Flash_kernel_traitsILi192ELi64ELi64ELi8ES3_EELb0ELb0ELb0ELb0ELb0ELb1ELb1EEEvNS_16Flash_bwd_paramsE,"a",@progbits
	.sectionflags	@""
	.align	4
.nv.constant0._ZN5flash44flash_bwd_dq_dk_dv_loop_seqk_parallel_kernelI23Flash_bwd_kernel_traitsILi192ELi64ELi64ELi8ELi4ELi2ELi2ELb0ELb0EN7cutlass10bfloat16_tE19Flash_kernel_traitsILi192ELi64ELi64ELi8ES3_EELb0ELb0ELb0ELb0ELb0ELb1ELb1EEEvNS_16Flash_bwd_paramsE:
	.zero		1536


//--------------------- .nv.constant0._ZN5flash44flash_bwd_dq_dk_dv_loop_seqk_parallel_kernelI23Flash_bwd_kernel_traitsILi192ELi64ELi64ELi8ELi4ELi2ELi2ELb0ELb0EN7cutlass10bfloat16_tE19Flash_kernel_traitsILi192ELi64ELi64ELi8ES3_EELb1ELb0ELb0ELb1ELb0ELb0ELb0EEEvNS_16Flash_bwd_paramsE --------------------------
	.section	.nv.constant0._ZN5flash44flash_bwd_dq_dk_dv_loop_seqk_parallel_kernelI23Flash_bwd_kernel_traitsILi192ELi64ELi64ELi8ELi4ELi2ELi2ELb0ELb0EN7cutlass10bfloat16_tE19Flash_kernel_traitsILi192ELi64ELi64ELi8ES3_EELb1ELb0ELb0ELb1ELb0ELb0ELb0EEEvNS_16Flash_bwd_paramsE,"a",@progbits
	.sectionflags	@""
	.align	4
.nv.constant0._ZN5flash44flash_bwd_dq_dk_dv_loop_seqk_parallel_kernelI23Flash_bwd_kernel_traitsILi192ELi64ELi64ELi8ELi4ELi2ELi2ELb0ELb0EN7cutlass10bfloat16_tE19Flash_kernel_traitsILi192ELi64ELi64ELi8ES3_EELb1ELb0ELb0ELb1ELb0ELb0ELb0EEEvNS_16Flash_bwd_paramsE:
	.zero		1536


//--------------------- .nv.constant0._ZN5flash44flash_bwd_dq_dk_dv_loop_seqk_parallel_kernelI23Flash_bwd_kernel_traitsILi192ELi64ELi64ELi8ELi4ELi2ELi2ELb0ELb0EN7cutlass10bfloat16_tE19Flash_kernel_traitsILi192ELi64ELi64ELi8ES3_EELb0ELb0ELb0ELb1ELb0ELb0ELb1EEEvNS_16Flash_bwd_paramsE --------------------------
	.section	.nv.constant0._ZN5flash44flash_bwd_dq_dk_dv_loop_seqk_parallel_kernelI23Flash_bwd_kernel_traitsILi192ELi64ELi64ELi8ELi4ELi2ELi2ELb0ELb0EN7cutlass10bfloat16_tE19Flash_kernel_traitsILi192ELi64ELi64ELi8ES3_EELb0ELb0ELb0ELb1ELb0ELb0ELb1EEEvNS_16Flash_bwd_paramsE,"a",@progbits
	.sectionflags	@""
	.align	4
.nv.constant0._ZN5flash44flash_bwd_dq_dk_dv_loop_seqk_parallel_kernelI23Flash_bwd_kernel_traitsILi192ELi64ELi64ELi8ELi4ELi2ELi2ELb0ELb0EN7cutlass10bfloat16_tE19Flash_kernel_traitsILi192ELi64ELi64ELi8ES3_EELb0ELb0ELb0ELb1ELb0ELb0ELb1EEEvNS_16Flash_bwd_paramsE:
	.zero		1536


//--------------------- .nv.constant0._ZN5flash44flash_bwd_dq_dk_dv_loop_seqk_parallel_kernelI23Flash_bwd_kernel_traitsILi192ELi64ELi64ELi8ELi4ELi2ELi2ELb0ELb0EN7cutlass10bfloat16_tE19Flash_kernel_traitsILi192ELi64ELi64ELi8ES3_EELb1ELb0ELb1ELb0ELb0ELb1ELb0EEEvNS_16Flash_bwd_paramsE --------------------------
	.section	.nv.constant0._ZN5flash44flash_bwd_dq_dk_dv_loop_seqk_parallel_kernelI23Flash_bwd_kernel_traitsILi192ELi64ELi64ELi8ELi4ELi2ELi2ELb0ELb0EN7cutlass10bfloat16_tE19Flash_kernel_traitsILi192ELi64ELi64ELi8ES3_EELb1ELb0ELb1ELb0ELb0ELb1ELb0EEEvNS_16Flash_bwd_paramsE,"a",@progbits
	.sectionflags	@""
	.align	4
.nv.constant0._ZN5flash44flash_bwd_dq_dk_dv_loop_seqk_parallel_kernelI23Flash_bwd_kernel_traitsILi192ELi64ELi64ELi8ELi4ELi2ELi2ELb0ELb0EN7cutlass10bfloat16_tE19Flash_kernel_traitsILi192ELi64ELi64ELi8ES3_EELb1ELb0ELb1ELb0ELb0ELb1ELb0EEEvNS_16Flash_bwd_paramsE:
	.zero		1536


//--------------------- .nv.constant0._ZN5flash44flash_bwd_dq_dk_dv_loop_seqk_parallel_kernelI23Flash_bwd_kernel_traitsILi192ELi64ELi64ELi8ELi4ELi2ELi2ELb0ELb0EN7cutlass10bfloat16_tE19Flash_kernel_traitsILi192ELi64ELi64ELi8ES3_EELb0ELb0ELb1ELb0ELb0ELb1ELb1EEEvNS_16Flash_bwd_paramsE --------------------------
	.section	.nv.constant0._ZN5flash44flash_bwd_dq_dk_dv_loop_seqk_parallel_kernelI23Flash_bwd_kernel_traitsILi192ELi64ELi64ELi8ELi4ELi2ELi2ELb0ELb0EN7cutlass10bfloat16_tE19Flash_kernel_traitsILi192ELi64ELi64ELi8ES3_EELb0ELb0ELb1ELb0ELb0ELb1ELb1EEEvNS_16Flash_bwd_paramsE,"a",@progbits
	.sectionflags	@""
	.align	4
.nv.constant0._ZN5flash44flash_bwd_dq_dk_dv_loop_seqk_parallel_kernelI23Flash_bwd_kernel_traitsILi192ELi64ELi64ELi8ELi4ELi2ELi2ELb0ELb0EN7cutlass10bfloat16_tE19Flash_kernel_traitsILi192ELi64ELi64ELi8ES3_EELb0ELb0ELb1ELb0ELb0ELb1ELb1EEEvNS_16Flash_bwd_paramsE:
	.zero		1536


//--------------------- .nv.constant0._ZN5flash44flash_bwd_dq_dk_dv_loop_seqk_parallel_kernelI23Flash_bwd_kernel_traitsILi192ELi64ELi64ELi8ELi4ELi2ELi2ELb0ELb0EN7cutlass10bfloat16_tE19Flash_kernel_traitsILi192ELi64ELi64ELi8ES3_EELb1ELb0ELb1ELb1ELb0ELb0ELb0EEEvNS_16Flash_bwd_paramsE --------------------------
	.section	.nv.constant0._ZN5flash44flash_bwd_dq_dk_dv_loop_seqk_parallel_kernelI23Flash_bwd_kernel_traitsILi192ELi64ELi64ELi8ELi4ELi2ELi2ELb0ELb0EN7cutlass10bfloat16_tE19Flash_kernel_traitsILi192ELi64ELi64ELi8ES3_EELb1ELb0ELb1ELb1ELb0ELb0ELb0EEEvNS_16Flash_bwd_paramsE,"a",@progbits
	.sectionflags	@""
	.align	4
.nv.constant0._ZN5flash44flash_bwd_dq_dk_dv_loop_seqk_parallel_kernelI23Flash_bwd_kernel_traitsILi192ELi64ELi64ELi8ELi4ELi2ELi2ELb0ELb0EN7cutlass10bfloat16_tE19Flash_kernel_traitsILi192ELi64ELi64ELi8ES3_EELb1ELb0ELb1ELb1ELb0ELb0ELb0EEEvNS_16Flash_bwd_paramsE:
	.zero		1536


//--------------------- .nv.constant0._ZN5flash44flash_bwd_dq_dk_dv_loop_seqk_parallel_kernelI23Flash_bwd_kernel_traitsILi192ELi64ELi64ELi8ELi4ELi2ELi2ELb0ELb0EN7cutlass10bfloat16_tE19Flash_kernel_traitsILi192ELi64ELi64ELi8ES3_EELb0ELb0ELb1ELb1ELb0ELb0ELb1EEEvNS_16Flash_bwd_paramsE --------------------------
	.section	.nv.constant0._ZN5flash44flash_bwd_dq_dk_dv_loop_seqk_parallel_kernelI23Flash_bwd_kernel_traitsILi192ELi64ELi64ELi8ELi4ELi2ELi2ELb0ELb0EN7cutlass10bfloat16_tE19Flash_kernel_traitsILi192ELi64ELi64ELi8ES3_EELb0ELb0ELb1ELb1ELb0ELb0ELb1EEEvNS_16Flash_bwd_paramsE,"a",@progbits
	.sectionflags	@""
	.align	4
.nv.constant0._ZN5flash44flash_bwd_dq_dk_dv_loop_seqk_parallel_kernelI23Flash_bwd_kernel_traitsILi192ELi64ELi64ELi8ELi4ELi2ELi2ELb0ELb0EN7cutlass10bfloat16_tE19Flash_kernel_traitsILi192ELi64ELi64ELi8ES3_EELb0ELb0ELb1ELb1ELb0ELb0ELb1EEEvNS_16Flash_bwd_paramsE:
	.zero		1536


//--------------------- .nv.constant0._ZN5flash25flash_bwd_dot_do_o_kernelILb0E23Flash_bwd_kernel_traitsILi192ELi64ELi64ELi8ELi4ELi2ELi2ELb0ELb0EN7cutlass10bfloat16_tE19Flash_kernel_traitsILi192ELi64ELi64ELi8ES3_EEEEvNS_16Flash_bwd_paramsE --------------------------
	.section	.nv.constant0._ZN5flash25flash_bwd_dot_do_o_kernelILb0E23Flash_bwd_kernel_traitsILi192ELi64ELi64ELi8ELi4ELi2ELi2ELb0ELb0EN7cutlass10bfloat16_tE19Flash_kernel_traitsILi192ELi64ELi64ELi8ES3_EEEEvNS_16Flash_bwd_paramsE,"a",@progbits
	.sectionflags	@""
	.align	4
.nv.constant0._ZN5flash25flash_bwd_dot_do_o_kernelILb0E23Flash_bwd_kernel_traitsILi192ELi64ELi64ELi8ELi4ELi2ELi2ELb0ELb0EN7cutlass10bfloat16_tE19Flash_kernel_traitsILi192ELi64ELi64ELi8ES3_EEEEvNS_16Flash_bwd_paramsE:
	.zero		1536


//--------------------- .nv.constant0._ZN5flash25flash_bwd_dot_do_o_kernelILb1E23Flash_bwd_kernel_traitsILi192ELi64ELi64ELi8ELi4ELi2ELi2ELb0ELb0EN7cutlass10bfloat16_tE19Flash_kernel_traitsILi192ELi64ELi64ELi8ES3_EEEEvNS_16Flash_bwd_paramsE --------------------------
	.section	.nv.constant0._ZN5flash25flash_bwd_dot_do_o_kernelILb1E23Flash_bwd_kernel_traitsILi192ELi64ELi64ELi8ELi4ELi2ELi2ELb0ELb0EN7cutlass10bfloat16_tE19Flash_kernel_traitsILi192ELi64ELi64ELi8ES3_EEEEvNS_16Flash_bwd_paramsE,"a",@progbits
	.sectionflags	@""
	.align	4
.nv.constant0._ZN5flash25flash_bwd_dot_do_o_kernelILb1E23Flash_bwd_kernel_traitsILi192ELi64ELi64ELi8ELi4ELi2ELi2ELb0ELb0EN7cutlass10bfloat16_tE19Flash_kernel_traitsILi192ELi64ELi64ELi8ES3_EEEEvNS_16Flash_bwd_paramsE:
	.zero		1536


//--------------------- SYMBOLS --------------------------

	.type		.nv.reservedSmem.offset0,@object
	.size		.nv.reservedSmem.offset0,0x4
	.type		.nv.reservedSmem.cap,@object
	.size		.nv.reservedSmem.cap,0x4
